	.target	sm_103a

	.elftype	@"ET_EXEC"


//--------------------- .note.nv.tkinfo           --------------------------
	.section	.note.nv.tkinfo,"",@"SHT_NOTE"
	.sectionflags	@"SHF_NOTE_NV_TKINFO"
	.tkinfo
        /*0018*/ 	.word	0x00000002
        /*0030*/ 	.string	""
        /*0030*/ 	.string	"ptxas"
        /*0030*/ 	.string	"Cuda compilation tools, release 13.0, V13.0.88"
        /*0030*/ 	.string	"Build cuda_13.0.r13.0/compiler.36424714_0"
        /*0030*/ 	.string	"-arch sm_103a -m 64 "



//--------------------- .note.nv.cuinfo           --------------------------
	.section	.note.nv.cuinfo,"",@"SHT_NOTE"
	.sectionflags	@"SHF_NOTE_NV_CUINFO"
        /*0018*/ 	.short	0x0002
        /*001a*/ 	.short	0x0067
        /*001c*/ 	.short	0x0082
	.zero		2


//--------------------- .nv.info                  --------------------------
	.section	.nv.info,"",@"SHT_CUDA_INFO"
	.align	4


	//----- nvinfo : EIATTR_REGCOUNT
	.align		4
        /*0000*/ 	.byte	0x04, 0x2f
        /*0002*/ 	.short	(.L_12 - .L_11)
	.align		4
.L_11:
        /*0004*/ 	.word	index@(_ZN5flash25flash_bwd_dot_do_o_kernelILb1E23Flash_bwd_kernel_traitsILi96ELi64ELi128ELi8ELi2ELi4ELi4ELb0ELb0EN7cutlass10bfloat16_tE19Flash_kernel_traitsILi96ELi64ELi128ELi8ES3_EEEEvNS_16Flash_bwd_paramsE)
        /*0008*/ 	.word	0x00000028


	//----- nvinfo : EIATTR_FRAME_SIZE
	.align		4
.L_12:
        /*000c*/ 	.byte	0x04, 0x11
        /*000e*/ 	.short	(.L_14 - .L_13)
	.align		4
.L_13:
        /*0010*/ 	.word	index@(_ZN5flash25flash_bwd_dot_do_o_kernelILb1E23Flash_bwd_kernel_traitsILi96ELi64ELi128ELi8ELi2ELi4ELi4ELb0ELb0EN7cutlass10bfloat16_tE19Flash_kernel_traitsILi96ELi64ELi128ELi8ES3_EEEEvNS_16Flash_bwd_paramsE)
        /*0014*/ 	.word	0x00000000


	//----- nvinfo : EIATTR_REGCOUNT
	.align		4
.L_14:
        /*0018*/ 	.byte	0x04, 0x2f
        /*001a*/ 	.short	(.L_16 - .L_15)
	.align		4
.L_15:
        /*001c*/ 	.word	index@(_ZN5flash25flash_bwd_dot_do_o_kernelILb0E23Flash_bwd_kernel_traitsILi96ELi64ELi128ELi8ELi2ELi4ELi4ELb0ELb0EN7cutlass10bfloat16_tE19Flash_kernel_traitsILi96ELi64ELi128ELi8ES3_EEEEvNS_16Flash_bwd_paramsE)
        /*0020*/ 	.word	0x00000026


	//----- nvinfo : EIATTR_FRAME_SIZE
	.align		4
.L_16:
        /*0024*/ 	.byte	0x04, 0x11
        /*0026*/ 	.short	(.L_18 - .L_17)
	.align		4
.L_17:
        /*0028*/ 	.word	index@(_ZN5flash25flash_bwd_dot_do_o_kernelILb0E23Flash_bwd_kernel_traitsILi96ELi64ELi128ELi8ELi2ELi4ELi4ELb0ELb0EN7cutlass10bfloat16_tE19Flash_kernel_traitsILi96ELi64ELi128ELi8ES3_EEEEvNS_16Flash_bwd_paramsE)
        /*002c*/ 	.word	0x00000000


	//----- nvinfo : EIATTR_REGCOUNT
	.align		4
.L_18:
        /*0030*/ 	.byte	0x04, 0x2f
        /*0032*/ 	.short	(.L_20 - .L_19)
	.align		4
.L_19:
        /*0034*/ 	.word	index@(_ZN5flash44flash_bwd_dq_dk_dv_loop_seqk_parallel_kernelI23Flash_bwd_kernel_traitsILi96ELi64ELi128ELi8ELi2ELi4ELi4ELb0ELb0EN7cutlass10bfloat16_tE19Flash_kernel_traitsILi96ELi64ELi128ELi8ES3_EELb0ELb0ELb1ELb1ELb0ELb0ELb1EEEvNS_16Flash_bwd_paramsE)
        /*0038*/ 	.word	0x000000ff


	//----- nvinfo : EIATTR_FRAME_SIZE
	.align		4
.L_20:
        /*003c*/ 	.byte	0x04, 0x11
        /*003e*/ 	.short	(.L_22 - .L_21)
	.align		4
.L_21:
        /*0040*/ 	.word	index@(_ZN5flash44flash_bwd_dq_dk_dv_loop_seqk_parallel_kernelI23Flash_bwd_kernel_traitsILi96ELi64ELi128ELi8ELi2ELi4ELi4ELb0ELb0EN7cutlass10bfloat16_tE19Flash_kernel_traitsILi96ELi64ELi128ELi8ES3_EELb0ELb0ELb1ELb1ELb0ELb0ELb1EEEvNS_16Flash_bwd_paramsE)
        /*0044*/ 	.word	0x00000000


	//----- nvinfo : EIATTR_REGCOUNT
	.align		4
.L_22:
        /*0048*/ 	.byte	0x04, 0x2f
        /*004a*/ 	.short	(.L_24 - .L_23)
	.align		4
.L_23:
        /*004c*/ 	.word	index@(_ZN5flash44flash_bwd_dq_dk_dv_loop_seqk_parallel_kernelI23Flash_bwd_kernel_traitsILi96ELi64ELi128ELi8ELi2ELi4ELi4ELb0ELb0EN7cutlass10bfloat16_tE19Flash_kernel_traitsILi96ELi64ELi128ELi8ES3_EELb1ELb0ELb1ELb1ELb0ELb0ELb0EEEvNS_16Flash_bwd_paramsE)
        /*0050*/ 	.word	0x000000fd


	//----- nvinfo : EIATTR_FRAME_SIZE
	.align		4
.L_24:
        /*0054*/ 	.byte	0x04, 0x11
        /*0056*/ 	.short	(.L_26 - .L_25)
	.align		4
.L_25:
        /*0058*/ 	.word	index@(_ZN5flash44flash_bwd_dq_dk_dv_loop_seqk_parallel_kernelI23Flash_bwd_kernel_traitsILi96ELi64ELi128ELi8ELi2ELi4ELi4ELb0ELb0EN7cutlass10bfloat16_tE19Flash_kernel_traitsILi96ELi64ELi128ELi8ES3_EELb1ELb0ELb1ELb1ELb0ELb0ELb0EEEvNS_16Flash_bwd_paramsE)
        /*005c*/ 	.word	0x00000000


	//----- nvinfo : EIATTR_REGCOUNT
	.align		4
.L_26:
        /*0060*/ 	.byte	0x04, 0x2f
        /*0062*/ 	.short	(.L_28 - .L_27)
	.align		4
.L_27:
        /*0064*/ 	.word	index@(_ZN5flash44flash_bwd_dq_dk_dv_loop_seqk_parallel_kernelI23Flash_bwd_kernel_traitsILi96ELi64ELi128ELi8ELi2ELi4ELi4ELb0ELb0EN7cutlass10bfloat16_tE19Flash_kernel_traitsILi96ELi64ELi128ELi8ES3_EELb0ELb0ELb1ELb0ELb0ELb1ELb1EEEvNS_16Flash_bwd_paramsE)
        /*0068*/ 	.word	0x000000ff


	//----- nvinfo : EIATTR_FRAME_SIZE
	.align		4
.L_28:
        /*006c*/ 	.byte	0x04, 0x11
        /*006e*/ 	.short	(.L_30 - .L_29)
	.align		4
.L_29:
        /*0070*/ 	.word	index@(_ZN5flash44flash_bwd_dq_dk_dv_loop_seqk_parallel_kernelI23Flash_bwd_kernel_traitsILi96ELi64ELi128ELi8ELi2ELi4ELi4ELb0ELb0EN7cutlass10bfloat16_tE19Flash_kernel_traitsILi96ELi64ELi128ELi8ES3_EELb0ELb0ELb1ELb0ELb0ELb1ELb1EEEvNS_16Flash_bwd_paramsE)
        /*0074*/ 	.word	0x00000000


	//----- nvinfo : EIATTR_REGCOUNT
	.align		4
.L_30:
        /*0078*/ 	.byte	0x04, 0x2f
        /*007a*/ 	.short	(.L_32 - .L_31)
	.align		4
.L_31:
        /*007c*/ 	.word	index@(_ZN5flash44flash_bwd_dq_dk_dv_loop_seqk_parallel_kernelI23Flash_bwd_kernel_traitsILi96ELi64ELi128ELi8ELi2ELi4ELi4ELb0ELb0EN7cutlass10bfloat16_tE19Flash_kernel_traitsILi96ELi64ELi128ELi8ES3_EELb1ELb0ELb1ELb0ELb0ELb1ELb0EEEvNS_16Flash_bwd_paramsE)
        /*0080*/ 	.word	0x000000ff


	//----- nvinfo : EIATTR_FRAME_SIZE
	.align		4
.L_32:
        /*0084*/ 	.byte	0x04, 0x11
        /*0086*/ 	.short	(.L_34 - .L_33)
	.align		4
.L_33:
        /*0088*/ 	.word	index@(_ZN5flash44flash_bwd_dq_dk_dv_loop_seqk_parallel_kernelI23Flash_bwd_kernel_traitsILi96ELi64ELi128ELi8ELi2ELi4ELi4ELb0ELb0EN7cutlass10bfloat16_tE19Flash_kernel_traitsILi96ELi64ELi128ELi8ES3_EELb1ELb0ELb1ELb0ELb0ELb1ELb0EEEvNS_16Flash_bwd_paramsE)
        /*008c*/ 	.word	0x00000000


	//----- nvinfo : EIATTR_REGCOUNT
	.align		4
.L_34:
        /*0090*/ 	.byte	0x04, 0x2f
        /*0092*/ 	.short	(.L_36 - .L_35)
	.align		4
.L_35:
        /*0094*/ 	.word	index@(_ZN5flash44flash_bwd_dq_dk_dv_loop_seqk_parallel_kernelI23Flash_bwd_kernel_traitsILi96ELi64ELi128ELi8ELi2ELi4ELi4ELb0ELb0EN7cutlass10bfloat16_tE19Flash_kernel_traitsILi96ELi64ELi128ELi8ES3_EELb0ELb0ELb0ELb1ELb0ELb0ELb1EEEvNS_16Flash_bwd_paramsE)
        /*0098*/ 	.word	0x000000ff


	//----- nvinfo : EIATTR_FRAME_SIZE
	.align		4
.L_36:
        /*009c*/ 	.byte	0x04, 0x11
        /*009e*/ 	.short	(.L_38 - .L_37)
	.align		4
.L_37:
        /*00a0*/ 	.word	index@(_ZN5flash44flash_bwd_dq_dk_dv_loop_seqk_parallel_kernelI23Flash_bwd_kernel_traitsILi96ELi64ELi128ELi8ELi2ELi4ELi4ELb0ELb0EN7cutlass10bfloat16_tE19Flash_kernel_traitsILi96ELi64ELi128ELi8ES3_EELb0ELb0ELb0ELb1ELb0ELb0ELb1EEEvNS_16Flash_bwd_paramsE)
        /*00a4*/ 	.word	0x00000000


	//----- nvinfo : EIATTR_REGCOUNT
	.align		4
.L_38:
        /*00a8*/ 	.byte	0x04, 0x2f
        /*00aa*/ 	.short	(.L_40 - .L_39)
	.align		4
.L_39:
        /*00ac*/ 	.word	index@(_ZN5flash44flash_bwd_dq_dk_dv_loop_seqk_parallel_kernelI23Flash_bwd_kernel_traitsILi96ELi64ELi128ELi8ELi2ELi4ELi4ELb0ELb0EN7cutlass10bfloat16_tE19Flash_kernel_traitsILi96ELi64ELi128ELi8ES3_EELb1ELb0ELb0ELb1ELb0ELb0ELb0EEEvNS_16Flash_bwd_paramsE)
        /*00b0*/ 	.word	0x000000fe


	//----- nvinfo : EIATTR_FRAME_SIZE
	.align		4
.L_40:
        /*00b4*/ 	.byte	0x04, 0x11
        /*00b6*/ 	.short	(.L_42 - .L_41)
	.align		4
.L_41:
        /*00b8*/ 	.word	index@(_ZN5flash44flash_bwd_dq_dk_dv_loop_seqk_parallel_kernelI23Flash_bwd_kernel_traitsILi96ELi64ELi128ELi8ELi2ELi4ELi4ELb0ELb0EN7cutlass10bfloat16_tE19Flash_kernel_traitsILi96ELi64ELi128ELi8ES3_EELb1ELb0ELb0ELb1ELb0ELb0ELb0EEEvNS_16Flash_bwd_paramsE)
        /*00bc*/ 	.word	0x00000000


	//----- nvinfo : EIATTR_REGCOUNT
	.align		4
.L_42:
        /*00c0*/ 	.byte	0x04, 0x2f
        /*00c2*/ 	.short	(.L_44 - .L_43)
	.align		4
.L_43:
        /*00c4*/ 	.word	index@(_ZN5flash44flash_bwd_dq_dk_dv_loop_seqk_parallel_kernelI23Flash_bwd_kernel_traitsILi96ELi64ELi128ELi8ELi2ELi4ELi4ELb0ELb0EN7cutlass10bfloat16_tE19Flash_kernel_traitsILi96ELi64ELi128ELi8ES3_EELb0ELb0ELb0ELb0ELb1ELb1ELb1EEEvNS_16Flash_bwd_paramsE)
        /*00c8*/ 	.word	0x000000fe


	//----- nvinfo : EIATTR_FRAME_SIZE
	.align		4
.L_44:
        /*00cc*/ 	.byte	0x04, 0x11
        /*00ce*/ 	.short	(.L_46 - .L_45)
	.align		4
.L_45:
        /*00d0*/ 	.word	index@(_ZN5flash44flash_bwd_dq_dk_dv_loop_seqk_parallel_kernelI23Flash_bwd_kernel_traitsILi96ELi64ELi128ELi8ELi2ELi4ELi4ELb0ELb0EN7cutlass10bfloat16_tE19Flash_kernel_traitsILi96ELi64ELi128ELi8ES3_EELb0ELb0ELb0ELb0ELb1ELb1ELb1EEEvNS_16Flash_bwd_paramsE)
        /*00d4*/ 	.word	0x00000000


	//----- nvinfo : EIATTR_REGCOUNT
	.align		4
.L_46:
        /*00d8*/ 	.byte	0x04, 0x2f
        /*00da*/ 	.short	(.L_48 - .L_47)
	.align		4
.L_47:
        /*00dc*/ 	.word	index@(_ZN5flash44flash_bwd_dq_dk_dv_loop_seqk_parallel_kernelI23Flash_bwd_kernel_traitsILi96ELi64ELi128ELi8ELi2ELi4ELi4ELb0ELb0EN7cutlass10bfloat16_tE19Flash_kernel_traitsILi96ELi64ELi128ELi8ES3_EELb1ELb0ELb0ELb0ELb1ELb1ELb0EEEvNS_16Flash_bwd_paramsE)
        /*00e0*/ 	.word	0x000000ff


	//----- nvinfo : EIATTR_FRAME_SIZE
	.align		4
.L_48:
        /*00e4*/ 	.byte	0x04, 0x11
        /*00e6*/ 	.short	(.L_50 - .L_49)
	.align		4
.L_49:
        /*00e8*/ 	.word	index@(_ZN5flash44flash_bwd_dq_dk_dv_loop_seqk_parallel_kernelI23Flash_bwd_kernel_traitsILi96ELi64ELi128ELi8ELi2ELi4ELi4ELb0ELb0EN7cutlass10bfloat16_tE19Flash_kernel_traitsILi96ELi64ELi128ELi8ES3_EELb1ELb0ELb0ELb0ELb1ELb1ELb0EEEvNS_16Flash_bwd_paramsE)
        /*00ec*/ 	.word	0x00000000


	//----- nvinfo : EIATTR_REGCOUNT
	.align		4
.L_50:
        /*00f0*/ 	.byte	0x04, 0x2f
        /*00f2*/ 	.short	(.L_52 - .L_51)
	.align		4
.L_51:
        /*00f4*/ 	.word	index@(_ZN5flash44flash_bwd_dq_dk_dv_loop_seqk_parallel_kernelI23Flash_bwd_kernel_traitsILi96ELi64ELi128ELi8ELi2ELi4ELi4ELb0ELb0EN7cutlass10bfloat16_tE19Flash_kernel_traitsILi96ELi64ELi128ELi8ES3_EELb0ELb0ELb1ELb0ELb0ELb0ELb1EEEvNS_16Flash_bwd_paramsE)
        /*00f8*/ 	.word	0x000000ff


	//----- nvinfo : EIATTR_FRAME_SIZE
	.align		4
.L_52:
        /*00fc*/ 	.byte	0x04, 0x11
        /*00fe*/ 	.short	(.L_54 - .L_53)
	.align		4
.L_53:
        /*0100*/ 	.word	index@(_ZN5flash44flash_bwd_dq_dk_dv_loop_seqk_parallel_kernelI23Flash_bwd_kernel_traitsILi96ELi64ELi128ELi8ELi2ELi4ELi4ELb0ELb0EN7cutlass10bfloat16_tE19Flash_kernel_traitsILi96ELi64ELi128ELi8ES3_EELb0ELb0ELb1ELb0ELb0ELb0ELb1EEEvNS_16Flash_bwd_paramsE)
        /*0104*/ 	.word	0x00000000


	//----- nvinfo : EIATTR_REGCOUNT
	.align		4
.L_54:
        /*0108*/ 	.byte	0x04, 0x2f
        /*010a*/ 	.short	(.L_56 - .L_55)
	.align		4
.L_55:
        /*010c*/ 	.word	index@(_ZN5flash44flash_bwd_dq_dk_dv_loop_seqk_parallel_kernelI23Flash_bwd_kernel_traitsILi96ELi64ELi128ELi8ELi2ELi4ELi4ELb0ELb0EN7cutlass10bfloat16_tE19Flash_kernel_traitsILi96ELi64ELi128ELi8ES3_EELb1ELb0ELb1ELb0ELb0ELb0ELb0EEEvNS_16Flash_bwd_paramsE)
        /*0110*/ 	.word	0x000000ff


	//----- nvinfo : EIATTR_FRAME_SIZE
	.align		4
.L_56:
        /*0114*/ 	.byte	0x04, 0x11
        /*0116*/ 	.short	(.L_58 - .L_57)
	.align		4
.L_57:
        /*0118*/ 	.word	index@(_ZN5flash44flash_bwd_dq_dk_dv_loop_seqk_parallel_kernelI23Flash_bwd_kernel_traitsILi96ELi64ELi128ELi8ELi2ELi4ELi4ELb0ELb0EN7cutlass10bfloat16_tE19Flash_kernel_traitsILi96ELi64ELi128ELi8ES3_EELb1ELb0ELb1ELb0ELb0ELb0ELb0EEEvNS_16Flash_bwd_paramsE)
        /*011c*/ 	.word	0x00000000


	//----- nvinfo : EIATTR_REGCOUNT
	.align		4
.L_58:
        /*0120*/ 	.byte	0x04, 0x2f
        /*0122*/ 	.short	(.L_60 - .L_59)
	.align		4
.L_59:
        /*0124*/ 	.word	index@(_ZN5flash44flash_bwd_dq_dk_dv_loop_seqk_parallel_kernelI23Flash_bwd_kernel_traitsILi96ELi64ELi128ELi8ELi2ELi4ELi4ELb0ELb0EN7cutlass10bfloat16_tE19Flash_kernel_traitsILi96ELi64ELi128ELi8ES3_EELb0ELb0ELb0ELb0ELb0ELb0ELb1EEEvNS_16Flash_bwd_paramsE)
        /*0128*/ 	.word	0x000000ff


	//----- nvinfo : EIATTR_FRAME_SIZE
	.align		4
.L_60:
        /*012c*/ 	.byte	0x04, 0x11
        /*012e*/ 	.short	(.L_62 - .L_61)
	.align		4
.L_61:
        /*0130*/ 	.word	index@(_ZN5flash44flash_bwd_dq_dk_dv_loop_seqk_parallel_kernelI23Flash_bwd_kernel_traitsILi96ELi64ELi128ELi8ELi2ELi4ELi4ELb0ELb0EN7cutlass10bfloat16_tE19Flash_kernel_traitsILi96ELi64ELi128ELi8ES3_EELb0ELb0ELb0ELb0ELb0ELb0ELb1EEEvNS_16Flash_bwd_paramsE)
        /*0134*/ 	.word	0x00000000


	//----- nvinfo : EIATTR_REGCOUNT
	.align		4
.L_62:
        /*0138*/ 	.byte	0x04, 0x2f
        /*013a*/ 	.short	(.L_64 - .L_63)
	.align		4
.L_63:
        /*013c*/ 	.word	index@(_ZN5flash44flash_bwd_dq_dk_dv_loop_seqk_parallel_kernelI23Flash_bwd_kernel_traitsILi96ELi64ELi128ELi8ELi2ELi4ELi4ELb0ELb0EN7cutlass10bfloat16_tE19Flash_kernel_traitsILi96ELi64ELi128ELi8ES3_EELb1ELb0ELb0ELb0ELb0ELb0ELb0EEEvNS_16Flash_bwd_paramsE)
        /*0140*/ 	.word	0x000000ff


	//----- nvinfo : EIATTR_FRAME_SIZE
	.align		4
.L_64:
        /*0144*/ 	.byte	0x04, 0x11
        /*0146*/ 	.short	(.L_66 - .L_65)
	.align		4
.L_65:
        /*0148*/ 	.word	index@(_ZN5flash44flash_bwd_dq_dk_dv_loop_seqk_parallel_kernelI23Flash_bwd_kernel_traitsILi96ELi64ELi128ELi8ELi2ELi4ELi4ELb0ELb0EN7cutlass10bfloat16_tE19Flash_kernel_traitsILi96ELi64ELi128ELi8ES3_EELb1ELb0ELb0ELb0ELb0ELb0ELb0EEEvNS_16Flash_bwd_paramsE)
        /*014c*/ 	.word	0x00000000


	//----- nvinfo : EIATTR_REGCOUNT
	.align		4
.L_66:
        /*0150*/ 	.byte	0x04, 0x2f
        /*0152*/ 	.short	(.L_68 - .L_67)
	.align		4
.L_67:
        /*0154*/ 	.word	index@(_ZN5flash44flash_bwd_dq_dk_dv_loop_seqk_parallel_kernelI23Flash_bwd_kernel_traitsILi96ELi64ELi128ELi8ELi2ELi4ELi4ELb0ELb0EN7cutlass10bfloat16_tE19Flash_kernel_traitsILi96ELi64ELi128ELi8ES3_EELb0ELb0ELb0ELb0ELb0ELb1ELb1EEEvNS_16Flash_bwd_paramsE)
        /*0158*/ 	.word	0x000000fe


	//----- nvinfo : EIATTR_FRAME_SIZE
	.align		4
.L_68:
        /*015c*/ 	.byte	0x04, 0x11
        /*015e*/ 	.short	(.L_70 - .L_69)
	.align		4
.L_69:
        /*0160*/ 	.word	index@(_ZN5flash44flash_bwd_dq_dk_dv_loop_seqk_parallel_kernelI23Flash_bwd_kernel_traitsILi96ELi64ELi128ELi8ELi2ELi4ELi4ELb0ELb0EN7cutlass10bfloat16_tE19Flash_kernel_traitsILi96ELi64ELi128ELi8ES3_EELb0ELb0ELb0ELb0ELb0ELb1ELb1EEEvNS_16Flash_bwd_paramsE)
        /*0164*/ 	.word	0x00000000


	//----- nvinfo : EIATTR_REGCOUNT
	.align		4
.L_70:
        /*0168*/ 	.byte	0x04, 0x2f
        /*016a*/ 	.short	(.L_72 - .L_71)
	.align		4
.L_71:
        /*016c*/ 	.word	index@(_ZN5flash44flash_bwd_dq_dk_dv_loop_seqk_parallel_kernelI23Flash_bwd_kernel_traitsILi96ELi64ELi128ELi8ELi2ELi4ELi4ELb0ELb0EN7cutlass10bfloat16_tE19Flash_kernel_traitsILi96ELi64ELi128ELi8ES3_EELb1ELb0ELb0ELb0ELb0ELb1ELb0EEEvNS_16Flash_bwd_paramsE)
        /*0170*/ 	.word	0x000000ff


	//----- nvinfo : EIATTR_FRAME_SIZE
	.align		4
.L_72:
        /*0174*/ 	.byte	0x04, 0x11
        /*0176*/ 	.short	(.L_74 - .L_73)
	.align		4
.L_73:
        /*0178*/ 	.word	index@(_ZN5flash44flash_bwd_dq_dk_dv_loop_seqk_parallel_kernelI23Flash_bwd_kernel_traitsILi96ELi64ELi128ELi8ELi2ELi4ELi4ELb0ELb0EN7cutlass10bfloat16_tE19Flash_kernel_traitsILi96ELi64ELi128ELi8ES3_EELb1ELb0ELb0ELb0ELb0ELb1ELb0EEEvNS_16Flash_bwd_paramsE)
        /*017c*/ 	.word	0x00000000


	//----- nvinfo : EIATTR_REGCOUNT
	.align		4
.L_74:
        /*0180*/ 	.byte	0x04, 0x2f
        /*0182*/ 	.short	(.L_76 - .L_75)
	.align		4
.L_75:
        /*0184*/ 	.word	index@(_ZN5flash27flash_bwd_convert_dq_kernelI23Flash_bwd_kernel_traitsILi96ELi64ELi128ELi8ELi2ELi4ELi4ELb0ELb0EN7cutlass10bfloat16_tE19Flash_kernel_traitsILi96ELi64ELi128ELi8ES3_EEEEvNS_16Flash_bwd_paramsEi)
        /*0188*/ 	.word	0x00000028


	//----- nvinfo : EIATTR_FRAME_SIZE
	.align		4
.L_76:
        /*018c*/ 	.byte	0x04, 0x11
        /*018e*/ 	.short	(.L_78 - .L_77)
	.align		4
.L_77:
        /*0190*/ 	.word	index@(_ZN5flash27flash_bwd_convert_dq_kernelI23Flash_bwd_kernel_traitsILi96ELi64ELi128ELi8ELi2ELi4ELi4ELb0ELb0EN7cutlass10bfloat16_tE19Flash_kernel_traitsILi96ELi64ELi128ELi8ES3_EEEEvNS_16Flash_bwd_paramsEi)
        /*0194*/ 	.word	0x00000000


	//----- nvinfo : EIATTR_REGCOUNT
	.align		4
.L_78:
        /*0198*/ 	.byte	0x04, 0x2f
        /*019a*/ 	.short	(.L_80 - .L_79)
	.align		4
.L_79:
        /*019c*/ 	.word	index@(_ZN5flash25flash_bwd_dot_do_o_kernelILb1E23Flash_bwd_kernel_traitsILi96ELi64ELi128ELi8ELi2ELi4ELi4ELb1ELb0EN7cutlass10bfloat16_tE19Flash_kernel_traitsILi96ELi64ELi128ELi8ES3_EEEEvNS_16Flash_bwd_paramsE)
        /*01a0*/ 	.word	0x00000028


	//----- nvinfo : EIATTR_FRAME_SIZE
	.align		4
.L_80:
        /*01a4*/ 	.byte	0x04, 0x11
        /*01a6*/ 	.short	(.L_82 - .L_81)
	.align		4
.L_81:
        /*01a8*/ 	.word	index@(_ZN5flash25flash_bwd_dot_do_o_kernelILb1E23Flash_bwd_kernel_traitsILi96ELi64ELi128ELi8ELi2ELi4ELi4ELb1ELb0EN7cutlass10bfloat16_tE19Flash_kernel_traitsILi96ELi64ELi128ELi8ES3_EEEEvNS_16Flash_bwd_paramsE)
        /*01ac*/ 	.word	0x00000000


	//----- nvinfo : EIATTR_REGCOUNT
	.align		4
.L_82:
        /*01b0*/ 	.byte	0x04, 0x2f
        /*01b2*/ 	.short	(.L_84 - .L_83)
	.align		4
.L_83:
        /*01b4*/ 	.word	index@(_ZN5flash25flash_bwd_dot_do_o_kernelILb0E23Flash_bwd_kernel_traitsILi96ELi64ELi128ELi8ELi2ELi4ELi4ELb1ELb0EN7cutlass10bfloat16_tE19Flash_kernel_traitsILi96ELi64ELi128ELi8ES3_EEEEvNS_16Flash_bwd_paramsE)
        /*01b8*/ 	.word	0x00000026


	//----- nvinfo : EIATTR_FRAME_SIZE
	.align		4
.L_84:
        /*01bc*/ 	.byte	0x04, 0x11
        /*01be*/ 	.short	(.L_86 - .L_85)
	.align		4
.L_85:
        /*01c0*/ 	.word	index@(_ZN5flash25flash_bwd_dot_do_o_kernelILb0E23Flash_bwd_kernel_traitsILi96ELi64ELi128ELi8ELi2ELi4ELi4ELb1ELb0EN7cutlass10bfloat16_tE19Flash_kernel_traitsILi96ELi64ELi128ELi8ES3_EEEEvNS_16Flash_bwd_paramsE)
        /*01c4*/ 	.word	0x00000000


	//----- nvinfo : EIATTR_REGCOUNT
	.align		4
.L_86:
        /*01c8*/ 	.byte	0x04, 0x2f
        /*01ca*/ 	.short	(.L_88 - .L_87)
	.align		4
.L_87:
        /*01cc*/ 	.word	index@(_ZN5flash44flash_bwd_dq_dk_dv_loop_seqk_parallel_kernelI23Flash_bwd_kernel_traitsILi96ELi64ELi128ELi8ELi2ELi4ELi4ELb1ELb0EN7cutlass10bfloat16_tE19Flash_kernel_traitsILi96ELi64ELi128ELi8ES3_EELb0ELb0ELb1ELb1ELb0ELb0ELb1EEEvNS_16Flash_bwd_paramsE)
        /*01d0*/ 	.word	0x000000ff


	//----- nvinfo : EIATTR_FRAME_SIZE
	.align		4
.L_88:
        /*01d4*/ 	.byte	0x04, 0x11
        /*01d6*/ 	.short	(.L_90 - .L_89)
	.align		4
.L_89:
        /*01d8*/ 	.word	index@(_ZN5flash44flash_bwd_dq_dk_dv_loop_seqk_parallel_kernelI23Flash_bwd_kernel_traitsILi96ELi64ELi128ELi8ELi2ELi4ELi4ELb1ELb0EN7cutlass10bfloat16_tE19Flash_kernel_traitsILi96ELi64ELi128ELi8ES3_EELb0ELb0ELb1ELb1ELb0ELb0ELb1EEEvNS_16Flash_bwd_paramsE)
        /*01dc*/ 	.word	0x00000080


	//----- nvinfo : EIATTR_REGCOUNT
	.align		4
.L_90:
        /*01e0*/ 	.byte	0x04, 0x2f
        /*01e2*/ 	.short	(.L_92 - .L_91)
	.align		4
.L_91:
        /*01e4*/ 	.word	index@(_ZN5flash44flash_bwd_dq_dk_dv_loop_seqk_parallel_kernelI23Flash_bwd_kernel_traitsILi96ELi64ELi128ELi8ELi2ELi4ELi4ELb1ELb0EN7cutlass10bfloat16_tE19Flash_kernel_traitsILi96ELi64ELi128ELi8ES3_EELb1ELb0ELb1ELb1ELb0ELb0ELb0EEEvNS_16Flash_bwd_paramsE)
        /*01e8*/ 	.word	0x000000ff


	//----- nvinfo : EIATTR_FRAME_SIZE
	.align		4
.L_92:
        /*01ec*/ 	.byte	0x04, 0x11
        /*01ee*/ 	.short	(.L_94 - .L_93)
	.align		4
.L_93:
        /*01f0*/ 	.word	index@(_ZN5flash44flash_bwd_dq_dk_dv_loop_seqk_parallel_kernelI23Flash_bwd_kernel_traitsILi96ELi64ELi128ELi8ELi2ELi4ELi4ELb1ELb0EN7cutlass10bfloat16_tE19Flash_kernel_traitsILi96ELi64ELi128ELi8ES3_EELb1ELb0ELb1ELb1ELb0ELb0ELb0EEEvNS_16Flash_bwd_paramsE)
        /*01f4*/ 	.word	0x00000000


	//----- nvinfo : EIATTR_REGCOUNT
	.align		4
.L_94:
        /*01f8*/ 	.byte	0x04, 0x2f
        /*01fa*/ 	.short	(.L_96 - .L_95)
	.align		4
.L_95:
        /*01fc*/ 	.word	index@(_ZN5flash44flash_bwd_dq_dk_dv_loop_seqk_parallel_kernelI23Flash_bwd_kernel_traitsILi96ELi64ELi128ELi8ELi2ELi4ELi4ELb1ELb0EN7cutlass10bfloat16_tE19Flash_kernel_traitsILi96ELi64ELi128ELi8ES3_EELb0ELb0ELb1ELb0ELb0ELb1ELb1EEEvNS_16Flash_bwd_paramsE)
        /*0200*/ 	.word	0x000000ff


	//----- nvinfo : EIATTR_FRAME_SIZE
	.align		4
.L_96:
        /*0204*/ 	.byte	0x04, 0x11
        /*0206*/ 	.short	(.L_98 - .L_97)
	.align		4
.L_97:
        /*0208*/ 	.word	index@(_ZN5flash44flash_bwd_dq_dk_dv_loop_seqk_parallel_kernelI23Flash_bwd_kernel_traitsILi96ELi64ELi128ELi8ELi2ELi4ELi4ELb1ELb0EN7cutlass10bfloat16_tE19Flash_kernel_traitsILi96ELi64ELi128ELi8ES3_EELb0ELb0ELb1ELb0ELb0ELb1ELb1EEEvNS_16Flash_bwd_paramsE)
        /*020c*/ 	.word	0x00000078


	//----- nvinfo : EIATTR_REGCOUNT
	.align		4
.L_98:
        /*0210*/ 	.byte	0x04, 0x2f
        /*0212*/ 	.short	(.L_100 - .L_99)
	.align		4
.L_99:
        /*0214*/ 	.word	index@(_ZN5flash44flash_bwd_dq_dk_dv_loop_seqk_parallel_kernelI23Flash_bwd_kernel_traitsILi96ELi64ELi128ELi8ELi2ELi4ELi4ELb1ELb0EN7cutlass10bfloat16_tE19Flash_kernel_traitsILi96ELi64ELi128ELi8ES3_EELb1ELb0ELb1ELb0ELb0ELb1ELb0EEEvNS_16Flash_bwd_paramsE)
        /*0218*/ 	.word	0x000000ff


	//----- nvinfo : EIATTR_FRAME_SIZE
	.align		4
.L_100:
        /*021c*/ 	.byte	0x04, 0x11
        /*021e*/ 	.short	(.L_102 - .L_101)
	.align		4
.L_101:
        /*0220*/ 	.word	index@(_ZN5flash44flash_bwd_dq_dk_dv_loop_seqk_parallel_kernelI23Flash_bwd_kernel_traitsILi96ELi64ELi128ELi8ELi2ELi4ELi4ELb1ELb0EN7cutlass10bfloat16_tE19Flash_kernel_traitsILi96ELi64ELi128ELi8ES3_EELb1ELb0ELb1ELb0ELb0ELb1ELb0EEEvNS_16Flash_bwd_paramsE)
        /*0224*/ 	.word	0x00000000


	//----- nvinfo : EIATTR_REGCOUNT
	.align		4
.L_102:
        /*0228*/ 	.byte	0x04, 0x2f
        /*022a*/ 	.short	(.L_104 - .L_103)
	.align		4
.L_103:
        /*022c*/ 	.word	index@(_ZN5flash44flash_bwd_dq_dk_dv_loop_seqk_parallel_kernelI23Flash_bwd_kernel_traitsILi96ELi64ELi128ELi8ELi2ELi4ELi4ELb1ELb0EN7cutlass10bfloat16_tE19Flash_kernel_traitsILi96ELi64ELi128ELi8ES3_EELb0ELb0ELb0ELb1ELb0ELb0ELb1EEEvNS_16Flash_bwd_paramsE)
        /*0230*/ 	.word	0x000000ff


	//----- nvinfo : EIATTR_FRAME_SIZE
	.align		4
.L_104:
        /*0234*/ 	.byte	0x04, 0x11
        /*0236*/ 	.short	(.L_106 - .L_105)
	.align		4
.L_105:
        /*0238*/ 	.word	index@(_ZN5flash44flash_bwd_dq_dk_dv_loop_seqk_parallel_kernelI23Flash_bwd_kernel_traitsILi96ELi64ELi128ELi8ELi2ELi4ELi4ELb1ELb0EN7cutlass10bfloat16_tE19Flash_kernel_traitsILi96ELi64ELi128ELi8ES3_EELb0ELb0ELb0ELb1ELb0ELb0ELb1EEEvNS_16Flash_bwd_paramsE)
        /*023c*/ 	.word	0x00000070


	//----- nvinfo : EIATTR_REGCOUNT
	.align		4
.L_106:
        /*0240*/ 	.byte	0x04, 0x2f
        /*0242*/ 	.short	(.L_108 - .L_107)
	.align		4
.L_107:
        /*0244*/ 	.word	index@(_ZN5flash44flash_bwd_dq_dk_dv_loop_seqk_parallel_kernelI23Flash_bwd_kernel_traitsILi96ELi64ELi128ELi8ELi2ELi4ELi4ELb1ELb0EN7cutlass10bfloat16_tE19Flash_kernel_traitsILi96ELi64ELi128ELi8ES3_EELb1ELb0ELb0ELb1ELb0ELb0ELb0EEEvNS_16Flash_bwd_paramsE)
        /*0248*/ 	.word	0x000000ff


	//----- nvinfo : EIATTR_FRAME_SIZE
	.align		4
.L_108:
        /*024c*/ 	.byte	0x04, 0x11
        /*024e*/ 	.short	(.L_110 - .L_109)
	.align		4
.L_109:
        /*0250*/ 	.word	index@(_ZN5flash44flash_bwd_dq_dk_dv_loop_seqk_parallel_kernelI23Flash_bwd_kernel_traitsILi96ELi64ELi128ELi8ELi2ELi4ELi4ELb1ELb0EN7cutlass10bfloat16_tE19Flash_kernel_traitsILi96ELi64ELi128ELi8ES3_EELb1ELb0ELb0ELb1ELb0ELb0ELb0EEEvNS_16Flash_bwd_paramsE)
        /*0254*/ 	.word	0x00000000


	//----- nvinfo : EIATTR_REGCOUNT
	.align		4
.L_110:
        /*0258*/ 	.byte	0x04, 0x2f
        /*025a*/ 	.short	(.L_112 - .L_111)
	.align		4
.L_111:
        /*025c*/ 	.word	index@(_ZN5flash44flash_bwd_dq_dk_dv_loop_seqk_parallel_kernelI23Flash_bwd_kernel_traitsILi96ELi64ELi128ELi8ELi2ELi4ELi4ELb1ELb0EN7cutlass10bfloat16_tE19Flash_kernel_traitsILi96ELi64ELi128ELi8ES3_EELb0ELb0ELb0ELb0ELb1ELb1ELb1EEEvNS_16Flash_bwd_paramsE)
        /*0260*/ 	.word	0x000000ff


	//----- nvinfo : EIATTR_FRAME_SIZE
	.align		4
.L_112:
        /*0264*/ 	.byte	0x04, 0x11
        /*0266*/ 	.short	(.L_114 - .L_113)
	.align		4
.L_113:
        /*0268*/ 	.word	index@(_ZN5flash44flash_bwd_dq_dk_dv_loop_seqk_parallel_kernelI23Flash_bwd_kernel_traitsILi96ELi64ELi128ELi8ELi2ELi4ELi4ELb1ELb0EN7cutlass10bfloat16_tE19Flash_kernel_traitsILi96ELi64ELi128ELi8ES3_EELb0ELb0ELb0ELb0ELb1ELb1ELb1EEEvNS_16Flash_bwd_paramsE)
        /*026c*/ 	.word	0x00000078


	//----- nvinfo : EIATTR_REGCOUNT
	.align		4
.L_114:
        /*0270*/ 	.byte	0x04, 0x2f
        /*0272*/ 	.short	(.L_116 - .L_115)
	.align		4
.L_115:
        /*0274*/ 	.word	index@(_ZN5flash44flash_bwd_dq_dk_dv_loop_seqk_parallel_kernelI23Flash_bwd_kernel_traitsILi96ELi64ELi128ELi8ELi2ELi4ELi4ELb1ELb0EN7cutlass10bfloat16_tE19Flash_kernel_traitsILi96ELi64ELi128ELi8ES3_EELb1ELb0ELb0ELb0ELb1ELb1ELb0EEEvNS_16Flash_bwd_paramsE)
        /*0278*/ 	.word	0x000000ff


	//----- nvinfo : EIATTR_FRAME_SIZE
	.align		4
.L_116:
        /*027c*/ 	.byte	0x04, 0x11
        /*027e*/ 	.short	(.L_118 - .L_117)
	.align		4
.L_117:
        /*0280*/ 	.word	index@(_ZN5flash44flash_bwd_dq_dk_dv_loop_seqk_parallel_kernelI23Flash_bwd_kernel_traitsILi96ELi64ELi128ELi8ELi2ELi4ELi4ELb1ELb0EN7cutlass10bfloat16_tE19Flash_kernel_traitsILi96ELi64ELi128ELi8ES3_EELb1ELb0ELb0ELb0ELb1ELb1ELb0EEEvNS_16Flash_bwd_paramsE)
        /*0284*/ 	.word	0x00000018


	//----- nvinfo : EIATTR_REGCOUNT
	.align		4
.L_118:
        /*0288*/ 	.byte	0x04, 0x2f
        /*028a*/ 	.short	(.L_120 - .L_119)
	.align		4
.L_119:
        /*028c*/ 	.word	index@(_ZN5flash44flash_bwd_dq_dk_dv_loop_seqk_parallel_kernelI23Flash_bwd_kernel_traitsILi96ELi64ELi128ELi8ELi2ELi4ELi4ELb1ELb0EN7cutlass10bfloat16_tE19Flash_kernel_traitsILi96ELi64ELi128ELi8ES3_EELb0ELb0ELb1ELb0ELb0ELb0ELb1EEEvNS_16Flash_bwd_paramsE)
        /*0290*/ 	.word	0x000000ff


	//----- nvinfo : EIATTR_FRAME_SIZE
	.align		4
.L_120:
        /*0294*/ 	.byte	0x04, 0x11
        /*0296*/ 	.short	(.L_122 - .L_121)
	.align		4
.L_121:
        /*0298*/ 	.word	index@(_ZN5flash44flash_bwd_dq_dk_dv_loop_seqk_parallel_kernelI23Flash_bwd_kernel_traitsILi96ELi64ELi128ELi8ELi2ELi4ELi4ELb1ELb0EN7cutlass10bfloat16_tE19Flash_kernel_traitsILi96ELi64ELi128ELi8ES3_EELb0ELb0ELb1ELb0ELb0ELb0ELb1EEEvNS_16Flash_bwd_paramsE)
        /*029c*/ 	.word	0x00000080


	//----- nvinfo : EIATTR_REGCOUNT
	.align		4
.L_122:
        /*02a0*/ 	.byte	0x04, 0x2f
        /*02a2*/ 	.short	(.L_124 - .L_123)
	.align		4
.L_123:
        /*02a4*/ 	.word	index@(_ZN5flash44flash_bwd_dq_dk_dv_loop_seqk_parallel_kernelI23Flash_bwd_kernel_traitsILi96ELi64ELi128ELi8ELi2ELi4ELi4ELb1ELb0EN7cutlass10bfloat16_tE19Flash_kernel_traitsILi96ELi64ELi128ELi8ES3_EELb1ELb0ELb1ELb0ELb0ELb0ELb0EEEvNS_16Flash_bwd_paramsE)
        /*02a8*/ 	.word	0x000000ff


	//----- nvinfo : EIATTR_FRAME_SIZE
	.align		4
.L_124:
        /*02ac*/ 	.byte	0x04, 0x11
        /*02ae*/ 	.short	(.L_126 - .L_125)
	.align		4
.L_125:
        /*02b0*/ 	.word	index@(_ZN5flash44flash_bwd_dq_dk_dv_loop_seqk_parallel_kernelI23Flash_bwd_kernel_traitsILi96ELi64ELi128ELi8ELi2ELi4ELi4ELb1ELb0EN7cutlass10bfloat16_tE19Flash_kernel_traitsILi96ELi64ELi128ELi8ES3_EELb1ELb0ELb1ELb0ELb0ELb0ELb0EEEvNS_16Flash_bwd_paramsE)
        /*02b4*/ 	.word	0x00000000


	//----- nvinfo : EIATTR_REGCOUNT
	.align		4
.L_126:
        /*02b8*/ 	.byte	0x04, 0x2f
        /*02ba*/ 	.short	(.L_128 - .L_127)
	.align		4
.L_127:
        /*02bc*/ 	.word	index@(_ZN5flash44flash_bwd_dq_dk_dv_loop_seqk_parallel_kernelI23Flash_bwd_kernel_traitsILi96ELi64ELi128ELi8ELi2ELi4ELi4ELb1ELb0EN7cutlass10bfloat16_tE19Flash_kernel_traitsILi96ELi64ELi128ELi8ES3_EELb0ELb0ELb0ELb0ELb0ELb0ELb1EEEvNS_16Flash_bwd_paramsE)
        /*02c0*/ 	.word	0x000000ff


	//----- nvinfo : EIATTR_FRAME_SIZE
	.align		4
.L_128:
        /*02c4*/ 	.byte	0x04, 0x11
        /*02c6*/ 	.short	(.L_130 - .L_129)
	.align		4
.L_129:
        /*02c8*/ 	.word	index@(_ZN5flash44flash_bwd_dq_dk_dv_loop_seqk_parallel_kernelI23Flash_bwd_kernel_traitsILi96ELi64ELi128ELi8ELi2ELi4ELi4ELb1ELb0EN7cutlass10bfloat16_tE19Flash_kernel_traitsILi96ELi64ELi128ELi8ES3_EELb0ELb0ELb0ELb0ELb0ELb0ELb1EEEvNS_16Flash_bwd_paramsE)
        /*02cc*/ 	.word	0x00000070


	//----- nvinfo : EIATTR_REGCOUNT
	.align		4
.L_130:
        /*02d0*/ 	.byte	0x04, 0x2f
        /*02d2*/ 	.short	(.L_132 - .L_131)
	.align		4
.L_131:
        /*02d4*/ 	.word	index@(_ZN5flash44flash_bwd_dq_dk_dv_loop_seqk_parallel_kernelI23Flash_bwd_kernel_traitsILi96ELi64ELi128ELi8ELi2ELi4ELi4ELb1ELb0EN7cutlass10bfloat16_tE19Flash_kernel_traitsILi96ELi64ELi128ELi8ES3_EELb1ELb0ELb0ELb0ELb0ELb0ELb0EEEvNS_16Flash_bwd_paramsE)
        /*02d8*/ 	.word	0x000000ff


	//----- nvinfo : EIATTR_FRAME_SIZE
	.align		4
.L_132:
        /*02dc*/ 	.byte	0x04, 0x11
        /*02de*/ 	.short	(.L_134 - .L_133)
	.align		4
.L_133:
        /*02e0*/ 	.word	index@(_ZN5flash44flash_bwd_dq_dk_dv_loop_seqk_parallel_kernelI23Flash_bwd_kernel_traitsILi96ELi64ELi128ELi8ELi2ELi4ELi4ELb1ELb0EN7cutlass10bfloat16_tE19Flash_kernel_traitsILi96ELi64ELi128ELi8ES3_EELb1ELb0ELb0ELb0ELb0ELb0ELb0EEEvNS_16Flash_bwd_paramsE)
        /*02e4*/ 	.word	0x00000010


	//----- nvinfo : EIATTR_REGCOUNT
	.align		4
.L_134:
        /*02e8*/ 	.byte	0x04, 0x2f
        /*02ea*/ 	.short	(.L_136 - .L_135)
	.align		4
.L_135:
        /*02ec*/ 	.word	index@(_ZN5flash44flash_bwd_dq_dk_dv_loop_seqk_parallel_kernelI23Flash_bwd_kernel_traitsILi96ELi64ELi128ELi8ELi2ELi4ELi4ELb1ELb0EN7cutlass10bfloat16_tE19Flash_kernel_traitsILi96ELi64ELi128ELi8ES3_EELb0ELb0ELb0ELb0ELb0ELb1ELb1EEEvNS_16Flash_bwd_paramsE)
        /*02f0*/ 	.word	0x000000ff


	//----- nvinfo : EIATTR_FRAME_SIZE
	.align		4
.L_136:
        /*02f4*/ 	.byte	0x04, 0x11
        /*02f6*/ 	.short	(.L_138 - .L_137)
	.align		4
.L_137:
        /*02f8*/ 	.word	index@(_ZN5flash44flash_bwd_dq_dk_dv_loop_seqk_parallel_kernelI23Flash_bwd_kernel_traitsILi96ELi64ELi128ELi8ELi2ELi4ELi4ELb1ELb0EN7cutlass10bfloat16_tE19Flash_kernel_traitsILi96ELi64ELi128ELi8ES3_EELb0ELb0ELb0ELb0ELb0ELb1ELb1EEEvNS_16Flash_bwd_paramsE)
        /*02fc*/ 	.word	0x00000068


	//----- nvinfo : EIATTR_REGCOUNT
	.align		4
.L_138:
        /*0300*/ 	.byte	0x04, 0x2f
        /*0302*/ 	.short	(.L_140 - .L_139)
	.align		4
.L_139:
        /*0304*/ 	.word	index@(_ZN5flash44flash_bwd_dq_dk_dv_loop_seqk_parallel_kernelI23Flash_bwd_kernel_traitsILi96ELi64ELi128ELi8ELi2ELi4ELi4ELb1ELb0EN7cutlass10bfloat16_tE19Flash_kernel_traitsILi96ELi64ELi128ELi8ES3_EELb1ELb0ELb0ELb0ELb0ELb1ELb0EEEvNS_16Flash_bwd_paramsE)
        /*0308*/ 	.word	0x000000ff


	//----- nvinfo : EIATTR_FRAME_SIZE
	.align		4
.L_140:
        /*030c*/ 	.byte	0x04, 0x11
        /*030e*/ 	.short	(.L_142 - .L_141)
	.align		4
.L_141:
        /*0310*/ 	.word	index@(_ZN5flash44flash_bwd_dq_dk_dv_loop_seqk_parallel_kernelI23Flash_bwd_kernel_traitsILi96ELi64ELi128ELi8ELi2ELi4ELi4ELb1ELb0EN7cutlass10bfloat16_tE19Flash_kernel_traitsILi96ELi64ELi128ELi8ES3_EELb1ELb0ELb0ELb0ELb0ELb1ELb0EEEvNS_16Flash_bwd_paramsE)
        /*0314*/ 	.word	0x00000018


	//----- nvinfo : EIATTR_REGCOUNT
	.align		4
.L_142:
        /*0318*/ 	.byte	0x04, 0x2f
        /*031a*/ 	.short	(.L_144 - .L_143)
	.align		4
.L_143:
        /*031c*/ 	.word	index@(_ZN5flash27flash_bwd_convert_dq_kernelI23Flash_bwd_kernel_traitsILi96ELi64ELi128ELi8ELi2ELi4ELi4ELb1ELb0EN7cutlass10bfloat16_tE19Flash_kernel_traitsILi96ELi64ELi128ELi8ES3_EEEEvNS_16Flash_bwd_paramsEi)
        /*0320*/ 	.word	0x00000028


	//----- nvinfo : EIATTR_FRAME_SIZE
	.align		4
.L_144:
        /*0324*/ 	.byte	0x04, 0x11
        /*0326*/ 	.short	(.L_146 - .L_145)
	.align		4
.L_145:
        /*0328*/ 	.word	index@(_ZN5flash27flash_bwd_convert_dq_kernelI23Flash_bwd_kernel_traitsILi96ELi64ELi128ELi8ELi2ELi4ELi4ELb1ELb0EN7cutlass10bfloat16_tE19Flash_kernel_traitsILi96ELi64ELi128ELi8ES3_EEEEvNS_16Flash_bwd_paramsEi)
        /*032c*/ 	.word	0x00000000


	//----- nvinfo : EIATTR_REGCOUNT
	.align		4
.L_146:
        /*0330*/ 	.byte	0x04, 0x2f
        /*0332*/ 	.short	(.L_148 - .L_147)
	.align		4
.L_147:
        /*0334*/ 	.word	index@(_ZN5flash44flash_bwd_dq_dk_dv_loop_seqk_parallel_kernelI23Flash_bwd_kernel_traitsILi96ELi64ELi128ELi8ELi2ELi4ELi4ELb1ELb0EN7cutlass10bfloat16_tE19Flash_kernel_traitsILi96ELi64ELi128ELi8ES3_EELb0ELb0ELb1ELb1ELb0ELb0ELb0EEEvNS_16Flash_bwd_paramsE)
        /*0338*/ 	.word	0x000000ff


	//----- nvinfo : EIATTR_FRAME_SIZE
	.align		4
.L_148:
        /*033c*/ 	.byte	0x04, 0x11
        /*033e*/ 	.short	(.L_150 - .L_149)
	.align		4
.L_149:
        /*0340*/ 	.word	index@(_ZN5flash44flash_bwd_dq_dk_dv_loop_seqk_parallel_kernelI23Flash_bwd_kernel_traitsILi96ELi64ELi128ELi8ELi2ELi4ELi4ELb1ELb0EN7cutlass10bfloat16_tE19Flash_kernel_traitsILi96ELi64ELi128ELi8ES3_EELb0ELb0ELb1ELb1ELb0ELb0ELb0EEEvNS_16Flash_bwd_paramsE)
        /*0344*/ 	.word	0x00000000


	//----- nvinfo : EIATTR_REGCOUNT
	.align		4
.L_150:
        /*0348*/ 	.byte	0x04, 0x2f
        /*034a*/ 	.short	(.L_152 - .L_151)
	.align		4
.L_151:
        /*034c*/ 	.word	index@(_ZN5flash44flash_bwd_dq_dk_dv_loop_seqk_parallel_kernelI23Flash_bwd_kernel_traitsILi96ELi64ELi128ELi8ELi2ELi4ELi4ELb1ELb0EN7cutlass10bfloat16_tE19Flash_kernel_traitsILi96ELi64ELi128ELi8ES3_EELb0ELb0ELb1ELb0ELb0ELb1ELb0EEEvNS_16Flash_bwd_paramsE)
        /*0350*/ 	.word	0x000000ff


	//----- nvinfo : EIATTR_FRAME_SIZE
	.align		4
.L_152:
        /*0354*/ 	.byte	0x04, 0x11
        /*0356*/ 	.short	(.L_154 - .L_153)
	.align		4
.L_153:
        /*0358*/ 	.word	index@(_ZN5flash44flash_bwd_dq_dk_dv_loop_seqk_parallel_kernelI23Flash_bwd_kernel_traitsILi96ELi64ELi128ELi8ELi2ELi4ELi4ELb1ELb0EN7cutlass10bfloat16_tE19Flash_kernel_traitsILi96ELi64ELi128ELi8ES3_EELb0ELb0ELb1ELb0ELb0ELb1ELb0EEEvNS_16Flash_bwd_paramsE)
        /*035c*/ 	.word	0x00000008


	//----- nvinfo : EIATTR_REGCOUNT
	.align		4
.L_154:
        /*0360*/ 	.byte	0x04, 0x2f
        /*0362*/ 	.short	(.L_156 - .L_155)
	.align		4
.L_155:
        /*0364*/ 	.word	index@(_ZN5flash44flash_bwd_dq_dk_dv_loop_seqk_parallel_kernelI23Flash_bwd_kernel_traitsILi96ELi64ELi128ELi8ELi2ELi4ELi4ELb1ELb0EN7cutlass10bfloat16_tE19Flash_kernel_traitsILi96ELi64ELi128ELi8ES3_EELb0ELb0ELb0ELb1ELb0ELb0ELb0EEEvNS_16Flash_bwd_paramsE)
        /*0368*/ 	.word	0x000000ff


	//----- nvinfo : EIATTR_FRAME_SIZE
	.align		4
.L_156:
        /*036c*/ 	.byte	0x04, 0x11
        /*036e*/ 	.short	(.L_158 - .L_157)
	.align		4
.L_157:
        /*0370*/ 	.word	index@(_ZN5flash44flash_bwd_dq_dk_dv_loop_seqk_parallel_kernelI23Flash_bwd_kernel_traitsILi96ELi64ELi128ELi8ELi2ELi4ELi4ELb1ELb0EN7cutlass10bfloat16_tE19Flash_kernel_traitsILi96ELi64ELi128ELi8ES3_EELb0ELb0ELb0ELb1ELb0ELb0ELb0EEEvNS_16Flash_bwd_paramsE)
        /*0374*/ 	.word	0x00000008


	//----- nvinfo : EIATTR_REGCOUNT
	.align		4
.L_158:
        /*0378*/ 	.byte	0x04, 0x2f
        /*037a*/ 	.short	(.L_160 - .L_159)
	.align		4
.L_159:
        /*037c*/ 	.word	index@(_ZN5flash44flash_bwd_dq_dk_dv_loop_seqk_parallel_kernelI23Flash_bwd_kernel_traitsILi96ELi64ELi128ELi8ELi2ELi4ELi4ELb1ELb0EN7cutlass10bfloat16_tE19Flash_kernel_traitsILi96ELi64ELi128ELi8ES3_EELb0ELb0ELb0ELb0ELb1ELb1ELb0EEEvNS_16Flash_bwd_paramsE)
        /*0380*/ 	.word	0x000000ff


	//----- nvinfo : EIATTR_FRAME_SIZE
	.align		4
.L_160:
        /*0384*/ 	.byte	0x04, 0x11
        /*0386*/ 	.short	(.L_162 - .L_161)
	.align		4
.L_161:
        /*0388*/ 	.word	index@(_ZN5flash44flash_bwd_dq_dk_dv_loop_seqk_parallel_kernelI23Flash_bwd_kernel_traitsILi96ELi64ELi128ELi8ELi2ELi4ELi4ELb1ELb0EN7cutlass10bfloat16_tE19Flash_kernel_traitsILi96ELi64ELi128ELi8ES3_EELb0ELb0ELb0ELb0ELb1ELb1ELb0EEEvNS_16Flash_bwd_paramsE)
        /*038c*/ 	.word	0x00000010


	//----- nvinfo : EIATTR_REGCOUNT
	.align		4
.L_162:
        /*0390*/ 	.byte	0x04, 0x2f
        /*0392*/ 	.short	(.L_164 - .L_163)
	.align		4
.L_163:
        /*0394*/ 	.word	index@(_ZN5flash44flash_bwd_dq_dk_dv_loop_seqk_parallel_kernelI23Flash_bwd_kernel_traitsILi96ELi64ELi128ELi8ELi2ELi4ELi4ELb1ELb0EN7cutlass10bfloat16_tE19Flash_kernel_traitsILi96ELi64ELi128ELi8ES3_EELb0ELb0ELb1ELb0ELb0ELb0ELb0EEEvNS_16Flash_bwd_paramsE)
        /*0398*/ 	.word	0x000000fd


	//----- nvinfo : EIATTR_FRAME_SIZE
	.align		4
.L_164:
        /*039c*/ 	.byte	0x04, 0x11
        /*039e*/ 	.short	(.L_166 - .L_165)
	.align		4
.L_165:
        /*03a0*/ 	.word	index@(_ZN5flash44flash_bwd_dq_dk_dv_loop_seqk_parallel_kernelI23Flash_bwd_kernel_traitsILi96ELi64ELi128ELi8ELi2ELi4ELi4ELb1ELb0EN7cutlass10bfloat16_tE19Flash_kernel_traitsILi96ELi64ELi128ELi8ES3_EELb0ELb0ELb1ELb0ELb0ELb0ELb0EEEvNS_16Flash_bwd_paramsE)
        /*03a4*/ 	.word	0x00000000


	//----- nvinfo : EIATTR_REGCOUNT
	.align		4
.L_166:
        /*03a8*/ 	.byte	0x04, 0x2f
        /*03aa*/ 	.short	(.L_168 - .L_167)
	.align		4
.L_167:
        /*03ac*/ 	.word	index@(_ZN5flash44flash_bwd_dq_dk_dv_loop_seqk_parallel_kernelI23Flash_bwd_kernel_traitsILi96ELi64ELi128ELi8ELi2ELi4ELi4ELb1ELb0EN7cutlass10bfloat16_tE19Flash_kernel_traitsILi96ELi64ELi128ELi8ES3_EELb0ELb0ELb0ELb0ELb0ELb0ELb0EEEvNS_16Flash_bwd_paramsE)
        /*03b0*/ 	.word	0x000000ff


	//----- nvinfo : EIATTR_FRAME_SIZE
	.align		4
.L_168:
        /*03b4*/ 	.byte	0x04, 0x11
        /*03b6*/ 	.short	(.L_170 - .L_169)
	.align		4
.L_169:
        /*03b8*/ 	.word	index@(_ZN5flash44flash_bwd_dq_dk_dv_loop_seqk_parallel_kernelI23Flash_bwd_kernel_traitsILi96ELi64ELi128ELi8ELi2ELi4ELi4ELb1ELb0EN7cutlass10bfloat16_tE19Flash_kernel_traitsILi96ELi64ELi128ELi8ES3_EELb0ELb0ELb0ELb0ELb0ELb0ELb0EEEvNS_16Flash_bwd_paramsE)
        /*03bc*/ 	.word	0x00000010


	//----- nvinfo : EIATTR_REGCOUNT
	.align		4
.L_170:
        /*03c0*/ 	.byte	0x04, 0x2f
        /*03c2*/ 	.short	(.L_172 - .L_171)
	.align		4
.L_171:
        /*03c4*/ 	.word	index@(_ZN5flash44flash_bwd_dq_dk_dv_loop_seqk_parallel_kernelI23Flash_bwd_kernel_traitsILi96ELi64ELi128ELi8ELi2ELi4ELi4ELb1ELb0EN7cutlass10bfloat16_tE19Flash_kernel_traitsILi96ELi64ELi128ELi8ES3_EELb0ELb0ELb0ELb0ELb0ELb1ELb0EEEvNS_16Flash_bwd_paramsE)
        /*03c8*/ 	.word	0x000000ff


	//----- nvinfo : EIATTR_FRAME_SIZE
	.align		4
.L_172:
        /*03cc*/ 	.byte	0x04, 0x11
        /*03ce*/ 	.short	(.L_174 - .L_173)
	.align		4
.L_173:
        /*03d0*/ 	.word	index@(_ZN5flash44flash_bwd_dq_dk_dv_loop_seqk_parallel_kernelI23Flash_bwd_kernel_traitsILi96ELi64ELi128ELi8ELi2ELi4ELi4ELb1ELb0EN7cutlass10bfloat16_tE19Flash_kernel_traitsILi96ELi64ELi128ELi8ES3_EELb0ELb0ELb0ELb0ELb0ELb1ELb0EEEvNS_16Flash_bwd_paramsE)
        /*03d4*/ 	.word	0x00000008


	//----- nvinfo : EIATTR_MIN_STACK_SIZE
	.align		4
.L_174:
        /*03d8*/ 	.byte	0x04, 0x12
        /*03da*/ 	.short	(.L_176 - .L_175)
	.align		4
.L_175:
        /*03dc*/ 	.word	index@(_ZN5flash44flash_bwd_dq_dk_dv_loop_seqk_parallel_kernelI23Flash_bwd_kernel_traitsILi96ELi64ELi128ELi8ELi2ELi4ELi4ELb1ELb0EN7cutlass10bfloat16_tE19Flash_kernel_traitsILi96ELi64ELi128ELi8ES3_EELb0ELb0ELb0ELb0ELb0ELb1ELb0EEEvNS_16Flash_bwd_paramsE)
        /*03e0*/ 	.word	0x00000008


	//----- nvinfo : EIATTR_MIN_STACK_SIZE
	.align		4
.L_176:
        /*03e4*/ 	.byte	0x04, 0x12
        /*03e6*/ 	.short	(.L_178 - .L_177)
	.align		4
.L_177:
        /*03e8*/ 	.word	index@(_ZN5flash44flash_bwd_dq_dk_dv_loop_seqk_parallel_kernelI23Flash_bwd_kernel_traitsILi96ELi64ELi128ELi8ELi2ELi4ELi4ELb1ELb0EN7cutlass10bfloat16_tE19Flash_kernel_traitsILi96ELi64ELi128ELi8ES3_EELb0ELb0ELb0ELb0ELb0ELb0ELb0EEEvNS_16Flash_bwd_paramsE)
        /*03ec*/ 	.word	0x00000010


	//----- nvinfo : EIATTR_MIN_STACK_SIZE
	.align		4
.L_178:
        /*03f0*/ 	.byte	0x04, 0x12
        /*03f2*/ 	.short	(.L_180 - .L_179)
	.align		4
.L_179:
        /*03f4*/ 	.word	index@(_ZN5flash44flash_bwd_dq_dk_dv_loop_seqk_parallel_kernelI23Flash_bwd_kernel_traitsILi96ELi64ELi128ELi8ELi2ELi4ELi4ELb1ELb0EN7cutlass10bfloat16_tE19Flash_kernel_traitsILi96ELi64ELi128ELi8ES3_EELb0ELb0ELb1ELb0ELb0ELb0ELb0EEEvNS_16Flash_bwd_paramsE)
        /*03f8*/ 	.word	0x00000000


	//----- nvinfo : EIATTR_MIN_STACK_SIZE
	.align		4
.L_180:
        /*03fc*/ 	.byte	0x04, 0x12
        /*03fe*/ 	.short	(.L_182 - .L_181)
	.align		4
.L_181:
        /*0400*/ 	.word	index@(_ZN5flash44flash_bwd_dq_dk_dv_loop_seqk_parallel_kernelI23Flash_bwd_kernel_traitsILi96ELi64ELi128ELi8ELi2ELi4ELi4ELb1ELb0EN7cutlass10bfloat16_tE19Flash_kernel_traitsILi96ELi64ELi128ELi8ES3_EELb0ELb0ELb0ELb0ELb1ELb1ELb0EEEvNS_16Flash_bwd_paramsE)
        /*0404*/ 	.word	0x00000010


	//----- nvinfo : EIATTR_MIN_STACK_SIZE
	.align		4
.L_182:
        /*0408*/ 	.byte	0x04, 0x12
        /*040a*/ 	.short	(.L_184 - .L_183)
	.align		4
.L_183:
        /*040c*/ 	.word	index@(_ZN5flash44flash_bwd_dq_dk_dv_loop_seqk_parallel_kernelI23Flash_bwd_kernel_traitsILi96ELi64ELi128ELi8ELi2ELi4ELi4ELb1ELb0EN7cutlass10bfloat16_tE19Flash_kernel_traitsILi96ELi64ELi128ELi8ES3_EELb0ELb0ELb0ELb1ELb0ELb0ELb0EEEvNS_16Flash_bwd_paramsE)
        /*0410*/ 	.word	0x00000008


	//----- nvinfo : EIATTR_MIN_STACK_SIZE
	.align		4
.L_184:
        /*0414*/ 	.byte	0x04, 0x12
        /*0416*/ 	.short	(.L_186 - .L_185)
	.align		4
.L_185:
        /*0418*/ 	.word	index@(_ZN5flash44flash_bwd_dq_dk_dv_loop_seqk_parallel_kernelI23Flash_bwd_kernel_traitsILi96ELi64ELi128ELi8ELi2ELi4ELi4ELb1ELb0EN7cutlass10bfloat16_tE19Flash_kernel_traitsILi96ELi64ELi128ELi8ES3_EELb0ELb0ELb1ELb0ELb0ELb1ELb0EEEvNS_16Flash_bwd_paramsE)
        /*041c*/ 	.word	0x00000008


	//----- nvinfo : EIATTR_MIN_STACK_SIZE
	.align		4
.L_186:
        /*0420*/ 	.byte	0x04, 0x12
        /*0422*/ 	.short	(.L_188 - .L_187)
	.align		4
.L_187:
        /*0424*/ 	.word	index@(_ZN5flash44flash_bwd_dq_dk_dv_loop_seqk_parallel_kernelI23Flash_bwd_kernel_traitsILi96ELi64ELi128ELi8ELi2ELi4ELi4ELb1ELb0EN7cutlass10bfloat16_tE19Flash_kernel_traitsILi96ELi64ELi128ELi8ES3_EELb0ELb0ELb1ELb1ELb0ELb0ELb0EEEvNS_16Flash_bwd_paramsE)
        /*0428*/ 	.word	0x00000000


	//----- nvinfo : EIATTR_MIN_STACK_SIZE
	.align		4
.L_188:
        /*042c*/ 	.byte	0x04, 0x12
        /*042e*/ 	.short	(.L_190 - .L_189)
	.align		4
.L_189:
        /*0430*/ 	.word	index@(_ZN5flash27flash_bwd_convert_dq_kernelI23Flash_bwd_kernel_traitsILi96ELi64ELi128ELi8ELi2ELi4ELi4ELb1ELb0EN7cutlass10bfloat16_tE19Flash_kernel_traitsILi96ELi64ELi128ELi8ES3_EEEEvNS_16Flash_bwd_paramsEi)
        /*0434*/ 	.word	0x00000000


	//----- nvinfo : EIATTR_MIN_STACK_SIZE
	.align		4
.L_190:
        /*0438*/ 	.byte	0x04, 0x12
        /*043a*/ 	.short	(.L_192 - .L_191)
	.align		4
.L_191:
        /*043c*/ 	.word	index@(_ZN5flash44flash_bwd_dq_dk_dv_loop_seqk_parallel_kernelI23Flash_bwd_kernel_traitsILi96ELi64ELi128ELi8ELi2ELi4ELi4ELb1ELb0EN7cutlass10bfloat16_tE19Flash_kernel_traitsILi96ELi64ELi128ELi8ES3_EELb1ELb0ELb0ELb0ELb0ELb1ELb0EEEvNS_16Flash_bwd_paramsE)
        /*0440*/ 	.word	0x00000018


	//----- nvinfo : EIATTR_MIN_STACK_SIZE
	.align		4
.L_192:
        /*0444*/ 	.byte	0x04, 0x12
        /*0446*/ 	.short	(.L_194 - .L_193)
	.align		4
.L_193:
        /*0448*/ 	.word	index@(_ZN5flash44flash_bwd_dq_dk_dv_loop_seqk_parallel_kernelI23Flash_bwd_kernel_traitsILi96ELi64ELi128ELi8ELi2ELi4ELi4ELb1ELb0EN7cutlass10bfloat16_tE19Flash_kernel_traitsILi96ELi64ELi128ELi8ES3_EELb0ELb0ELb0ELb0ELb0ELb1ELb1EEEvNS_16Flash_bwd_paramsE)
        /*044c*/ 	.word	0x00000068


	//----- nvinfo : EIATTR_MIN_STACK_SIZE
	.align		4
.L_194:
        /*0450*/ 	.byte	0x04, 0x12
        /*0452*/ 	.short	(.L_196 - .L_195)
	.align		4
.L_195:
        /*0454*/ 	.word	index@(_ZN5flash44flash_bwd_dq_dk_dv_loop_seqk_parallel_kernelI23Flash_bwd_kernel_traitsILi96ELi64ELi128ELi8ELi2ELi4ELi4ELb1ELb0EN7cutlass10bfloat16_tE19Flash_kernel_traitsILi96ELi64ELi128ELi8ES3_EELb1ELb0ELb0ELb0ELb0ELb0ELb0EEEvNS_16Flash_bwd_paramsE)
        /*0458*/ 	.word	0x00000010


	//----- nvinfo : EIATTR_MIN_STACK_SIZE
	.align		4
.L_196:
        /*045c*/ 	.byte	0x04, 0x12
        /*045e*/ 	.short	(.L_198 - .L_197)
	.align		4
.L_197:
        /*0460*/ 	.word	index@(_ZN5flash44flash_bwd_dq_dk_dv_loop_seqk_parallel_kernelI23Flash_bwd_kernel_traitsILi96ELi64ELi128ELi8ELi2ELi4ELi4ELb1ELb0EN7cutlass10bfloat16_tE19Flash_kernel_traitsILi96ELi64ELi128ELi8ES3_EELb0ELb0ELb0ELb0ELb0ELb0ELb1EEEvNS_16Flash_bwd_paramsE)
        /*0464*/ 	.word	0x00000070


	//----- nvinfo : EIATTR_MIN_STACK_SIZE
	.align		4
.L_198:
        /*0468*/ 	.byte	0x04, 0x12
        /*046a*/ 	.short	(.L_200 - .L_199)
	.align		4
.L_199:
        /*046c*/ 	.word	index@(_ZN5flash44flash_bwd_dq_dk_dv_loop_seqk_parallel_kernelI23Flash_bwd_kernel_traitsILi96ELi64ELi128ELi8ELi2ELi4ELi4ELb1ELb0EN7cutlass10bfloat16_tE19Flash_kernel_traitsILi96ELi64ELi128ELi8ES3_EELb1ELb0ELb1ELb0ELb0ELb0ELb0EEEvNS_16Flash_bwd_paramsE)
        /*0470*/ 	.word	0x00000000


	//----- nvinfo : EIATTR_MIN_STACK_SIZE
	.align		4
.L_200:
        /*0474*/ 	.byte	0x04, 0x12
        /*0476*/ 	.short	(.L_202 - .L_201)
	.align		4
.L_201:
        /*0478*/ 	.word	index@(_ZN5flash44flash_bwd_dq_dk_dv_loop_seqk_parallel_kernelI23Flash_bwd_kernel_traitsILi96ELi64ELi128ELi8ELi2ELi4ELi4ELb1ELb0EN7cutlass10bfloat16_tE19Flash_kernel_traitsILi96ELi64ELi128ELi8ES3_EELb0ELb0ELb1ELb0ELb0ELb0ELb1EEEvNS_16Flash_bwd_paramsE)
        /*047c*/ 	.word	0x00000080


	//----- nvinfo : EIATTR_MIN_STACK_SIZE
	.align		4
.L_202:
        /*0480*/ 	.byte	0x04, 0x12
        /*0482*/ 	.short	(.L_204 - .L_203)
	.align		4
.L_203:
        /*0484*/ 	.word	index@(_ZN5flash44flash_bwd_dq_dk_dv_loop_seqk_parallel_kernelI23Flash_bwd_kernel_traitsILi96ELi64ELi128ELi8ELi2ELi4ELi4ELb1ELb0EN7cutlass10bfloat16_tE19Flash_kernel_traitsILi96ELi64ELi128ELi8ES3_EELb1ELb0ELb0ELb0ELb1ELb1ELb0EEEvNS_16Flash_bwd_paramsE)
        /*0488*/ 	.word	0x00000018


	//----- nvinfo : EIATTR_MIN_STACK_SIZE
	.align		4
.L_204:
        /*048c*/ 	.byte	0x04, 0x12
        /*048e*/ 	.short	(.L_206 - .L_205)
	.align		4
.L_205:
        /*0490*/ 	.word	index@(_ZN5flash44flash_bwd_dq_dk_dv_loop_seqk_parallel_kernelI23Flash_bwd_kernel_traitsILi96ELi64ELi128ELi8ELi2ELi4ELi4ELb1ELb0EN7cutlass10bfloat16_tE19Flash_kernel_traitsILi96ELi64ELi128ELi8ES3_EELb0ELb0ELb0ELb0ELb1ELb1ELb1EEEvNS_16Flash_bwd_paramsE)
        /*0494*/ 	.word	0x00000078


	//----- nvinfo : EIATTR_MIN_STACK_SIZE
	.align		4
.L_206:
        /*0498*/ 	.byte	0x04, 0x12
        /*049a*/ 	.short	(.L_208 - .L_207)
	.align		4
.L_207:
        /*049c*/ 	.word	index@(_ZN5flash44flash_bwd_dq_dk_dv_loop_seqk_parallel_kernelI23Flash_bwd_kernel_traitsILi96ELi64ELi128ELi8ELi2ELi4ELi4ELb1ELb0EN7cutlass10bfloat16_tE19Flash_kernel_traitsILi96ELi64ELi128ELi8ES3_EELb1ELb0ELb0ELb1ELb0ELb0ELb0EEEvNS_16Flash_bwd_paramsE)
        /*04a0*/ 	.word	0x00000000


	//----- nvinfo : EIATTR_MIN_STACK_SIZE
	.align		4
.L_208:
        /*04a4*/ 	.byte	0x04, 0x12
        /*04a6*/ 	.short	(.L_210 - .L_209)
	.align		4
.L_209:
        /*04a8*/ 	.word	index@(_ZN5flash44flash_bwd_dq_dk_dv_loop_seqk_parallel_kernelI23Flash_bwd_kernel_traitsILi96ELi64ELi128ELi8ELi2ELi4ELi4ELb1ELb0EN7cutlass10bfloat16_tE19Flash_kernel_traitsILi96ELi64ELi128ELi8ES3_EELb0ELb0ELb0ELb1ELb0ELb0ELb1EEEvNS_16Flash_bwd_paramsE)
        /*04ac*/ 	.word	0x00000070


	//----- nvinfo : EIATTR_MIN_STACK_SIZE
	.align		4
.L_210:
        /*04b0*/ 	.byte	0x04, 0x12
        /*04b2*/ 	.short	(.L_212 - .L_211)
	.align		4
.L_211:
        /*04b4*/ 	.word	index@(_ZN5flash44flash_bwd_dq_dk_dv_loop_seqk_parallel_kernelI23Flash_bwd_kernel_traitsILi96ELi64ELi128ELi8ELi2ELi4ELi4ELb1ELb0EN7cutlass10bfloat16_tE19Flash_kernel_traitsILi96ELi64ELi128ELi8ES3_EELb1ELb0ELb1ELb0ELb0ELb1ELb0EEEvNS_16Flash_bwd_paramsE)
        /*04b8*/ 	.word	0x00000000


	//----- nvinfo : EIATTR_MIN_STACK_SIZE
	.align		4
.L_212:
        /*04bc*/ 	.byte	0x04, 0x12
        /*04be*/ 	.short	(.L_214 - .L_213)
	.align		4
.L_213:
        /*04c0*/ 	.word	index@(_ZN5flash44flash_bwd_dq_dk_dv_loop_seqk_parallel_kernelI23Flash_bwd_kernel_traitsILi96ELi64ELi128ELi8ELi2ELi4ELi4ELb1ELb0EN7cutlass10bfloat16_tE19Flash_kernel_traitsILi96ELi64ELi128ELi8ES3_EELb0ELb0ELb1ELb0ELb0ELb1ELb1EEEvNS_16Flash_bwd_paramsE)
        /*04c4*/ 	.word	0x00000078


	//----- nvinfo : EIATTR_MIN_STACK_SIZE
	.align		4
.L_214:
        /*04c8*/ 	.byte	0x04, 0x12
        /*04ca*/ 	.short	(.L_216 - .L_215)
	.align		4
.L_215:
        /*04cc*/ 	.word	index@(_ZN5flash44flash_bwd_dq_dk_dv_loop_seqk_parallel_kernelI23Flash_bwd_kernel_traitsILi96ELi64ELi128ELi8ELi2ELi4ELi4ELb1ELb0EN7cutlass10bfloat16_tE19Flash_kernel_traitsILi96ELi64ELi128ELi8ES3_EELb1ELb0ELb1ELb1ELb0ELb0ELb0EEEvNS_16Flash_bwd_paramsE)
        /*04d0*/ 	.word	0x00000000


	//----- nvinfo : EIATTR_MIN_STACK_SIZE
	.align		4
.L_216:
        /*04d4*/ 	.byte	0x04, 0x12
        /*04d6*/ 	.short	(.L_218 - .L_217)
	.align		4
.L_217:
        /*04d8*/ 	.word	index@(_ZN5flash44flash_bwd_dq_dk_dv_loop_seqk_parallel_kernelI23Flash_bwd_kernel_traitsILi96ELi64ELi128ELi8ELi2ELi4ELi4ELb1ELb0EN7cutlass10bfloat16_tE19Flash_kernel_traitsILi96ELi64ELi128ELi8ES3_EELb0ELb0ELb1ELb1ELb0ELb0ELb1EEEvNS_16Flash_bwd_paramsE)
        /*04dc*/ 	.word	0x00000080


	//----- nvinfo : EIATTR_MIN_STACK_SIZE
	.align		4
.L_218:
        /*04e0*/ 	.byte	0x04, 0x12
        /*04e2*/ 	.short	(.L_220 - .L_219)
	.align		4
.L_219:
        /*04e4*/ 	.word	index@(_ZN5flash25flash_bwd_dot_do_o_kernelILb0E23Flash_bwd_kernel_traitsILi96ELi64ELi128ELi8ELi2ELi4ELi4ELb1ELb0EN7cutlass10bfloat16_tE19Flash_kernel_traitsILi96ELi64ELi128ELi8ES3_EEEEvNS_16Flash_bwd_paramsE)
        /*04e8*/ 	.word	0x00000000


	//----- nvinfo : EIATTR_MIN_STACK_SIZE
	.align		4
.L_220:
        /*04ec*/ 	.byte	0x04, 0x12
        /*04ee*/ 	.short	(.L_222 - .L_221)
	.align		4
.L_221:
        /*04f0*/ 	.word	index@(_ZN5flash25flash_bwd_dot_do_o_kernelILb1E23Flash_bwd_kernel_traitsILi96ELi64ELi128ELi8ELi2ELi4ELi4ELb1ELb0EN7cutlass10bfloat16_tE19Flash_kernel_traitsILi96ELi64ELi128ELi8ES3_EEEEvNS_16Flash_bwd_paramsE)
        /*04f4*/ 	.word	0x00000000


	//----- nvinfo : EIATTR_MIN_STACK_SIZE
	.align		4
.L_222:
        /*04f8*/ 	.byte	0x04, 0x12
        /*04fa*/ 	.short	(.L_224 - .L_223)
	.align		4
.L_223:
        /*04fc*/ 	.word	index@(_ZN5flash27flash_bwd_convert_dq_kernelI23Flash_bwd_kernel_traitsILi96ELi64ELi128ELi8ELi2ELi4ELi4ELb0ELb0EN7cutlass10bfloat16_tE19Flash_kernel_traitsILi96ELi64ELi128ELi8ES3_EEEEvNS_16Flash_bwd_paramsEi)
        /*0500*/ 	.word	0x00000000


	//----- nvinfo : EIATTR_MIN_STACK_SIZE
	.align		4
.L_224:
        /*0504*/ 	.byte	0x04, 0x12
        /*0506*/ 	.short	(.L_226 - .L_225)
	.align		4
.L_225:
        /*0508*/ 	.word	index@(_ZN5flash44flash_bwd_dq_dk_dv_loop_seqk_parallel_kernelI23Flash_bwd_kernel_traitsILi96ELi64ELi128ELi8ELi2ELi4ELi4ELb0ELb0EN7cutlass10bfloat16_tE19Flash_kernel_traitsILi96ELi64ELi128ELi8ES3_EELb1ELb0ELb0ELb0ELb0ELb1ELb0EEEvNS_16Flash_bwd_paramsE)
        /*050c*/ 	.word	0x00000000


	//----- nvinfo : EIATTR_MIN_STACK_SIZE
	.align		4
.L_226:
        /*0510*/ 	.byte	0x04, 0x12
        /*0512*/ 	.short	(.L_228 - .L_227)
	.align		4
.L_227:
        /*0514*/ 	.word	index@(_ZN5flash44flash_bwd_dq_dk_dv_loop_seqk_parallel_kernelI23Flash_bwd_kernel_traitsILi96ELi64ELi128ELi8ELi2ELi4ELi4ELb0ELb0EN7cutlass10bfloat16_tE19Flash_kernel_traitsILi96ELi64ELi128ELi8ES3_EELb0ELb0ELb0ELb0ELb0ELb1ELb1EEEvNS_16Flash_bwd_paramsE)
        /*0518*/ 	.word	0x00000000


	//----- nvinfo : EIATTR_MIN_STACK_SIZE
	.align		4
.L_228:
        /*051c*/ 	.byte	0x04, 0x12
        /*051e*/ 	.short	(.L_230 - .L_229)
	.align		4
.L_229:
        /*0520*/ 	.word	index@(_ZN5flash44flash_bwd_dq_dk_dv_loop_seqk_parallel_kernelI23Flash_bwd_kernel_traitsILi96ELi64ELi128ELi8ELi2ELi4ELi4ELb0ELb0EN7cutlass10bfloat16_tE19Flash_kernel_traitsILi96ELi64ELi128ELi8ES3_EELb1ELb0ELb0ELb0ELb0ELb0ELb0EEEvNS_16Flash_bwd_paramsE)
        /*0524*/ 	.word	0x00000000


	//----- nvinfo : EIATTR_MIN_STACK_SIZE
	.align		4
.L_230:
        /*0528*/ 	.byte	0x04, 0x12
        /*052a*/ 	.short	(.L_232 - .L_231)
	.align		4
.L_231:
        /*052c*/ 	.word	index@(_ZN5flash44flash_bwd_dq_dk_dv_loop_seqk_parallel_kernelI23Flash_bwd_kernel_traitsILi96ELi64ELi128ELi8ELi2ELi4ELi4ELb0ELb0EN7cutlass10bfloat16_tE19Flash_kernel_traitsILi96ELi64ELi128ELi8ES3_EELb0ELb0ELb0ELb0ELb0ELb0ELb1EEEvNS_16Flash_bwd_paramsE)
        /*0530*/ 	.word	0x00000000


	//----- nvinfo : EIATTR_MIN_STACK_SIZE
	.align		4
.L_232:
        /*0534*/ 	.byte	0x04, 0x12
        /*0536*/ 	.short	(.L_234 - .L_233)
	.align		4
.L_233:
        /*0538*/ 	.word	index@(_ZN5flash44flash_bwd_dq_dk_dv_loop_seqk_parallel_kernelI23Flash_bwd_kernel_traitsILi96ELi64ELi128ELi8ELi2ELi4ELi4ELb0ELb0EN7cutlass10bfloat16_tE19Flash_kernel_traitsILi96ELi64ELi128ELi8ES3_EELb1ELb0ELb1ELb0ELb0ELb0ELb0EEEvNS_16Flash_bwd_paramsE)
        /*053c*/ 	.word	0x00000000


	//----- nvinfo : EIATTR_MIN_STACK_SIZE
	.align		4
.L_234:
        /*0540*/ 	.byte	0x04, 0x12
        /*0542*/ 	.short	(.L_236 - .L_235)
	.align		4
.L_235:
        /*0544*/ 	.word	index@(_ZN5flash44flash_bwd_dq_dk_dv_loop_seqk_parallel_kernelI23Flash_bwd_kernel_traitsILi96ELi64ELi128ELi8ELi2ELi4ELi4ELb0ELb0EN7cutlass10bfloat16_tE19Flash_kernel_traitsILi96ELi64ELi128ELi8ES3_EELb0ELb0ELb1ELb0ELb0ELb0ELb1EEEvNS_16Flash_bwd_paramsE)
        /*0548*/ 	.word	0x00000000


	//----- nvinfo : EIATTR_MIN_STACK_SIZE
	.align		4
.L_236:
        /*054c*/ 	.byte	0x04, 0x12
        /*054e*/ 	.short	(.L_238 - .L_237)
	.align		4
.L_237:
        /*0550*/ 	.word	index@(_ZN5flash44flash_bwd_dq_dk_dv_loop_seqk_parallel_kernelI23Flash_bwd_kernel_traitsILi96ELi64ELi128ELi8ELi2ELi4ELi4ELb0ELb0EN7cutlass10bfloat16_tE19Flash_kernel_traitsILi96ELi64ELi128ELi8ES3_EELb1ELb0ELb0ELb0ELb1ELb1ELb0EEEvNS_16Flash_bwd_paramsE)
        /*0554*/ 	.word	0x00000000


	//----- nvinfo : EIATTR_MIN_STACK_SIZE
	.align		4
.L_238:
        /*0558*/ 	.byte	0x04, 0x12
        /*055a*/ 	.short	(.L_240 - .L_239)
	.align		4
.L_239:
        /*055c*/ 	.word	index@(_ZN5flash44flash_bwd_dq_dk_dv_loop_seqk_parallel_kernelI23Flash_bwd_kernel_traitsILi96ELi64ELi128ELi8ELi2ELi4ELi4ELb0ELb0EN7cutlass10bfloat16_tE19Flash_kernel_traitsILi96ELi64ELi128ELi8ES3_EELb0ELb0ELb0ELb0ELb1ELb1ELb1EEEvNS_16Flash_bwd_paramsE)
        /*0560*/ 	.word	0x00000000


	//----- nvinfo : EIATTR_MIN_STACK_SIZE
	.align		4
.L_240:
        /*0564*/ 	.byte	0x04, 0x12
        /*0566*/ 	.short	(.L_242 - .L_241)
	.align		4
.L_241:
        /*0568*/ 	.word	index@(_ZN5flash44flash_bwd_dq_dk_dv_loop_seqk_parallel_kernelI23Flash_bwd_kernel_traitsILi96ELi64ELi128ELi8ELi2ELi4ELi4ELb0ELb0EN7cutlass10bfloat16_tE19Flash_kernel_traitsILi96ELi64ELi128ELi8ES3_EELb1ELb0ELb0ELb1ELb0ELb0ELb0EEEvNS_16Flash_bwd_paramsE)
        /*056c*/ 	.word	0x00000000


	//----- nvinfo : EIATTR_MIN_STACK_SIZE
	.align		4
.L_242:
        /*0570*/ 	.byte	0x04, 0x12
        /*0572*/ 	.short	(.L_244 - .L_243)
	.align		4
.L_243:
        /*0574*/ 	.word	index@(_ZN5flash44flash_bwd_dq_dk_dv_loop_seqk_parallel_kernelI23Flash_bwd_kernel_traitsILi96ELi64ELi128ELi8ELi2ELi4ELi4ELb0ELb0EN7cutlass10bfloat16_tE19Flash_kernel_traitsILi96ELi64ELi128ELi8ES3_EELb0ELb0ELb0ELb1ELb0ELb0ELb1EEEvNS_16Flash_bwd_paramsE)
        /*0578*/ 	.word	0x00000000


	//----- nvinfo : EIATTR_MIN_STACK_SIZE
	.align		4
.L_244:
        /*057c*/ 	.byte	0x04, 0x12
        /*057e*/ 	.short	(.L_246 - .L_245)
	.align		4
.L_245:
        /*0580*/ 	.word	index@(_ZN5flash44flash_bwd_dq_dk_dv_loop_seqk_parallel_kernelI23Flash_bwd_kernel_traitsILi96ELi64ELi128ELi8ELi2ELi4ELi4ELb0ELb0EN7cutlass10bfloat16_tE19Flash_kernel_traitsILi96ELi64ELi128ELi8ES3_EELb1ELb0ELb1ELb0ELb0ELb1ELb0EEEvNS_16Flash_bwd_paramsE)
        /*0584*/ 	.word	0x00000000


	//----- nvinfo : EIATTR_MIN_STACK_SIZE
	.align		4
.L_246:
        /*0588*/ 	.byte	0x04, 0x12
        /*058a*/ 	.short	(.L_248 - .L_247)
	.align		4
.L_247:
        /*058c*/ 	.word	index@(_ZN5flash44flash_bwd_dq_dk_dv_loop_seqk_parallel_kernelI23Flash_bwd_kernel_traitsILi96ELi64ELi128ELi8ELi2ELi4ELi4ELb0ELb0EN7cutlass10bfloat16_tE19Flash_kernel_traitsILi96ELi64ELi128ELi8ES3_EELb0ELb0ELb1ELb0ELb0ELb1ELb1EEEvNS_16Flash_bwd_paramsE)
        /*0590*/ 	.word	0x00000000


	//----- nvinfo : EIATTR_MIN_STACK_SIZE
	.align		4
.L_248:
        /*0594*/ 	.byte	0x04, 0x12
        /*0596*/ 	.short	(.L_250 - .L_249)
	.align		4
.L_249:
        /*0598*/ 	.word	index@(_ZN5flash44flash_bwd_dq_dk_dv_loop_seqk_parallel_kernelI23Flash_bwd_kernel_traitsILi96ELi64ELi128ELi8ELi2ELi4ELi4ELb0ELb0EN7cutlass10bfloat16_tE19Flash_kernel_traitsILi96ELi64ELi128ELi8ES3_EELb1ELb0ELb1ELb1ELb0ELb0ELb0EEEvNS_16Flash_bwd_paramsE)
        /*059c*/ 	.word	0x00000000


	//----- nvinfo : EIATTR_MIN_STACK_SIZE
	.align		4
.L_250:
        /*05a0*/ 	.byte	0x04, 0x12
        /*05a2*/ 	.short	(.L_252 - .L_251)
	.align		4
.L_251:
        /*05a4*/ 	.word	index@(_ZN5flash44flash_bwd_dq_dk_dv_loop_seqk_parallel_kernelI23Flash_bwd_kernel_traitsILi96ELi64ELi128ELi8ELi2ELi4ELi4ELb0ELb0EN7cutlass10bfloat16_tE19Flash_kernel_traitsILi96ELi64ELi128ELi8ES3_EELb0ELb0ELb1ELb1ELb0ELb0ELb1EEEvNS_16Flash_bwd_paramsE)
        /*05a8*/ 	.word	0x00000000


	//----- nvinfo : EIATTR_MIN_STACK_SIZE
	.align		4
.L_252:
        /*05ac*/ 	.byte	0x04, 0x12
        /*05ae*/ 	.short	(.L_254 - .L_253)
	.align		4
.L_253:
        /*05b0*/ 	.word	index@(_ZN5flash25flash_bwd_dot_do_o_kernelILb0E23Flash_bwd_kernel_traitsILi96ELi64ELi128ELi8ELi2ELi4ELi4ELb0ELb0EN7cutlass10bfloat16_tE19Flash_kernel_traitsILi96ELi64ELi128ELi8ES3_EEEEvNS_16Flash_bwd_paramsE)
        /*05b4*/ 	.word	0x00000000


	//----- nvinfo : EIATTR_MIN_STACK_SIZE
	.align		4
.L_254:
        /*05b8*/ 	.byte	0x04, 0x12
        /*05ba*/ 	.short	(.L_256 - .L_255)
	.align		4
.L_255:
        /*05bc*/ 	.word	index@(_ZN5flash25flash_bwd_dot_do_o_kernelILb1E23Flash_bwd_kernel_traitsILi96ELi64ELi128ELi8ELi2ELi4ELi4ELb0ELb0EN7cutlass10bfloat16_tE19Flash_kernel_traitsILi96ELi64ELi128ELi8ES3_EEEEvNS_16Flash_bwd_paramsE)
        /*05c0*/ 	.word	0x00000000
.L_256:


//--------------------- .nv.compat                --------------------------
	.section	.nv.compat,"",@"SHT_CUDA_COMPAT_INFO"
	.align	4
        /*0000*/ 	.byte	0x02, 0x09, 0x01, 0x00, 0x02, 0x02, 0x01, 0x00, 0x02, 0x05, 0x05, 0x00, 0x03, 0x07, 0x01, 0x01
        /*0010*/ 	.byte	0x02, 0x03, 0x00, 0x00, 0x02, 0x06, 0x01, 0x00, 0x04, 0x0b, 0x08, 0x00, 0x00, 0x00, 0x00, 0x00
        /*0020*/ 	.byte	0x00, 0x00, 0x00, 0x00


//--------------------- .nv.info._ZN5flash44flash_bwd_dq_dk_dv_loop_seqk_parallel_kernelI23Flash_bwd_kernel_traitsILi96ELi64ELi128ELi8ELi2ELi4ELi4ELb1ELb0EN7cutlass10bfloat16_tE19Flash_kernel_traitsILi96ELi64ELi128ELi8ES3_EELb0ELb0ELb0ELb0ELb0ELb1ELb0EEEvNS_16Flash_bwd_paramsE --------------------------
	.section	.nv.info._ZN5flash44flash_bwd_dq_dk_dv_loop_seqk_parallel_kernelI23Flash_bwd_kernel_traitsILi96ELi64ELi128ELi8ELi2ELi4ELi4ELb1ELb0EN7cutlass10bfloat16_tE19Flash_kernel_traitsILi96ELi64ELi128ELi8ES3_EELb0ELb0ELb0ELb0ELb0ELb1ELb0EEEvNS_16Flash_bwd_paramsE,"",@"SHT_CUDA_INFO"
	.sectionflags	@""
	.align	4


	//----- nvinfo : EIATTR_CUDA_API_VERSION
	.align		4
        /*0000*/ 	.byte	0x04, 0x37
        /*0002*/ 	.short	(.L_258 - .L_257)
.L_257:
        /*0004*/ 	.word	0x00000082


	//----- nvinfo : EIATTR_KPARAM_INFO
	.align		4
.L_258:
        /*0008*/ 	.byte	0x04, 0x17
        /*000a*/ 	.short	(.L_260 - .L_259)
.L_259:
        /*000c*/ 	.word	0x00000000
        /*0010*/ 	.short	0x0000
        /*0012*/ 	.short	0x0000
        /*0014*/ 	.byte	0x00, 0xf0, 0x01, 0x0a


	//----- nvinfo : EIATTR_SPARSE_MMA_MASK
	.align		4
.L_260:
        /*0018*/ 	.byte	0x03, 0x50
        /*001a*/ 	.short	0x0000


	//----- nvinfo : EIATTR_MAXREG_COUNT
	.align		4
        /*001c*/ 	.byte	0x03, 0x1b
        /*001e*/ 	.short	0x00ff


	//----- nvinfo : EIATTR_NUM_BARRIERS
	.align		4
        /*0020*/ 	.byte	0x02, 0x4c
        /*0022*/ 	.byte	0x01
	.zero		1


	//----- nvinfo : EIATTR_ANNOTATIONS
	.align		4
        /*0024*/ 	.byte	0x04, 0x55
        /*0026*/ 	.short	(.L_262 - .L_261)


	//   ....[0]....
.L_261:
        /*0028*/ 	.word	0x00000001
        /*002c*/ 	.byte	0xf0, 0x01, 0x00, 0x00, 0x01, 0x00, 0x00, 0x00, 0x40, 0x03, 0x00, 0x00


	//----- nvinfo : EIATTR_MERCURY_ISA_VERSION
	.align		4
.L_262:
        /*0038*/ 	.byte	0x03, 0x5f
        /*003a*/ 	.short	0x0101


	//----- nvinfo : EIATTR_VRC_CTA_INIT_COUNT
	.align		4
        /*003c*/ 	.byte	0x02, 0x4a
	.zero		1
	.zero		1


	//----- nvinfo : EIATTR_EXIT_INSTR_OFFSETS
	.align		4
        /*0040*/ 	.byte	0x04, 0x1c
        /*0042*/ 	.short	(.L_264 - .L_263)


	//   ....[0]....
.L_263:
        /*0044*/ 	.word	0x00000090


	//   ....[1]....
        /*0048*/ 	.word	0x00007570


	//----- nvinfo : EIATTR_CRS_STACK_SIZE
	.align		4
.L_264:
        /*004c*/ 	.byte	0x04, 0x1e
        /*004e*/ 	.short	(.L_266 - .L_265)
.L_265:
        /*0050*/ 	.word	0x00000000


	//----- nvinfo : EIATTR_CBANK_PARAM_SIZE
	.align		4
.L_266:
        /*0054*/ 	.byte	0x03, 0x19
        /*0056*/ 	.short	0x0280


	//----- nvinfo : EIATTR_PARAM_CBANK
	.align		4
        /*0058*/ 	.byte	0x04, 0x0a
        /*005a*/ 	.short	(.L_268 - .L_267)
	.align		4
.L_267:
        /*005c*/ 	.word	index@(.nv.constant0._ZN5flash44flash_bwd_dq_dk_dv_loop_seqk_parallel_kernelI23Flash_bwd_kernel_traitsILi96ELi64ELi128ELi8ELi2ELi4ELi4ELb1ELb0EN7cutlass10bfloat16_tE19Flash_kernel_traitsILi96ELi64ELi128ELi8ES3_EELb0ELb0ELb0ELb0ELb0ELb1ELb0EEEvNS_16Flash_bwd_paramsE)
        /*0060*/ 	.short	0x0380
        /*0062*/ 	.short	0x0280


	//----- nvinfo : EIATTR_SW_WAR
	.align		4
.L_268:
        /*0064*/ 	.byte	0x04, 0x36
        /*0066*/ 	.short	(.L_270 - .L_269)
.L_269:
        /*0068*/ 	.word	0x00000008
.L_270:


//--------------------- .nv.info._ZN5flash44flash_bwd_dq_dk_dv_loop_seqk_parallel_kernelI23Flash_bwd_kernel_traitsILi96ELi64ELi128ELi8ELi2ELi4ELi4ELb1ELb0EN7cutlass10bfloat16_tE19Flash_kernel_traitsILi96ELi64ELi128ELi8ES3_EELb0ELb0ELb0ELb0ELb0ELb0ELb0EEEvNS_16Flash_bwd_paramsE --------------------------
	.section	.nv.info._ZN5flash44flash_bwd_dq_dk_dv_loop_seqk_parallel_kernelI23Flash_bwd_kernel_traitsILi96ELi64ELi128ELi8ELi2ELi4ELi4ELb1ELb0EN7cutlass10bfloat16_tE19Flash_kernel_traitsILi96ELi64ELi128ELi8ES3_EELb0ELb0ELb0ELb0ELb0ELb0ELb0EEEvNS_16Flash_bwd_paramsE,"",@"SHT_CUDA_INFO"
	.sectionflags	@""
	.align	4


	//----- nvinfo : EIATTR_CUDA_API_VERSION
	.align		4
        /*0000*/ 	.byte	0x04, 0x37
        /*0002*/ 	.short	(.L_272 - .L_271)
.L_271:
        /*0004*/ 	.word	0x00000082


	//----- nvinfo : EIATTR_KPARAM_INFO
	.align		4
.L_272:
        /*0008*/ 	.byte	0x04, 0x17
        /*000a*/ 	.short	(.L_274 - .L_273)
.L_273:
        /*000c*/ 	.word	0x00000000
        /*0010*/ 	.short	0x0000
        /*0012*/ 	.short	0x0000
        /*0014*/ 	.byte	0x00, 0xf0, 0x01, 0x0a


	//----- nvinfo : EIATTR_SPARSE_MMA_MASK
	.align		4
.L_274:
        /*0018*/ 	.byte	0x03, 0x50
        /*001a*/ 	.short	0x0000


	//----- nvinfo : EIATTR_MAXREG_COUNT
	.align		4
        /*001c*/ 	.byte	0x03, 0x1b
        /*001e*/ 	.short	0x00ff


	//----- nvinfo : EIATTR_NUM_BARRIERS
	.align		4
        /*0020*/ 	.byte	0x02, 0x4c
        /*0022*/ 	.byte	0x01
	.zero		1


	//----- nvinfo : EIATTR_ANNOTATIONS
	.align		4
        /*0024*/ 	.byte	0x04, 0x55
        /*0026*/ 	.short	(.L_276 - .L_275)


	//   ....[0]....
.L_275:
        /*0028*/ 	.word	0x00000001
        /*002c*/ 	.byte	0xf0, 0x01, 0x00, 0x00, 0x01, 0x00, 0x00, 0x00, 0x40, 0x03, 0x00, 0x00, 0x01, 0x00, 0x00, 0x00
        /*003c*/ 	.byte	0x00, 0x35, 0x00, 0x00, 0x01, 0x00, 0x00, 0x00, 0xf0, 0x39, 0x00, 0x00


	//----- nvinfo : EIATTR_MERCURY_ISA_VERSION
	.align		4
.L_276:
        /*0048*/ 	.byte	0x03, 0x5f
        /*004a*/ 	.short	0x0101


	//----- nvinfo : EIATTR_VRC_CTA_INIT_COUNT
	.align		4
        /*004c*/ 	.byte	0x02, 0x4a
	.zero		1
	.zero		1


	//----- nvinfo : EIATTR_EXIT_INSTR_OFFSETS
	.align		4
        /*0050*/ 	.byte	0x04, 0x1c
        /*0052*/ 	.short	(.L_278 - .L_277)


	//   ....[0]....
.L_277:
        /*0054*/ 	.word	0x00000090


	//   ....[1]....
        /*0058*/ 	.word	0x000081f0


	//----- nvinfo : EIATTR_CRS_STACK_SIZE
	.align		4
.L_278:
        /*005c*/ 	.byte	0x04, 0x1e
        /*005e*/ 	.short	(.L_280 - .L_279)
.L_279:
        /*0060*/ 	.word	0x00000000


	//----- nvinfo : EIATTR_CBANK_PARAM_SIZE
	.align		4
.L_280:
        /*0064*/ 	.byte	0x03, 0x19
        /*0066*/ 	.short	0x0280


	//----- nvinfo : EIATTR_PARAM_CBANK
	.align		4
        /*0068*/ 	.byte	0x04, 0x0a
        /*006a*/ 	.short	(.L_282 - .L_281)
	.align		4
.L_281:
        /*006c*/ 	.word	index@(.nv.constant0._ZN5flash44flash_bwd_dq_dk_dv_loop_seqk_parallel_kernelI23Flash_bwd_kernel_traitsILi96ELi64ELi128ELi8ELi2ELi4ELi4ELb1ELb0EN7cutlass10bfloat16_tE19Flash_kernel_traitsILi96ELi64ELi128ELi8ES3_EELb0ELb0ELb0ELb0ELb0ELb0ELb0EEEvNS_16Flash_bwd_paramsE)
        /*0070*/ 	.short	0x0380
        /*0072*/ 	.short	0x0280


	//----- nvinfo : EIATTR_SW_WAR
	.align		4
.L_282:
        /*0074*/ 	.byte	0x04, 0x36
        /*0076*/ 	.short	(.L_284 - .L_283)
.L_283:
        /*0078*/ 	.word	0x00000008
.L_284:


//--------------------- .nv.info._ZN5flash44flash_bwd_dq_dk_dv_loop_seqk_parallel_kernelI23Flash_bwd_kernel_traitsILi96ELi64ELi128ELi8ELi2ELi4ELi4ELb1ELb0EN7cutlass10bfloat16_tE19Flash_kernel_traitsILi96ELi64ELi128ELi8ES3_EELb0ELb0ELb1ELb0ELb0ELb0ELb0EEEvNS_16Flash_bwd_paramsE --------------------------
	.section	.nv.info._ZN5flash44flash_bwd_dq_dk_dv_loop_seqk_parallel_kernelI23Flash_bwd_kernel_traitsILi96ELi64ELi128ELi8ELi2ELi4ELi4ELb1ELb0EN7cutlass10bfloat16_tE19Flash_kernel_traitsILi96ELi64ELi128ELi8ES3_EELb0ELb0ELb1ELb0ELb0ELb0ELb0EEEvNS_16Flash_bwd_paramsE,"",@"SHT_CUDA_INFO"
	.sectionflags	@""
	.align	4


	//----- nvinfo : EIATTR_CUDA_API_VERSION
	.align		4
        /*0000*/ 	.byte	0x04, 0x37
        /*0002*/ 	.short	(.L_286 - .L_285)
.L_285:
        /*0004*/ 	.word	0x00000082


	//----- nvinfo : EIATTR_KPARAM_INFO
	.align		4
.L_286:
        /*0008*/ 	.byte	0x04, 0x17
        /*000a*/ 	.short	(.L_288 - .L_287)
.L_287:
        /*000c*/ 	.word	0x00000000
        /*0010*/ 	.short	0x0000
        /*0012*/ 	.short	0x0000
        /*0014*/ 	.byte	0x00, 0xf0, 0x01, 0x0a


	//----- nvinfo : EIATTR_SPARSE_MMA_MASK
	.align		4
.L_288:
        /*0018*/ 	.byte	0x03, 0x50
        /*001a*/ 	.short	0x0000


	//----- nvinfo : EIATTR_MAXREG_COUNT
	.align		4
        /*001c*/ 	.byte	0x03, 0x1b
        /*001e*/ 	.short	0x00ff


	//----- nvinfo : EIATTR_NUM_BARRIERS
	.align		4
        /*0020*/ 	.byte	0x02, 0x4c
        /*0022*/ 	.byte	0x01
	.zero		1


	//----- nvinfo : EIATTR_MERCURY_ISA_VERSION
	.align		4
        /*0024*/ 	.byte	0x03, 0x5f
        /*0026*/ 	.short	0x0101


	//----- nvinfo : EIATTR_VRC_CTA_INIT_COUNT
	.align		4
        /*0028*/ 	.byte	0x02, 0x4a
	.zero		1
	.zero		1


	//----- nvinfo : EIATTR_EXIT_INSTR_OFFSETS
	.align		4
        /*002c*/ 	.byte	0x04, 0x1c
        /*002e*/ 	.short	(.L_290 - .L_289)


	//   ....[0]....
.L_289:
        /*0030*/ 	.word	0x00000080


	//   ....[1]....
        /*0034*/ 	.word	0x000086d0


	//----- nvinfo : EIATTR_CRS_STACK_SIZE
	.align		4
.L_290:
        /*0038*/ 	.byte	0x04, 0x1e
        /*003a*/ 	.short	(.L_292 - .L_291)
.L_291:
        /*003c*/ 	.word	0x00000000


	//----- nvinfo : EIATTR_CBANK_PARAM_SIZE
	.align		4
.L_292:
        /*0040*/ 	.byte	0x03, 0x19
        /*0042*/ 	.short	0x0280


	//----- nvinfo : EIATTR_PARAM_CBANK
	.align		4
        /*0044*/ 	.byte	0x04, 0x0a
        /*0046*/ 	.short	(.L_294 - .L_293)
	.align		4
.L_293:
        /*0048*/ 	.word	index@(.nv.constant0._ZN5flash44flash_bwd_dq_dk_dv_loop_seqk_parallel_kernelI23Flash_bwd_kernel_traitsILi96ELi64ELi128ELi8ELi2ELi4ELi4ELb1ELb0EN7cutlass10bfloat16_tE19Flash_kernel_traitsILi96ELi64ELi128ELi8ES3_EELb0ELb0ELb1ELb0ELb0ELb0ELb0EEEvNS_16Flash_bwd_paramsE)
        /*004c*/ 	.short	0x0380
        /*004e*/ 	.short	0x0280


	//----- nvinfo : EIATTR_SW_WAR
	.align		4
.L_294:
        /*0050*/ 	.byte	0x04, 0x36
        /*0052*/ 	.short	(.L_296 - .L_295)
.L_295:
        /*0054*/ 	.word	0x00000008
.L_296:


//--------------------- .nv.info._ZN5flash44flash_bwd_dq_dk_dv_loop_seqk_parallel_kernelI23Flash_bwd_kernel_traitsILi96ELi64ELi128ELi8ELi2ELi4ELi4ELb1ELb0EN7cutlass10bfloat16_tE19Flash_kernel_traitsILi96ELi64ELi128ELi8ES3_EELb0ELb0ELb0ELb0ELb1ELb1ELb0EEEvNS_16Flash_bwd_paramsE --------------------------
	.section	.nv.info._ZN5flash44flash_bwd_dq_dk_dv_loop_seqk_parallel_kernelI23Flash_bwd_kernel_traitsILi96ELi64ELi128ELi8ELi2ELi4ELi4ELb1ELb0EN7cutlass10bfloat16_tE19Flash_kernel_traitsILi96ELi64ELi128ELi8ES3_EELb0ELb0ELb0ELb0ELb1ELb1ELb0EEEvNS_16Flash_bwd_paramsE,"",@"SHT_CUDA_INFO"
	.sectionflags	@""
	.align	4


	//----- nvinfo : EIATTR_CUDA_API_VERSION
	.align		4
        /*0000*/ 	.byte	0x04, 0x37
        /*0002*/ 	.short	(.L_298 - .L_297)
.L_297:
        /*0004*/ 	.word	0x00000082


	//----- nvinfo : EIATTR_KPARAM_INFO
	.align		4
.L_298:
        /*0008*/ 	.byte	0x04, 0x17
        /*000a*/ 	.short	(.L_300 - .L_299)
.L_299:
        /*000c*/ 	.word	0x00000000
        /*0010*/ 	.short	0x0000
        /*0012*/ 	.short	0x0000
        /*0014*/ 	.byte	0x00, 0xf0, 0x01, 0x0a


	//----- nvinfo : EIATTR_SPARSE_MMA_MASK
	.align		4
.L_300:
        /*0018*/ 	.byte	0x03, 0x50
        /*001a*/ 	.short	0x0000


	//----- nvinfo : EIATTR_MAXREG_COUNT
	.align		4
        /*001c*/ 	.byte	0x03, 0x1b
        /*001e*/ 	.short	0x00ff


	//----- nvinfo : EIATTR_NUM_BARRIERS
	.align		4
        /*0020*/ 	.byte	0x02, 0x4c
        /*0022*/ 	.byte	0x01
	.zero		1


	//----- nvinfo : EIATTR_ANNOTATIONS
	.align		4
        /*0024*/ 	.byte	0x04, 0x55
        /*0026*/ 	.short	(.L_302 - .L_301)


	//   ....[0]....
.L_301:
        /*0028*/ 	.word	0x00000001
        /*002c*/ 	.byte	0x90, 0x1a, 0x00, 0x00, 0x01, 0x00, 0x00, 0x00, 0xd0, 0x1a, 0x00, 0x00, 0x01, 0x00, 0x00, 0x00
        /*003c*/ 	.byte	0x20, 0x1b, 0x00, 0x00, 0x01, 0x00, 0x00, 0x00, 0xa0, 0x1d, 0x00, 0x00, 0x01, 0x00, 0x00, 0x00
        /*004c*/ 	.byte	0xe0, 0x1d, 0x00, 0x00, 0x01, 0x00, 0x00, 0x00, 0x10, 0x1e, 0x00, 0x00, 0x01, 0x00, 0x00, 0x00
        /*005c*/ 	.byte	0xc0, 0x3e, 0x00, 0x00, 0x01, 0x00, 0x00, 0x00, 0x00, 0x3f, 0x00, 0x00, 0x01, 0x00, 0x00, 0x00
        /*006c*/ 	.byte	0x10, 0x41, 0x00, 0x00, 0x01, 0x00, 0x00, 0x00, 0x30, 0x4b, 0x00, 0x00, 0x01, 0x00, 0x00, 0x00
        /*007c*/ 	.byte	0x50, 0x4b, 0x00, 0x00, 0x01, 0x00, 0x00, 0x00, 0x60, 0x4b, 0x00, 0x00


	//----- nvinfo : EIATTR_MERCURY_ISA_VERSION
	.align		4
.L_302:
        /*0088*/ 	.byte	0x03, 0x5f
        /*008a*/ 	.short	0x0101


	//----- nvinfo : EIATTR_VRC_CTA_INIT_COUNT
	.align		4
        /*008c*/ 	.byte	0x02, 0x4a
	.zero		1
	.zero		1


	//----- nvinfo : EIATTR_EXIT_INSTR_OFFSETS
	.align		4
        /*0090*/ 	.byte	0x04, 0x1c
        /*0092*/ 	.short	(.L_304 - .L_303)


	//   ....[0]....
.L_303:
        /*0094*/ 	.word	0x00000090


	//   ....[1]....
        /*0098*/ 	.word	0x00005c10


	//----- nvinfo : EIATTR_CBANK_PARAM_SIZE
	.align		4
.L_304:
        /*009c*/ 	.byte	0x03, 0x19
        /*009e*/ 	.short	0x0280


	//----- nvinfo : EIATTR_PARAM_CBANK
	.align		4
        /*00a0*/ 	.byte	0x04, 0x0a
        /*00a2*/ 	.short	(.L_306 - .L_305)
	.align		4
.L_305:
        /*00a4*/ 	.word	index@(.nv.constant0._ZN5flash44flash_bwd_dq_dk_dv_loop_seqk_parallel_kernelI23Flash_bwd_kernel_traitsILi96ELi64ELi128ELi8ELi2ELi4ELi4ELb1ELb0EN7cutlass10bfloat16_tE19Flash_kernel_traitsILi96ELi64ELi128ELi8ES3_EELb0ELb0ELb0ELb0ELb1ELb1ELb0EEEvNS_16Flash_bwd_paramsE)
        /*00a8*/ 	.short	0x0380
        /*00aa*/ 	.short	0x0280


	//----- nvinfo : EIATTR_SW_WAR
	.align		4
.L_306:
        /*00ac*/ 	.byte	0x04, 0x36
        /*00ae*/ 	.short	(.L_308 - .L_307)
.L_307:
        /*00b0*/ 	.word	0x00000008
.L_308:


//--------------------- .nv.info._ZN5flash44flash_bwd_dq_dk_dv_loop_seqk_parallel_kernelI23Flash_bwd_kernel_traitsILi96ELi64ELi128ELi8ELi2ELi4ELi4ELb1ELb0EN7cutlass10bfloat16_tE19Flash_kernel_traitsILi96ELi64ELi128ELi8ES3_EELb0ELb0ELb0ELb1ELb0ELb0ELb0EEEvNS_16Flash_bwd_paramsE --------------------------
	.section	.nv.info._ZN5flash44flash_bwd_dq_dk_dv_loop_seqk_parallel_kernelI23Flash_bwd_kernel_traitsILi96ELi64ELi128ELi8ELi2ELi4ELi4ELb1ELb0EN7cutlass10bfloat16_tE19Flash_kernel_traitsILi96ELi64ELi128ELi8ES3_EELb0ELb0ELb0ELb1ELb0ELb0ELb0EEEvNS_16Flash_bwd_paramsE,"",@"SHT_CUDA_INFO"
	.sectionflags	@""
	.align	4


	//----- nvinfo : EIATTR_CUDA_API_VERSION
	.align		4
        /*0000*/ 	.byte	0x04, 0x37
        /*0002*/ 	.short	(.L_310 - .L_309)
.L_309:
        /*0004*/ 	.word	0x00000082


	//----- nvinfo : EIATTR_KPARAM_INFO
	.align		4
.L_310:
        /*0008*/ 	.byte	0x04, 0x17
        /*000a*/ 	.short	(.L_312 - .L_311)
.L_311:
        /*000c*/ 	.word	0x00000000
        /*0010*/ 	.short	0x0000
        /*0012*/ 	.short	0x0000
        /*0014*/ 	.byte	0x00, 0xf0, 0x01, 0x0a


	//----- nvinfo : EIATTR_SPARSE_MMA_MASK
	.align		4
.L_312:
        /*0018*/ 	.byte	0x03, 0x50
        /*001a*/ 	.short	0x0000


	//----- nvinfo : EIATTR_MAXREG_COUNT
	.align		4
        /*001c*/ 	.byte	0x03, 0x1b
        /*001e*/ 	.short	0x00ff


	//----- nvinfo : EIATTR_NUM_BARRIERS
	.align		4
        /*0020*/ 	.byte	0x02, 0x4c
        /*0022*/ 	.byte	0x01
	.zero		1


	//----- nvinfo : EIATTR_ANNOTATIONS
	.align		4
        /*0024*/ 	.byte	0x04, 0x55
        /*0026*/ 	.short	(.L_314 - .L_313)


	//   ....[0]....
.L_313:
        /*0028*/ 	.word	0x00000001
        /*002c*/ 	.byte	0xf0, 0x01, 0x00, 0x00, 0x01, 0x00, 0x00, 0x00, 0x50, 0x03, 0x00, 0x00


	//----- nvinfo : EIATTR_MERCURY_ISA_VERSION
	.align		4
.L_314:
        /*0038*/ 	.byte	0x03, 0x5f
        /*003a*/ 	.short	0x0101


	//----- nvinfo : EIATTR_VRC_CTA_INIT_COUNT
	.align		4
        /*003c*/ 	.byte	0x02, 0x4a
	.zero		1
	.zero		1


	//----- nvinfo : EIATTR_EXIT_INSTR_OFFSETS
	.align		4
        /*0040*/ 	.byte	0x04, 0x1c
        /*0042*/ 	.short	(.L_316 - .L_315)


	//   ....[0]....
.L_315:
        /*0044*/ 	.word	0x00000090


	//   ....[1]....
        /*0048*/ 	.word	0x00008920


	//----- nvinfo : EIATTR_CRS_STACK_SIZE
	.align		4
.L_316:
        /*004c*/ 	.byte	0x04, 0x1e
        /*004e*/ 	.short	(.L_318 - .L_317)
.L_317:
        /*0050*/ 	.word	0x00000000


	//----- nvinfo : EIATTR_CBANK_PARAM_SIZE
	.align		4
.L_318:
        /*0054*/ 	.byte	0x03, 0x19
        /*0056*/ 	.short	0x0280


	//----- nvinfo : EIATTR_PARAM_CBANK
	.align		4
        /*0058*/ 	.byte	0x04, 0x0a
        /*005a*/ 	.short	(.L_320 - .L_319)
	.align		4
.L_319:
        /*005c*/ 	.word	index@(.nv.constant0._ZN5flash44flash_bwd_dq_dk_dv_loop_seqk_parallel_kernelI23Flash_bwd_kernel_traitsILi96ELi64ELi128ELi8ELi2ELi4ELi4ELb1ELb0EN7cutlass10bfloat16_tE19Flash_kernel_traitsILi96ELi64ELi128ELi8ES3_EELb0ELb0ELb0ELb1ELb0ELb0ELb0EEEvNS_16Flash_bwd_paramsE)
        /*0060*/ 	.short	0x0380
        /*0062*/ 	.short	0x0280


	//----- nvinfo : EIATTR_SW_WAR
	.align		4
.L_320:
        /*0064*/ 	.byte	0x04, 0x36
        /*0066*/ 	.short	(.L_322 - .L_321)
.L_321:
        /*0068*/ 	.word	0x00000008
.L_322:


//--------------------- .nv.info._ZN5flash44flash_bwd_dq_dk_dv_loop_seqk_parallel_kernelI23Flash_bwd_kernel_traitsILi96ELi64ELi128ELi8ELi2ELi4ELi4ELb1ELb0EN7cutlass10bfloat16_tE19Flash_kernel_traitsILi96ELi64ELi128ELi8ES3_EELb0ELb0ELb1ELb0ELb0ELb1ELb0EEEvNS_16Flash_bwd_paramsE --------------------------
	.section	.nv.info._ZN5flash44flash_bwd_dq_dk_dv_loop_seqk_parallel_kernelI23Flash_bwd_kernel_traitsILi96ELi64ELi128ELi8ELi2ELi4ELi4ELb1ELb0EN7cutlass10bfloat16_tE19Flash_kernel_traitsILi96ELi64ELi128ELi8ES3_EELb0ELb0ELb1ELb0ELb0ELb1ELb0EEEvNS_16Flash_bwd_paramsE,"",@"SHT_CUDA_INFO"
	.sectionflags	@""
	.align	4


	//----- nvinfo : EIATTR_CUDA_API_VERSION
	.align		4
        /*0000*/ 	.byte	0x04, 0x37
        /*0002*/ 	.short	(.L_324 - .L_323)
.L_323:
        /*0004*/ 	.word	0x00000082


	//----- nvinfo : EIATTR_KPARAM_INFO
	.align		4
.L_324:
        /*0008*/ 	.byte	0x04, 0x17
        /*000a*/ 	.short	(.L_326 - .L_325)
.L_325:
        /*000c*/ 	.word	0x00000000
        /*0010*/ 	.short	0x0000
        /*0012*/ 	.short	0x0000
        /*0014*/ 	.byte	0x00, 0xf0, 0x01, 0x0a


	//----- nvinfo : EIATTR_SPARSE_MMA_MASK
	.align		4
.L_326:
        /*0018*/ 	.byte	0x03, 0x50
        /*001a*/ 	.short	0x0000


	//----- nvinfo : EIATTR_MAXREG_COUNT
	.align		4
        /*001c*/ 	.byte	0x03, 0x1b
        /*001e*/ 	.short	0x00ff


	//----- nvinfo : EIATTR_NUM_BARRIERS
	.align		4
        /*0020*/ 	.byte	0x02, 0x4c
        /*0022*/ 	.byte	0x01
	.zero		1


	//----- nvinfo : EIATTR_ANNOTATIONS
	.align		4
        /*0024*/ 	.byte	0x04, 0x55
        /*0026*/ 	.short	(.L_328 - .L_327)


	//   ....[0]....
.L_327:
        /*0028*/ 	.word	0x00000001
        /*002c*/ 	.byte	0xf0, 0x01, 0x00, 0x00, 0x01, 0x00, 0x00, 0x00, 0x40, 0x03, 0x00, 0x00


	//----- nvinfo : EIATTR_MERCURY_ISA_VERSION
	.align		4
.L_328:
        /*0038*/ 	.byte	0x03, 0x5f
        /*003a*/ 	.short	0x0101


	//----- nvinfo : EIATTR_VRC_CTA_INIT_COUNT
	.align		4
        /*003c*/ 	.byte	0x02, 0x4a
	.zero		1
	.zero		1


	//----- nvinfo : EIATTR_EXIT_INSTR_OFFSETS
	.align		4
        /*0040*/ 	.byte	0x04, 0x1c
        /*0042*/ 	.short	(.L_330 - .L_329)


	//   ....[0]....
.L_329:
        /*0044*/ 	.word	0x00000090


	//   ....[1]....
        /*0048*/ 	.word	0x00007ad0


	//----- nvinfo : EIATTR_CRS_STACK_SIZE
	.align		4
.L_330:
        /*004c*/ 	.byte	0x04, 0x1e
        /*004e*/ 	.short	(.L_332 - .L_331)
.L_331:
        /*0050*/ 	.word	0x00000000


	//----- nvinfo : EIATTR_CBANK_PARAM_SIZE
	.align		4
.L_332:
        /*0054*/ 	.byte	0x03, 0x19
        /*0056*/ 	.short	0x0280


	//----- nvinfo : EIATTR_PARAM_CBANK
	.align		4
        /*0058*/ 	.byte	0x04, 0x0a
        /*005a*/ 	.short	(.L_334 - .L_333)
	.align		4
.L_333:
        /*005c*/ 	.word	index@(.nv.constant0._ZN5flash44flash_bwd_dq_dk_dv_loop_seqk_parallel_kernelI23Flash_bwd_kernel_traitsILi96ELi64ELi128ELi8ELi2ELi4ELi4ELb1ELb0EN7cutlass10bfloat16_tE19Flash_kernel_traitsILi96ELi64ELi128ELi8ES3_EELb0ELb0ELb1ELb0ELb0ELb1ELb0EEEvNS_16Flash_bwd_paramsE)
        /*0060*/ 	.short	0x0380
        /*0062*/ 	.short	0x0280


	//----- nvinfo : EIATTR_SW_WAR
	.align		4
.L_334:
        /*0064*/ 	.byte	0x04, 0x36
        /*0066*/ 	.short	(.L_336 - .L_335)
.L_335:
        /*0068*/ 	.word	0x00000008
.L_336:


//--------------------- .nv.info._ZN5flash44flash_bwd_dq_dk_dv_loop_seqk_parallel_kernelI23Flash_bwd_kernel_traitsILi96ELi64ELi128ELi8ELi2ELi4ELi4ELb1ELb0EN7cutlass10bfloat16_tE19Flash_kernel_traitsILi96ELi64ELi128ELi8ES3_EELb0ELb0ELb1ELb1ELb0ELb0ELb0EEEvNS_16Flash_bwd_paramsE --------------------------
	.section	.nv.info._ZN5flash44flash_bwd_dq_dk_dv_loop_seqk_parallel_kernelI23Flash_bwd_kernel_traitsILi96ELi64ELi128ELi8ELi2ELi4ELi4ELb1ELb0EN7cutlass10bfloat16_tE19Flash_kernel_traitsILi96ELi64ELi128ELi8ES3_EELb0ELb0ELb1ELb1ELb0ELb0ELb0EEEvNS_16Flash_bwd_paramsE,"",@"SHT_CUDA_INFO"
	.sectionflags	@""
	.align	4


	//----- nvinfo : EIATTR_CUDA_API_VERSION
	.align		4
        /*0000*/ 	.byte	0x04, 0x37
        /*0002*/ 	.short	(.L_338 - .L_337)
.L_337:
        /*0004*/ 	.word	0x00000082


	//----- nvinfo : EIATTR_KPARAM_INFO
	.align		4
.L_338:
        /*0008*/ 	.byte	0x04, 0x17
        /*000a*/ 	.short	(.L_340 - .L_339)
.L_339:
        /*000c*/ 	.word	0x00000000
        /*0010*/ 	.short	0x0000
        /*0012*/ 	.short	0x0000
        /*0014*/ 	.byte	0x00, 0xf0, 0x01, 0x0a


	//----- nvinfo : EIATTR_SPARSE_MMA_MASK
	.align		4
.L_340:
        /*0018*/ 	.byte	0x03, 0x50
        /*001a*/ 	.short	0x0000


	//----- nvinfo : EIATTR_MAXREG_COUNT
	.align		4
        /*001c*/ 	.byte	0x03, 0x1b
        /*001e*/ 	.short	0x00ff


	//----- nvinfo : EIATTR_NUM_BARRIERS
	.align		4
        /*0020*/ 	.byte	0x02, 0x4c
        /*0022*/ 	.byte	0x01
	.zero		1


	//----- nvinfo : EIATTR_MERCURY_ISA_VERSION
	.align		4
        /*0024*/ 	.byte	0x03, 0x5f
        /*0026*/ 	.short	0x0101


	//----- nvinfo : EIATTR_VRC_CTA_INIT_COUNT
	.align		4
        /*0028*/ 	.byte	0x02, 0x4a
	.zero		1
	.zero		1


	//----- nvinfo : EIATTR_EXIT_INSTR_OFFSETS
	.align		4
        /*002c*/ 	.byte	0x04, 0x1c
        /*002e*/ 	.short	(.L_342 - .L_341)


	//   ....[0]....
.L_341:
        /*0030*/ 	.word	0x00000080


	//   ....[1]....
        /*0034*/ 	.word	0x00008d80


	//----- nvinfo : EIATTR_CRS_STACK_SIZE
	.align		4
.L_342:
        /*0038*/ 	.byte	0x04, 0x1e
        /*003a*/ 	.short	(.L_344 - .L_343)
.L_343:
        /*003c*/ 	.word	0x00000000


	//----- nvinfo : EIATTR_CBANK_PARAM_SIZE
	.align		4
.L_344:
        /*0040*/ 	.byte	0x03, 0x19
        /*0042*/ 	.short	0x0280


	//----- nvinfo : EIATTR_PARAM_CBANK
	.align		4
        /*0044*/ 	.byte	0x04, 0x0a
        /*0046*/ 	.short	(.L_346 - .L_345)
	.align		4
.L_345:
        /*0048*/ 	.word	index@(.nv.constant0._ZN5flash44flash_bwd_dq_dk_dv_loop_seqk_parallel_kernelI23Flash_bwd_kernel_traitsILi96ELi64ELi128ELi8ELi2ELi4ELi4ELb1ELb0EN7cutlass10bfloat16_tE19Flash_kernel_traitsILi96ELi64ELi128ELi8ES3_EELb0ELb0ELb1ELb1ELb0ELb0ELb0EEEvNS_16Flash_bwd_paramsE)
        /*004c*/ 	.short	0x0380
        /*004e*/ 	.short	0x0280


	//----- nvinfo : EIATTR_SW_WAR
	.align		4
.L_346:
        /*0050*/ 	.byte	0x04, 0x36
        /*0052*/ 	.short	(.L_348 - .L_347)
.L_347:
        /*0054*/ 	.word	0x00000008
.L_348:


//--------------------- .nv.info._ZN5flash27flash_bwd_convert_dq_kernelI23Flash_bwd_kernel_traitsILi96ELi64ELi128ELi8ELi2ELi4ELi4ELb1ELb0EN7cutlass10bfloat16_tE19Flash_kernel_traitsILi96ELi64ELi128ELi8ES3_EEEEvNS_16Flash_bwd_paramsEi --------------------------
	.section	.nv.info._ZN5flash27flash_bwd_convert_dq_kernelI23Flash_bwd_kernel_traitsILi96ELi64ELi128ELi8ELi2ELi4ELi4ELb1ELb0EN7cutlass10bfloat16_tE19Flash_kernel_traitsILi96ELi64ELi128ELi8ES3_EEEEvNS_16Flash_bwd_paramsEi,"",@"SHT_CUDA_INFO"
	.sectionflags	@""
	.align	4


	//----- nvinfo : EIATTR_CUDA_API_VERSION
	.align		4
        /*0000*/ 	.byte	0x04, 0x37
        /*0002*/ 	.short	(.L_350 - .L_349)
.L_349:
        /*0004*/ 	.word	0x00000082


	//----- nvinfo : EIATTR_KPARAM_INFO
	.align		4
.L_350:
        /*0008*/ 	.byte	0x04, 0x17
        /*000a*/ 	.short	(.L_352 - .L_351)
.L_351:
        /*000c*/ 	.word	0x00000000
        /*0010*/ 	.short	0x0001
        /*0012*/ 	.short	0x0280
        /*0014*/ 	.byte	0x00, 0xf0, 0x11, 0x00


	//----- nvinfo : EIATTR_KPARAM_INFO
	.align		4
.L_352:
        /*0018*/ 	.byte	0x04, 0x17
        /*001a*/ 	.short	(.L_354 - .L_353)
.L_353:
        /*001c*/ 	.word	0x00000000
        /*0020*/ 	.short	0x0000
        /*0022*/ 	.short	0x0000
        /*0024*/ 	.byte	0x00, 0xf0, 0x01, 0x0a


	//----- nvinfo : EIATTR_SPARSE_MMA_MASK
	.align		4
.L_354:
        /*0028*/ 	.byte	0x03, 0x50
        /*002a*/ 	.short	0x0000


	//----- nvinfo : EIATTR_MAXREG_COUNT
	.align		4
        /*002c*/ 	.byte	0x03, 0x1b
        /*002e*/ 	.short	0x00ff


	//----- nvinfo : EIATTR_NUM_BARRIERS
	.align		4
        /*0030*/ 	.byte	0x02, 0x4c
        /*0032*/ 	.byte	0x01
	.zero		1


	//----- nvinfo : EIATTR_MERCURY_ISA_VERSION
	.align		4
        /*0034*/ 	.byte	0x03, 0x5f
        /*0036*/ 	.short	0x0101


	//----- nvinfo : EIATTR_VRC_CTA_INIT_COUNT
	.align		4
        /*0038*/ 	.byte	0x02, 0x4a
	.zero		1
	.zero		1


	//----- nvinfo : EIATTR_EXIT_INSTR_OFFSETS
	.align		4
        /*003c*/ 	.byte	0x04, 0x1c
        /*003e*/ 	.short	(.L_356 - .L_355)


	//   ....[0]....
.L_355:
        /*0040*/ 	.word	0x00000190


	//   ....[1]....
        /*0044*/ 	.word	0x00000fe0


	//   ....[2]....
        /*0048*/ 	.word	0x00001180


	//   ....[3]....
        /*004c*/ 	.word	0x000011b0


	//----- nvinfo : EIATTR_CBANK_PARAM_SIZE
	.align		4
.L_356:
        /*0050*/ 	.byte	0x03, 0x19
        /*0052*/ 	.short	0x0284


	//----- nvinfo : EIATTR_PARAM_CBANK
	.align		4
        /*0054*/ 	.byte	0x04, 0x0a
        /*0056*/ 	.short	(.L_358 - .L_357)
	.align		4
.L_357:
        /*0058*/ 	.word	index@(.nv.constant0._ZN5flash27flash_bwd_convert_dq_kernelI23Flash_bwd_kernel_traitsILi96ELi64ELi128ELi8ELi2ELi4ELi4ELb1ELb0EN7cutlass10bfloat16_tE19Flash_kernel_traitsILi96ELi64ELi128ELi8ES3_EEEEvNS_16Flash_bwd_paramsEi)
        /*005c*/ 	.short	0x0380
        /*005e*/ 	.short	0x0284


	//----- nvinfo : EIATTR_SW_WAR
	.align		4
.L_358:
        /*0060*/ 	.byte	0x04, 0x36
        /*0062*/ 	.short	(.L_360 - .L_359)
.L_359:
        /*0064*/ 	.word	0x00000008
.L_360:


//--------------------- .nv.info._ZN5flash44flash_bwd_dq_dk_dv_loop_seqk_parallel_kernelI23Flash_bwd_kernel_traitsILi96ELi64ELi128ELi8ELi2ELi4ELi4ELb1ELb0EN7cutlass10bfloat16_tE19Flash_kernel_traitsILi96ELi64ELi128ELi8ES3_EELb1ELb0ELb0ELb0ELb0ELb1ELb0EEEvNS_16Flash_bwd_paramsE --------------------------
	.section	.nv.info._ZN5flash44flash_bwd_dq_dk_dv_loop_seqk_parallel_kernelI23Flash_bwd_kernel_traitsILi96ELi64ELi128ELi8ELi2ELi4ELi4ELb1ELb0EN7cutlass10bfloat16_tE19Flash_kernel_traitsILi96ELi64ELi128ELi8ES3_EELb1ELb0ELb0ELb0ELb0ELb1ELb0EEEvNS_16Flash_bwd_paramsE,"",@"SHT_CUDA_INFO"
	.sectionflags	@""
	.align	4


	//----- nvinfo : EIATTR_CUDA_API_VERSION
	.align		4
        /*0000*/ 	.byte	0x04, 0x37
        /*0002*/ 	.short	(.L_362 - .L_361)
.L_361:
        /*0004*/ 	.word	0x00000082


	//----- nvinfo : EIATTR_KPARAM_INFO
	.align		4
.L_362:
        /*0008*/ 	.byte	0x04, 0x17
        /*000a*/ 	.short	(.L_364 - .L_363)
.L_363:
        /*000c*/ 	.word	0x00000000
        /*0010*/ 	.short	0x0000
        /*0012*/ 	.short	0x0000
        /*0014*/ 	.byte	0x00, 0xf0, 0x01, 0x0a


	//----- nvinfo : EIATTR_SPARSE_MMA_MASK
	.align		4
.L_364:
        /*0018*/ 	.byte	0x03, 0x50
        /*001a*/ 	.short	0x0000


	//----- nvinfo : EIATTR_MAXREG_COUNT
	.align		4
        /*001c*/ 	.byte	0x03, 0x1b
        /*001e*/ 	.short	0x00ff


	//----- nvinfo : EIATTR_NUM_BARRIERS
	.align		4
        /*0020*/ 	.byte	0x02, 0x4c
        /*0022*/ 	.byte	0x01
	.zero		1


	//----- nvinfo : EIATTR_ANNOTATIONS
	.align		4
        /*0024*/ 	.byte	0x04, 0x55
        /*0026*/ 	.short	(.L_366 - .L_365)


	//   ....[0]....
.L_365:
        /*0028*/ 	.word	0x00000001
        /*002c*/ 	.byte	0xf0, 0x01, 0x00, 0x00, 0x01, 0x00, 0x00, 0x00, 0x40, 0x03, 0x00, 0x00, 0x01, 0x00, 0x00, 0x00
        /*003c*/ 	.byte	0xe0, 0x2c, 0x00, 0x00, 0x01, 0x00, 0x00, 0x00, 0xf0, 0x2c, 0x00, 0x00, 0x01, 0x00, 0x00, 0x00
        /*004c*/ 	.byte	0x60, 0x2d, 0x00, 0x00, 0x01, 0x00, 0x00, 0x00, 0x80, 0x33, 0x00, 0x00, 0x01, 0x00, 0x00, 0x00
        /*005c*/ 	.byte	0xf0, 0x33, 0x00, 0x00, 0x01, 0x00, 0x00, 0x00, 0xf0, 0x3b, 0x00, 0x00, 0x01, 0x00, 0x00, 0x00
        /*006c*/ 	.byte	0x10, 0x64, 0x00, 0x00, 0x01, 0x00, 0x00, 0x00, 0x30, 0x6f, 0x00, 0x00


	//----- nvinfo : EIATTR_MERCURY_ISA_VERSION
	.align		4
.L_366:
        /*0078*/ 	.byte	0x03, 0x5f
        /*007a*/ 	.short	0x0101


	//----- nvinfo : EIATTR_VRC_CTA_INIT_COUNT
	.align		4
        /*007c*/ 	.byte	0x02, 0x4a
	.zero		1
	.zero		1


	//----- nvinfo : EIATTR_EXIT_INSTR_OFFSETS
	.align		4
        /*0080*/ 	.byte	0x04, 0x1c
        /*0082*/ 	.short	(.L_368 - .L_367)


	//   ....[0]....
.L_367:
        /*0084*/ 	.word	0x00000090


	//   ....[1]....
        /*0088*/ 	.word	0x000088f0


	//----- nvinfo : EIATTR_CRS_STACK_SIZE
	.align		4
.L_368:
        /*008c*/ 	.byte	0x04, 0x1e
        /*008e*/ 	.short	(.L_370 - .L_369)
.L_369:
        /*0090*/ 	.word	0x00000000


	//----- nvinfo : EIATTR_CBANK_PARAM_SIZE
	.align		4
.L_370:
        /*0094*/ 	.byte	0x03, 0x19
        /*0096*/ 	.short	0x0280


	//----- nvinfo : EIATTR_PARAM_CBANK
	.align		4
        /*0098*/ 	.byte	0x04, 0x0a
        /*009a*/ 	.short	(.L_372 - .L_371)
	.align		4
.L_371:
        /*009c*/ 	.word	index@(.nv.constant0._ZN5flash44flash_bwd_dq_dk_dv_loop_seqk_parallel_kernelI23Flash_bwd_kernel_traitsILi96ELi64ELi128ELi8ELi2ELi4ELi4ELb1ELb0EN7cutlass10bfloat16_tE19Flash_kernel_traitsILi96ELi64ELi128ELi8ES3_EELb1ELb0ELb0ELb0ELb0ELb1ELb0EEEvNS_16Flash_bwd_paramsE)
        /*00a0*/ 	.short	0x0380
        /*00a2*/ 	.short	0x0280


	//----- nvinfo : EIATTR_SW_WAR
	.align		4
.L_372:
        /*00a4*/ 	.byte	0x04, 0x36
        /*00a6*/ 	.short	(.L_374 - .L_373)
.L_373:
        /*00a8*/ 	.word	0x00000008
.L_374:


//--------------------- .nv.info._ZN5flash44flash_bwd_dq_dk_dv_loop_seqk_parallel_kernelI23Flash_bwd_kernel_traitsILi96ELi64ELi128ELi8ELi2ELi4ELi4ELb1ELb0EN7cutlass10bfloat16_tE19Flash_kernel_traitsILi96ELi64ELi128ELi8ES3_EELb0ELb0ELb0ELb0ELb0ELb1ELb1EEEvNS_16Flash_bwd_paramsE --------------------------
	.section	.nv.info._ZN5flash44flash_bwd_dq_dk_dv_loop_seqk_parallel_kernelI23Flash_bwd_kernel_traitsILi96ELi64ELi128ELi8ELi2ELi4ELi4ELb1ELb0EN7cutlass10bfloat16_tE19Flash_kernel_traitsILi96ELi64ELi128ELi8ES3_EELb0ELb0ELb0ELb0ELb0ELb1ELb1EEEvNS_16Flash_bwd_paramsE,"",@"SHT_CUDA_INFO"
	.sectionflags	@""
	.align	4


	//----- nvinfo : EIATTR_CUDA_API_VERSION
	.align		4
        /*0000*/ 	.byte	0x04, 0x37
        /*0002*/ 	.short	(.L_376 - .L_375)
.L_375:
        /*0004*/ 	.word	0x00000082


	//----- nvinfo : EIATTR_KPARAM_INFO
	.align		4
.L_376:
        /*0008*/ 	.byte	0x04, 0x17
        /*000a*/ 	.short	(.L_378 - .L_377)
.L_377:
        /*000c*/ 	.word	0x00000000
        /*0010*/ 	.short	0x0000
        /*0012*/ 	.short	0x0000
        /*0014*/ 	.byte	0x00, 0xf0, 0x01, 0x0a


	//----- nvinfo : EIATTR_SPARSE_MMA_MASK
	.align		4
.L_378:
        /*0018*/ 	.byte	0x03, 0x50
        /*001a*/ 	.short	0x0000


	//----- nvinfo : EIATTR_MAXREG_COUNT
	.align		4
        /*001c*/ 	.byte	0x03, 0x1b
        /*001e*/ 	.short	0x00ff


	//----- nvinfo : EIATTR_NUM_BARRIERS
	.align		4
        /*0020*/ 	.byte	0x02, 0x4c
        /*0022*/ 	.byte	0x01
	.zero		1


	//----- nvinfo : EIATTR_ANNOTATIONS
	.align		4
        /*0024*/ 	.byte	0x04, 0x55
        /*0026*/ 	.short	(.L_380 - .L_379)


	//   ....[0]....
.L_379:
        /*0028*/ 	.word	0x00000001
        /*002c*/ 	.byte	0xb0, 0x14, 0x00, 0x00, 0x01, 0x00, 0x00, 0x00, 0xd0, 0x14, 0x00, 0x00, 0x01, 0x00, 0x00, 0x00
        /* <DEDUP_REMOVED lines=27> */
        /*01ec*/ 	.byte	0x00, 0x6f, 0x00, 0x00, 0x01, 0x00, 0x00, 0x00, 0x20, 0x6f, 0x00, 0x00


	//----- nvinfo : EIATTR_MERCURY_ISA_VERSION
	.align		4
.L_380:
        /*01f8*/ 	.byte	0x03, 0x5f
        /*01fa*/ 	.short	0x0101


	//----- nvinfo : EIATTR_VRC_CTA_INIT_COUNT
	.align		4
        /*01fc*/ 	.byte	0x02, 0x4a
	.zero		1
	.zero		1


	//----- nvinfo : EIATTR_EXIT_INSTR_OFFSETS
	.align		4
        /*0200*/ 	.byte	0x04, 0x1c
        /*0202*/ 	.short	(.L_382 - .L_381)


	//   ....[0]....
.L_381:
        /*0204*/ 	.word	0x00000090


	//   ....[1]....
        /*0208*/ 	.word	0x00008590


	//----- nvinfo : EIATTR_CRS_STACK_SIZE
	.align		4
.L_382:
        /*020c*/ 	.byte	0x04, 0x1e
        /*020e*/ 	.short	(.L_384 - .L_383)
.L_383:
        /*0210*/ 	.word	0x00000000


	//----- nvinfo : EIATTR_CBANK_PARAM_SIZE
	.align		4
.L_384:
        /*0214*/ 	.byte	0x03, 0x19
        /*0216*/ 	.short	0x0280


	//----- nvinfo : EIATTR_PARAM_CBANK
	.align		4
        /*0218*/ 	.byte	0x04, 0x0a
        /*021a*/ 	.short	(.L_386 - .L_385)
	.align		4
.L_385:
        /*021c*/ 	.word	index@(.nv.constant0._ZN5flash44flash_bwd_dq_dk_dv_loop_seqk_parallel_kernelI23Flash_bwd_kernel_traitsILi96ELi64ELi128ELi8ELi2ELi4ELi4ELb1ELb0EN7cutlass10bfloat16_tE19Flash_kernel_traitsILi96ELi64ELi128ELi8ES3_EELb0ELb0ELb0ELb0ELb0ELb1ELb1EEEvNS_16Flash_bwd_paramsE)
        /*0220*/ 	.short	0x0380
        /*0222*/ 	.short	0x0280


	//----- nvinfo : EIATTR_SW_WAR
	.align		4
.L_386:
        /*0224*/ 	.byte	0x04, 0x36
        /*0226*/ 	.short	(.L_388 - .L_387)
.L_387:
        /*0228*/ 	.word	0x00000008
.L_388:


//--------------------- .nv.info._ZN5flash44flash_bwd_dq_dk_dv_loop_seqk_parallel_kernelI23Flash_bwd_kernel_traitsILi96ELi64ELi128ELi8ELi2ELi4ELi4ELb1ELb0EN7cutlass10bfloat16_tE19Flash_kernel_traitsILi96ELi64ELi128ELi8ES3_EELb1ELb0ELb0ELb0ELb0ELb0ELb0EEEvNS_16Flash_bwd_paramsE --------------------------
	.section	.nv.info._ZN5flash44flash_bwd_dq_dk_dv_loop_seqk_parallel_kernelI23Flash_bwd_kernel_traitsILi96ELi64ELi128ELi8ELi2ELi4ELi4ELb1ELb0EN7cutlass10bfloat16_tE19Flash_kernel_traitsILi96ELi64ELi128ELi8ES3_EELb1ELb0ELb0ELb0ELb0ELb0ELb0EEEvNS_16Flash_bwd_paramsE,"",@"SHT_CUDA_INFO"
	.sectionflags	@""
	.align	4


	//----- nvinfo : EIATTR_CUDA_API_VERSION
	.align		4
        /*0000*/ 	.byte	0x04, 0x37
        /*0002*/ 	.short	(.L_390 - .L_389)
.L_389:
        /*0004*/ 	.word	0x00000082


	//----- nvinfo : EIATTR_KPARAM_INFO
	.align		4
.L_390:
        /*0008*/ 	.byte	0x04, 0x17
        /*000a*/ 	.short	(.L_392 - .L_391)
.L_391:
        /*000c*/ 	.word	0x00000000
        /*0010*/ 	.short	0x0000
        /*0012*/ 	.short	0x0000
        /*0014*/ 	.byte	0x00, 0xf0, 0x01, 0x0a


	//----- nvinfo : EIATTR_SPARSE_MMA_MASK
	.align		4
.L_392:
        /*0018*/ 	.byte	0x03, 0x50
        /*001a*/ 	.short	0x0000


	//----- nvinfo : EIATTR_MAXREG_COUNT
	.align		4
        /*001c*/ 	.byte	0x03, 0x1b
        /*001e*/ 	.short	0x00ff


	//----- nvinfo : EIATTR_NUM_BARRIERS
	.align		4
        /*0020*/ 	.byte	0x02, 0x4c
        /*0022*/ 	.byte	0x01
	.zero		1


	//----- nvinfo : EIATTR_ANNOTATIONS
	.align		4
        /*0024*/ 	.byte	0x04, 0x55
        /*0026*/ 	.short	(.L_394 - .L_393)


	//   ....[0]....
.L_393:
        /*0028*/ 	.word	0x00000001
        /*002c*/ 	.byte	0x00, 0x02, 0x00, 0x00, 0x01, 0x00, 0x00, 0x00, 0x50, 0x03, 0x00, 0x00, 0x01, 0x00, 0x00, 0x00
        /*003c*/ 	.byte	0xc0, 0x34, 0x00, 0x00, 0x01, 0x00, 0x00, 0x00, 0x20, 0x36, 0x00, 0x00, 0x01, 0x00, 0x00, 0x00
        /*004c*/ 	.byte	0x10, 0x38, 0x00, 0x00, 0x01, 0x00, 0x00, 0x00, 0x70, 0x3c, 0x00, 0x00, 0x01, 0x00, 0x00, 0x00
        /*005c*/ 	.byte	0x30, 0x5e, 0x00, 0x00


	//----- nvinfo : EIATTR_MERCURY_ISA_VERSION
	.align		4
.L_394:
        /*0060*/ 	.byte	0x03, 0x5f
        /*0062*/ 	.short	0x0101


	//----- nvinfo : EIATTR_VRC_CTA_INIT_COUNT
	.align		4
        /*0064*/ 	.byte	0x02, 0x4a
	.zero		1
	.zero		1


	//----- nvinfo : EIATTR_EXIT_INSTR_OFFSETS
	.align		4
        /*0068*/ 	.byte	0x04, 0x1c
        /*006a*/ 	.short	(.L_396 - .L_395)


	//   ....[0]....
.L_395:
        /*006c*/ 	.word	0x00000090


	//   ....[1]....
        /*0070*/ 	.word	0x00009500


	//----- nvinfo : EIATTR_CRS_STACK_SIZE
	.align		4
.L_396:
        /*0074*/ 	.byte	0x04, 0x1e
        /*0076*/ 	.short	(.L_398 - .L_397)
.L_397:
        /*0078*/ 	.word	0x00000000


	//----- nvinfo : EIATTR_CBANK_PARAM_SIZE
	.align		4
.L_398:
        /*007c*/ 	.byte	0x03, 0x19
        /*007e*/ 	.short	0x0280


	//----- nvinfo : EIATTR_PARAM_CBANK
	.align		4
        /*0080*/ 	.byte	0x04, 0x0a
        /*0082*/ 	.short	(.L_400 - .L_399)
	.align		4
.L_399:
        /*0084*/ 	.word	index@(.nv.constant0._ZN5flash44flash_bwd_dq_dk_dv_loop_seqk_parallel_kernelI23Flash_bwd_kernel_traitsILi96ELi64ELi128ELi8ELi2ELi4ELi4ELb1ELb0EN7cutlass10bfloat16_tE19Flash_kernel_traitsILi96ELi64ELi128ELi8ES3_EELb1ELb0ELb0ELb0ELb0ELb0ELb0EEEvNS_16Flash_bwd_paramsE)
        /*0088*/ 	.short	0x0380
        /*008a*/ 	.short	0x0280


	//----- nvinfo : EIATTR_SW_WAR
	.align		4
.L_400:
        /*008c*/ 	.byte	0x04, 0x36
        /*008e*/ 	.short	(.L_402 - .L_401)
.L_401:
        /*0090*/ 	.word	0x00000008
.L_402:


//--------------------- .nv.info._ZN5flash44flash_bwd_dq_dk_dv_loop_seqk_parallel_kernelI23Flash_bwd_kernel_traitsILi96ELi64ELi128ELi8ELi2ELi4ELi4ELb1ELb0EN7cutlass10bfloat16_tE19Flash_kernel_traitsILi96ELi64ELi128ELi8ES3_EELb0ELb0ELb0ELb0ELb0ELb0ELb1EEEvNS_16Flash_bwd_paramsE --------------------------
	.section	.nv.info._ZN5flash44flash_bwd_dq_dk_dv_loop_seqk_parallel_kernelI23Flash_bwd_kernel_traitsILi96ELi64ELi128ELi8ELi2ELi4ELi4ELb1ELb0EN7cutlass10bfloat16_tE19Flash_kernel_traitsILi96ELi64ELi128ELi8ES3_EELb0ELb0ELb0ELb0ELb0ELb0ELb1EEEvNS_16Flash_bwd_paramsE,"",@"SHT_CUDA_INFO"
	.sectionflags	@""
	.align	4


	//----- nvinfo : EIATTR_CUDA_API_VERSION
	.align		4
        /*0000*/ 	.byte	0x04, 0x37
        /*0002*/ 	.short	(.L_404 - .L_403)
.L_403:
        /*0004*/ 	.word	0x00000082


	//----- nvinfo : EIATTR_KPARAM_INFO
	.align		4
.L_404:
        /*0008*/ 	.byte	0x04, 0x17
        /*000a*/ 	.short	(.L_406 - .L_405)
.L_405:
        /*000c*/ 	.word	0x00000000
        /*0010*/ 	.short	0x0000
        /*0012*/ 	.short	0x0000
        /*0014*/ 	.byte	0x00, 0xf0, 0x01, 0x0a


	//----- nvinfo : EIATTR_SPARSE_MMA_MASK
	.align		4
.L_406:
        /*0018*/ 	.byte	0x03, 0x50
        /*001a*/ 	.short	0x0000


	//----- nvinfo : EIATTR_MAXREG_COUNT
	.align		4
        /*001c*/ 	.byte	0x03, 0x1b
        /*001e*/ 	.short	0x00ff


	//----- nvinfo : EIATTR_NUM_BARRIERS
	.align		4
        /*0020*/ 	.byte	0x02, 0x4c
        /*0022*/ 	.byte	0x01
	.zero		1


	//----- nvinfo : EIATTR_ANNOTATIONS
	.align		4
        /*0024*/ 	.byte	0x04, 0x55
        /*0026*/ 	.short	(.L_408 - .L_407)


	//   ....[0]....
.L_407:
        /* <DEDUP_REMOVED lines=32> */


	//----- nvinfo : EIATTR_MERCURY_ISA_VERSION
	.align		4
.L_408:
        /*0218*/ 	.byte	0x03, 0x5f
        /*021a*/ 	.short	0x0101


	//----- nvinfo : EIATTR_VRC_CTA_INIT_COUNT
	.align		4
        /*021c*/ 	.byte	0x02, 0x4a
	.zero		1
	.zero		1


	//----- nvinfo : EIATTR_EXIT_INSTR_OFFSETS
	.align		4
        /*0220*/ 	.byte	0x04, 0x1c
        /*0222*/ 	.short	(.L_410 - .L_409)


	//   ....[0]....
.L_409:
        /*0224*/ 	.word	0x00000090


	//   ....[1]....
        /*0228*/ 	.word	0x00009210


	//----- nvinfo : EIATTR_CRS_STACK_SIZE
	.align		4
.L_410:
        /*022c*/ 	.byte	0x04, 0x1e
        /*022e*/ 	.short	(.L_412 - .L_411)
.L_411:
        /*0230*/ 	.word	0x00000000


	//----- nvinfo : EIATTR_CBANK_PARAM_SIZE
	.align		4
.L_412:
        /*0234*/ 	.byte	0x03, 0x19
        /*0236*/ 	.short	0x0280


	//----- nvinfo : EIATTR_PARAM_CBANK
	.align		4
        /*0238*/ 	.byte	0x04, 0x0a
        /*023a*/ 	.short	(.L_414 - .L_413)
	.align		4
.L_413:
        /*023c*/ 	.word	index@(.nv.constant0._ZN5flash44flash_bwd_dq_dk_dv_loop_seqk_parallel_kernelI23Flash_bwd_kernel_traitsILi96ELi64ELi128ELi8ELi2ELi4ELi4ELb1ELb0EN7cutlass10bfloat16_tE19Flash_kernel_traitsILi96ELi64ELi128ELi8ES3_EELb0ELb0ELb0ELb0ELb0ELb0ELb1EEEvNS_16Flash_bwd_paramsE)
        /*0240*/ 	.short	0x0380
        /*0242*/ 	.short	0x0280


	//----- nvinfo : EIATTR_SW_WAR
	.align		4
.L_414:
        /*0244*/ 	.byte	0x04, 0x36
        /*0246*/ 	.short	(.L_416 - .L_415)
.L_415:
        /*0248*/ 	.word	0x00000008
.L_416:


//--------------------- .nv.info._ZN5flash44flash_bwd_dq_dk_dv_loop_seqk_parallel_kernelI23Flash_bwd_kernel_traitsILi96ELi64ELi128ELi8ELi2ELi4ELi4ELb1ELb0EN7cutlass10bfloat16_tE19Flash_kernel_traitsILi96ELi64ELi128ELi8ES3_EELb1ELb0ELb1ELb0ELb0ELb0ELb0EEEvNS_16Flash_bwd_paramsE --------------------------
	.section	.nv.info._ZN5flash44flash_bwd_dq_dk_dv_loop_seqk_parallel_kernelI23Flash_bwd_kernel_traitsILi96ELi64ELi128ELi8ELi2ELi4ELi4ELb1ELb0EN7cutlass10bfloat16_tE19Flash_kernel_traitsILi96ELi64ELi128ELi8ES3_EELb1ELb0ELb1ELb0ELb0ELb0ELb0EEEvNS_16Flash_bwd_paramsE,"",@"SHT_CUDA_INFO"
	.sectionflags	@""
	.align	4


	//----- nvinfo : EIATTR_CUDA_API_VERSION
	.align		4
        /*0000*/ 	.byte	0x04, 0x37
        /*0002*/ 	.short	(.L_418 - .L_417)
.L_417:
        /*0004*/ 	.word	0x00000082


	//----- nvinfo : EIATTR_KPARAM_INFO
	.align		4
.L_418:
        /*0008*/ 	.byte	0x04, 0x17
        /*000a*/ 	.short	(.L_420 - .L_419)
.L_419:
        /*000c*/ 	.word	0x00000000
        /*0010*/ 	.short	0x0000
        /*0012*/ 	.short	0x0000
        /*0014*/ 	.byte	0x00, 0xf0, 0x01, 0x0a


	//----- nvinfo : EIATTR_SPARSE_MMA_MASK
	.align		4
.L_420:
        /*0018*/ 	.byte	0x03, 0x50
        /*001a*/ 	.short	0x0000


	//----- nvinfo : EIATTR_MAXREG_COUNT
	.align		4
        /*001c*/ 	.byte	0x03, 0x1b
        /*001e*/ 	.short	0x00ff


	//----- nvinfo : EIATTR_NUM_BARRIERS
	.align		4
        /*0020*/ 	.byte	0x02, 0x4c
        /*0022*/ 	.byte	0x01
	.zero		1


	//----- nvinfo : EIATTR_MERCURY_ISA_VERSION
	.align		4
        /*0024*/ 	.byte	0x03, 0x5f
        /*0026*/ 	.short	0x0101


	//----- nvinfo : EIATTR_VRC_CTA_INIT_COUNT
	.align		4
        /*0028*/ 	.byte	0x02, 0x4a
	.zero		1
	.zero		1


	//----- nvinfo : EIATTR_EXIT_INSTR_OFFSETS
	.align		4
        /*002c*/ 	.byte	0x04, 0x1c
        /*002e*/ 	.short	(.L_422 - .L_421)


	//   ....[0]....
.L_421:
        /*0030*/ 	.word	0x00000080


	//   ....[1]....
        /*0034*/ 	.word	0x00009920


	//----- nvinfo : EIATTR_CRS_STACK_SIZE
	.align		4
.L_422:
        /*0038*/ 	.byte	0x04, 0x1e
        /*003a*/ 	.short	(.L_424 - .L_423)
.L_423:
        /*003c*/ 	.word	0x00000000


	//----- nvinfo : EIATTR_CBANK_PARAM_SIZE
	.align		4
.L_424:
        /*0040*/ 	.byte	0x03, 0x19
        /*0042*/ 	.short	0x0280


	//----- nvinfo : EIATTR_PARAM_CBANK
	.align		4
        /*0044*/ 	.byte	0x04, 0x0a
        /*0046*/ 	.short	(.L_426 - .L_425)
	.align		4
.L_425:
        /*0048*/ 	.word	index@(.nv.constant0._ZN5flash44flash_bwd_dq_dk_dv_loop_seqk_parallel_kernelI23Flash_bwd_kernel_traitsILi96ELi64ELi128ELi8ELi2ELi4ELi4ELb1ELb0EN7cutlass10bfloat16_tE19Flash_kernel_traitsILi96ELi64ELi128ELi8ES3_EELb1ELb0ELb1ELb0ELb0ELb0ELb0EEEvNS_16Flash_bwd_paramsE)
        /*004c*/ 	.short	0x0380
        /*004e*/ 	.short	0x0280


	//----- nvinfo : EIATTR_SW_WAR
	.align		4
.L_426:
        /*0050*/ 	.byte	0x04, 0x36
        /*0052*/ 	.short	(.L_428 - .L_427)
.L_427:
        /*0054*/ 	.word	0x00000008
.L_428:


//--------------------- .nv.info._ZN5flash44flash_bwd_dq_dk_dv_loop_seqk_parallel_kernelI23Flash_bwd_kernel_traitsILi96ELi64ELi128ELi8ELi2ELi4ELi4ELb1ELb0EN7cutlass10bfloat16_tE19Flash_kernel_traitsILi96ELi64ELi128ELi8ES3_EELb0ELb0ELb1ELb0ELb0ELb0ELb1EEEvNS_16Flash_bwd_paramsE --------------------------
	.section	.nv.info._ZN5flash44flash_bwd_dq_dk_dv_loop_seqk_parallel_kernelI23Flash_bwd_kernel_traitsILi96ELi64ELi128ELi8ELi2ELi4ELi4ELb1ELb0EN7cutlass10bfloat16_tE19Flash_kernel_traitsILi96ELi64ELi128ELi8ES3_EELb0ELb0ELb1ELb0ELb0ELb0ELb1EEEvNS_16Flash_bwd_paramsE,"",@"SHT_CUDA_INFO"
	.sectionflags	@""
	.align	4


	//----- nvinfo : EIATTR_CUDA_API_VERSION
	.align		4
        /*0000*/ 	.byte	0x04, 0x37
        /*0002*/ 	.short	(.L_430 - .L_429)
.L_429:
        /*0004*/ 	.word	0x00000082


	//----- nvinfo : EIATTR_KPARAM_INFO
	.align		4
.L_430:
        /*0008*/ 	.byte	0x04, 0x17
        /*000a*/ 	.short	(.L_432 - .L_431)
.L_431:
        /*000c*/ 	.word	0x00000000
        /*0010*/ 	.short	0x0000
        /*0012*/ 	.short	0x0000
        /*0014*/ 	.byte	0x00, 0xf0, 0x01, 0x0a


	//----- nvinfo : EIATTR_SPARSE_MMA_MASK
	.align		4
.L_432:
        /*0018*/ 	.byte	0x03, 0x50
        /*001a*/ 	.short	0x0000


	//----- nvinfo : EIATTR_MAXREG_COUNT
	.align		4
        /*001c*/ 	.byte	0x03, 0x1b
        /*001e*/ 	.short	0x00ff


	//----- nvinfo : EIATTR_NUM_BARRIERS
	.align		4
        /*0020*/ 	.byte	0x02, 0x4c
        /*0022*/ 	.byte	0x01
	.zero		1


	//----- nvinfo : EIATTR_ANNOTATIONS
	.align		4
        /*0024*/ 	.byte	0x04, 0x55
        /*0026*/ 	.short	(.L_434 - .L_433)


	//   ....[0]....
.L_433:
        /* <DEDUP_REMOVED lines=35> */
        /*024c*/ 	.byte	0xf0, 0x80, 0x00, 0x00


	//----- nvinfo : EIATTR_MERCURY_ISA_VERSION
	.align		4
.L_434:
        /*0250*/ 	.byte	0x03, 0x5f
        /*0252*/ 	.short	0x0101


	//----- nvinfo : EIATTR_VRC_CTA_INIT_COUNT
	.align		4
        /*0254*/ 	.byte	0x02, 0x4a
	.zero		1
	.zero		1


	//----- nvinfo : EIATTR_EXIT_INSTR_OFFSETS
	.align		4
        /*0258*/ 	.byte	0x04, 0x1c
        /*025a*/ 	.short	(.L_436 - .L_435)


	//   ....[0]....
.L_435:
        /*025c*/ 	.word	0x00000090


	//   ....[1]....
        /*0260*/ 	.word	0x00009750


	//----- nvinfo : EIATTR_CRS_STACK_SIZE
	.align		4
.L_436:
        /*0264*/ 	.byte	0x04, 0x1e
        /*0266*/ 	.short	(.L_438 - .L_437)
.L_437:
        /*0268*/ 	.word	0x00000000


	//----- nvinfo : EIATTR_CBANK_PARAM_SIZE
	.align		4
.L_438:
        /*026c*/ 	.byte	0x03, 0x19
        /*026e*/ 	.short	0x0280


	//----- nvinfo : EIATTR_PARAM_CBANK
	.align		4
        /*0270*/ 	.byte	0x04, 0x0a
        /*0272*/ 	.short	(.L_440 - .L_439)
	.align		4
.L_439:
        /*0274*/ 	.word	index@(.nv.constant0._ZN5flash44flash_bwd_dq_dk_dv_loop_seqk_parallel_kernelI23Flash_bwd_kernel_traitsILi96ELi64ELi128ELi8ELi2ELi4ELi4ELb1ELb0EN7cutlass10bfloat16_tE19Flash_kernel_traitsILi96ELi64ELi128ELi8ES3_EELb0ELb0ELb1ELb0ELb0ELb0ELb1EEEvNS_16Flash_bwd_paramsE)
        /*0278*/ 	.short	0x0380
        /*027a*/ 	.short	0x0280


	//----- nvinfo : EIATTR_SW_WAR
	.align		4
.L_440:
        /*027c*/ 	.byte	0x04, 0x36
        /*027e*/ 	.short	(.L_442 - .L_441)
.L_441:
        /*0280*/ 	.word	0x00000008
.L_442:


//--------------------- .nv.info._ZN5flash44flash_bwd_dq_dk_dv_loop_seqk_parallel_kernelI23Flash_bwd_kernel_traitsILi96ELi64ELi128ELi8ELi2ELi4ELi4ELb1ELb0EN7cutlass10bfloat16_tE19Flash_kernel_traitsILi96ELi64ELi128ELi8ES3_EELb1ELb0ELb0ELb0ELb1ELb1ELb0EEEvNS_16Flash_bwd_paramsE --------------------------
	.section	.nv.info._ZN5flash44flash_bwd_dq_dk_dv_loop_seqk_parallel_kernelI23Flash_bwd_kernel_traitsILi96ELi64ELi128ELi8ELi2ELi4ELi4ELb1ELb0EN7cutlass10bfloat16_tE19Flash_kernel_traitsILi96ELi64ELi128ELi8ES3_EELb1ELb0ELb0ELb0ELb1ELb1ELb0EEEvNS_16Flash_bwd_paramsE,"",@"SHT_CUDA_INFO"
	.sectionflags	@""
	.align	4


	//----- nvinfo : EIATTR_CUDA_API_VERSION
	.align		4
        /*0000*/ 	.byte	0x04, 0x37
        /*0002*/ 	.short	(.L_444 - .L_443)
.L_443:
        /*0004*/ 	.word	0x00000082


	//----- nvinfo : EIATTR_KPARAM_INFO
	.align		4
.L_444:
        /*0008*/ 	.byte	0x04, 0x17
        /*000a*/ 	.short	(.L_446 - .L_445)
.L_445:
        /*000c*/ 	.word	0x00000000
        /*0010*/ 	.short	0x0000
        /*0012*/ 	.short	0x0000
        /*0014*/ 	.byte	0x00, 0xf0, 0x01, 0x0a


	//----- nvinfo : EIATTR_SPARSE_MMA_MASK
	.align		4
.L_446:
        /*0018*/ 	.byte	0x03, 0x50
        /*001a*/ 	.short	0x0000


	//----- nvinfo : EIATTR_MAXREG_COUNT
	.align		4
        /*001c*/ 	.byte	0x03, 0x1b
        /*001e*/ 	.short	0x00ff


	//----- nvinfo : EIATTR_NUM_BARRIERS
	.align		4
        /*0020*/ 	.byte	0x02, 0x4c
        /*0022*/ 	.byte	0x01
	.zero		1


	//----- nvinfo : EIATTR_ANNOTATIONS
	.align		4
        /*0024*/ 	.byte	0x04, 0x55
        /*0026*/ 	.short	(.L_448 - .L_447)


	//   ....[0]....
.L_447:
        /*0028*/ 	.word	0x00000001
        /*002c*/ 	.byte	0x10, 0x1c, 0x00, 0x00, 0x01, 0x00, 0x00, 0x00, 0x20, 0x1c, 0x00, 0x00, 0x01, 0x00, 0x00, 0x00
        /*003c*/ 	.byte	0x30, 0x1c, 0x00, 0x00, 0x01, 0x00, 0x00, 0x00, 0x40, 0x1d, 0x00, 0x00, 0x01, 0x00, 0x00, 0x00
        /*004c*/ 	.byte	0xd0, 0x1e, 0x00, 0x00, 0x01, 0x00, 0x00, 0x00, 0x20, 0x1f, 0x00, 0x00, 0x01, 0x00, 0x00, 0x00
        /*005c*/ 	.byte	0x40, 0x26, 0x00, 0x00, 0x01, 0x00, 0x00, 0x00, 0x80, 0x26, 0x00, 0x00, 0x01, 0x00, 0x00, 0x00
        /*006c*/ 	.byte	0xf0, 0x4e, 0x00, 0x00, 0x01, 0x00, 0x00, 0x00, 0x30, 0x4f, 0x00, 0x00, 0x01, 0x00, 0x00, 0x00
        /*007c*/ 	.byte	0xf0, 0x5a, 0x00, 0x00, 0x01, 0x00, 0x00, 0x00, 0x00, 0x5b, 0x00, 0x00


	//----- nvinfo : EIATTR_MERCURY_ISA_VERSION
	.align		4
.L_448:
        /*0088*/ 	.byte	0x03, 0x5f
        /*008a*/ 	.short	0x0101


	//----- nvinfo : EIATTR_VRC_CTA_INIT_COUNT
	.align		4
        /*008c*/ 	.byte	0x02, 0x4a
	.zero		1
	.zero		1


	//----- nvinfo : EIATTR_EXIT_INSTR_OFFSETS
	.align		4
        /*0090*/ 	.byte	0x04, 0x1c
        /*0092*/ 	.short	(.L_450 - .L_449)


	//   ....[0]....
.L_449:
        /*0094*/ 	.word	0x00000090


	//   ....[1]....
        /*0098*/ 	.word	0x00006f90


	//----- nvinfo : EIATTR_CBANK_PARAM_SIZE
	.align		4
.L_450:
        /*009c*/ 	.byte	0x03, 0x19
        /*009e*/ 	.short	0x0280


	//----- nvinfo : EIATTR_PARAM_CBANK
	.align		4
        /*00a0*/ 	.byte	0x04, 0x0a
        /*00a2*/ 	.short	(.L_452 - .L_451)
	.align		4
.L_451:
        /*00a4*/ 	.word	index@(.nv.constant0._ZN5flash44flash_bwd_dq_dk_dv_loop_seqk_parallel_kernelI23Flash_bwd_kernel_traitsILi96ELi64ELi128ELi8ELi2ELi4ELi4ELb1ELb0EN7cutlass10bfloat16_tE19Flash_kernel_traitsILi96ELi64ELi128ELi8ES3_EELb1ELb0ELb0ELb0ELb1ELb1ELb0EEEvNS_16Flash_bwd_paramsE)
        /*00a8*/ 	.short	0x0380
        /*00aa*/ 	.short	0x0280


	//----- nvinfo : EIATTR_SW_WAR
	.align		4
.L_452:
        /*00ac*/ 	.byte	0x04, 0x36
        /*00ae*/ 	.short	(.L_454 - .L_453)
.L_453:
        /*00b0*/ 	.word	0x00000008
.L_454:


//--------------------- .nv.info._ZN5flash44flash_bwd_dq_dk_dv_loop_seqk_parallel_kernelI23Flash_bwd_kernel_traitsILi96ELi64ELi128ELi8ELi2ELi4ELi4ELb1ELb0EN7cutlass10bfloat16_tE19Flash_kernel_traitsILi96ELi64ELi128ELi8ES3_EELb0ELb0ELb0ELb0ELb1ELb1ELb1EEEvNS_16Flash_bwd_paramsE --------------------------
	.section	.nv.info._ZN5flash44flash_bwd_dq_dk_dv_loop_seqk_parallel_kernelI23Flash_bwd_kernel_traitsILi96ELi64ELi128ELi8ELi2ELi4ELi4ELb1ELb0EN7cutlass10bfloat16_tE19Flash_kernel_traitsILi96ELi64ELi128ELi8ES3_EELb0ELb0ELb0ELb0ELb1ELb1ELb1EEEvNS_16Flash_bwd_paramsE,"",@"SHT_CUDA_INFO"
	.sectionflags	@""
	.align	4


	//----- nvinfo : EIATTR_CUDA_API_VERSION
	.align		4
        /*0000*/ 	.byte	0x04, 0x37
        /*0002*/ 	.short	(.L_456 - .L_455)
.L_455:
        /*0004*/ 	.word	0x00000082


	//----- nvinfo : EIATTR_KPARAM_INFO
	.align		4
.L_456:
        /*0008*/ 	.byte	0x04, 0x17
        /*000a*/ 	.short	(.L_458 - .L_457)
.L_457:
        /*000c*/ 	.word	0x00000000
        /*0010*/ 	.short	0x0000
        /*0012*/ 	.short	0x0000
        /*0014*/ 	.byte	0x00, 0xf0, 0x01, 0x0a


	//----- nvinfo : EIATTR_SPARSE_MMA_MASK
	.align		4
.L_458:
        /*0018*/ 	.byte	0x03, 0x50
        /*001a*/ 	.short	0x0000


	//----- nvinfo : EIATTR_MAXREG_COUNT
	.align		4
        /*001c*/ 	.byte	0x03, 0x1b
        /*001e*/ 	.short	0x00ff


	//----- nvinfo : EIATTR_NUM_BARRIERS
	.align		4
        /*0020*/ 	.byte	0x02, 0x4c
        /*0022*/ 	.byte	0x01
	.zero		1


	//----- nvinfo : EIATTR_ANNOTATIONS
	.align		4
        /*0024*/ 	.byte	0x04, 0x55
        /*0026*/ 	.short	(.L_460 - .L_459)


	//   ....[0]....
.L_459:
        /* <DEDUP_REMOVED lines=33> */


	//----- nvinfo : EIATTR_MERCURY_ISA_VERSION
	.align		4
.L_460:
        /*0228*/ 	.byte	0x03, 0x5f
        /*022a*/ 	.short	0x0101


	//----- nvinfo : EIATTR_VRC_CTA_INIT_COUNT
	.align		4
        /*022c*/ 	.byte	0x02, 0x4a
	.zero		1
	.zero		1


	//----- nvinfo : EIATTR_EXIT_INSTR_OFFSETS
	.align		4
        /*0230*/ 	.byte	0x04, 0x1c
        /*0232*/ 	.short	(.L_462 - .L_461)


	//   ....[0]....
.L_461:
        /*0234*/ 	.word	0x00000090


	//   ....[1]....
        /*0238*/ 	.word	0x00006a40


	//----- nvinfo : EIATTR_CBANK_PARAM_SIZE
	.align		4
.L_462:
        /*023c*/ 	.byte	0x03, 0x19
        /*023e*/ 	.short	0x0280


	//----- nvinfo : EIATTR_PARAM_CBANK
	.align		4
        /*0240*/ 	.byte	0x04, 0x0a
        /*0242*/ 	.short	(.L_464 - .L_463)
	.align		4
.L_463:
        /*0244*/ 	.word	index@(.nv.constant0._ZN5flash44flash_bwd_dq_dk_dv_loop_seqk_parallel_kernelI23Flash_bwd_kernel_traitsILi96ELi64ELi128ELi8ELi2ELi4ELi4ELb1ELb0EN7cutlass10bfloat16_tE19Flash_kernel_traitsILi96ELi64ELi128ELi8ES3_EELb0ELb0ELb0ELb0ELb1ELb1ELb1EEEvNS_16Flash_bwd_paramsE)
        /*0248*/ 	.short	0x0380
        /*024a*/ 	.short	0x0280


	//----- nvinfo : EIATTR_SW_WAR
	.align		4
.L_464:
        /*024c*/ 	.byte	0x04, 0x36
        /*024e*/ 	.short	(.L_466 - .L_465)
.L_465:
        /*0250*/ 	.word	0x00000008
.L_466:


//--------------------- .nv.info._ZN5flash44flash_bwd_dq_dk_dv_loop_seqk_parallel_kernelI23Flash_bwd_kernel_traitsILi96ELi64ELi128ELi8ELi2ELi4ELi4ELb1ELb0EN7cutlass10bfloat16_tE19Flash_kernel_traitsILi96ELi64ELi128ELi8ES3_EELb1ELb0ELb0ELb1ELb0ELb0ELb0EEEvNS_16Flash_bwd_paramsE --------------------------
	.section	.nv.info._ZN5flash44flash_bwd_dq_dk_dv_loop_seqk_parallel_kernelI23Flash_bwd_kernel_traitsILi96ELi64ELi128ELi8ELi2ELi4ELi4ELb1ELb0EN7cutlass10bfloat16_tE19Flash_kernel_traitsILi96ELi64ELi128ELi8ES3_EELb1ELb0ELb0ELb1ELb0ELb0ELb0EEEvNS_16Flash_bwd_paramsE,"",@"SHT_CUDA_INFO"
	.sectionflags	@""
	.align	4


	//----- nvinfo : EIATTR_CUDA_API_VERSION
	.align		4
        /*0000*/ 	.byte	0x04, 0x37
        /*0002*/ 	.short	(.L_468 - .L_467)
.L_467:
        /*0004*/ 	.word	0x00000082


	//----- nvinfo : EIATTR_KPARAM_INFO
	.align		4
.L_468:
        /*0008*/ 	.byte	0x04, 0x17
        /*000a*/ 	.short	(.L_470 - .L_469)
.L_469:
        /*000c*/ 	.word	0x00000000
        /*0010*/ 	.short	0x0000
        /*0012*/ 	.short	0x0000
        /*0014*/ 	.byte	0x00, 0xf0, 0x01, 0x0a


	//----- nvinfo : EIATTR_SPARSE_MMA_MASK
	.align		4
.L_470:
        /*0018*/ 	.byte	0x03, 0x50
        /*001a*/ 	.short	0x0000


	//----- nvinfo : EIATTR_MAXREG_COUNT
	.align		4
        /*001c*/ 	.byte	0x03, 0x1b
        /*001e*/ 	.short	0x00ff


	//----- nvinfo : EIATTR_NUM_BARRIERS
	.align		4
        /*0020*/ 	.byte	0x02, 0x4c
        /*0022*/ 	.byte	0x01
	.zero		1


	//----- nvinfo : EIATTR_MERCURY_ISA_VERSION
	.align		4
        /*0024*/ 	.byte	0x03, 0x5f
        /*0026*/ 	.short	0x0101


	//----- nvinfo : EIATTR_VRC_CTA_INIT_COUNT
	.align		4
        /*0028*/ 	.byte	0x02, 0x4a
	.zero		1
	.zero		1


	//----- nvinfo : EIATTR_EXIT_INSTR_OFFSETS
	.align		4
        /*002c*/ 	.byte	0x04, 0x1c
        /*002e*/ 	.short	(.L_472 - .L_471)


	//   ....[0]....
.L_471:
        /*0030*/ 	.word	0x00000080


	//   ....[1]....
        /*0034*/ 	.word	0x00009b80


	//----- nvinfo : EIATTR_CRS_STACK_SIZE
	.align		4
.L_472:
        /*0038*/ 	.byte	0x04, 0x1e
        /*003a*/ 	.short	(.L_474 - .L_473)
.L_473:
        /*003c*/ 	.word	0x00000000


	//----- nvinfo : EIATTR_CBANK_PARAM_SIZE
	.align		4
.L_474:
        /*0040*/ 	.byte	0x03, 0x19
        /*0042*/ 	.short	0x0280


	//----- nvinfo : EIATTR_PARAM_CBANK
	.align		4
        /*0044*/ 	.byte	0x04, 0x0a
        /*0046*/ 	.short	(.L_476 - .L_475)
	.align		4
.L_475:
        /*0048*/ 	.word	index@(.nv.constant0._ZN5flash44flash_bwd_dq_dk_dv_loop_seqk_parallel_kernelI23Flash_bwd_kernel_traitsILi96ELi64ELi128ELi8ELi2ELi4ELi4ELb1ELb0EN7cutlass10bfloat16_tE19Flash_kernel_traitsILi96ELi64ELi128ELi8ES3_EELb1ELb0ELb0ELb1ELb0ELb0ELb0EEEvNS_16Flash_bwd_paramsE)
        /*004c*/ 	.short	0x0380
        /*004e*/ 	.short	0x0280


	//----- nvinfo : EIATTR_SW_WAR
	.align		4
.L_476:
        /*0050*/ 	.byte	0x04, 0x36
        /*0052*/ 	.short	(.L_478 - .L_477)
.L_477:
        /*0054*/ 	.word	0x00000008
.L_478:


//--------------------- .nv.info._ZN5flash44flash_bwd_dq_dk_dv_loop_seqk_parallel_kernelI23Flash_bwd_kernel_traitsILi96ELi64ELi128ELi8ELi2ELi4ELi4ELb1ELb0EN7cutlass10bfloat16_tE19Flash_kernel_traitsILi96ELi64ELi128ELi8ES3_EELb0ELb0ELb0ELb1ELb0ELb0ELb1EEEvNS_16Flash_bwd_paramsE --------------------------
	.section	.nv.info._ZN5flash44flash_bwd_dq_dk_dv_loop_seqk_parallel_kernelI23Flash_bwd_kernel_traitsILi96ELi64ELi128ELi8ELi2ELi4ELi4ELb1ELb0EN7cutlass10bfloat16_tE19Flash_kernel_traitsILi96ELi64ELi128ELi8ES3_EELb0ELb0ELb0ELb1ELb0ELb0ELb1EEEvNS_16Flash_bwd_paramsE,"",@"SHT_CUDA_INFO"
	.sectionflags	@""
	.align	4


	//----- nvinfo : EIATTR_CUDA_API_VERSION
	.align		4
        /*0000*/ 	.byte	0x04, 0x37
        /*0002*/ 	.short	(.L_480 - .L_479)
.L_479:
        /*0004*/ 	.word	0x00000082


	//----- nvinfo : EIATTR_KPARAM_INFO
	.align		4
.L_480:
        /*0008*/ 	.byte	0x04, 0x17
        /*000a*/ 	.short	(.L_482 - .L_481)
.L_481:
        /*000c*/ 	.word	0x00000000
        /*0010*/ 	.short	0x0000
        /*0012*/ 	.short	0x0000
        /*0014*/ 	.byte	0x00, 0xf0, 0x01, 0x0a


	//----- nvinfo : EIATTR_SPARSE_MMA_MASK
	.align		4
.L_482:
        /*0018*/ 	.byte	0x03, 0x50
        /*001a*/ 	.short	0x0000


	//----- nvinfo : EIATTR_MAXREG_COUNT
	.align		4
        /*001c*/ 	.byte	0x03, 0x1b
        /*001e*/ 	.short	0x00ff


	//----- nvinfo : EIATTR_NUM_BARRIERS
	.align		4
        /*0020*/ 	.byte	0x02, 0x4c
        /*0022*/ 	.byte	0x01
	.zero		1


	//----- nvinfo : EIATTR_ANNOTATIONS
	.align		4
        /*0024*/ 	.byte	0x04, 0x55
        /*0026*/ 	.short	(.L_484 - .L_483)


	//   ....[0]....
.L_483:
        /* <DEDUP_REMOVED lines=34> */


	//----- nvinfo : EIATTR_MERCURY_ISA_VERSION
	.align		4
.L_484:
        /*0230*/ 	.byte	0x03, 0x5f
        /*0232*/ 	.short	0x0101


	//----- nvinfo : EIATTR_VRC_CTA_INIT_COUNT
	.align		4
        /*0234*/ 	.byte	0x02, 0x4a
	.zero		1
	.zero		1


	//----- nvinfo : EIATTR_EXIT_INSTR_OFFSETS
	.align		4
        /*0238*/ 	.byte	0x04, 0x1c
        /*023a*/ 	.short	(.L_486 - .L_485)


	//   ....[0]....
.L_485:
        /*023c*/ 	.word	0x00000090


	//   ....[1]....
        /*0240*/ 	.word	0x00009770


	//----- nvinfo : EIATTR_CRS_STACK_SIZE
	.align		4
.L_486:
        /*0244*/ 	.byte	0x04, 0x1e
        /*0246*/ 	.short	(.L_488 - .L_487)
.L_487:
        /*0248*/ 	.word	0x00000000


	//----- nvinfo : EIATTR_CBANK_PARAM_SIZE
	.align		4
.L_488:
        /*024c*/ 	.byte	0x03, 0x19
        /*024e*/ 	.short	0x0280


	//----- nvinfo : EIATTR_PARAM_CBANK
	.align		4
        /*0250*/ 	.byte	0x04, 0x0a
        /*0252*/ 	.short	(.L_490 - .L_489)
	.align		4
.L_489:
        /*0254*/ 	.word	index@(.nv.constant0._ZN5flash44flash_bwd_dq_dk_dv_loop_seqk_parallel_kernelI23Flash_bwd_kernel_traitsILi96ELi64ELi128ELi8ELi2ELi4ELi4ELb1ELb0EN7cutlass10bfloat16_tE19Flash_kernel_traitsILi96ELi64ELi128ELi8ES3_EELb0ELb0ELb0ELb1ELb0ELb0ELb1EEEvNS_16Flash_bwd_paramsE)
        /*0258*/ 	.short	0x0380
        /*025a*/ 	.short	0x0280


	//----- nvinfo : EIATTR_SW_WAR
	.align		4
.L_490:
        /*025c*/ 	.byte	0x04, 0x36
        /*025e*/ 	.short	(.L_492 - .L_491)
.L_491:
        /*0260*/ 	.word	0x00000008
.L_492:


//--------------------- .nv.info._ZN5flash44flash_bwd_dq_dk_dv_loop_seqk_parallel_kernelI23Flash_bwd_kernel_traitsILi96ELi64ELi128ELi8ELi2ELi4ELi4ELb1ELb0EN7cutlass10bfloat16_tE19Flash_kernel_traitsILi96ELi64ELi128ELi8ES3_EELb1ELb0ELb1ELb0ELb0ELb1ELb0EEEvNS_16Flash_bwd_paramsE --------------------------
	.section	.nv.info._ZN5flash44flash_bwd_dq_dk_dv_loop_seqk_parallel_kernelI23Flash_bwd_kernel_traitsILi96ELi64ELi128ELi8ELi2ELi4ELi4ELb1ELb0EN7cutlass10bfloat16_tE19Flash_kernel_traitsILi96ELi64ELi128ELi8ES3_EELb1ELb0ELb1ELb0ELb0ELb1ELb0EEEvNS_16Flash_bwd_paramsE,"",@"SHT_CUDA_INFO"
	.sectionflags	@""
	.align	4


	//----- nvinfo : EIATTR_CUDA_API_VERSION
	.align		4
        /*0000*/ 	.byte	0x04, 0x37
        /*0002*/ 	.short	(.L_494 - .L_493)
.L_493:
        /*0004*/ 	.word	0x00000082


	//----- nvinfo : EIATTR_KPARAM_INFO
	.align		4
.L_494:
        /*0008*/ 	.byte	0x04, 0x17
        /*000a*/ 	.short	(.L_496 - .L_495)
.L_495:
        /*000c*/ 	.word	0x00000000
        /*0010*/ 	.short	0x0000
        /*0012*/ 	.short	0x0000
        /*0014*/ 	.byte	0x00, 0xf0, 0x01, 0x0a


	//----- nvinfo : EIATTR_SPARSE_MMA_MASK
	.align		4
.L_496:
        /*0018*/ 	.byte	0x03, 0x50
        /*001a*/ 	.short	0x0000


	//----- nvinfo : EIATTR_MAXREG_COUNT
	.align		4
        /*001c*/ 	.byte	0x03, 0x1b
        /*001e*/ 	.short	0x00ff


	//----- nvinfo : EIATTR_NUM_BARRIERS
	.align		4
        /*0020*/ 	.byte	0x02, 0x4c
        /*0022*/ 	.byte	0x01
	.zero		1


	//----- nvinfo : EIATTR_MERCURY_ISA_VERSION
	.align		4
        /*0024*/ 	.byte	0x03, 0x5f
        /*0026*/ 	.short	0x0101


	//----- nvinfo : EIATTR_VRC_CTA_INIT_COUNT
	.align		4
        /*0028*/ 	.byte	0x02, 0x4a
	.zero		1
	.zero		1


	//----- nvinfo : EIATTR_EXIT_INSTR_OFFSETS
	.align		4
        /*002c*/ 	.byte	0x04, 0x1c
        /*002e*/ 	.short	(.L_498 - .L_497)


	//   ....[0]....
.L_497:
        /*0030*/ 	.word	0x00000080


	//   ....[1]....
        /*0034*/ 	.word	0x00008d40


	//----- nvinfo : EIATTR_CRS_STACK_SIZE
	.align		4
.L_498:
        /*0038*/ 	.byte	0x04, 0x1e
        /*003a*/ 	.short	(.L_500 - .L_499)
.L_499:
        /*003c*/ 	.word	0x00000000


	//----- nvinfo : EIATTR_CBANK_PARAM_SIZE
	.align		4
.L_500:
        /*0040*/ 	.byte	0x03, 0x19
        /*0042*/ 	.short	0x0280


	//----- nvinfo : EIATTR_PARAM_CBANK
	.align		4
        /*0044*/ 	.byte	0x04, 0x0a
        /*0046*/ 	.short	(.L_502 - .L_501)
	.align		4
.L_501:
        /*0048*/ 	.word	index@(.nv.constant0._ZN5flash44flash_bwd_dq_dk_dv_loop_seqk_parallel_kernelI23Flash_bwd_kernel_traitsILi96ELi64ELi128ELi8ELi2ELi4ELi4ELb1ELb0EN7cutlass10bfloat16_tE19Flash_kernel_traitsILi96ELi64ELi128ELi8ES3_EELb1ELb0ELb1ELb0ELb0ELb1ELb0EEEvNS_16Flash_bwd_paramsE)
        /*004c*/ 	.short	0x0380
        /*004e*/ 	.short	0x0280


	//----- nvinfo : EIATTR_SW_WAR
	.align		4
.L_502:
        /*0050*/ 	.byte	0x04, 0x36
        /*0052*/ 	.short	(.L_504 - .L_503)
.L_503:
        /*0054*/ 	.word	0x00000008
.L_504:


//--------------------- .nv.info._ZN5flash44flash_bwd_dq_dk_dv_loop_seqk_parallel_kernelI23Flash_bwd_kernel_traitsILi96ELi64ELi128ELi8ELi2ELi4ELi4ELb1ELb0EN7cutlass10bfloat16_tE19Flash_kernel_traitsILi96ELi64ELi128ELi8ES3_EELb0ELb0ELb1ELb0ELb0ELb1ELb1EEEvNS_16Flash_bwd_paramsE --------------------------
	.section	.nv.info._ZN5flash44flash_bwd_dq_dk_dv_loop_seqk_parallel_kernelI23Flash_bwd_kernel_traitsILi96ELi64ELi128ELi8ELi2ELi4ELi4ELb1ELb0EN7cutlass10bfloat16_tE19Flash_kernel_traitsILi96ELi64ELi128ELi8ES3_EELb0ELb0ELb1ELb0ELb0ELb1ELb1EEEvNS_16Flash_bwd_paramsE,"",@"SHT_CUDA_INFO"
	.sectionflags	@""
	.align	4


	//----- nvinfo : EIATTR_CUDA_API_VERSION
	.align		4
        /*0000*/ 	.byte	0x04, 0x37
        /*0002*/ 	.short	(.L_506 - .L_505)
.L_505:
        /*0004*/ 	.word	0x00000082


	//----- nvinfo : EIATTR_KPARAM_INFO
	.align		4
.L_506:
        /*0008*/ 	.byte	0x04, 0x17
        /*000a*/ 	.short	(.L_508 - .L_507)
.L_507:
        /*000c*/ 	.word	0x00000000
        /*0010*/ 	.short	0x0000
        /*0012*/ 	.short	0x0000
        /*0014*/ 	.byte	0x00, 0xf0, 0x01, 0x0a


	//----- nvinfo : EIATTR_SPARSE_MMA_MASK
	.align		4
.L_508:
        /*0018*/ 	.byte	0x03, 0x50
        /*001a*/ 	.short	0x0000


	//----- nvinfo : EIATTR_MAXREG_COUNT
	.align		4
        /*001c*/ 	.byte	0x03, 0x1b
        /*001e*/ 	.short	0x00ff


	//----- nvinfo : EIATTR_NUM_BARRIERS
	.align		4
        /*0020*/ 	.byte	0x02, 0x4c
        /*0022*/ 	.byte	0x01
	.zero		1


	//----- nvinfo : EIATTR_ANNOTATIONS
	.align		4
        /*0024*/ 	.byte	0x04, 0x55
        /*0026*/ 	.short	(.L_510 - .L_509)


	//   ....[0]....
.L_509:
        /* <DEDUP_REMOVED lines=36> */


	//----- nvinfo : EIATTR_MERCURY_ISA_VERSION
	.align		4
.L_510:
        /*0258*/ 	.byte	0x03, 0x5f
        /*025a*/ 	.short	0x0101


	//----- nvinfo : EIATTR_VRC_CTA_INIT_COUNT
	.align		4
        /*025c*/ 	.byte	0x02, 0x4a
	.zero		1
	.zero		1


	//----- nvinfo : EIATTR_EXIT_INSTR_OFFSETS
	.align		4
        /*0260*/ 	.byte	0x04, 0x1c
        /*0262*/ 	.short	(.L_512 - .L_511)


	//   ....[0]....
.L_511:
        /*0264*/ 	.word	0x00000090


	//   ....[1]....
        /*0268*/ 	.word	0x00008b20


	//----- nvinfo : EIATTR_CRS_STACK_SIZE
	.align		4
.L_512:
        /*026c*/ 	.byte	0x04, 0x1e
        /*026e*/ 	.short	(.L_514 - .L_513)
.L_513:
        /*0270*/ 	.word	0x00000000


	//----- nvinfo : EIATTR_CBANK_PARAM_SIZE
	.align		4
.L_514:
        /*0274*/ 	.byte	0x03, 0x19
        /*0276*/ 	.short	0x0280


	//----- nvinfo : EIATTR_PARAM_CBANK
	.align		4
        /*0278*/ 	.byte	0x04, 0x0a
        /*027a*/ 	.short	(.L_516 - .L_515)
	.align		4
.L_515:
        /*027c*/ 	.word	index@(.nv.constant0._ZN5flash44flash_bwd_dq_dk_dv_loop_seqk_parallel_kernelI23Flash_bwd_kernel_traitsILi96ELi64ELi128ELi8ELi2ELi4ELi4ELb1ELb0EN7cutlass10bfloat16_tE19Flash_kernel_traitsILi96ELi64ELi128ELi8ES3_EELb0ELb0ELb1ELb0ELb0ELb1ELb1EEEvNS_16Flash_bwd_paramsE)
        /*0280*/ 	.short	0x0380
        /*0282*/ 	.short	0x0280


	//----- nvinfo : EIATTR_SW_WAR
	.align		4
.L_516:
        /*0284*/ 	.byte	0x04, 0x36
        /*0286*/ 	.short	(.L_518 - .L_517)
.L_517:
        /*0288*/ 	.word	0x00000008
.L_518:


//--------------------- .nv.info._ZN5flash44flash_bwd_dq_dk_dv_loop_seqk_parallel_kernelI23Flash_bwd_kernel_traitsILi96ELi64ELi128ELi8ELi2ELi4ELi4ELb1ELb0EN7cutlass10bfloat16_tE19Flash_kernel_traitsILi96ELi64ELi128ELi8ES3_EELb1ELb0ELb1ELb1ELb0ELb0ELb0EEEvNS_16Flash_bwd_paramsE --------------------------
	.section	.nv.info._ZN5flash44flash_bwd_dq_dk_dv_loop_seqk_parallel_kernelI23Flash_bwd_kernel_traitsILi96ELi64ELi128ELi8ELi2ELi4ELi4ELb1ELb0EN7cutlass10bfloat16_tE19Flash_kernel_traitsILi96ELi64ELi128ELi8ES3_EELb1ELb0ELb1ELb1ELb0ELb0ELb0EEEvNS_16Flash_bwd_paramsE,"",@"SHT_CUDA_INFO"
	.sectionflags	@""
	.align	4


	//----- nvinfo : EIATTR_CUDA_API_VERSION
	.align		4
        /*0000*/ 	.byte	0x04, 0x37
        /*0002*/ 	.short	(.L_520 - .L_519)
.L_519:
        /*0004*/ 	.word	0x00000082


	//----- nvinfo : EIATTR_KPARAM_INFO
	.align		4
.L_520:
        /*0008*/ 	.byte	0x04, 0x17
        /*000a*/ 	.short	(.L_522 - .L_521)
.L_521:
        /*000c*/ 	.word	0x00000000
        /*0010*/ 	.short	0x0000
        /*0012*/ 	.short	0x0000
        /*0014*/ 	.byte	0x00, 0xf0, 0x01, 0x0a


	//----- nvinfo : EIATTR_SPARSE_MMA_MASK
	.align		4
.L_522:
        /*0018*/ 	.byte	0x03, 0x50
        /*001a*/ 	.short	0x0000


	//----- nvinfo : EIATTR_MAXREG_COUNT
	.align		4
        /*001c*/ 	.byte	0x03, 0x1b
        /*001e*/ 	.short	0x00ff


	//----- nvinfo : EIATTR_NUM_BARRIERS
	.align		4
        /*0020*/ 	.byte	0x02, 0x4c
        /*0022*/ 	.byte	0x01
	.zero		1


	//----- nvinfo : EIATTR_MERCURY_ISA_VERSION
	.align		4
        /*0024*/ 	.byte	0x03, 0x5f
        /*0026*/ 	.short	0x0101


	//----- nvinfo : EIATTR_VRC_CTA_INIT_COUNT
	.align		4
        /*0028*/ 	.byte	0x02, 0x4a
	.zero		1
	.zero		1


	//----- nvinfo : EIATTR_EXIT_INSTR_OFFSETS
	.align		4
        /*002c*/ 	.byte	0x04, 0x1c
        /*002e*/ 	.short	(.L_524 - .L_523)


	//   ....[0]....
.L_523:
        /*0030*/ 	.word	0x00000080


	//   ....[1]....
        /*0034*/ 	.word	0x0000a040


	//----- nvinfo : EIATTR_CRS_STACK_SIZE
	.align		4
.L_524:
        /*0038*/ 	.byte	0x04, 0x1e
        /*003a*/ 	.short	(.L_526 - .L_525)
.L_525:
        /*003c*/ 	.word	0x00000000


	//----- nvinfo : EIATTR_CBANK_PARAM_SIZE
	.align		4
.L_526:
        /*0040*/ 	.byte	0x03, 0x19
        /*0042*/ 	.short	0x0280


	//----- nvinfo : EIATTR_PARAM_CBANK
	.align		4
        /*0044*/ 	.byte	0x04, 0x0a
        /*0046*/ 	.short	(.L_528 - .L_527)
	.align		4
.L_527:
        /*0048*/ 	.word	index@(.nv.constant0._ZN5flash44flash_bwd_dq_dk_dv_loop_seqk_parallel_kernelI23Flash_bwd_kernel_traitsILi96ELi64ELi128ELi8ELi2ELi4ELi4ELb1ELb0EN7cutlass10bfloat16_tE19Flash_kernel_traitsILi96ELi64ELi128ELi8ES3_EELb1ELb0ELb1ELb1ELb0ELb0ELb0EEEvNS_16Flash_bwd_paramsE)
        /*004c*/ 	.short	0x0380
        /*004e*/ 	.short	0x0280


	//----- nvinfo : EIATTR_SW_WAR
	.align		4
.L_528:
        /*0050*/ 	.byte	0x04, 0x36
        /*0052*/ 	.short	(.L_530 - .L_529)
.L_529:
        /*0054*/ 	.word	0x00000008
.L_530:


//--------------------- .nv.info._ZN5flash44flash_bwd_dq_dk_dv_loop_seqk_parallel_kernelI23Flash_bwd_kernel_traitsILi96ELi64ELi128ELi8ELi2ELi4ELi4ELb1ELb0EN7cutlass10bfloat16_tE19Flash_kernel_traitsILi96ELi64ELi128ELi8ES3_EELb0ELb0ELb1ELb1ELb0ELb0ELb1EEEvNS_16Flash_bwd_paramsE --------------------------
	.section	.nv.info._ZN5flash44flash_bwd_dq_dk_dv_loop_seqk_parallel_kernelI23Flash_bwd_kernel_traitsILi96ELi64ELi128ELi8ELi2ELi4ELi4ELb1ELb0EN7cutlass10bfloat16_tE19Flash_kernel_traitsILi96ELi64ELi128ELi8ES3_EELb0ELb0ELb1ELb1ELb0ELb0ELb1EEEvNS_16Flash_bwd_paramsE,"",@"SHT_CUDA_INFO"
	.sectionflags	@""
	.align	4


	//----- nvinfo : EIATTR_CUDA_API_VERSION
	.align		4
        /*0000*/ 	.byte	0x04, 0x37
        /*0002*/ 	.short	(.L_532 - .L_531)
.L_531:
        /*0004*/ 	.word	0x00000082


	//----- nvinfo : EIATTR_KPARAM_INFO
	.align		4
.L_532:
        /*0008*/ 	.byte	0x04, 0x17
        /*000a*/ 	.short	(.L_534 - .L_533)
.L_533:
        /*000c*/ 	.word	0x00000000
        /*0010*/ 	.short	0x0000
        /*0012*/ 	.short	0x0000
        /*0014*/ 	.byte	0x00, 0xf0, 0x01, 0x0a


	//----- nvinfo : EIATTR_SPARSE_MMA_MASK
	.align		4
.L_534:
        /*0018*/ 	.byte	0x03, 0x50
        /*001a*/ 	.short	0x0000


	//----- nvinfo : EIATTR_MAXREG_COUNT
	.align		4
        /*001c*/ 	.byte	0x03, 0x1b
        /*001e*/ 	.short	0x00ff


	//----- nvinfo : EIATTR_NUM_BARRIERS
	.align		4
        /*0020*/ 	.byte	0x02, 0x4c
        /*0022*/ 	.byte	0x01
	.zero		1


	//----- nvinfo : EIATTR_ANNOTATIONS
	.align		4
        /*0024*/ 	.byte	0x04, 0x55
        /*0026*/ 	.short	(.L_536 - .L_535)


	//   ....[0]....
.L_535:
        /* <DEDUP_REMOVED lines=36> */


	//----- nvinfo : EIATTR_MERCURY_ISA_VERSION
	.align		4
.L_536:
        /*0258*/ 	.byte	0x03, 0x5f
        /*025a*/ 	.short	0x0101


	//----- nvinfo : EIATTR_VRC_CTA_INIT_COUNT
	.align		4
        /*025c*/ 	.byte	0x02, 0x4a
	.zero		1
	.zero		1


	//----- nvinfo : EIATTR_EXIT_INSTR_OFFSETS
	.align		4
        /*0260*/ 	.byte	0x04, 0x1c
        /*0262*/ 	.short	(.L_538 - .L_537)


	//   ....[0]....
.L_537:
        /*0264*/ 	.word	0x00000090


	//   ....[1]....
        /*0268*/ 	.word	0x00009d10


	//----- nvinfo : EIATTR_CRS_STACK_SIZE
	.align		4
.L_538:
        /*026c*/ 	.byte	0x04, 0x1e
        /*026e*/ 	.short	(.L_540 - .L_539)
.L_539:
        /*0270*/ 	.word	0x00000000


	//----- nvinfo : EIATTR_CBANK_PARAM_SIZE
	.align		4
.L_540:
        /*0274*/ 	.byte	0x03, 0x19
        /*0276*/ 	.short	0x0280


	//----- nvinfo : EIATTR_PARAM_CBANK
	.align		4
        /*0278*/ 	.byte	0x04, 0x0a
        /*027a*/ 	.short	(.L_542 - .L_541)
	.align		4
.L_541:
        /*027c*/ 	.word	index@(.nv.constant0._ZN5flash44flash_bwd_dq_dk_dv_loop_seqk_parallel_kernelI23Flash_bwd_kernel_traitsILi96ELi64ELi128ELi8ELi2ELi4ELi4ELb1ELb0EN7cutlass10bfloat16_tE19Flash_kernel_traitsILi96ELi64ELi128ELi8ES3_EELb0ELb0ELb1ELb1ELb0ELb0ELb1EEEvNS_16Flash_bwd_paramsE)
        /*0280*/ 	.short	0x0380
        /*0282*/ 	.short	0x0280


	//----- nvinfo : EIATTR_SW_WAR
	.align		4
.L_542:
        /*0284*/ 	.byte	0x04, 0x36
        /*0286*/ 	.short	(.L_544 - .L_543)
.L_543:
        /*0288*/ 	.word	0x00000008
.L_544:


//--------------------- .nv.info._ZN5flash25flash_bwd_dot_do_o_kernelILb0E23Flash_bwd_kernel_traitsILi96ELi64ELi128ELi8ELi2ELi4ELi4ELb1ELb0EN7cutlass10bfloat16_tE19Flash_kernel_traitsILi96ELi64ELi128ELi8ES3_EEEEvNS_16Flash_bwd_paramsE --------------------------
	.section	.nv.info._ZN5flash25flash_bwd_dot_do_o_kernelILb0E23Flash_bwd_kernel_traitsILi96ELi64ELi128ELi8ELi2ELi4ELi4ELb1ELb0EN7cutlass10bfloat16_tE19Flash_kernel_traitsILi96ELi64ELi128ELi8ES3_EEEEvNS_16Flash_bwd_paramsE,"",@"SHT_CUDA_INFO"
	.sectionflags	@""
	.align	4


	//----- nvinfo : EIATTR_CUDA_API_VERSION
	.align		4
        /*0000*/ 	.byte	0x04, 0x37
        /*0002*/ 	.short	(.L_546 - .L_545)
.L_545:
        /*0004*/ 	.word	0x00000082


	//----- nvinfo : EIATTR_KPARAM_INFO
	.align		4
.L_546:
        /*0008*/ 	.byte	0x04, 0x17
        /*000a*/ 	.short	(.L_548 - .L_547)
.L_547:
        /*000c*/ 	.word	0x00000000
        /*0010*/ 	.short	0x0000
        /*0012*/ 	.short	0x0000
        /*0014*/ 	.byte	0x00, 0xf0, 0x01, 0x0a


	//----- nvinfo : EIATTR_SPARSE_MMA_MASK
	.align		4
.L_548:
        /*0018*/ 	.byte	0x03, 0x50
        /*001a*/ 	.short	0x0000


	//----- nvinfo : EIATTR_MAXREG_COUNT
	.align		4
        /*001c*/ 	.byte	0x03, 0x1b
        /*001e*/ 	.short	0x00ff


	//----- nvinfo : EIATTR_MERCURY_ISA_VERSION
	.align		4
        /*0020*/ 	.byte	0x03, 0x5f
        /*0022*/ 	.short	0x0101


	//----- nvinfo : EIATTR_COOP_GROUP_MASK_REGIDS
	.align		4
        /*0024*/ 	.byte	0x04, 0x29
        /*0026*/ 	.short	(.L_550 - .L_549)


	//   ....[0]....
.L_549:
        /*0028*/ 	.word	0xffffffff


	//   ....[1]....
        /*002c*/ 	.word	0xffffffff


	//----- nvinfo : EIATTR_COOP_GROUP_INSTR_OFFSETS
	.align		4
.L_550:
        /*0030*/ 	.byte	0x04, 0x28
        /*0032*/ 	.short	(.L_552 - .L_551)


	//   ....[0]....
.L_551:
        /*0034*/ 	.word	0x00000c60


	//   ....[1]....
        /*0038*/ 	.word	0x00000c80


	//----- nvinfo : EIATTR_VRC_CTA_INIT_COUNT
	.align		4
.L_552:
        /*003c*/ 	.byte	0x02, 0x4a
	.zero		1
	.zero		1


	//----- nvinfo : EIATTR_EXIT_INSTR_OFFSETS
	.align		4
        /*0040*/ 	.byte	0x04, 0x1c
        /*0042*/ 	.short	(.L_554 - .L_553)


	//   ....[0]....
.L_553:
        /*0044*/ 	.word	0x00000140


	//   ....[1]....
        /*0048*/ 	.word	0x00000cb0


	//   ....[2]....
        /*004c*/ 	.word	0x00000d20


	//----- nvinfo : EIATTR_CRS_STACK_SIZE
	.align		4
.L_554:
        /*0050*/ 	.byte	0x04, 0x1e
        /*0052*/ 	.short	(.L_556 - .L_555)
.L_555:
        /*0054*/ 	.word	0x00000000


	//----- nvinfo : EIATTR_CBANK_PARAM_SIZE
	.align		4
.L_556:
        /*0058*/ 	.byte	0x03, 0x19
        /*005a*/ 	.short	0x0280


	//----- nvinfo : EIATTR_PARAM_CBANK
	.align		4
        /*005c*/ 	.byte	0x04, 0x0a
        /*005e*/ 	.short	(.L_558 - .L_557)
	.align		4
.L_557:
        /*0060*/ 	.word	index@(.nv.constant0._ZN5flash25flash_bwd_dot_do_o_kernelILb0E23Flash_bwd_kernel_traitsILi96ELi64ELi128ELi8ELi2ELi4ELi4ELb1ELb0EN7cutlass10bfloat16_tE19Flash_kernel_traitsILi96ELi64ELi128ELi8ES3_EEEEvNS_16Flash_bwd_paramsE)
        /*0064*/ 	.short	0x0380
        /*0066*/ 	.short	0x0280


	//----- nvinfo : EIATTR_SW_WAR
	.align		4
.L_558:
        /*0068*/ 	.byte	0x04, 0x36
        /*006a*/ 	.short	(.L_560 - .L_559)
.L_559:
        /*006c*/ 	.word	0x00000008
.L_560:


//--------------------- .nv.info._ZN5flash25flash_bwd_dot_do_o_kernelILb1E23Flash_bwd_kernel_traitsILi96ELi64ELi128ELi8ELi2ELi4ELi4ELb1ELb0EN7cutlass10bfloat16_tE19Flash_kernel_traitsILi96ELi64ELi128ELi8ES3_EEEEvNS_16Flash_bwd_paramsE --------------------------
	.section	.nv.info._ZN5flash25flash_bwd_dot_do_o_kernelILb1E23Flash_bwd_kernel_traitsILi96ELi64ELi128ELi8ELi2ELi4ELi4ELb1ELb0EN7cutlass10bfloat16_tE19Flash_kernel_traitsILi96ELi64ELi128ELi8ES3_EEEEvNS_16Flash_bwd_paramsE,"",@"SHT_CUDA_INFO"
	.sectionflags	@""
	.align	4


	//----- nvinfo : EIATTR_CUDA_API_VERSION
	.align		4
        /*0000*/ 	.byte	0x04, 0x37
        /*0002*/ 	.short	(.L_562 - .L_561)
.L_561:
        /*0004*/ 	.word	0x00000082


	//----- nvinfo : EIATTR_KPARAM_INFO
	.align		4
.L_562:
        /*0008*/ 	.byte	0x04, 0x17
        /*000a*/ 	.short	(.L_564 - .L_563)
.L_563:
        /*000c*/ 	.word	0x00000000
        /*0010*/ 	.short	0x0000
        /*0012*/ 	.short	0x0000
        /*0014*/ 	.byte	0x00, 0xf0, 0x01, 0x0a


	//----- nvinfo : EIATTR_SPARSE_MMA_MASK
	.align		4
.L_564:
        /*0018*/ 	.byte	0x03, 0x50
        /*001a*/ 	.short	0x0000


	//----- nvinfo : EIATTR_MAXREG_COUNT
	.align		4
        /*001c*/ 	.byte	0x03, 0x1b
        /*001e*/ 	.short	0x00ff


	//----- nvinfo : EIATTR_MERCURY_ISA_VERSION
	.align		4
        /*0020*/ 	.byte	0x03, 0x5f
        /*0022*/ 	.short	0x0101


	//----- nvinfo : EIATTR_COOP_GROUP_MASK_REGIDS
	.align		4
        /*0024*/ 	.byte	0x04, 0x29
        /*0026*/ 	.short	(.L_566 - .L_565)


	//   ....[0]....
.L_565:
        /*0028*/ 	.word	0xffffffff


	//   ....[1]....
        /*002c*/ 	.word	0xffffffff


	//----- nvinfo : EIATTR_COOP_GROUP_INSTR_OFFSETS
	.align		4
.L_566:
        /*0030*/ 	.byte	0x04, 0x28
        /*0032*/ 	.short	(.L_568 - .L_567)


	//   ....[0]....
.L_567:
        /*0034*/ 	.word	0x00000f10


	//   ....[1]....
        /*0038*/ 	.word	0x00000f60


	//----- nvinfo : EIATTR_VRC_CTA_INIT_COUNT
	.align		4
.L_568:
        /*003c*/ 	.byte	0x02, 0x4a
	.zero		1
	.zero		1


	//----- nvinfo : EIATTR_EXIT_INSTR_OFFSETS
	.align		4
        /*0040*/ 	.byte	0x04, 0x1c
        /*0042*/ 	.short	(.L_570 - .L_569)


	//   ....[0]....
.L_569:
        /*0044*/ 	.word	0x00000140


	//   ....[1]....
        /*0048*/ 	.word	0x00001050


	//----- nvinfo : EIATTR_CRS_STACK_SIZE
	.align		4
.L_570:
        /*004c*/ 	.byte	0x04, 0x1e
        /*004e*/ 	.short	(.L_572 - .L_571)
.L_571:
        /*0050*/ 	.word	0x00000000


	//----- nvinfo : EIATTR_CBANK_PARAM_SIZE
	.align		4
.L_572:
        /*0054*/ 	.byte	0x03, 0x19
        /*0056*/ 	.short	0x0280


	//----- nvinfo : EIATTR_PARAM_CBANK
	.align		4
        /*0058*/ 	.byte	0x04, 0x0a
        /*005a*/ 	.short	(.L_574 - .L_573)
	.align		4
.L_573:
        /*005c*/ 	.word	index@(.nv.constant0._ZN5flash25flash_bwd_dot_do_o_kernelILb1E23Flash_bwd_kernel_traitsILi96ELi64ELi128ELi8ELi2ELi4ELi4ELb1ELb0EN7cutlass10bfloat16_tE19Flash_kernel_traitsILi96ELi64ELi128ELi8ES3_EEEEvNS_16Flash_bwd_paramsE)
        /*0060*/ 	.short	0x0380
        /*0062*/ 	.short	0x0280


	//----- nvinfo : EIATTR_SW_WAR
	.align		4
.L_574:
        /*0064*/ 	.byte	0x04, 0x36
        /*0066*/ 	.short	(.L_576 - .L_575)
.L_575:
        /*0068*/ 	.word	0x00000008
.L_576:


//--------------------- .nv.info._ZN5flash27flash_bwd_convert_dq_kernelI23Flash_bwd_kernel_traitsILi96ELi64ELi128ELi8ELi2ELi4ELi4ELb0ELb0EN7cutlass10bfloat16_tE19Flash_kernel_traitsILi96ELi64ELi128ELi8ES3_EEEEvNS_16Flash_bwd_paramsEi --------------------------
	.section	.nv.info._ZN5flash27flash_bwd_convert_dq_kernelI23Flash_bwd_kernel_traitsILi96ELi64ELi128ELi8ELi2ELi4ELi4ELb0ELb0EN7cutlass10bfloat16_tE19Flash_kernel_traitsILi96ELi64ELi128ELi8ES3_EEEEvNS_16Flash_bwd_paramsEi,"",@"SHT_CUDA_INFO"
	.sectionflags	@""
	.align	4


	//----- nvinfo : EIATTR_CUDA_API_VERSION
	.align		4
        /*0000*/ 	.byte	0x04, 0x37
        /*0002*/ 	.short	(.L_578 - .L_577)
.L_577:
        /*0004*/ 	.word	0x00000082


	//----- nvinfo : EIATTR_KPARAM_INFO
	.align		4
.L_578:
        /*0008*/ 	.byte	0x04, 0x17
        /*000a*/ 	.short	(.L_580 - .L_579)
.L_579:
        /*000c*/ 	.word	0x00000000
        /*0010*/ 	.short	0x0001
        /*0012*/ 	.short	0x0280
        /*0014*/ 	.byte	0x00, 0xf0, 0x11, 0x00


	//----- nvinfo : EIATTR_KPARAM_INFO
	.align		4
.L_580:
        /*0018*/ 	.byte	0x04, 0x17
        /*001a*/ 	.short	(.L_582 - .L_581)
.L_581:
        /*001c*/ 	.word	0x00000000
        /*0020*/ 	.short	0x0000
        /*0022*/ 	.short	0x0000
        /*0024*/ 	.byte	0x00, 0xf0, 0x01, 0x0a


	//----- nvinfo : EIATTR_SPARSE_MMA_MASK
	.align		4
.L_582:
        /*0028*/ 	.byte	0x03, 0x50
        /*002a*/ 	.short	0x0000


	//----- nvinfo : EIATTR_MAXREG_COUNT
	.align		4
        /*002c*/ 	.byte	0x03, 0x1b
        /*002e*/ 	.short	0x00ff


	//----- nvinfo : EIATTR_NUM_BARRIERS
	.align		4
        /*0030*/ 	.byte	0x02, 0x4c
        /*0032*/ 	.byte	0x01
	.zero		1


	//----- nvinfo : EIATTR_MERCURY_ISA_VERSION
	.align		4
        /*0034*/ 	.byte	0x03, 0x5f
        /*0036*/ 	.short	0x0101


	//----- nvinfo : EIATTR_VRC_CTA_INIT_COUNT
	.align		4
        /*0038*/ 	.byte	0x02, 0x4a
	.zero		1
	.zero		1


	//----- nvinfo : EIATTR_EXIT_INSTR_OFFSETS
	.align		4
        /*003c*/ 	.byte	0x04, 0x1c
        /*003e*/ 	.short	(.L_584 - .L_583)


	//   ....[0]....
.L_583:
        /*0040*/ 	.word	0x00000190


	//   ....[1]....
        /*0044*/ 	.word	0x00000fe0


	//   ....[2]....
        /*0048*/ 	.word	0x00001180


	//   ....[3]....
        /*004c*/ 	.word	0x000011b0


	//----- nvinfo : EIATTR_CBANK_PARAM_SIZE
	.align		4
.L_584:
        /*0050*/ 	.byte	0x03, 0x19
        /*0052*/ 	.short	0x0284


	//----- nvinfo : EIATTR_PARAM_CBANK
	.align		4
        /*0054*/ 	.byte	0x04, 0x0a
        /*0056*/ 	.short	(.L_586 - .L_585)
	.align		4
.L_585:
        /*0058*/ 	.word	index@(.nv.constant0._ZN5flash27flash_bwd_convert_dq_kernelI23Flash_bwd_kernel_traitsILi96ELi64ELi128ELi8ELi2ELi4ELi4ELb0ELb0EN7cutlass10bfloat16_tE19Flash_kernel_traitsILi96ELi64ELi128ELi8ES3_EEEEvNS_16Flash_bwd_paramsEi)
        /*005c*/ 	.short	0x0380
        /*005e*/ 	.short	0x0284


	//----- nvinfo : EIATTR_SW_WAR
	.align		4
.L_586:
        /*0060*/ 	.byte	0x04, 0x36
        /*0062*/ 	.short	(.L_588 - .L_587)
.L_587:
        /*0064*/ 	.word	0x00000008
.L_588:


//--------------------- .nv.info._ZN5flash44flash_bwd_dq_dk_dv_loop_seqk_parallel_kernelI23Flash_bwd_kernel_traitsILi96ELi64ELi128ELi8ELi2ELi4ELi4ELb0ELb0EN7cutlass10bfloat16_tE19Flash_kernel_traitsILi96ELi64ELi128ELi8ES3_EELb1ELb0ELb0ELb0ELb0ELb1ELb0EEEvNS_16Flash_bwd_paramsE --------------------------
	.section	.nv.info._ZN5flash44flash_bwd_dq_dk_dv_loop_seqk_parallel_kernelI23Flash_bwd_kernel_traitsILi96ELi64ELi128ELi8ELi2ELi4ELi4ELb0ELb0EN7cutlass10bfloat16_tE19Flash_kernel_traitsILi96ELi64ELi128ELi8ES3_EELb1ELb0ELb0ELb0ELb0ELb1ELb0EEEvNS_16Flash_bwd_paramsE,"",@"SHT_CUDA_INFO"
	.sectionflags	@""
	.align	4


	//----- nvinfo : EIATTR_CUDA_API_VERSION
	.align		4
        /*0000*/ 	.byte	0x04, 0x37
        /*0002*/ 	.short	(.L_590 - .L_589)
.L_589:
        /*0004*/ 	.word	0x00000082


	//----- nvinfo : EIATTR_KPARAM_INFO
	.align		4
.L_590:
        /*0008*/ 	.byte	0x04, 0x17
        /*000a*/ 	.short	(.L_592 - .L_591)
.L_591:
        /*000c*/ 	.word	0x00000000
        /*0010*/ 	.short	0x0000
        /*0012*/ 	.short	0x0000
        /*0014*/ 	.byte	0x00, 0xf0, 0x01, 0x0a


	//----- nvinfo : EIATTR_SPARSE_MMA_MASK
	.align		4
.L_592:
        /*0018*/ 	.byte	0x03, 0x50
        /*001a*/ 	.short	0x0000


	//----- nvinfo : EIATTR_MAXREG_COUNT
	.align		4
        /*001c*/ 	.byte	0x03, 0x1b
        /*001e*/ 	.short	0x00ff


	//----- nvinfo : EIATTR_NUM_BARRIERS
	.align		4
        /*0020*/ 	.byte	0x02, 0x4c
        /*0022*/ 	.byte	0x01
	.zero		1


	//----- nvinfo : EIATTR_MERCURY_ISA_VERSION
	.align		4
        /*0024*/ 	.byte	0x03, 0x5f
        /*0026*/ 	.short	0x0101


	//----- nvinfo : EIATTR_VRC_CTA_INIT_COUNT
	.align		4
        /*0028*/ 	.byte	0x02, 0x4a
	.zero		1
	.zero		1


	//----- nvinfo : EIATTR_EXIT_INSTR_OFFSETS
	.align		4
        /*002c*/ 	.byte	0x04, 0x1c
        /*002e*/ 	.short	(.L_594 - .L_593)


	//   ....[0]....
.L_593:
        /*0030*/ 	.word	0x00000080


	//   ....[1]....
        /*0034*/ 	.word	0x00008460


	//----- nvinfo : EIATTR_CRS_STACK_SIZE
	.align		4
.L_594:
        /*0038*/ 	.byte	0x04, 0x1e
        /*003a*/ 	.short	(.L_596 - .L_595)
.L_595:
        /*003c*/ 	.word	0x00000000


	//----- nvinfo : EIATTR_CBANK_PARAM_SIZE
	.align		4
.L_596:
        /*0040*/ 	.byte	0x03, 0x19
        /*0042*/ 	.short	0x0280


	//----- nvinfo : EIATTR_PARAM_CBANK
	.align		4
        /*0044*/ 	.byte	0x04, 0x0a
        /*0046*/ 	.short	(.L_598 - .L_597)
	.align		4
.L_597:
        /*0048*/ 	.word	index@(.nv.constant0._ZN5flash44flash_bwd_dq_dk_dv_loop_seqk_parallel_kernelI23Flash_bwd_kernel_traitsILi96ELi64ELi128ELi8ELi2ELi4ELi4ELb0ELb0EN7cutlass10bfloat16_tE19Flash_kernel_traitsILi96ELi64ELi128ELi8ES3_EELb1ELb0ELb0ELb0ELb0ELb1ELb0EEEvNS_16Flash_bwd_paramsE)
        /*004c*/ 	.short	0x0380
        /*004e*/ 	.short	0x0280


	//----- nvinfo : EIATTR_SW_WAR
	.align		4
.L_598:
        /*0050*/ 	.byte	0x04, 0x36
        /*0052*/ 	.short	(.L_600 - .L_599)
.L_599:
        /*0054*/ 	.word	0x00000008
.L_600:


//--------------------- .nv.info._ZN5flash44flash_bwd_dq_dk_dv_loop_seqk_parallel_kernelI23Flash_bwd_kernel_traitsILi96ELi64ELi128ELi8ELi2ELi4ELi4ELb0ELb0EN7cutlass10bfloat16_tE19Flash_kernel_traitsILi96ELi64ELi128ELi8ES3_EELb0ELb0ELb0ELb0ELb0ELb1ELb1EEEvNS_16Flash_bwd_paramsE --------------------------
	.section	.nv.info._ZN5flash44flash_bwd_dq_dk_dv_loop_seqk_parallel_kernelI23Flash_bwd_kernel_traitsILi96ELi64ELi128ELi8ELi2ELi4ELi4ELb0ELb0EN7cutlass10bfloat16_tE19Flash_kernel_traitsILi96ELi64ELi128ELi8ES3_EELb0ELb0ELb0ELb0ELb0ELb1ELb1EEEvNS_16Flash_bwd_paramsE,"",@"SHT_CUDA_INFO"
	.sectionflags	@""
	.align	4


	//----- nvinfo : EIATTR_CUDA_API_VERSION
	.align		4
        /*0000*/ 	.byte	0x04, 0x37
        /*0002*/ 	.short	(.L_602 - .L_601)
.L_601:
        /*0004*/ 	.word	0x00000082


	//----- nvinfo : EIATTR_KPARAM_INFO
	.align		4
.L_602:
        /*0008*/ 	.byte	0x04, 0x17
        /*000a*/ 	.short	(.L_604 - .L_603)
.L_603:
        /*000c*/ 	.word	0x00000000
        /*0010*/ 	.short	0x0000
        /*0012*/ 	.short	0x0000
        /*0014*/ 	.byte	0x00, 0xf0, 0x01, 0x0a


	//----- nvinfo : EIATTR_SPARSE_MMA_MASK
	.align		4
.L_604:
        /*0018*/ 	.byte	0x03, 0x50
        /*001a*/ 	.short	0x0000


	//----- nvinfo : EIATTR_MAXREG_COUNT
	.align		4
        /*001c*/ 	.byte	0x03, 0x1b
        /*001e*/ 	.short	0x00ff


	//----- nvinfo : EIATTR_NUM_BARRIERS
	.align		4
        /*0020*/ 	.byte	0x02, 0x4c
        /*0022*/ 	.byte	0x01
	.zero		1


	//----- nvinfo : EIATTR_MERCURY_ISA_VERSION
	.align		4
        /*0024*/ 	.byte	0x03, 0x5f
        /*0026*/ 	.short	0x0101


	//----- nvinfo : EIATTR_VRC_CTA_INIT_COUNT
	.align		4
        /*0028*/ 	.byte	0x02, 0x4a
	.zero		1
	.zero		1


	//----- nvinfo : EIATTR_EXIT_INSTR_OFFSETS
	.align		4
        /*002c*/ 	.byte	0x04, 0x1c
        /*002e*/ 	.short	(.L_606 - .L_605)


	//   ....[0]....
.L_605:
        /*0030*/ 	.word	0x00000080


	//   ....[1]....
        /*0034*/ 	.word	0x00008010


	//----- nvinfo : EIATTR_CRS_STACK_SIZE
	.align		4
.L_606:
        /*0038*/ 	.byte	0x04, 0x1e
        /*003a*/ 	.short	(.L_608 - .L_607)
.L_607:
        /*003c*/ 	.word	0x00000000


	//----- nvinfo : EIATTR_CBANK_PARAM_SIZE
	.align		4
.L_608:
        /*0040*/ 	.byte	0x03, 0x19
        /*0042*/ 	.short	0x0280


	//----- nvinfo : EIATTR_PARAM_CBANK
	.align		4
        /*0044*/ 	.byte	0x04, 0x0a
        /*0046*/ 	.short	(.L_610 - .L_609)
	.align		4
.L_609:
        /*0048*/ 	.word	index@(.nv.constant0._ZN5flash44flash_bwd_dq_dk_dv_loop_seqk_parallel_kernelI23Flash_bwd_kernel_traitsILi96ELi64ELi128ELi8ELi2ELi4ELi4ELb0ELb0EN7cutlass10bfloat16_tE19Flash_kernel_traitsILi96ELi64ELi128ELi8ES3_EELb0ELb0ELb0ELb0ELb0ELb1ELb1EEEvNS_16Flash_bwd_paramsE)
        /*004c*/ 	.short	0x0380
        /*004e*/ 	.short	0x0280


	//----- nvinfo : EIATTR_SW_WAR
	.align		4
.L_610:
        /*0050*/ 	.byte	0x04, 0x36
        /*0052*/ 	.short	(.L_612 - .L_611)
.L_611:
        /*0054*/ 	.word	0x00000008
.L_612:


//--------------------- .nv.info._ZN5flash44flash_bwd_dq_dk_dv_loop_seqk_parallel_kernelI23Flash_bwd_kernel_traitsILi96ELi64ELi128ELi8ELi2ELi4ELi4ELb0ELb0EN7cutlass10bfloat16_tE19Flash_kernel_traitsILi96ELi64ELi128ELi8ES3_EELb1ELb0ELb0ELb0ELb0ELb0ELb0EEEvNS_16Flash_bwd_paramsE --------------------------
	.section	.nv.info._ZN5flash44flash_bwd_dq_dk_dv_loop_seqk_parallel_kernelI23Flash_bwd_kernel_traitsILi96ELi64ELi128ELi8ELi2ELi4ELi4ELb0ELb0EN7cutlass10bfloat16_tE19Flash_kernel_traitsILi96ELi64ELi128ELi8ES3_EELb1ELb0ELb0ELb0ELb0ELb0ELb0EEEvNS_16Flash_bwd_paramsE,"",@"SHT_CUDA_INFO"
	.sectionflags	@""
	.align	4


	//----- nvinfo : EIATTR_CUDA_API_VERSION
	.align		4
        /*0000*/ 	.byte	0x04, 0x37
        /*0002*/ 	.short	(.L_614 - .L_613)
.L_613:
        /*0004*/ 	.word	0x00000082


	//----- nvinfo : EIATTR_KPARAM_INFO
	.align		4
.L_614:
        /*0008*/ 	.byte	0x04, 0x17
        /*000a*/ 	.short	(.L_616 - .L_615)
.L_615:
        /*000c*/ 	.word	0x00000000
        /*0010*/ 	.short	0x0000
        /*0012*/ 	.short	0x0000
        /*0014*/ 	.byte	0x00, 0xf0, 0x01, 0x0a


	//----- nvinfo : EIATTR_SPARSE_MMA_MASK
	.align		4
.L_616:
        /*0018*/ 	.byte	0x03, 0x50
        /*001a*/ 	.short	0x0000


	//----- nvinfo : EIATTR_MAXREG_COUNT
	.align		4
        /*001c*/ 	.byte	0x03, 0x1b
        /*001e*/ 	.short	0x00ff


	//----- nvinfo : EIATTR_NUM_BARRIERS
	.align		4
        /*0020*/ 	.byte	0x02, 0x4c
        /*0022*/ 	.byte	0x01
	.zero		1


	//----- nvinfo : EIATTR_MERCURY_ISA_VERSION
	.align		4
        /*0024*/ 	.byte	0x03, 0x5f
        /*0026*/ 	.short	0x0101


	//----- nvinfo : EIATTR_VRC_CTA_INIT_COUNT
	.align		4
        /*0028*/ 	.byte	0x02, 0x4a
	.zero		1
	.zero		1


	//----- nvinfo : EIATTR_EXIT_INSTR_OFFSETS
	.align		4
        /*002c*/ 	.byte	0x04, 0x1c
        /*002e*/ 	.short	(.L_618 - .L_617)


	//   ....[0]....
.L_617:
        /*0030*/ 	.word	0x00000080


	//   ....[1]....
        /*0034*/ 	.word	0x00009050


	//----- nvinfo : EIATTR_CRS_STACK_SIZE
	.align		4
.L_618:
        /*0038*/ 	.byte	0x04, 0x1e
        /*003a*/ 	.short	(.L_620 - .L_619)
.L_619:
        /*003c*/ 	.word	0x00000000


	//----- nvinfo : EIATTR_CBANK_PARAM_SIZE
	.align		4
.L_620:
        /*0040*/ 	.byte	0x03, 0x19
        /*0042*/ 	.short	0x0280


	//----- nvinfo : EIATTR_PARAM_CBANK
	.align		4
        /*0044*/ 	.byte	0x04, 0x0a
        /*0046*/ 	.short	(.L_622 - .L_621)
	.align		4
.L_621:
        /*0048*/ 	.word	index@(.nv.constant0._ZN5flash44flash_bwd_dq_dk_dv_loop_seqk_parallel_kernelI23Flash_bwd_kernel_traitsILi96ELi64ELi128ELi8ELi2ELi4ELi4ELb0ELb0EN7cutlass10bfloat16_tE19Flash_kernel_traitsILi96ELi64ELi128ELi8ES3_EELb1ELb0ELb0ELb0ELb0ELb0ELb0EEEvNS_16Flash_bwd_paramsE)
        /*004c*/ 	.short	0x0380
        /*004e*/ 	.short	0x0280


	//----- nvinfo : EIATTR_SW_WAR
	.align		4
.L_622:
        /*0050*/ 	.byte	0x04, 0x36
        /*0052*/ 	.short	(.L_624 - .L_623)
.L_623:
        /*0054*/ 	.word	0x00000008
.L_624:


//--------------------- .nv.info._ZN5flash44flash_bwd_dq_dk_dv_loop_seqk_parallel_kernelI23Flash_bwd_kernel_traitsILi96ELi64ELi128ELi8ELi2ELi4ELi4ELb0ELb0EN7cutlass10bfloat16_tE19Flash_kernel_traitsILi96ELi64ELi128ELi8ES3_EELb0ELb0ELb0ELb0ELb0ELb0ELb1EEEvNS_16Flash_bwd_paramsE --------------------------
	.section	.nv.info._ZN5flash44flash_bwd_dq_dk_dv_loop_seqk_parallel_kernelI23Flash_bwd_kernel_traitsILi96ELi64ELi128ELi8ELi2ELi4ELi4ELb0ELb0EN7cutlass10bfloat16_tE19Flash_kernel_traitsILi96ELi64ELi128ELi8ES3_EELb0ELb0ELb0ELb0ELb0ELb0ELb1EEEvNS_16Flash_bwd_paramsE,"",@"SHT_CUDA_INFO"
	.sectionflags	@""
	.align	4


	//----- nvinfo : EIATTR_CUDA_API_VERSION
	.align		4
        /*0000*/ 	.byte	0x04, 0x37
        /*0002*/ 	.short	(.L_626 - .L_625)
.L_625:
        /*0004*/ 	.word	0x00000082


	//----- nvinfo : EIATTR_KPARAM_INFO
	.align		4
.L_626:
        /*0008*/ 	.byte	0x04, 0x17
        /*000a*/ 	.short	(.L_628 - .L_627)
.L_627:
        /*000c*/ 	.word	0x00000000
        /*0010*/ 	.short	0x0000
        /*0012*/ 	.short	0x0000
        /*0014*/ 	.byte	0x00, 0xf0, 0x01, 0x0a


	//----- nvinfo : EIATTR_SPARSE_MMA_MASK
	.align		4
.L_628:
        /*0018*/ 	.byte	0x03, 0x50
        /*001a*/ 	.short	0x0000


	//----- nvinfo : EIATTR_MAXREG_COUNT
	.align		4
        /*001c*/ 	.byte	0x03, 0x1b
        /*001e*/ 	.short	0x00ff


	//----- nvinfo : EIATTR_NUM_BARRIERS
	.align		4
        /*0020*/ 	.byte	0x02, 0x4c
        /*0022*/ 	.byte	0x01
	.zero		1


	//----- nvinfo : EIATTR_MERCURY_ISA_VERSION
	.align		4
        /*0024*/ 	.byte	0x03, 0x5f
        /*0026*/ 	.short	0x0101


	//----- nvinfo : EIATTR_VRC_CTA_INIT_COUNT
	.align		4
        /*0028*/ 	.byte	0x02, 0x4a
	.zero		1
	.zero		1


	//----- nvinfo : EIATTR_EXIT_INSTR_OFFSETS
	.align		4
        /*002c*/ 	.byte	0x04, 0x1c
        /*002e*/ 	.short	(.L_630 - .L_629)


	//   ....[0]....
.L_629:
        /*0030*/ 	.word	0x00000080


	//   ....[1]....
        /*0034*/ 	.word	0x00008ca0


	//----- nvinfo : EIATTR_CRS_STACK_SIZE
	.align		4
.L_630:
        /*0038*/ 	.byte	0x04, 0x1e
        /*003a*/ 	.short	(.L_632 - .L_631)
.L_631:
        /*003c*/ 	.word	0x00000000


	//----- nvinfo : EIATTR_CBANK_PARAM_SIZE
	.align		4
.L_632:
        /*0040*/ 	.byte	0x03, 0x19
        /*0042*/ 	.short	0x0280


	//----- nvinfo : EIATTR_PARAM_CBANK
	.align		4
        /*0044*/ 	.byte	0x04, 0x0a
        /*0046*/ 	.short	(.L_634 - .L_633)
	.align		4
.L_633:
        /*0048*/ 	.word	index@(.nv.constant0._ZN5flash44flash_bwd_dq_dk_dv_loop_seqk_parallel_kernelI23Flash_bwd_kernel_traitsILi96ELi64ELi128ELi8ELi2ELi4ELi4ELb0ELb0EN7cutlass10bfloat16_tE19Flash_kernel_traitsILi96ELi64ELi128ELi8ES3_EELb0ELb0ELb0ELb0ELb0ELb0ELb1EEEvNS_16Flash_bwd_paramsE)
        /*004c*/ 	.short	0x0380
        /*004e*/ 	.short	0x0280


	//----- nvinfo : EIATTR_SW_WAR
	.align		4
.L_634:
        /*0050*/ 	.byte	0x04, 0x36
        /*0052*/ 	.short	(.L_636 - .L_635)
.L_635:
        /*0054*/ 	.word	0x00000008
.L_636:


//--------------------- .nv.info._ZN5flash44flash_bwd_dq_dk_dv_loop_seqk_parallel_kernelI23Flash_bwd_kernel_traitsILi96ELi64ELi128ELi8ELi2ELi4ELi4ELb0ELb0EN7cutlass10bfloat16_tE19Flash_kernel_traitsILi96ELi64ELi128ELi8ES3_EELb1ELb0ELb1ELb0ELb0ELb0ELb0EEEvNS_16Flash_bwd_paramsE --------------------------
	.section	.nv.info._ZN5flash44flash_bwd_dq_dk_dv_loop_seqk_parallel_kernelI23Flash_bwd_kernel_traitsILi96ELi64ELi128ELi8ELi2ELi4ELi4ELb0ELb0EN7cutlass10bfloat16_tE19Flash_kernel_traitsILi96ELi64ELi128ELi8ES3_EELb1ELb0ELb1ELb0ELb0ELb0ELb0EEEvNS_16Flash_bwd_paramsE,"",@"SHT_CUDA_INFO"
	.sectionflags	@""
	.align	4


	//----- nvinfo : EIATTR_CUDA_API_VERSION
	.align		4
        /*0000*/ 	.byte	0x04, 0x37
        /*0002*/ 	.short	(.L_638 - .L_637)
.L_637:
        /*0004*/ 	.word	0x00000082


	//----- nvinfo : EIATTR_KPARAM_INFO
	.align		4
.L_638:
        /*0008*/ 	.byte	0x04, 0x17
        /*000a*/ 	.short	(.L_640 - .L_639)
.L_639:
        /*000c*/ 	.word	0x00000000
        /*0010*/ 	.short	0x0000
        /*0012*/ 	.short	0x0000
        /*0014*/ 	.byte	0x00, 0xf0, 0x01, 0x0a


	//----- nvinfo : EIATTR_SPARSE_MMA_MASK
	.align		4
.L_640:
        /*0018*/ 	.byte	0x03, 0x50
        /*001a*/ 	.short	0x0000


	//----- nvinfo : EIATTR_MAXREG_COUNT
	.align		4
        /*001c*/ 	.byte	0x03, 0x1b
        /*001e*/ 	.short	0x00ff


	//----- nvinfo : EIATTR_NUM_BARRIERS
	.align		4
        /*0020*/ 	.byte	0x02, 0x4c
        /*0022*/ 	.byte	0x01
	.zero		1


	//----- nvinfo : EIATTR_MERCURY_ISA_VERSION
	.align		4
        /*0024*/ 	.byte	0x03, 0x5f
        /*0026*/ 	.short	0x0101


	//----- nvinfo : EIATTR_VRC_CTA_INIT_COUNT
	.align		4
        /*0028*/ 	.byte	0x02, 0x4a
	.zero		1
	.zero		1


	//----- nvinfo : EIATTR_EXIT_INSTR_OFFSETS
	.align		4
        /*002c*/ 	.byte	0x04, 0x1c
        /*002e*/ 	.short	(.L_642 - .L_641)


	//   ....[0]....
.L_641:
        /*0030*/ 	.word	0x00000080


	//   ....[1]....
        /*0034*/ 	.word	0x00009140


	//----- nvinfo : EIATTR_CRS_STACK_SIZE
	.align		4
.L_642:
        /*0038*/ 	.byte	0x04, 0x1e
        /*003a*/ 	.short	(.L_644 - .L_643)
.L_643:
        /*003c*/ 	.word	0x00000000


	//----- nvinfo : EIATTR_CBANK_PARAM_SIZE
	.align		4
.L_644:
        /*0040*/ 	.byte	0x03, 0x19
        /*0042*/ 	.short	0x0280


	//----- nvinfo : EIATTR_PARAM_CBANK
	.align		4
        /*0044*/ 	.byte	0x04, 0x0a
        /*0046*/ 	.short	(.L_646 - .L_645)
	.align		4
.L_645:
        /*0048*/ 	.word	index@(.nv.constant0._ZN5flash44flash_bwd_dq_dk_dv_loop_seqk_parallel_kernelI23Flash_bwd_kernel_traitsILi96ELi64ELi128ELi8ELi2ELi4ELi4ELb0ELb0EN7cutlass10bfloat16_tE19Flash_kernel_traitsILi96ELi64ELi128ELi8ES3_EELb1ELb0ELb1ELb0ELb0ELb0ELb0EEEvNS_16Flash_bwd_paramsE)
        /*004c*/ 	.short	0x0380
        /*004e*/ 	.short	0x0280


	//----- nvinfo : EIATTR_SW_WAR
	.align		4
.L_646:
        /*0050*/ 	.byte	0x04, 0x36
        /*0052*/ 	.short	(.L_648 - .L_647)
.L_647:
        /*0054*/ 	.word	0x00000008
.L_648:


//--------------------- .nv.info._ZN5flash44flash_bwd_dq_dk_dv_loop_seqk_parallel_kernelI23Flash_bwd_kernel_traitsILi96ELi64ELi128ELi8ELi2ELi4ELi4ELb0ELb0EN7cutlass10bfloat16_tE19Flash_kernel_traitsILi96ELi64ELi128ELi8ES3_EELb0ELb0ELb1ELb0ELb0ELb0ELb1EEEvNS_16Flash_bwd_paramsE --------------------------
	.section	.nv.info._ZN5flash44flash_bwd_dq_dk_dv_loop_seqk_parallel_kernelI23Flash_bwd_kernel_traitsILi96ELi64ELi128ELi8ELi2ELi4ELi4ELb0ELb0EN7cutlass10bfloat16_tE19Flash_kernel_traitsILi96ELi64ELi128ELi8ES3_EELb0ELb0ELb1ELb0ELb0ELb0ELb1EEEvNS_16Flash_bwd_paramsE,"",@"SHT_CUDA_INFO"
	.sectionflags	@""
	.align	4


	//----- nvinfo : EIATTR_CUDA_API_VERSION
	.align		4
        /*0000*/ 	.byte	0x04, 0x37
        /*0002*/ 	.short	(.L_650 - .L_649)
.L_649:
        /*0004*/ 	.word	0x00000082


	//----- nvinfo : EIATTR_KPARAM_INFO
	.align		4
.L_650:
        /*0008*/ 	.byte	0x04, 0x17
        /*000a*/ 	.short	(.L_652 - .L_651)
.L_651:
        /*000c*/ 	.word	0x00000000
        /*0010*/ 	.short	0x0000
        /*0012*/ 	.short	0x0000
        /*0014*/ 	.byte	0x00, 0xf0, 0x01, 0x0a


	//----- nvinfo : EIATTR_SPARSE_MMA_MASK
	.align		4
.L_652:
        /*0018*/ 	.byte	0x03, 0x50
        /*001a*/ 	.short	0x0000


	//----- nvinfo : EIATTR_MAXREG_COUNT
	.align		4
        /*001c*/ 	.byte	0x03, 0x1b
        /*001e*/ 	.short	0x00ff


	//----- nvinfo : EIATTR_NUM_BARRIERS
	.align		4
        /*0020*/ 	.byte	0x02, 0x4c
        /*0022*/ 	.byte	0x01
	.zero		1


	//----- nvinfo : EIATTR_MERCURY_ISA_VERSION
	.align		4
        /*0024*/ 	.byte	0x03, 0x5f
        /*0026*/ 	.short	0x0101


	//----- nvinfo : EIATTR_VRC_CTA_INIT_COUNT
	.align		4
        /*0028*/ 	.byte	0x02, 0x4a
	.zero		1
	.zero		1


	//----- nvinfo : EIATTR_EXIT_INSTR_OFFSETS
	.align		4
        /*002c*/ 	.byte	0x04, 0x1c
        /*002e*/ 	.short	(.L_654 - .L_653)


	//   ....[0]....
.L_653:
        /*0030*/ 	.word	0x00000080


	//   ....[1]....
        /*0034*/ 	.word	0x00009190


	//----- nvinfo : EIATTR_CRS_STACK_SIZE
	.align		4
.L_654:
        /*0038*/ 	.byte	0x04, 0x1e
        /*003a*/ 	.short	(.L_656 - .L_655)
.L_655:
        /*003c*/ 	.word	0x00000000


	//----- nvinfo : EIATTR_CBANK_PARAM_SIZE
	.align		4
.L_656:
        /*0040*/ 	.byte	0x03, 0x19
        /*0042*/ 	.short	0x0280


	//----- nvinfo : EIATTR_PARAM_CBANK
	.align		4
        /*0044*/ 	.byte	0x04, 0x0a
        /*0046*/ 	.short	(.L_658 - .L_657)
	.align		4
.L_657:
        /*0048*/ 	.word	index@(.nv.constant0._ZN5flash44flash_bwd_dq_dk_dv_loop_seqk_parallel_kernelI23Flash_bwd_kernel_traitsILi96ELi64ELi128ELi8ELi2ELi4ELi4ELb0ELb0EN7cutlass10bfloat16_tE19Flash_kernel_traitsILi96ELi64ELi128ELi8ES3_EELb0ELb0ELb1ELb0ELb0ELb0ELb1EEEvNS_16Flash_bwd_paramsE)
        /*004c*/ 	.short	0x0380
        /*004e*/ 	.short	0x0280


	//----- nvinfo : EIATTR_SW_WAR
	.align		4
.L_658:
        /*0050*/ 	.byte	0x04, 0x36
        /*0052*/ 	.short	(.L_660 - .L_659)
.L_659:
        /*0054*/ 	.word	0x00000008
.L_660:


//--------------------- .nv.info._ZN5flash44flash_bwd_dq_dk_dv_loop_seqk_parallel_kernelI23Flash_bwd_kernel_traitsILi96ELi64ELi128ELi8ELi2ELi4ELi4ELb0ELb0EN7cutlass10bfloat16_tE19Flash_kernel_traitsILi96ELi64ELi128ELi8ES3_EELb1ELb0ELb0ELb0ELb1ELb1ELb0EEEvNS_16Flash_bwd_paramsE --------------------------
	.section	.nv.info._ZN5flash44flash_bwd_dq_dk_dv_loop_seqk_parallel_kernelI23Flash_bwd_kernel_traitsILi96ELi64ELi128ELi8ELi2ELi4ELi4ELb0ELb0EN7cutlass10bfloat16_tE19Flash_kernel_traitsILi96ELi64ELi128ELi8ES3_EELb1ELb0ELb0ELb0ELb1ELb1ELb0EEEvNS_16Flash_bwd_paramsE,"",@"SHT_CUDA_INFO"
	.sectionflags	@""
	.align	4


	//----- nvinfo : EIATTR_CUDA_API_VERSION
	.align		4
        /*0000*/ 	.byte	0x04, 0x37
        /*0002*/ 	.short	(.L_662 - .L_661)
.L_661:
        /*0004*/ 	.word	0x00000082


	//----- nvinfo : EIATTR_KPARAM_INFO
	.align		4
.L_662:
        /*0008*/ 	.byte	0x04, 0x17
        /*000a*/ 	.short	(.L_664 - .L_663)
.L_663:
        /*000c*/ 	.word	0x00000000
        /*0010*/ 	.short	0x0000
        /*0012*/ 	.short	0x0000
        /*0014*/ 	.byte	0x00, 0xf0, 0x01, 0x0a


	//----- nvinfo : EIATTR_SPARSE_MMA_MASK
	.align		4
.L_664:
        /*0018*/ 	.byte	0x03, 0x50
        /*001a*/ 	.short	0x0000


	//----- nvinfo : EIATTR_MAXREG_COUNT
	.align		4
        /*001c*/ 	.byte	0x03, 0x1b
        /*001e*/ 	.short	0x00ff


	//----- nvinfo : EIATTR_NUM_BARRIERS
	.align		4
        /*0020*/ 	.byte	0x02, 0x4c
        /*0022*/ 	.byte	0x01
	.zero		1


	//----- nvinfo : EIATTR_MERCURY_ISA_VERSION
	.align		4
        /*0024*/ 	.byte	0x03, 0x5f
        /*0026*/ 	.short	0x0101


	//----- nvinfo : EIATTR_VRC_CTA_INIT_COUNT
	.align		4
        /*0028*/ 	.byte	0x02, 0x4a
	.zero		1
	.zero		1


	//----- nvinfo : EIATTR_EXIT_INSTR_OFFSETS
	.align		4
        /*002c*/ 	.byte	0x04, 0x1c
        /*002e*/ 	.short	(.L_666 - .L_665)


	//   ....[0]....
.L_665:
        /*0030*/ 	.word	0x00000080


	//   ....[1]....
        /*0034*/ 	.word	0x00006840


	//----- nvinfo : EIATTR_CBANK_PARAM_SIZE
	.align		4
.L_666:
        /*0038*/ 	.byte	0x03, 0x19
        /*003a*/ 	.short	0x0280


	//----- nvinfo : EIATTR_PARAM_CBANK
	.align		4
        /*003c*/ 	.byte	0x04, 0x0a
        /*003e*/ 	.short	(.L_668 - .L_667)
	.align		4
.L_667:
        /*0040*/ 	.word	index@(.nv.constant0._ZN5flash44flash_bwd_dq_dk_dv_loop_seqk_parallel_kernelI23Flash_bwd_kernel_traitsILi96ELi64ELi128ELi8ELi2ELi4ELi4ELb0ELb0EN7cutlass10bfloat16_tE19Flash_kernel_traitsILi96ELi64ELi128ELi8ES3_EELb1ELb0ELb0ELb0ELb1ELb1ELb0EEEvNS_16Flash_bwd_paramsE)
        /*0044*/ 	.short	0x0380
        /*0046*/ 	.short	0x0280


	//----- nvinfo : EIATTR_SW_WAR
	.align		4
.L_668:
        /*0048*/ 	.byte	0x04, 0x36
        /*004a*/ 	.short	(.L_670 - .L_669)
.L_669:
        /*004c*/ 	.word	0x00000008
.L_670:


//--------------------- .nv.info._ZN5flash44flash_bwd_dq_dk_dv_loop_seqk_parallel_kernelI23Flash_bwd_kernel_traitsILi96ELi64ELi128ELi8ELi2ELi4ELi4ELb0ELb0EN7cutlass10bfloat16_tE19Flash_kernel_traitsILi96ELi64ELi128ELi8ES3_EELb0ELb0ELb0ELb0ELb1ELb1ELb1EEEvNS_16Flash_bwd_paramsE --------------------------
	.section	.nv.info._ZN5flash44flash_bwd_dq_dk_dv_loop_seqk_parallel_kernelI23Flash_bwd_kernel_traitsILi96ELi64ELi128ELi8ELi2ELi4ELi4ELb0ELb0EN7cutlass10bfloat16_tE19Flash_kernel_traitsILi96ELi64ELi128ELi8ES3_EELb0ELb0ELb0ELb0ELb1ELb1ELb1EEEvNS_16Flash_bwd_paramsE,"",@"SHT_CUDA_INFO"
	.sectionflags	@""
	.align	4


	//----- nvinfo : EIATTR_CUDA_API_VERSION
	.align		4
        /*0000*/ 	.byte	0x04, 0x37
        /*0002*/ 	.short	(.L_672 - .L_671)
.L_671:
        /*0004*/ 	.word	0x00000082


	//----- nvinfo : EIATTR_KPARAM_INFO
	.align		4
.L_672:
        /*0008*/ 	.byte	0x04, 0x17
        /*000a*/ 	.short	(.L_674 - .L_673)
.L_673:
        /*000c*/ 	.word	0x00000000
        /*0010*/ 	.short	0x0000
        /*0012*/ 	.short	0x0000
        /*0014*/ 	.byte	0x00, 0xf0, 0x01, 0x0a


	//----- nvinfo : EIATTR_SPARSE_MMA_MASK
	.align		4
.L_674:
        /*0018*/ 	.byte	0x03, 0x50
        /*001a*/ 	.short	0x0000


	//----- nvinfo : EIATTR_MAXREG_COUNT
	.align		4
        /*001c*/ 	.byte	0x03, 0x1b
        /*001e*/ 	.short	0x00ff


	//----- nvinfo : EIATTR_NUM_BARRIERS
	.align		4
        /*0020*/ 	.byte	0x02, 0x4c
        /*0022*/ 	.byte	0x01
	.zero		1


	//----- nvinfo : EIATTR_MERCURY_ISA_VERSION
	.align		4
        /*0024*/ 	.byte	0x03, 0x5f
        /*0026*/ 	.short	0x0101


	//----- nvinfo : EIATTR_VRC_CTA_INIT_COUNT
	.align		4
        /*0028*/ 	.byte	0x02, 0x4a
	.zero		1
	.zero		1


	//----- nvinfo : EIATTR_EXIT_INSTR_OFFSETS
	.align		4
        /*002c*/ 	.byte	0x04, 0x1c
        /*002e*/ 	.short	(.L_676 - .L_675)


	//   ....[0]....
.L_675:
        /*0030*/ 	.word	0x00000080


	//   ....[1]....
        /*0034*/ 	.word	0x000063d0


	//----- nvinfo : EIATTR_CBANK_PARAM_SIZE
	.align		4
.L_676:
        /*0038*/ 	.byte	0x03, 0x19
        /*003a*/ 	.short	0x0280


	//----- nvinfo : EIATTR_PARAM_CBANK
	.align		4
        /*003c*/ 	.byte	0x04, 0x0a
        /*003e*/ 	.short	(.L_678 - .L_677)
	.align		4
.L_677:
        /*0040*/ 	.word	index@(.nv.constant0._ZN5flash44flash_bwd_dq_dk_dv_loop_seqk_parallel_kernelI23Flash_bwd_kernel_traitsILi96ELi64ELi128ELi8ELi2ELi4ELi4ELb0ELb0EN7cutlass10bfloat16_tE19Flash_kernel_traitsILi96ELi64ELi128ELi8ES3_EELb0ELb0ELb0ELb0ELb1ELb1ELb1EEEvNS_16Flash_bwd_paramsE)
        /*0044*/ 	.short	0x0380
        /*0046*/ 	.short	0x0280


	//----- nvinfo : EIATTR_SW_WAR
	.align		4
.L_678:
        /*0048*/ 	.byte	0x04, 0x36
        /*004a*/ 	.short	(.L_680 - .L_679)
.L_679:
        /*004c*/ 	.word	0x00000008
.L_680:


//--------------------- .nv.info._ZN5flash44flash_bwd_dq_dk_dv_loop_seqk_parallel_kernelI23Flash_bwd_kernel_traitsILi96ELi64ELi128ELi8ELi2ELi4ELi4ELb0ELb0EN7cutlass10bfloat16_tE19Flash_kernel_traitsILi96ELi64ELi128ELi8ES3_EELb1ELb0ELb0ELb1ELb0ELb0ELb0EEEvNS_16Flash_bwd_paramsE --------------------------
	.section	.nv.info._ZN5flash44flash_bwd_dq_dk_dv_loop_seqk_parallel_kernelI23Flash_bwd_kernel_traitsILi96ELi64ELi128ELi8ELi2ELi4ELi4ELb0ELb0EN7cutlass10bfloat16_tE19Flash_kernel_traitsILi96ELi64ELi128ELi8ES3_EELb1ELb0ELb0ELb1ELb0ELb0ELb0EEEvNS_16Flash_bwd_paramsE,"",@"SHT_CUDA_INFO"
	.sectionflags	@""
	.align	4


	//----- nvinfo : EIATTR_CUDA_API_VERSION
	.align		4
        /*0000*/ 	.byte	0x04, 0x37
        /*0002*/ 	.short	(.L_682 - .L_681)
.L_681:
        /*0004*/ 	.word	0x00000082


	//----- nvinfo : EIATTR_KPARAM_INFO
	.align		4
.L_682:
        /*0008*/ 	.byte	0x04, 0x17
        /*000a*/ 	.short	(.L_684 - .L_683)
.L_683:
        /*000c*/ 	.word	0x00000000
        /*0010*/ 	.short	0x0000
        /*0012*/ 	.short	0x0000
        /*0014*/ 	.byte	0x00, 0xf0, 0x01, 0x0a


	//----- nvinfo : EIATTR_SPARSE_MMA_MASK
	.align		4
.L_684:
        /*0018*/ 	.byte	0x03, 0x50
        /*001a*/ 	.short	0x0000


	//----- nvinfo : EIATTR_MAXREG_COUNT
	.align		4
        /*001c*/ 	.byte	0x03, 0x1b
        /*001e*/ 	.short	0x00ff


	//----- nvinfo : EIATTR_NUM_BARRIERS
	.align		4
        /*0020*/ 	.byte	0x02, 0x4c
        /*0022*/ 	.byte	0x01
	.zero		1


	//----- nvinfo : EIATTR_MERCURY_ISA_VERSION
	.align		4
        /*0024*/ 	.byte	0x03, 0x5f
        /*0026*/ 	.short	0x0101


	//----- nvinfo : EIATTR_VRC_CTA_INIT_COUNT
	.align		4
        /*0028*/ 	.byte	0x02, 0x4a
	.zero		1
	.zero		1


	//----- nvinfo : EIATTR_EXIT_INSTR_OFFSETS
	.align		4
        /*002c*/ 	.byte	0x04, 0x1c
        /*002e*/ 	.short	(.L_686 - .L_685)


	//   ....[0]....
.L_685:
        /*0030*/ 	.word	0x00000080


	//   ....[1]....
        /*0034*/ 	.word	0x000090e0


	//----- nvinfo : EIATTR_CRS_STACK_SIZE
	.align		4
.L_686:
        /*0038*/ 	.byte	0x04, 0x1e
        /*003a*/ 	.short	(.L_688 - .L_687)
.L_687:
        /*003c*/ 	.word	0x00000000


	//----- nvinfo : EIATTR_CBANK_PARAM_SIZE
	.align		4
.L_688:
        /*0040*/ 	.byte	0x03, 0x19
        /*0042*/ 	.short	0x0280


	//----- nvinfo : EIATTR_PARAM_CBANK
	.align		4
        /*0044*/ 	.byte	0x04, 0x0a
        /*0046*/ 	.short	(.L_690 - .L_689)
	.align		4
.L_689:
        /*0048*/ 	.word	index@(.nv.constant0._ZN5flash44flash_bwd_dq_dk_dv_loop_seqk_parallel_kernelI23Flash_bwd_kernel_traitsILi96ELi64ELi128ELi8ELi2ELi4ELi4ELb0ELb0EN7cutlass10bfloat16_tE19Flash_kernel_traitsILi96ELi64ELi128ELi8ES3_EELb1ELb0ELb0ELb1ELb0ELb0ELb0EEEvNS_16Flash_bwd_paramsE)
        /*004c*/ 	.short	0x0380
        /*004e*/ 	.short	0x0280


	//----- nvinfo : EIATTR_SW_WAR
	.align		4
.L_690:
        /*0050*/ 	.byte	0x04, 0x36
        /*0052*/ 	.short	(.L_692 - .L_691)
.L_691:
        /*0054*/ 	.word	0x00000008
.L_692:


//--------------------- .nv.info._ZN5flash44flash_bwd_dq_dk_dv_loop_seqk_parallel_kernelI23Flash_bwd_kernel_traitsILi96ELi64ELi128ELi8ELi2ELi4ELi4ELb0ELb0EN7cutlass10bfloat16_tE19Flash_kernel_traitsILi96ELi64ELi128ELi8ES3_EELb0ELb0ELb0ELb1ELb0ELb0ELb1EEEvNS_16Flash_bwd_paramsE --------------------------
	.section	.nv.info._ZN5flash44flash_bwd_dq_dk_dv_loop_seqk_parallel_kernelI23Flash_bwd_kernel_traitsILi96ELi64ELi128ELi8ELi2ELi4ELi4ELb0ELb0EN7cutlass10bfloat16_tE19Flash_kernel_traitsILi96ELi64ELi128ELi8ES3_EELb0ELb0ELb0ELb1ELb0ELb0ELb1EEEvNS_16Flash_bwd_paramsE,"",@"SHT_CUDA_INFO"
	.sectionflags	@""
	.align	4


	//----- nvinfo : EIATTR_CUDA_API_VERSION
	.align		4
        /*0000*/ 	.byte	0x04, 0x37
        /*0002*/ 	.short	(.L_694 - .L_693)
.L_693:
        /*0004*/ 	.word	0x00000082


	//----- nvinfo : EIATTR_KPARAM_INFO
	.align		4
.L_694:
        /*0008*/ 	.byte	0x04, 0x17
        /*000a*/ 	.short	(.L_696 - .L_695)
.L_695:
        /*000c*/ 	.word	0x00000000
        /*0010*/ 	.short	0x0000
        /*0012*/ 	.short	0x0000
        /*0014*/ 	.byte	0x00, 0xf0, 0x01, 0x0a


	//----- nvinfo : EIATTR_SPARSE_MMA_MASK
	.align		4
.L_696:
        /*0018*/ 	.byte	0x03, 0x50
        /*001a*/ 	.short	0x0000


	//----- nvinfo : EIATTR_MAXREG_COUNT
	.align		4
        /*001c*/ 	.byte	0x03, 0x1b
        /*001e*/ 	.short	0x00ff


	//----- nvinfo : EIATTR_NUM_BARRIERS
	.align		4
        /*0020*/ 	.byte	0x02, 0x4c
        /*0022*/ 	.byte	0x01
	.zero		1


	//----- nvinfo : EIATTR_MERCURY_ISA_VERSION
	.align		4
        /*0024*/ 	.byte	0x03, 0x5f
        /*0026*/ 	.short	0x0101


	//----- nvinfo : EIATTR_VRC_CTA_INIT_COUNT
	.align		4
        /*0028*/ 	.byte	0x02, 0x4a
	.zero		1
	.zero		1


	//----- nvinfo : EIATTR_EXIT_INSTR_OFFSETS
	.align		4
        /*002c*/ 	.byte	0x04, 0x1c
        /*002e*/ 	.short	(.L_698 - .L_697)


	//   ....[0]....
.L_697:
        /*0030*/ 	.word	0x00000080


	//   ....[1]....
        /*0034*/ 	.word	0x00009150


	//----- nvinfo : EIATTR_CRS_STACK_SIZE
	.align		4
.L_698:
        /*0038*/ 	.byte	0x04, 0x1e
        /*003a*/ 	.short	(.L_700 - .L_699)
.L_699:
        /*003c*/ 	.word	0x00000000


	//----- nvinfo : EIATTR_CBANK_PARAM_SIZE
	.align		4
.L_700:
        /*0040*/ 	.byte	0x03, 0x19
        /*0042*/ 	.short	0x0280


	//----- nvinfo : EIATTR_PARAM_CBANK
	.align		4
        /*0044*/ 	.byte	0x04, 0x0a
        /*0046*/ 	.short	(.L_702 - .L_701)
	.align		4
.L_701:
        /*0048*/ 	.word	index@(.nv.constant0._ZN5flash44flash_bwd_dq_dk_dv_loop_seqk_parallel_kernelI23Flash_bwd_kernel_traitsILi96ELi64ELi128ELi8ELi2ELi4ELi4ELb0ELb0EN7cutlass10bfloat16_tE19Flash_kernel_traitsILi96ELi64ELi128ELi8ES3_EELb0ELb0ELb0ELb1ELb0ELb0ELb1EEEvNS_16Flash_bwd_paramsE)
        /*004c*/ 	.short	0x0380
        /*004e*/ 	.short	0x0280


	//----- nvinfo : EIATTR_SW_WAR
	.align		4
.L_702:
        /*0050*/ 	.byte	0x04, 0x36
        /*0052*/ 	.short	(.L_704 - .L_703)
.L_703:
        /*0054*/ 	.word	0x00000008
.L_704:


//--------------------- .nv.info._ZN5flash44flash_bwd_dq_dk_dv_loop_seqk_parallel_kernelI23Flash_bwd_kernel_traitsILi96ELi64ELi128ELi8ELi2ELi4ELi4ELb0ELb0EN7cutlass10bfloat16_tE19Flash_kernel_traitsILi96ELi64ELi128ELi8ES3_EELb1ELb0ELb1ELb0ELb0ELb1ELb0EEEvNS_16Flash_bwd_paramsE --------------------------
	.section	.nv.info._ZN5flash44flash_bwd_dq_dk_dv_loop_seqk_parallel_kernelI23Flash_bwd_kernel_traitsILi96ELi64ELi128ELi8ELi2ELi4ELi4ELb0ELb0EN7cutlass10bfloat16_tE19Flash_kernel_traitsILi96ELi64ELi128ELi8ES3_EELb1ELb0ELb1ELb0ELb0ELb1ELb0EEEvNS_16Flash_bwd_paramsE,"",@"SHT_CUDA_INFO"
	.sectionflags	@""
	.align	4


	//----- nvinfo : EIATTR_CUDA_API_VERSION
	.align		4
        /*0000*/ 	.byte	0x04, 0x37
        /*0002*/ 	.short	(.L_706 - .L_705)
.L_705:
        /*0004*/ 	.word	0x00000082


	//----- nvinfo : EIATTR_KPARAM_INFO
	.align		4
.L_706:
        /*0008*/ 	.byte	0x04, 0x17
        /*000a*/ 	.short	(.L_708 - .L_707)
.L_707:
        /*000c*/ 	.word	0x00000000
        /*0010*/ 	.short	0x0000
        /*0012*/ 	.short	0x0000
        /*0014*/ 	.byte	0x00, 0xf0, 0x01, 0x0a


	//----- nvinfo : EIATTR_SPARSE_MMA_MASK
	.align		4
.L_708:
        /*0018*/ 	.byte	0x03, 0x50
        /*001a*/ 	.short	0x0000


	//----- nvinfo : EIATTR_MAXREG_COUNT
	.align		4
        /*001c*/ 	.byte	0x03, 0x1b
        /*001e*/ 	.short	0x00ff


	//----- nvinfo : EIATTR_NUM_BARRIERS
	.align		4
        /*0020*/ 	.byte	0x02, 0x4c
        /*0022*/ 	.byte	0x01
	.zero		1


	//----- nvinfo : EIATTR_MERCURY_ISA_VERSION
	.align		4
        /*0024*/ 	.byte	0x03, 0x5f
        /*0026*/ 	.short	0x0101


	//----- nvinfo : EIATTR_VRC_CTA_INIT_COUNT
	.align		4
        /*0028*/ 	.byte	0x02, 0x4a
	.zero		1
	.zero		1


	//----- nvinfo : EIATTR_EXIT_INSTR_OFFSETS
	.align		4
        /*002c*/ 	.byte	0x04, 0x1c
        /*002e*/ 	.short	(.L_710 - .L_709)


	//   ....[0]....
.L_709:
        /*0030*/ 	.word	0x00000080


	//   ....[1]....
        /*0034*/ 	.word	0x000084e0


	//----- nvinfo : EIATTR_CRS_STACK_SIZE
	.align		4
.L_710:
        /*0038*/ 	.byte	0x04, 0x1e
        /*003a*/ 	.short	(.L_712 - .L_711)
.L_711:
        /*003c*/ 	.word	0x00000000


	//----- nvinfo : EIATTR_CBANK_PARAM_SIZE
	.align		4
.L_712:
        /*0040*/ 	.byte	0x03, 0x19
        /*0042*/ 	.short	0x0280


	//----- nvinfo : EIATTR_PARAM_CBANK
	.align		4
        /*0044*/ 	.byte	0x04, 0x0a
        /*0046*/ 	.short	(.L_714 - .L_713)
	.align		4
.L_713:
        /*0048*/ 	.word	index@(.nv.constant0._ZN5flash44flash_bwd_dq_dk_dv_loop_seqk_parallel_kernelI23Flash_bwd_kernel_traitsILi96ELi64ELi128ELi8ELi2ELi4ELi4ELb0ELb0EN7cutlass10bfloat16_tE19Flash_kernel_traitsILi96ELi64ELi128ELi8ES3_EELb1ELb0ELb1ELb0ELb0ELb1ELb0EEEvNS_16Flash_bwd_paramsE)
        /*004c*/ 	.short	0x0380
        /*004e*/ 	.short	0x0280


	//----- nvinfo : EIATTR_SW_WAR
	.align		4
.L_714:
        /*0050*/ 	.byte	0x04, 0x36
        /*0052*/ 	.short	(.L_716 - .L_715)
.L_715:
        /*0054*/ 	.word	0x00000008
.L_716:


//--------------------- .nv.info._ZN5flash44flash_bwd_dq_dk_dv_loop_seqk_parallel_kernelI23Flash_bwd_kernel_traitsILi96ELi64ELi128ELi8ELi2ELi4ELi4ELb0ELb0EN7cutlass10bfloat16_tE19Flash_kernel_traitsILi96ELi64ELi128ELi8ES3_EELb0ELb0ELb1ELb0ELb0ELb1ELb1EEEvNS_16Flash_bwd_paramsE --------------------------
	.section	.nv.info._ZN5flash44flash_bwd_dq_dk_dv_loop_seqk_parallel_kernelI23Flash_bwd_kernel_traitsILi96ELi64ELi128ELi8ELi2ELi4ELi4ELb0ELb0EN7cutlass10bfloat16_tE19Flash_kernel_traitsILi96ELi64ELi128ELi8ES3_EELb0ELb0ELb1ELb0ELb0ELb1ELb1EEEvNS_16Flash_bwd_paramsE,"",@"SHT_CUDA_INFO"
	.sectionflags	@""
	.align	4


	//----- nvinfo : EIATTR_CUDA_API_VERSION
	.align		4
        /*0000*/ 	.byte	0x04, 0x37
        /*0002*/ 	.short	(.L_718 - .L_717)
.L_717:
        /*0004*/ 	.word	0x00000082


	//----- nvinfo : EIATTR_KPARAM_INFO
	.align		4
.L_718:
        /*0008*/ 	.byte	0x04, 0x17
        /*000a*/ 	.short	(.L_720 - .L_719)
.L_719:
        /*000c*/ 	.word	0x00000000
        /*0010*/ 	.short	0x0000
        /*0012*/ 	.short	0x0000
        /*0014*/ 	.byte	0x00, 0xf0, 0x01, 0x0a


	//----- nvinfo : EIATTR_SPARSE_MMA_MASK
	.align		4
.L_720:
        /*0018*/ 	.byte	0x03, 0x50
        /*001a*/ 	.short	0x0000


	//----- nvinfo : EIATTR_MAXREG_COUNT
	.align		4
        /*001c*/ 	.byte	0x03, 0x1b
        /*001e*/ 	.short	0x00ff


	//----- nvinfo : EIATTR_NUM_BARRIERS
	.align		4
        /*0020*/ 	.byte	0x02, 0x4c
        /*0022*/ 	.byte	0x01
	.zero		1


	//----- nvinfo : EIATTR_MERCURY_ISA_VERSION
	.align		4
        /*0024*/ 	.byte	0x03, 0x5f
        /*0026*/ 	.short	0x0101


	//----- nvinfo : EIATTR_VRC_CTA_INIT_COUNT
	.align		4
        /*0028*/ 	.byte	0x02, 0x4a
	.zero		1
	.zero		1


	//----- nvinfo : EIATTR_EXIT_INSTR_OFFSETS
	.align		4
        /*002c*/ 	.byte	0x04, 0x1c
        /*002e*/ 	.short	(.L_722 - .L_721)


	//   ....[0]....
.L_721:
        /*0030*/ 	.word	0x00000080


	//   ....[1]....
        /*0034*/ 	.word	0x00008580


	//----- nvinfo : EIATTR_CRS_STACK_SIZE
	.align		4
.L_722:
        /*0038*/ 	.byte	0x04, 0x1e
        /*003a*/ 	.short	(.L_724 - .L_723)
.L_723:
        /*003c*/ 	.word	0x00000000


	//----- nvinfo : EIATTR_CBANK_PARAM_SIZE
	.align		4
.L_724:
        /*0040*/ 	.byte	0x03, 0x19
        /*0042*/ 	.short	0x0280


	//----- nvinfo : EIATTR_PARAM_CBANK
	.align		4
        /*0044*/ 	.byte	0x04, 0x0a
        /*0046*/ 	.short	(.L_726 - .L_725)
	.align		4
.L_725:
        /*0048*/ 	.word	index@(.nv.constant0._ZN5flash44flash_bwd_dq_dk_dv_loop_seqk_parallel_kernelI23Flash_bwd_kernel_traitsILi96ELi64ELi128ELi8ELi2ELi4ELi4ELb0ELb0EN7cutlass10bfloat16_tE19Flash_kernel_traitsILi96ELi64ELi128ELi8ES3_EELb0ELb0ELb1ELb0ELb0ELb1ELb1EEEvNS_16Flash_bwd_paramsE)
        /*004c*/ 	.short	0x0380
        /*004e*/ 	.short	0x0280


	//----- nvinfo : EIATTR_SW_WAR
	.align		4
.L_726:
        /*0050*/ 	.byte	0x04, 0x36
        /*0052*/ 	.short	(.L_728 - .L_727)
.L_727:
        /*0054*/ 	.word	0x00000008
.L_728:


//--------------------- .nv.info._ZN5flash44flash_bwd_dq_dk_dv_loop_seqk_parallel_kernelI23Flash_bwd_kernel_traitsILi96ELi64ELi128ELi8ELi2ELi4ELi4ELb0ELb0EN7cutlass10bfloat16_tE19Flash_kernel_traitsILi96ELi64ELi128ELi8ES3_EELb1ELb0ELb1ELb1ELb0ELb0ELb0EEEvNS_16Flash_bwd_paramsE --------------------------
	.section	.nv.info._ZN5flash44flash_bwd_dq_dk_dv_loop_seqk_parallel_kernelI23Flash_bwd_kernel_traitsILi96ELi64ELi128ELi8ELi2ELi4ELi4ELb0ELb0EN7cutlass10bfloat16_tE19Flash_kernel_traitsILi96ELi64ELi128ELi8ES3_EELb1ELb0ELb1ELb1ELb0ELb0ELb0EEEvNS_16Flash_bwd_paramsE,"",@"SHT_CUDA_INFO"
	.sectionflags	@""
	.align	4


	//----- nvinfo : EIATTR_CUDA_API_VERSION
	.align		4
        /*0000*/ 	.byte	0x04, 0x37
        /*0002*/ 	.short	(.L_730 - .L_729)
.L_729:
        /*0004*/ 	.word	0x00000082


	//----- nvinfo : EIATTR_KPARAM_INFO
	.align		4
.L_730:
        /*0008*/ 	.byte	0x04, 0x17
        /*000a*/ 	.short	(.L_732 - .L_731)
.L_731:
        /*000c*/ 	.word	0x00000000
        /*0010*/ 	.short	0x0000
        /*0012*/ 	.short	0x0000
        /*0014*/ 	.byte	0x00, 0xf0, 0x01, 0x0a


	//----- nvinfo : EIATTR_SPARSE_MMA_MASK
	.align		4
.L_732:
        /*0018*/ 	.byte	0x03, 0x50
        /*001a*/ 	.short	0x0000


	//----- nvinfo : EIATTR_MAXREG_COUNT
	.align		4
        /*001c*/ 	.byte	0x03, 0x1b
        /*001e*/ 	.short	0x00ff


	//----- nvinfo : EIATTR_NUM_BARRIERS
	.align		4
        /*0020*/ 	.byte	0x02, 0x4c
        /*0022*/ 	.byte	0x01
	.zero		1


	//----- nvinfo : EIATTR_MERCURY_ISA_VERSION
	.align		4
        /*0024*/ 	.byte	0x03, 0x5f
        /*0026*/ 	.short	0x0101


	//----- nvinfo : EIATTR_VRC_CTA_INIT_COUNT
	.align		4
        /*0028*/ 	.byte	0x02, 0x4a
	.zero		1
	.zero		1


	//----- nvinfo : EIATTR_EXIT_INSTR_OFFSETS
	.align		4
        /*002c*/ 	.byte	0x04, 0x1c
        /*002e*/ 	.short	(.L_734 - .L_733)


	//   ....[0]....
.L_733:
        /*0030*/ 	.word	0x00000080


	//   ....[1]....
        /*0034*/ 	.word	0x000099a0


	//----- nvinfo : EIATTR_CRS_STACK_SIZE
	.align		4
.L_734:
        /*0038*/ 	.byte	0x04, 0x1e
        /*003a*/ 	.short	(.L_736 - .L_735)
.L_735:
        /*003c*/ 	.word	0x00000000


	//----- nvinfo : EIATTR_CBANK_PARAM_SIZE
	.align		4
.L_736:
        /*0040*/ 	.byte	0x03, 0x19
        /*0042*/ 	.short	0x0280


	//----- nvinfo : EIATTR_PARAM_CBANK
	.align		4
        /*0044*/ 	.byte	0x04, 0x0a
        /*0046*/ 	.short	(.L_738 - .L_737)
	.align		4
.L_737:
        /*0048*/ 	.word	index@(.nv.constant0._ZN5flash44flash_bwd_dq_dk_dv_loop_seqk_parallel_kernelI23Flash_bwd_kernel_traitsILi96ELi64ELi128ELi8ELi2ELi4ELi4ELb0ELb0EN7cutlass10bfloat16_tE19Flash_kernel_traitsILi96ELi64ELi128ELi8ES3_EELb1ELb0ELb1ELb1ELb0ELb0ELb0EEEvNS_16Flash_bwd_paramsE)
        /*004c*/ 	.short	0x0380
        /*004e*/ 	.short	0x0280


	//----- nvinfo : EIATTR_SW_WAR
	.align		4
.L_738:
        /*0050*/ 	.byte	0x04, 0x36
        /*0052*/ 	.short	(.L_740 - .L_739)
.L_739:
        /*0054*/ 	.word	0x00000008
.L_740:


//--------------------- .nv.info._ZN5flash44flash_bwd_dq_dk_dv_loop_seqk_parallel_kernelI23Flash_bwd_kernel_traitsILi96ELi64ELi128ELi8ELi2ELi4ELi4ELb0ELb0EN7cutlass10bfloat16_tE19Flash_kernel_traitsILi96ELi64ELi128ELi8ES3_EELb0ELb0ELb1ELb1ELb0ELb0ELb1EEEvNS_16Flash_bwd_paramsE --------------------------
	.section	.nv.info._ZN5flash44flash_bwd_dq_dk_dv_loop_seqk_parallel_kernelI23Flash_bwd_kernel_traitsILi96ELi64ELi128ELi8ELi2ELi4ELi4ELb0ELb0EN7cutlass10bfloat16_tE19Flash_kernel_traitsILi96ELi64ELi128ELi8ES3_EELb0ELb0ELb1ELb1ELb0ELb0ELb1EEEvNS_16Flash_bwd_paramsE,"",@"SHT_CUDA_INFO"
	.sectionflags	@""
	.align	4


	//----- nvinfo : EIATTR_CUDA_API_VERSION
	.align		4
        /*0000*/ 	.byte	0x04, 0x37
        /*0002*/ 	.short	(.L_742 - .L_741)
.L_741:
        /*0004*/ 	.word	0x00000082


	//----- nvinfo : EIATTR_KPARAM_INFO
	.align		4
.L_742:
        /*0008*/ 	.byte	0x04, 0x17
        /*000a*/ 	.short	(.L_744 - .L_743)
.L_743:
        /*000c*/ 	.word	0x00000000
        /*0010*/ 	.short	0x0000
        /*0012*/ 	.short	0x0000
        /*0014*/ 	.byte	0x00, 0xf0, 0x01, 0x0a


	//----- nvinfo : EIATTR_SPARSE_MMA_MASK
	.align		4
.L_744:
        /*0018*/ 	.byte	0x03, 0x50
        /*001a*/ 	.short	0x0000


	//----- nvinfo : EIATTR_MAXREG_COUNT
	.align		4
        /*001c*/ 	.byte	0x03, 0x1b
        /*001e*/ 	.short	0x00ff


	//----- nvinfo : EIATTR_NUM_BARRIERS
	.align		4
        /*0020*/ 	.byte	0x02, 0x4c
        /*0022*/ 	.byte	0x01
	.zero		1


	//----- nvinfo : EIATTR_MERCURY_ISA_VERSION
	.align		4
        /*0024*/ 	.byte	0x03, 0x5f
        /*0026*/ 	.short	0x0101


	//----- nvinfo : EIATTR_VRC_CTA_INIT_COUNT
	.align		4
        /*0028*/ 	.byte	0x02, 0x4a
	.zero		1
	.zero		1


	//----- nvinfo : EIATTR_EXIT_INSTR_OFFSETS
	.align		4
        /*002c*/ 	.byte	0x04, 0x1c
        /*002e*/ 	.short	(.L_746 - .L_745)


	//   ....[0]....
.L_745:
        /*0030*/ 	.word	0x00000080


	//   ....[1]....
        /*0034*/ 	.word	0x000096a0


	//----- nvinfo : EIATTR_CRS_STACK_SIZE
	.align		4
.L_746:
        /*0038*/ 	.byte	0x04, 0x1e
        /*003a*/ 	.short	(.L_748 - .L_747)
.L_747:
        /*003c*/ 	.word	0x00000000


	//----- nvinfo : EIATTR_CBANK_PARAM_SIZE
	.align		4
.L_748:
        /*0040*/ 	.byte	0x03, 0x19
        /*0042*/ 	.short	0x0280


	//----- nvinfo : EIATTR_PARAM_CBANK
	.align		4
        /*0044*/ 	.byte	0x04, 0x0a
        /*0046*/ 	.short	(.L_750 - .L_749)
	.align		4
.L_749:
        /*0048*/ 	.word	index@(.nv.constant0._ZN5flash44flash_bwd_dq_dk_dv_loop_seqk_parallel_kernelI23Flash_bwd_kernel_traitsILi96ELi64ELi128ELi8ELi2ELi4ELi4ELb0ELb0EN7cutlass10bfloat16_tE19Flash_kernel_traitsILi96ELi64ELi128ELi8ES3_EELb0ELb0ELb1ELb1ELb0ELb0ELb1EEEvNS_16Flash_bwd_paramsE)
        /*004c*/ 	.short	0x0380
        /*004e*/ 	.short	0x0280


	//----- nvinfo : EIATTR_SW_WAR
	.align		4
.L_750:
        /*0050*/ 	.byte	0x04, 0x36
        /*0052*/ 	.short	(.L_752 - .L_751)
.L_751:
        /*0054*/ 	.word	0x00000008
.L_752:


//--------------------- .nv.info._ZN5flash25flash_bwd_dot_do_o_kernelILb0E23Flash_bwd_kernel_traitsILi96ELi64ELi128ELi8ELi2ELi4ELi4ELb0ELb0EN7cutlass10bfloat16_tE19Flash_kernel_traitsILi96ELi64ELi128ELi8ES3_EEEEvNS_16Flash_bwd_paramsE --------------------------
	.section	.nv.info._ZN5flash25flash_bwd_dot_do_o_kernelILb0E23Flash_bwd_kernel_traitsILi96ELi64ELi128ELi8ELi2ELi4ELi4ELb0ELb0EN7cutlass10bfloat16_tE19Flash_kernel_traitsILi96ELi64ELi128ELi8ES3_EEEEvNS_16Flash_bwd_paramsE,"",@"SHT_CUDA_INFO"
	.sectionflags	@""
	.align	4


	//----- nvinfo : EIATTR_CUDA_API_VERSION
	.align		4
        /*0000*/ 	.byte	0x04, 0x37
        /*0002*/ 	.short	(.L_754 - .L_753)
.L_753:
        /*0004*/ 	.word	0x00000082


	//----- nvinfo : EIATTR_KPARAM_INFO
	.align		4
.L_754:
        /*0008*/ 	.byte	0x04, 0x17
        /*000a*/ 	.short	(.L_756 - .L_755)
.L_755:
        /*000c*/ 	.word	0x00000000
        /*0010*/ 	.short	0x0000
        /*0012*/ 	.short	0x0000
        /*0014*/ 	.byte	0x00, 0xf0, 0x01, 0x0a


	//----- nvinfo : EIATTR_SPARSE_MMA_MASK
	.align		4
.L_756:
        /*0018*/ 	.byte	0x03, 0x50
        /*001a*/ 	.short	0x0000


	//----- nvinfo : EIATTR_MAXREG_COUNT
	.align		4
        /*001c*/ 	.byte	0x03, 0x1b
        /*001e*/ 	.short	0x00ff


	//----- nvinfo : EIATTR_MERCURY_ISA_VERSION
	.align		4
        /*0020*/ 	.byte	0x03, 0x5f
        /*0022*/ 	.short	0x0101


	//----- nvinfo : EIATTR_COOP_GROUP_MASK_REGIDS
	.align		4
        /*0024*/ 	.byte	0x04, 0x29
        /*0026*/ 	.short	(.L_758 - .L_757)


	//   ....[0]....
.L_757:
        /*0028*/ 	.word	0xffffffff


	//   ....[1]....
        /*002c*/ 	.word	0xffffffff


	//----- nvinfo : EIATTR_COOP_GROUP_INSTR_OFFSETS
	.align		4
.L_758:
        /*0030*/ 	.byte	0x04, 0x28
        /*0032*/ 	.short	(.L_760 - .L_759)


	//   ....[0]....
.L_759:
        /*0034*/ 	.word	0x00000c60


	//   ....[1]....
        /*0038*/ 	.word	0x00000c80


	//----- nvinfo : EIATTR_VRC_CTA_INIT_COUNT
	.align		4
.L_760:
        /*003c*/ 	.byte	0x02, 0x4a
	.zero		1
	.zero		1


	//----- nvinfo : EIATTR_EXIT_INSTR_OFFSETS
	.align		4
        /*0040*/ 	.byte	0x04, 0x1c
        /*0042*/ 	.short	(.L_762 - .L_761)


	//   ....[0]....
.L_761:
        /*0044*/ 	.word	0x00000140


	//   ....[1]....
        /*0048*/ 	.word	0x00000cb0


	//   ....[2]....
        /*004c*/ 	.word	0x00000d20


	//----- nvinfo : EIATTR_CRS_STACK_SIZE
	.align		4
.L_762:
        /*0050*/ 	.byte	0x04, 0x1e
        /*0052*/ 	.short	(.L_764 - .L_763)
.L_763:
        /*0054*/ 	.word	0x00000000


	//----- nvinfo : EIATTR_CBANK_PARAM_SIZE
	.align		4
.L_764:
        /*0058*/ 	.byte	0x03, 0x19
        /*005a*/ 	.short	0x0280


	//----- nvinfo : EIATTR_PARAM_CBANK
	.align		4
        /*005c*/ 	.byte	0x04, 0x0a
        /*005e*/ 	.short	(.L_766 - .L_765)
	.align		4
.L_765:
        /*0060*/ 	.word	index@(.nv.constant0._ZN5flash25flash_bwd_dot_do_o_kernelILb0E23Flash_bwd_kernel_traitsILi96ELi64ELi128ELi8ELi2ELi4ELi4ELb0ELb0EN7cutlass10bfloat16_tE19Flash_kernel_traitsILi96ELi64ELi128ELi8ES3_EEEEvNS_16Flash_bwd_paramsE)
        /*0064*/ 	.short	0x0380
        /*0066*/ 	.short	0x0280


	//----- nvinfo : EIATTR_SW_WAR
	.align		4
.L_766:
        /*0068*/ 	.byte	0x04, 0x36
        /*006a*/ 	.short	(.L_768 - .L_767)
.L_767:
        /*006c*/ 	.word	0x00000008
.L_768:


//--------------------- .nv.info._ZN5flash25flash_bwd_dot_do_o_kernelILb1E23Flash_bwd_kernel_traitsILi96ELi64ELi128ELi8ELi2ELi4ELi4ELb0ELb0EN7cutlass10bfloat16_tE19Flash_kernel_traitsILi96ELi64ELi128ELi8ES3_EEEEvNS_16Flash_bwd_paramsE --------------------------
	.section	.nv.info._ZN5flash25flash_bwd_dot_do_o_kernelILb1E23Flash_bwd_kernel_traitsILi96ELi64ELi128ELi8ELi2ELi4ELi4ELb0ELb0EN7cutlass10bfloat16_tE19Flash_kernel_traitsILi96ELi64ELi128ELi8ES3_EEEEvNS_16Flash_bwd_paramsE,"",@"SHT_CUDA_INFO"
	.sectionflags	@""
	.align	4


	//----- nvinfo : EIATTR_CUDA_API_VERSION
	.align		4
        /*0000*/ 	.byte	0x04, 0x37
        /*0002*/ 	.short	(.L_770 - .L_769)
.L_769:
        /*0004*/ 	.word	0x00000082


	//----- nvinfo : EIATTR_KPARAM_INFO
	.align		4
.L_770:
        /*0008*/ 	.byte	0x04, 0x17
        /*000a*/ 	.short	(.L_772 - .L_771)
.L_771:
        /*000c*/ 	.word	0x00000000
        /*0010*/ 	.short	0x0000
        /*0012*/ 	.short	0x0000
        /*0014*/ 	.byte	0x00, 0xf0, 0x01, 0x0a


	//----- nvinfo : EIATTR_SPARSE_MMA_MASK
	.align		4
.L_772:
        /*0018*/ 	.byte	0x03, 0x50
        /*001a*/ 	.short	0x0000


	//----- nvinfo : EIATTR_MAXREG_COUNT
	.align		4
        /*001c*/ 	.byte	0x03, 0x1b
        /*001e*/ 	.short	0x00ff


	//----- nvinfo : EIATTR_MERCURY_ISA_VERSION
	.align		4
        /*0020*/ 	.byte	0x03, 0x5f
        /*0022*/ 	.short	0x0101


	//----- nvinfo : EIATTR_COOP_GROUP_MASK_REGIDS
	.align		4
        /*0024*/ 	.byte	0x04, 0x29
        /*0026*/ 	.short	(.L_774 - .L_773)


	//   ....[0]....
.L_773:
        /*0028*/ 	.word	0xffffffff


	//   ....[1]....
        /*002c*/ 	.word	0xffffffff


	//----- nvinfo : EIATTR_COOP_GROUP_INSTR_OFFSETS
	.align		4
.L_774:
        /*0030*/ 	.byte	0x04, 0x28
        /*0032*/ 	.short	(.L_776 - .L_775)


	//   ....[0]....
.L_775:
        /*0034*/ 	.word	0x00000f10


	//   ....[1]....
        /*0038*/ 	.word	0x00000f60


	//----- nvinfo : EIATTR_VRC_CTA_INIT_COUNT
	.align		4
.L_776:
        /*003c*/ 	.byte	0x02, 0x4a
	.zero		1
	.zero		1


	//----- nvinfo : EIATTR_EXIT_INSTR_OFFSETS
	.align		4
        /*0040*/ 	.byte	0x04, 0x1c
        /*0042*/ 	.short	(.L_778 - .L_777)


	//   ....[0]....
.L_777:
        /*0044*/ 	.word	0x00000140


	//   ....[1]....
        /*0048*/ 	.word	0x00001050


	//----- nvinfo : EIATTR_CRS_STACK_SIZE
	.align		4
.L_778:
        /*004c*/ 	.byte	0x04, 0x1e
        /*004e*/ 	.short	(.L_780 - .L_779)
.L_779:
        /*0050*/ 	.word	0x00000000


	//----- nvinfo : EIATTR_CBANK_PARAM_SIZE
	.align		4
.L_780:
        /*0054*/ 	.byte	0x03, 0x19
        /*0056*/ 	.short	0x0280


	//----- nvinfo : EIATTR_PARAM_CBANK
	.align		4
        /*0058*/ 	.byte	0x04, 0x0a
        /*005a*/ 	.short	(.L_782 - .L_781)
	.align		4
.L_781:
        /*005c*/ 	.word	index@(.nv.constant0._ZN5flash25flash_bwd_dot_do_o_kernelILb1E23Flash_bwd_kernel_traitsILi96ELi64ELi128ELi8ELi2ELi4ELi4ELb0ELb0EN7cutlass10bfloat16_tE19Flash_kernel_traitsILi96ELi64ELi128ELi8ES3_EEEEvNS_16Flash_bwd_paramsE)
        /*0060*/ 	.short	0x0380
        /*0062*/ 	.short	0x0280


	//----- nvinfo : EIATTR_SW_WAR
	.align		4
.L_782:
        /*0064*/ 	.byte	0x04, 0x36
        /*0066*/ 	.short	(.L_784 - .L_783)
.L_783:
        /*0068*/ 	.word	0x00000008
.L_784:


//--------------------- .nv.callgraph             --------------------------
	.section	.nv.callgraph,"",@"SHT_CUDA_CALLGRAPH"
	.align	4
	.sectionentsize	8
	.align		4
        /*0000*/ 	.word	0x00000000
	.align		4
        /*0004*/ 	.word	0xffffffff
	.align		4
        /*0008*/ 	.word	0x00000000
	.align		4
        /*000c*/ 	.word	0xfffffffe
	.align		4
        /*0010*/ 	.word	0x00000000
	.align		4
        /*0014*/ 	.word	0xfffffffd
	.align		4
        /*0018*/ 	.word	0x00000000
	.align		4
        /*001c*/ 	.word	0xfffffffc


//--------------------- .nv.constant4             --------------------------
	.section	.nv.constant4,"a",@progbits
	.align	8
	.align		8
.nv.constant4:
        /*0000*/ 	.dword	_ZN65_INTERNAL_960262eb_29_flash_bwd_hdim96_bf16_sm80_cu_21e1f8cb_28454cuda3std3__45__cpo5beginE
	.align		8
        /*0008*/ 	.dword	_ZN65_INTERNAL_960262eb_29_flash_bwd_hdim96_bf16_sm80_cu_21e1f8cb_28454cuda3std3__45__cpo3endE
	.align		8
        /*0010*/ 	.dword	_ZN65_INTERNAL_960262eb_29_flash_bwd_hdim96_bf16_sm80_cu_21e1f8cb_28454cuda3std3__45__cpo6cbeginE
	.align		8
        /*0018*/ 	.dword	_ZN65_INTERNAL_960262eb_29_flash_bwd_hdim96_bf16_sm80_cu_21e1f8cb_28454cuda3std3__45__cpo4cendE
	.align		8
        /*0020*/ 	.dword	_ZN65_INTERNAL_960262eb_29_flash_bwd_hdim96_bf16_sm80_cu_21e1f8cb_28454cuda3std3__467_GLOBAL__N__960262eb_29_flash_bwd_hdim96_bf16_sm80_cu_21e1f8cb_28456ignoreE
	.align		8
        /*0028*/ 	.dword	_ZN65_INTERNAL_960262eb_29_flash_bwd_hdim96_bf16_sm80_cu_21e1f8cb_28454cuda3std3__419piecewise_constructE
	.align		8
        /*0030*/ 	.dword	_ZN65_INTERNAL_960262eb_29_flash_bwd_hdim96_bf16_sm80_cu_21e1f8cb_28454cuda3std3__48in_placeE
	.align		8
        /*0038*/ 	.dword	_ZN65_INTERNAL_960262eb_29_flash_bwd_hdim96_bf16_sm80_cu_21e1f8cb_28454cuda3std6ranges3__45__cpo4swapE
	.align		8
        /*0040*/ 	.dword	_ZN65_INTERNAL_960262eb_29_flash_bwd_hdim96_bf16_sm80_cu_21e1f8cb_28454cuda3std6ranges3__45__cpo9iter_moveE
	.align		8
        /*0048*/ 	.dword	_ZN65_INTERNAL_960262eb_29_flash_bwd_hdim96_bf16_sm80_cu_21e1f8cb_28454cute7productE
	.align		8
        /*0050*/ 	.dword	_ZN65_INTERNAL_960262eb_29_flash_bwd_hdim96_bf16_sm80_cu_21e1f8cb_28454cute1_E


//--------------------- .text._ZN5flash44flash_bwd_dq_dk_dv_loop_seqk_parallel_kernelI23Flash_bwd_kernel_traitsILi96ELi64ELi128ELi8ELi2ELi4ELi4ELb1ELb0EN7cutlass10bfloat16_tE19Flash_kernel_traitsILi96ELi64ELi128ELi8ES3_EELb0ELb0ELb0ELb0ELb0ELb1ELb0EEEvNS_16Flash_bwd_paramsE --------------------------
	.section	.text._ZN5flash44flash_bwd_dq_dk_dv_loop_seqk_parallel_kernelI23Flash_bwd_kernel_traitsILi96ELi64ELi128ELi8ELi2ELi4ELi4ELb1ELb0EN7cutlass10bfloat16_tE19Flash_kernel_traitsILi96ELi64ELi128ELi8ES3_EELb0ELb0ELb0ELb0ELb0ELb1ELb0EEEvNS_16Flash_bwd_paramsE,"ax",@progbits
	.align	128
        .global         _ZN5flash44flash_bwd_dq_dk_dv_loop_seqk_parallel_kernelI23Flash_bwd_kernel_traitsILi96ELi64ELi128ELi8ELi2ELi4ELi4ELb1ELb0EN7cutlass10bfloat16_tE19Flash_kernel_traitsILi96ELi64ELi128ELi8ES3_EELb0ELb0ELb0ELb0ELb0ELb1ELb0EEEvNS_16Flash_bwd_paramsE
        .type           _ZN5flash44flash_bwd_dq_dk_dv_loop_seqk_parallel_kernelI23Flash_bwd_kernel_traitsILi96ELi64ELi128ELi8ELi2ELi4ELi4ELb1ELb0EN7cutlass10bfloat16_tE19Flash_kernel_traitsILi96ELi64ELi128ELi8ES3_EELb0ELb0ELb0ELb0ELb0ELb1ELb0EEEvNS_16Flash_bwd_paramsE,@function
        .size           _ZN5flash44flash_bwd_dq_dk_dv_loop_seqk_parallel_kernelI23Flash_bwd_kernel_traitsILi96ELi64ELi128ELi8ELi2ELi4ELi4ELb1ELb0EN7cutlass10bfloat16_tE19Flash_kernel_traitsILi96ELi64ELi128ELi8ES3_EELb0ELb0ELb0ELb0ELb0ELb1ELb0EEEvNS_16Flash_bwd_paramsE,(.L_x_1708 - _ZN5flash44flash_bwd_dq_dk_dv_loop_seqk_parallel_kernelI23Flash_bwd_kernel_traitsILi96ELi64ELi128ELi8ELi2ELi4ELi4ELb1ELb0EN7cutlass10bfloat16_tE19Flash_kernel_traitsILi96ELi64ELi128ELi8ES3_EELb0ELb0ELb0ELb0ELb0ELb1ELb0EEEvNS_16Flash_bwd_paramsE)
        .other          _ZN5flash44flash_bwd_dq_dk_dv_loop_seqk_parallel_kernelI23Flash_bwd_kernel_traitsILi96ELi64ELi128ELi8ELi2ELi4ELi4ELb1ELb0EN7cutlass10bfloat16_tE19Flash_kernel_traitsILi96ELi64ELi128ELi8ES3_EELb0ELb0ELb0ELb0ELb0ELb1ELb0EEEvNS_16Flash_bwd_paramsE,@"STO_CUDA_ENTRY STV_DEFAULT"
_ZN5flash44flash_bwd_dq_dk_dv_loop_seqk_parallel_kernelI23Flash_bwd_kernel_traitsILi96ELi64ELi128ELi8ELi2ELi4ELi4ELb1ELb0EN7cutlass10bfloat16_tE19Flash_kernel_traitsILi96ELi64ELi128ELi8ES3_EELb0ELb0ELb0ELb0ELb0ELb1ELb0EEEvNS_16Flash_bwd_paramsE:
.text._ZN5flash44flash_bwd_dq_dk_dv_loop_seqk_parallel_kernelI23Flash_bwd_kernel_traitsILi96ELi64ELi128ELi8ELi2ELi4ELi4ELb1ELb0EN7cutlass10bfloat16_tE19Flash_kernel_traitsILi96ELi64ELi128ELi8ES3_EELb0ELb0ELb0ELb0ELb0ELb1ELb0EEEvNS_16Flash_bwd_paramsE:
[----:B------:R-:W1:Y:S08]  /*0000*/  LDC R1, c[0x0][0x37c] ;  /* 0x0000df00ff017b82 */ /* 0x000e700000000800 */
[----:B------:R-:W2:Y:S01]  /*0010*/  LDC R0, c[0x0][0x438] ;  /* 0x00010e00ff007b82 */ /* 0x000ea20000000800 */
[----:B-1----:R-:W-:-:S07]  /*0020*/  VIADD R1, R1, 0xfffffff8 ;  /* 0xfffffff801017836 */ /* 0x002fce0000000000 */
[----:B------:R-:W1:Y:S01]  /*0030*/  S2UR UR39, SR_CTAID.X ;  /* 0x00000000002779c3 */ /* 0x000e620000002500 */
[----:B--2---:R-:W-:-:S05]  /*0040*/  VIADD R0, R0, 0x7f ;  /* 0x0000007f00007836 */ /* 0x004fca0000000000 */
[----:B------:R-:W-:-:S04]  /*0050*/  SHF.R.S32.HI R2, RZ, 0x1f, R0 ;  /* 0x0000001fff027819 */ /* 0x000fc80000011400 */
[----:B------:R-:W-:-:S04]  /*0060*/  LEA.HI R0, R2, R0, RZ, 0x7 ;  /* 0x0000000002007211 */ /* 0x000fc800078f38ff */
[----:B------:R-:W-:-:S04]  /*0070*/  SHF.R.S32.HI R0, RZ, 0x7, R0 ;  /* 0x00000007ff007819 */ /* 0x000fc80000011400 */
[----:B-1----:R-:W-:-:S13]  /*0080*/  ISETP.LE.AND P0, PT, R0, UR39, PT ;  /* 0x0000002700007c0c */ /* 0x002fda000bf03270 */
[----:B------:R-:W-:Y:S05]  /*0090*/  @P0 EXIT ;  /* 0x000000000000094d */ /* 0x000fea0003800000 */
[----:B------:R-:W1:Y:S01]  /*00a0*/  S2UR UR41, SR_CTAID.Y ;  /* 0x00000000002979c3 */ /* 0x000e620000002600 */
[----:B------:R-:W1:Y:S01]  /*00b0*/  LDCU.64 UR10, c[0x0][0x468] ;  /* 0x00008d00ff0a77ac */ /* 0x000e620008000a00 */
[----:B------:R-:W2:Y:S06]  /*00c0*/  LDCU.64 UR6, c[0x0][0x460] ;  /* 0x00008c00ff0677ac */ /* 0x000eac0008000a00 */
[----:B------:R-:W-:Y:S01]  /*00d0*/  S2UR UR28, SR_CTAID.Z ;  /* 0x00000000001c79c3 */ /* 0x000fe20000002700 */
[----:B------:R-:W3:Y:S01]  /*00e0*/  LDCU.64 UR4, c[0x0][0x468] ;  /* 0x00008d00ff0477ac */ /* 0x000ee20008000a00 */
[----:B------:R-:W4:Y:S06]  /*00f0*/  LDCU.U8 UR12, c[0x0][0x532] ;  /* 0x0000a640ff0c77ac */ /* 0x000f2c0008000000 */
[----:B------:R-:W-:Y:S01]  /*0100*/  S2UR UR26, SR_CTAID.X ;  /* 0x00000000001a79c3 */ /* 0x000fe20000002500 */
[----:B------:R-:W4:Y:S01]  /*0110*/  LDCU.64 UR36, c[0x0][0x358] ;  /* 0x00006b00ff2477ac */ /* 0x000f220008000a00 */
[----:B------:R-:W4:Y:S06]  /*0120*/  LDCU.64 UR32, c[0x0][0x460] ;  /* 0x00008c00ff2077ac */ /* 0x000f2c0008000a00 */
[----:B------:R-:W-:Y:S01]  /*0130*/  S2UR UR25, SR_CTAID.Z ;  /* 0x00000000001979c3 */ /* 0x000fe20000002700 */
[----:B-1----:R-:W-:-:S02]  /*0140*/  ULEA UR9, UP0, UR41, UR10, 0x2 ;  /* 0x0000000a29097291 */ /* 0x002fc4000f8010ff */
[----:B--2---:R-:W-:Y:S02]  /*0150*/  UISETP.NE.U32.AND UP1, UPT, UR6, URZ, UPT ;  /* 0x000000ff0600728c */ /* 0x004fe4000bf25070 */
[----:B------:R-:W-:Y:S02]  /*0160*/  ULEA.HI.X UR8, UR41, UR11, URZ, 0x2, UP0 ;  /* 0x0000000b29087291 */ /* 0x000fe400080f14ff */
[----:B------:R-:W-:Y:S01]  /*0170*/  UISETP.NE.U32.AND UP0, UPT, UR6, URZ, UPT ;  /* 0x000000ff0600728c */ /* 0x000fe2000bf05070 */
[----:B------:R-:W-:Y:S01]  /*0180*/  MOV R2, UR9 ;  /* 0x0000000900027c02 */ /* 0x000fe20008000f00 */
[----:B---3--:R-:W-:Y:S01]  /*0190*/  UISETP.EQ.U32.AND UP2, UPT, UR4, URZ, UPT ;  /* 0x000000ff0400728c */ /* 0x008fe2000bf42070 */
[----:B------:R-:W1:Y:S01]  /*01a0*/  S2UR UR6, SR_CgaCtaId ;  /* 0x00000000000679c3 */ /* 0x000e620000008800 */
[----:B------:R-:W-:Y:S01]  /*01b0*/  MOV R3, UR8 ;  /* 0x0000000800037c02 */ /* 0x000fe20008000f00 */
[----:B------:R-:W-:Y:S02]  /*01c0*/  UISETP.NE.U32.AND UP6, UPT, UR4, URZ, UPT ;  /* 0x000000ff0400728c */ /* 0x000fe4000bfc5070 */
[----:B------:R-:W-:-:S02]  /*01d0*/  UISETP.NE.AND.EX UP5, UPT, UR7, URZ, UPT, UP1 ;  /* 0x000000ff0700728c */ /* 0x000fc4000bfa5310 */
[----:B------:R-:W-:Y:S01]  /*01e0*/  UISETP.NE.AND.EX UP4, UPT, UR7, URZ, UPT, UP0 ;  /* 0x000000ff0700728c */ /* 0x000fe2000bf85300 */
[----:B------:R2:W-:Y:S01]  /*01f0*/  STL.64 [R1], R2 ;  /* 0x0000000201007387 */ /* 0x0005e20000100a00 */
[----:B------:R-:W3:Y:S01]  /*0200*/  S2UR UR4, SR_CgaCtaId ;  /* 0x00000000000479c3 */ /* 0x000ee20000008800 */
[----:B----4-:R-:W-:Y:S01]  /*0210*/  UISETP.NE.AND UP3, UPT, UR12, URZ, UPT ;  /* 0x000000ff0c00728c */ /* 0x010fe2000bf65270 */
[----:B------:R-:W4:Y:S03]  /*0220*/  LDCU.64 UR12, c[0x0][0x470] ;  /* 0x00008e00ff0c77ac */ /* 0x000f260008000a00 */
[----:B------:R-:W-:-:S03]  /*0230*/  UISETP.EQ.OR.EX UP0, UPT, UR5, URZ, !UP3, UP2 ;  /* 0x000000ff0500728c */ /* 0x000fc6000df02720 */
[----:B------:R-:W2:Y:S01]  /*0240*/  S2UR UR7, SR_CTAID.Y ;  /* 0x00000000000779c3 */ /* 0x000ea20000002600 */
[----:B------:R-:W-:Y:S02]  /*0250*/  UISETP.NE.AND.EX UP6, UPT, UR5, URZ, UPT, UP6 ;  /* 0x000000ff0500728c */ /* 0x000fe4000bfc5360 */
[----:B------:R-:W-:Y:S01]  /*0260*/  UP2UR UR30, UPR, URZ, 0x1 ;  /* 0x00000001ff1e7883 */ /* 0x000fe20008000000 */
[----:B------:R-:W-:Y:S01]  /*0270*/  UMOV UR11, 0x400 ;  /* 0x00000400000b7882 */ /* 0x000fe20000000000 */
[----:B------:R-:W-:Y:S01]  /*0280*/  UMOV UR5, 0x400 ;  /* 0x0000040000057882 */ /* 0x000fe20000000000 */
[----:B------:R-:W-:Y:S01]  /*0290*/  UP2UR UR29, UPR, URZ, 0x8 ;  /* 0x00000008ff1d7883 */ /* 0x000fe20008000000 */
[----:B------:R-:W2:Y:S01]  /*02a0*/  LDCU UR10, c[0x0][0x438] ;  /* 0x00008700ff0a77ac */ /* 0x000ea20008000800 */
[----:B----4-:R-:W-:Y:S01]  /*02b0*/  UISETP.NE.U32.AND UP0, UPT, UR12, URZ, UPT ;  /* 0x000000ff0c00728c */ /* 0x010fe2000bf05070 */
[----:B------:R-:W4:Y:S01]  /*02c0*/  LDCU UR24, c[0x0][0x438] ;  /* 0x00008700ff1877ac */ /* 0x000f220008000800 */
[----:B------:R-:W2:Y:S01]  /*02d0*/  @!UP4 LDCU UR27, c[0x0][0x434] ;  /* 0x00008680ff1bc7ac */ /* 0x000ea20008000800 */
[----:B-1----:R-:W-:-:S02]  /*02e0*/  ULEA UR6, UR6, UR11, 0x18 ;  /* 0x0000000b06067291 */ /* 0x002fc4000f8ec0ff */
[----:B---3--:R-:W-:Y:S02]  /*02f0*/  ULEA UR4, UR4, UR5, 0x18 ;  /* 0x0000000504047291 */ /* 0x008fe4000f8ec0ff */
[----:B------:R-:W-:Y:S01]  /*0300*/  UISETP.NE.AND.EX UP3, UPT, UR13, URZ, UPT, UP0 ;  /* 0x000000ff0d00728c */ /* 0x000fe2000bf65300 */
[----:B------:R-:W-:Y:S01]  /*0310*/  UMOV UR31, 0xffffd000 ;  /* 0xffffd000001f7882 */ /* 0x000fe20000000000 */
[----:B------:R-:W-:Y:S01]  /*0320*/  UMOV UR34, URZ ;  /* 0x000000ff00227c82 */ /* 0x000fe20008000000 */
[----:B------:R-:W-:-:S08]  /*0330*/  UMOV UR35, URZ ;  /* 0x000000ff00237c82 */ /* 0x000fd00008000000 */
.L_x_37:
[----:B------:R-:W3:Y:S01]  /*0340*/  LDL.64 R8, [R1] ;  /* 0x0000000001087983 */ /* 0x000ee20000100a00 */
[----:B-1----:R-:W1:Y:S01]  /*0350*/  LDCU.64 UR8, c[0x0][0x478] ;  /* 0x00008f00ff0877ac */ /* 0x002e620008000a00 */
[----:B------:R-:W-:Y:S02]  /*0360*/  PLOP3.LUT P1, PT, PT, PT, UP3, 0x80, 0x8 ;  /* 0x000000000008781c */ /* 0x000fe40003f2f038 */
[----:B------:R-:W-:Y:S01]  /*0370*/  PLOP3.LUT P4, PT, PT, PT, UP5, 0x80, 0x8 ;  /* 0x000000000008781c */ /* 0x000fe20003f8f058 */
[----:B------:R-:W-:Y:S01]  /*0380*/  @UP3 ULEA UR14, UP0, UR41, UR12, 0x2 ;  /* 0x0000000c290e3291 */ /* 0x000fe2000f8010ff */
[----:B------:R-:W-:Y:S01]  /*0390*/  PLOP3.LUT P2, PT, PT, PT, UP4, 0x80, 0x8 ;  /* 0x000000000008781c */ /* 0x000fe20003f4f048 */
[----:B------:R-:W-:Y:S02]  /*03a0*/  UISETP.NE.AND UP2, UPT, UR30, URZ, UPT ;  /* 0x000000ff1e00728c */ /* 0x000fe4000bf45270 */
[----:B------:R-:W-:Y:S02]  /*03b0*/  @UP3 ULEA.HI.X UR15, UR41, UR13, URZ, 0x2, UP0 ;  /* 0x0000000d290f3291 */ /* 0x000fe400080f14ff */
[----:B------:R-:W-:-:S02]  /*03c0*/  IMAD.U32 R4, RZ, RZ, UR14 ;  /* 0x0000000eff047e24 */ /* 0x000fc4000f8e00ff */
[----:B------:R-:W-:Y:S02]  /*03d0*/  PLOP3.LUT P3, PT, PT, PT, UP2, 0x80, 0x8 ;  /* 0x000000000008781c */ /* 0x000fe40003f6f028 */
[----:B------:R-:W-:Y:S01]  /*03e0*/  IMAD.U32 R5, RZ, RZ, UR15 ;  /* 0x0000000fff057e24 */ /* 0x000fe2000f8e00ff */
[----:B------:R-:W-:Y:S02]  /*03f0*/  UIMAD.WIDE.U32 UR14, UR41, 0x4, UR32 ;  /* 0x00000004290e78a5 */ /* 0x000fe4000f8e0020 */
[----:B-1----:R-:W-:Y:S02]  /*0400*/  UISETP.NE.U32.AND UP0, UPT, UR8, URZ, UPT ;  /* 0x000000ff0800728c */ /* 0x002fe4000bf05070 */
[----:B-----5:R-:W5:Y:S02]  /*0410*/  @P1 LDG.E R6, desc[UR36][R4.64] ;  /* 0x0000002404061981 */ /* 0x020f64000c1e1900 */
[----:B------:R-:W-:-:S06]  /*0420*/  UISETP.NE.AND.EX UP0, UPT, UR9, URZ, UPT, UP0 ;  /* 0x000000ff0900728c */ /* 0x000fcc000bf05300 */
[----:B------:R-:W-:-:S05]  /*0430*/  PLOP3.LUT P0, PT, PT, PT, UP0, 0x80, 0x8 ;  /* 0x000000000008781c */ /* 0x000fca0003f0f008 */
[----:B------:R-:W-:Y:S01]  /*0440*/  @UP0 ULEA UR16, UP1, UR41, UR8, 0x2 ;  /* 0x0000000829100291 */ /* 0x000fe2000f8210ff */
[----:B------:R-:W1:Y:S03]  /*0450*/  @!UP0 LDCU UR5, c[0x0][0x43c] ;  /* 0x00008780ff0587ac */ /* 0x000e660008000800 */
[----:B------:R-:W-:Y:S02]  /*0460*/  @UP0 ULEA.HI.X UR17, UR41, UR9, URZ, 0x2, UP1 ;  /* 0x0000000929110291 */ /* 0x000fe400088f14ff */
[----:B--2---:R-:W-:Y:S01]  /*0470*/  IMAD.U32 R2, RZ, RZ, UR16 ;  /* 0x00000010ff027e24 */ /* 0x004fe2000f8e00ff */
[----:B------:R-:W2:Y:S03]  /*0480*/  @!UP0 LDCU.64 UR8, c[0x0][0x488] ;  /* 0x00009100ff0887ac */ /* 0x000ea60008000a00 */
[----:B------:R-:W-:-:S05]  /*0490*/  IMAD.U32 R3, RZ, RZ, UR17 ;  /* 0x00000011ff037e24 */ /* 0x000fca000f8e00ff */
[----:B------:R4:W5:Y:S01]  /*04a0*/  @P0 LDG.E R4, desc[UR36][R2.64] ;  /* 0x0000002402040981 */ /* 0x000962000c1e1900 */
[----:B------:R-:W-:Y:S01]  /*04b0*/  UMOV UR42, URZ ;  /* 0x000000ff002a7c82 */ /* 0x000fe20008000000 */
[----:B------:R-:W-:Y:S01]  /*04c0*/  UMOV UR43, 0xffffffff ;  /* 0xffffffff002b7882 */ /* 0x000fe20000000000 */
[----:B--2---:R-:W-:-:S04]  /*04d0*/  @!UP0 UISETP.NE.U32.AND UP1, UPT, UR8, URZ, UPT ;  /* 0x000000ff0800828c */ /* 0x004fc8000bf25070 */
[----:B------:R-:W-:-:S04]  /*04e0*/  @!UP0 UISETP.NE.AND.EX UP1, UPT, UR9, URZ, UPT, UP1 ;  /* 0x000000ff0900828c */ /* 0x000fc8000bf25310 */
[----:B-1----:R-:W-:Y:S01]  /*04f0*/  @!UP0 USEL UR9, UR5, URZ, UP1 ;  /* 0x000000ff05098287 */ /* 0x002fe20008800000 */
[----:B----4-:R-:W-:Y:S02]  /*0500*/  IMAD.U32 R2, RZ, RZ, UR14 ;  /* 0x0000000eff027e24 */ /* 0x010fe4000f8e00ff */
[----:B------:R-:W-:-:S05]  /*0510*/  IMAD.U32 R3, RZ, RZ, UR15 ;  /* 0x0000000fff037e24 */ /* 0x000fca000f8e00ff */
[----:B------:R-:W2:Y:S04]  /*0520*/  @P4 LDG.E R5, desc[UR36][R2.64] ;  /* 0x0000002402054981 */ /* 0x000ea8000c1e1900 */
[----:B------:R-:W4:Y:S04]  /*0530*/  @P2 LDG.E R2, desc[UR36][R2.64+0x4] ;  /* 0x0000042402022981 */ /* 0x000f28000c1e1900 */
[----:B---3--:R-:W3:Y:S01]  /*0540*/  @!P3 LDG.E R0, desc[UR36][R8.64] ;  /* 0x000000240800b981 */ /* 0x008ee2000c1e1900 */
[----:B------:R-:W-:Y:S01]  /*0550*/  UMOV UR14, 0xffffffff ;  /* 0xffffffff000e7882 */ /* 0x000fe20000000000 */
[----:B------:R-:W-:Y:S01]  /*0560*/  USHF.L.U32 UR5, UR39, 0x7, URZ ;  /* 0x0000000727057899 */ /* 0x000fe200080006ff */
[----:B-----5:R-:W-:-:S02]  /*0570*/  @P1 R2UR UR42, R6 ;  /* 0x00000000062a12ca */ /* 0x020fc400000e0000 */
[----:B------:R-:W-:-:S13]  /*0580*/  @P0 R2UR UR38, R4 ;  /* 0x00000000042602ca */ /* 0x000fda00000e0000 */
[----:B------:R-:W-:Y:S01]  /*0590*/  @UP0 UIADD3 UR38, UPT, UPT, UR38, -UR42, URZ ;  /* 0x8000002a26260290 */ /* 0x000fe2000fffe0ff */
[----:B--2---:R-:W-:Y:S02]  /*05a0*/  @P4 R2UR UR14, R5 ;  /* 0x00000000050e42ca */ /* 0x004fe400000e0000 */
[----:B----4-:R-:W-:Y:S02]  /*05b0*/  @P2 R2UR UR8, R2 ;  /* 0x00000000020822ca */ /* 0x010fe400000e0000 */
[----:B---3--:R-:W-:Y:S01]  /*05c0*/  @!P3 R2UR UR43, R0 ;  /* 0x00000000002bb2ca */ /* 0x008fe200000e0000 */
[----:B------:R-:W-:-:S14]  /*05d0*/  BRA.U !UP6, `(.L_x_0) ;  /* 0x000000010e1c7547 */ /* 0x000fdc000b800000 */
[----:B------:R-:W-:-:S06]  /*05e0*/  UISETP.NE.AND UP1, UPT, UR29, URZ, UPT ;  /* 0x000000ff1d00728c */ /* 0x000fcc000bf25270 */
[----:B------:R-:W-:-:S13]  /*05f0*/  PLOP3.LUT P0, PT, PT, PT, UP1, 0x80, 0x8 ;  /* 0x000000000008781c */ /* 0x000fda0003f0f018 */
[----:B------:R-:W2:Y:S04]  /*0600*/  @P0 LDG.E R0, desc[UR36][R8.64+0x4] ;  /* 0x0000042408000981 */ /* 0x000ea8000c1e1900 */
[----:B------:R-:W3:Y:S01]  /*0610*/  @!P0 LDG.E R2, desc[UR36][R8.64] ;  /* 0x0000002408028981 */ /* 0x000ee2000c1e1900 */
[----:B--2---:R-:W-:-:S13]  /*0620*/  @P0 R2UR UR10, R0 ;  /* 0x00000000000a02ca */ /* 0x004fda00000e0000 */
[----:B------:R-:W-:-:S07]  /*0630*/  @UP1 UIADD3 UR10, UPT, UPT, UR10, -UR43, URZ ;  /* 0x8000002b0a0a1290 */ /* 0x000fce000fffe0ff */
[----:B---3--:R-:W-:-:S15]  /*0640*/  @!P0 R2UR UR10, R2 ;  /* 0x00000000020a82ca */ /* 0x008fde00000e0000 */
.L_x_0:
[----:B------:R-:W-:Y:S01]  /*0650*/  @!UP0 UIADD3 UR38, UPT, UPT, UR9, UR10, -UR42 ;  /* 0x0000000a09268290 */ /* 0x000fe2000fffe82a */
[----:B------:R-:W-:Y:S01]  /*0660*/  @!UP4 UMOV UR44, UR27 ;  /* 0x0000001b002ccc82 */ /* 0x000fe20008000000 */
[----:B------:R-:W-:Y:S02]  /*0670*/  @UP4 UIADD3 UR44, UPT, UPT, UR8, -UR14, URZ ;  /* 0x8000000e082c4290 */ /* 0x000fe4000fffe0ff */
[----:B------:R-:W-:-:S09]  /*0680*/  UISETP.GT.AND UP0, UPT, UR38, UR5, UPT ;  /* 0x000000052600728c */ /* 0x000fd2000bf04270 */
[----:B------:R-:W-:Y:S05]  /*0690*/  BRA.U !UP0, `(.L_x_1) ;  /* 0x0000006d088c7547 */ /* 0x000fea000b800000 */
[----:B------:R-:W-:Y:S02]  /*06a0*/  UISETP.NE.AND UP1, UPT, UR14, -0x1, UPT ;  /* 0xffffffff0e00788c */ /* 0x000fe4000bf25270 */
[----:B------:R-:W-:Y:S02]  /*06b0*/  UIADD3 UR15, UPT, UPT, UR44, 0x3f, URZ ;  /* 0x0000003f2c0f7890 */ /* 0x000fe4000fffe0ff */
[----:B------:R-:W-:Y:S02]  /*06c0*/  UISETP.NE.AND UP2, UPT, UR43, -0x1, UPT ;  /* 0xffffffff2b00788c */ /* 0x000fe4000bf45270 */
[----:B------:R-:W-:-:S04]  /*06d0*/  USHF.R.S32.HI UR45, URZ, 0x1f, UR15 ;  /* 0x0000001fff2d7899 */ /* 0x000fc8000801140f */
[----:B------:R-:W-:Y:S01]  /*06e0*/  ULEA.HI UR45, UR45, UR15, URZ, 0x6 ;  /* 0x0000000f2d2d7291 */ /* 0x000fe2000f8f30ff */
[----:B------:R-:W1:Y:S01]  /*06f0*/  @!UP1 LDCU.64 UR10, c[0x0][0x398] ;  /* 0x00007300ff0a97ac */ /* 0x000e620008000a00 */
[----:B------:R-:W2:Y:S02]  /*0700*/  @UP1 LDCU.64 UR8, c[0x0][0x3b0] ;  /* 0x00007600ff0817ac */ /* 0x000ea40008000a00 */
[----:B------:R-:W-:-:S04]  /*0710*/  USHF.R.S32.HI UR45, URZ, 0x6, UR45 ;  /* 0x00000006ff2d7899 */ /* 0x000fc8000801142d */
[----:B------:R-:W-:-:S04]  /*0720*/  ULEA UR22, UR45, 0xffffffc0, 0x6 ;  /* 0xffffffc02d167891 */ /* 0x000fc8000f8e30ff */
[----:B------:R-:W-:Y:S02]  /*0730*/  USHF.R.S32.HI UR49, URZ, 0x1f, UR22 ;  /* 0x0000001fff317899 */ /* 0x000fe40008011416 */
[----:B-1----:R-:W-:Y:S02]  /*0740*/  @!UP1 UIMAD.WIDE.U32 UR50, UR41, UR10, URZ ;  /* 0x0000000a293292a5 */ /* 0x002fe4000f8e00ff */
[----:B--2---:R-:W-:Y:S02]  /*0750*/  @UP1 UIMAD.WIDE.U32 UR16, UR14, UR8, URZ ;  /* 0x000000080e1012a5 */ /* 0x004fe4000f8e00ff */
[----:B------:R-:W-:Y:S02]  /*0760*/  @!UP1 UIMAD UR23, UR41, UR11, UR51 ;  /* 0x0000000b291792a4 */ /* 0x000fe4000f8e0233 */
[----:B------:R-:W-:-:S03]  /*0770*/  @UP1 UIMAD UR23, UR14, UR9, UR17 ;  /* 0x000000090e1712a4 */ /* 0x000fc6000f8e0211 */
[----:B------:R-:W-:Y:S01]  /*0780*/  @UP1 UMOV UR50, UR16 ;  /* 0x0000001000321c82 */ /* 0x000fe20008000000 */
[----:B------:R-:W-:Y:S08]  /*0790*/  BRA.U UP2, `(.L_x_2) ;  /* 0x0000000102307547 */ /* 0x000ff0000b800000 */
[----:B------:R-:W1:Y:S01]  /*07a0*/  LDCU.64 UR18, c[0x0][0x3b8] ;  /* 0x00007700ff1277ac */ /* 0x000e620008000a00 */
[----:B------:R-:W2:Y:S01]  /*07b0*/  LDCU.64 UR8, c[0x0][0x3a0] ;  /* 0x00007400ff0877ac */ /* 0x000ea20008000a00 */
[----:B------:R-:W-:-:S04]  /*07c0*/  USHF.R.S32.HI UR10, URZ, 0x1f, UR42 ;  /* 0x0000001fff0a7899 */ /* 0x000fc8000801142a */
[----:B-1----:R-:W-:Y:S02]  /*07d0*/  UIMAD UR10, UR10, UR18, URZ ;  /* 0x000000120a0a72a4 */ /* 0x002fe4000f8e02ff */
[----:B------:R-:W-:Y:S02]  /*07e0*/  UIMAD.WIDE.U32 UR16, UR42, UR18, URZ ;  /* 0x000000122a1072a5 */ /* 0x000fe4000f8e00ff */
[----:B------:R-:W-:-:S04]  /*07f0*/  UIMAD UR10, UR42, UR19, UR10 ;  /* 0x000000132a0a72a4 */ /* 0x000fc8000f8e020a */
[----:B------:R-:W-:-:S03]  /*0800*/  UIADD3 UR11, UPT, UPT, UR17, UR10, URZ ;  /* 0x0000000a110b7290 */ /* 0x000fc6000fffe0ff */
[----:B------:R-:W-:Y:S02]  /*0810*/  UMOV UR10, UR16 ;  /* 0x00000010000a7c82 */ /* 0x000fe40008000000 */
[----:B--2---:R-:W-:-:S04]  /*0820*/  UIMAD.WIDE.U32 UR46, UR41, UR8, UR10 ;  /* 0x00000008292e72a5 */ /* 0x004fc8000f8e000a */
[----:B------:R-:W-:-:S06]  /*0830*/  UIMAD UR9, UR41, UR9, UR47 ;  /* 0x00000009290972a4 */ /* 0x000fcc000f8e022f */
[----:B------:R-:W-:Y:S01]  /*0840*/  MOV R17, UR9 ;  /* 0x0000000900117c02 */ /* 0x000fe20008000f00 */
[----:B------:R-:W-:Y:S05]  /*0850*/  BRA `(.L_x_3) ;  /* 0x0000000000187947 */ /* 0x000fea0003800000 */
.L_x_2:
[----:B------:R-:W1:Y:S01]  /*0860*/  LDCU.64 UR18, c[0x0][0x3b8] ;  /* 0x00007700ff1277ac */ /* 0x000e620008000a00 */
[----:B------:R-:W-:-:S04]  /*0870*/  UIADD3 UR8, UPT, UPT, UR42, UR43, URZ ;  /* 0x0000002b2a087290 */ /* 0x000fc8000fffe0ff */
[----:B-1----:R-:W-:Y:S02]  /*0880*/  UIMAD.WIDE.U32 UR46, UR8, UR18, URZ ;  /* 0x00000012082e72a5 */ /* 0x002fe4000f8e00ff */
[----:B------:R-:W-:-:S04]  /*0890*/  UIMAD UR8, UR8, UR19, URZ ;  /* 0x00000013080872a4 */ /* 0x000fc8000f8e02ff */
[----:B------:R-:W-:-:S06]  /*08a0*/  UIADD3 UR8, UPT, UPT, UR47, UR8, URZ ;  /* 0x000000082f087290 */ /* 0x000fcc000fffe0ff */
[----:B------:R-:W-:Y:S02]  /*08b0*/  MOV R17, UR8 ;  /* 0x0000000800117c02 */ /* 0x000fe40008000f00 */
.L_x_3:
[----:B------:R-:W1:Y:S01]  /*08c0*/  LDC R5, c[0x0][0x3e8] ;  /* 0x0000fa00ff057b82 */ /* 0x000e620000000800 */
[----:B------:R-:W2:Y:S01]  /*08d0*/  S2R R6, SR_CTAID.Z ;  /* 0x0000000000067919 */ /* 0x000ea20000002700 */
[----:B------:R-:W-:Y:S01]  /*08e0*/  USHF.R.S32.HI UR40, URZ, 0x1f, UR5 ;  /* 0x0000001fff287899 */ /* 0x000fe20008011405 */
[----:B-1----:R-:W-:-:S05]  /*08f0*/  IABS R0, R5 ;  /* 0x0000000500007213 */ /* 0x002fca0000000000 */
[----:B------:R-:W-:-:S04]  /*0900*/  IMAD.MOV.U32 R4, RZ, RZ, R0 ;  /* 0x000000ffff047224 */ /* 0x000fc800078e0000 */
[----:B------:R-:W1:Y:S01]  /*0910*/  I2F.RP R2, R4 ;  /* 0x0000000400027306 */ /* 0x000e620000209400 */
[----:B--2---:R-:W-:-:S07]  /*0920*/  IABS R6, R6 ;  /* 0x0000000600067213 */ /* 0x004fce0000000000 */
[----:B-1----:R-:W1:Y:S02]  /*0930*/  MUFU.RCP R2, R2 ;  /* 0x0000000200027308 */ /* 0x002e640000001000 */
[----:B-1----:R-:W-:-:S06]  /*0940*/  VIADD R2, R2, 0xffffffe ;  /* 0x0ffffffe02027836 */ /* 0x002fcc0000000000 */
[----:B------:R-:W1:Y:S02]  /*0950*/  F2I.FTZ.U32.TRUNC.NTZ R3, R2 ;  /* 0x0000000200037305 */ /* 0x000e64000021f000 */
[----:B-1----:R-:W-:Y:S01]  /*0960*/  IADD3 R0, PT, PT, RZ, -R3, RZ ;  /* 0x80000003ff007210 */ /* 0x002fe20007ffe0ff */
[----:B------:R-:W-:-:S04]  /*0970*/  IMAD.MOV.U32 R2, RZ, RZ, RZ ;  /* 0x000000ffff027224 */ /* 0x000fc800078e00ff */
[----:B------:R-:W-:-:S04]  /*0980*/  IMAD R0, R0, R4, RZ ;  /* 0x0000000400007224 */ /* 0x000fc800078e02ff */
[----:B------:R-:W-:-:S04]  /*0990*/  IMAD.HI.U32 R0, R3, R0, R2 ;  /* 0x0000000003007227 */ /* 0x000fc800078e0002 */
[----:B------:R-:W-:-:S04]  /*09a0*/  IMAD.MOV.U32 R3, RZ, RZ, R6 ;  /* 0x000000ffff037224 */ /* 0x000fc800078e0006 */
[----:B------:R-:W-:-:S05]  /*09b0*/  IMAD.HI.U32 R0, R0, R3, RZ ;  /* 0x0000000300007227 */ /* 0x000fca00078e00ff */
[----:B------:R-:W-:-:S05]  /*09c0*/  IADD3 R2, PT, PT, -R0, RZ, RZ ;  /* 0x000000ff00027210 */ /* 0x000fca0007ffe1ff */
[----:B------:R-:W-:-:S05]  /*09d0*/  IMAD R2, R4, R2, R3 ;  /* 0x0000000204027224 */ /* 0x000fca00078e0203 */
[----:B------:R-:W-:-:S13]  /*09e0*/  ISETP.GT.U32.AND P1, PT, R4, R2, PT ;  /* 0x000000020400720c */ /* 0x000fda0003f24070 */
[----:B------:R-:W-:Y:S02]  /*09f0*/  @!P1 IMAD.IADD R2, R2, 0x1, -R4 ;  /* 0x0000000102029824 */ /* 0x000fe400078e0a04 */
[----:B------:R-:W-:Y:S01]  /*0a00*/  @!P1 VIADD R0, R0, 0x1 ;  /* 0x0000000100009836 */ /* 0x000fe20000000000 */
[C---:B------:R-:W-:Y:S02]  /*0a10*/  ISETP.NE.AND P1, PT, R5.reuse, RZ, PT ;  /* 0x000000ff0500720c */ /* 0x040fe40003f25270 */
[----:B------:R-:W-:Y:S02]  /*0a20*/  ISETP.GE.U32.AND P2, PT, R2, R4, PT ;  /* 0x000000040200720c */ /* 0x000fe40003f46070 */
[----:B------:R-:W-:-:S04]  /*0a30*/  LOP3.LUT R2, R5, UR28, RZ, 0x3c, !PT ;  /* 0x0000001c05027c12 */ /* 0x000fc8000f8e3cff */
[----:B------:R-:W-:-:S07]  /*0a40*/  ISETP.GE.AND P0, PT, R2, RZ, PT ;  /* 0x000000ff0200720c */ /* 0x000fce0003f06270 */
[----:B------:R-:W-:-:S05]  /*0a50*/  @P2 IADD3 R0, PT, PT, R0, 0x1, RZ ;  /* 0x0000000100002810 */ /* 0x000fca0007ffe0ff */
[----:B------:R-:W-:-:S05]  /*0a60*/  IMAD.MOV.U32 R10, RZ, RZ, R0 ;  /* 0x000000ffff0a7224 */ /* 0x000fca00078e0000 */
[----:B------:R-:W-:Y:S02]  /*0a70*/  @!P0 IADD3 R10, PT, PT, -R10, RZ, RZ ;  /* 0x000000ff0a0a8210 */ /* 0x000fe40007ffe1ff */
[----:B------:R-:W-:-:S04]  /*0a80*/  @!P1 LOP3.LUT R10, RZ, R5, RZ, 0x33, !PT ;  /* 0x00000005ff0a9212 */ /* 0x000fc800078e33ff */
[----:B------:R-:W-:Y:S01]  /*0a90*/  SHF.R.S32.HI R18, RZ, 0x1f, R10 ;  /* 0x0000001fff127819 */ /* 0x000fe2000001140a */
[----:B------:R-:W-:Y:S05]  /*0aa0*/  BRA.U UP2, `(.L_x_4) ;  /* 0x0000000102347547 */ /* 0x000fea000b800000 */
        /* <DEDUP_REMOVED lines=9> */
[----:B------:R-:W-:-:S03]  /*0b40*/  UIMAD UR9, UR41, UR9, UR11 ;  /* 0x00000009290972a4 */ /* 0x000fc6000f8e020b */
[----:B------:R-:W-:-:S03]  /*0b50*/  UMOV UR48, UR10 ;  /* 0x0000000a00307c82 */ /* 0x000fc60008000000 */
[----:B------:R-:W-:Y:S01]  /*0b60*/  MOV R16, UR9 ;  /* 0x0000000900107c02 */ /* 0x000fe20008000f00 */
[----:B------:R-:W-:Y:S06]  /*0b70*/  BRA `(.L_x_5) ;  /* 0x00000000001c7947 */ /* 0x000fec0003800000 */
.L_x_4:
[----:B------:R-:W1:Y:S01]  /*0b80*/  LDCU.64 UR16, c[0x0][0x3c0] ;  /* 0x00007800ff1077ac */ /* 0x000e620008000a00 */
[----:B------:R-:W-:-:S04]  /*0b90*/  UIADD3 UR8, UPT, UPT, UR42, UR43, URZ ;  /* 0x0000002b2a087290 */ /* 0x000fc8000fffe0ff */
[----:B-1----:R-:W-:Y:S02]  /*0ba0*/  UIMAD.WIDE.U32 UR10, UR8, UR16, URZ ;  /* 0x00000010080a72a5 */ /* 0x002fe4000f8e00ff */
[----:B------:R-:W-:-:S04]  /*0bb0*/  UIMAD UR8, UR8, UR17, URZ ;  /* 0x00000011080872a4 */ /* 0x000fc8000f8e02ff */
[----:B------:R-:W-:Y:S01]  /*0bc0*/  UIADD3 UR8, UPT, UPT, UR11, UR8, URZ ;  /* 0x000000080b087290 */ /* 0x000fe2000fffe0ff */
[----:B------:R-:W-:-:S05]  /*0bd0*/  UMOV UR48, UR10 ;  /* 0x0000000a00307c82 */ /* 0x000fca0008000000 */
[----:B------:R-:W-:-:S07]  /*0be0*/  MOV R16, UR8 ;  /* 0x0000000800107c02 */ /* 0x000fce0008000f00 */
.L_x_5:
[----:B------:R-:W1:Y:S01]  /*0bf0*/  @!UP1 LDCU.64 UR10, c[0x0][0x588] ;  /* 0x0000b100ff0a97ac */ /* 0x000e620008000a00 */
[----:B------:R-:W2:Y:S01]  /*0c00*/  @UP1 LDCU.64 UR8, c[0x0][0x590] ;  /* 0x0000b200ff0817ac */ /* 0x000ea20008000a00 */
[----:B------:R-:W3:Y:S01]  /*0c10*/  LDCU UR56, c[0x0][0x3e0] ;  /* 0x00007c00ff3877ac */ /* 0x000ee20008000800 */
[----:B------:R-:W3:Y:S01]  /*0c20*/  LDCU UR47, c[0x0][0x44c] ;  /* 0x00008980ff2f77ac */ /* 0x000ee20008000800 */
[----:B-1----:R-:W-:-:S04]  /*0c30*/  @!UP1 UIMAD.WIDE.U32 UR58, UR41, UR10, URZ ;  /* 0x0000000a293a92a5 */ /* 0x002fc8000f8e00ff */
[----:B------:R-:W-:Y:S02]  /*0c40*/  @!UP1 UIMAD UR57, UR41, UR11, UR59 ;  /* 0x0000000b293992a4 */ /* 0x000fe4000f8e023b */
[----:B--2---:R-:W-:-:S04]  /*0c50*/  @UP1 UIMAD.WIDE.U32 UR10, UR14, UR8, URZ ;  /* 0x000000080e0a12a5 */ /* 0x004fc8000f8e00ff */
[----:B------:R-:W-:Y:S02]  /*0c60*/  @UP1 UIMAD UR57, UR14, UR9, UR11 ;  /* 0x000000090e3912a4 */ /* 0x000fe4000f8e020b */
[----:B---3--:R-:W-:Y:S01]  /*0c70*/  UIMAD.WIDE UR60, UR56, UR47, URZ ;  /* 0x0000002f383c72a5 */ /* 0x008fe2000f8e02ff */
[----:B------:R-:W-:Y:S01]  /*0c80*/  @UP1 UMOV UR58, UR10 ;  /* 0x0000000a003a1c82 */ /* 0x000fe20008000000 */
[----:B------:R-:W-:Y:S10]  /*0c90*/  BRA.U UP1, `(.L_x_6) ;  /* 0x0000000101407547 */ /* 0x000ff4000b800000 */
[----:B------:R-:W1:Y:S01]  /*0ca0*/  LDCU UR20, c[0x0][0x444] ;  /* 0x00008880ff1477ac */ /* 0x000e620008000800 */
[----:B------:R-:W-:Y:S02]  /*0cb0*/  USHF.R.S32.HI UR9, URZ, 0x1f, UR56 ;  /* 0x0000001fff097899 */ /* 0x000fe40008011438 */
[----:B-1----:R-:W-:Y:S02]  /*0cc0*/  USHF.R.S32.HI UR8, URZ, 0x1f, UR20 ;  /* 0x0000001fff087899 */ /* 0x002fe40008011414 */
[----:B------:R-:W-:Y:S02]  /*0cd0*/  UIMAD.WIDE.U32 UR20, UR41, UR20, URZ ;  /* 0x00000014291472a5 */ /* 0x000fe4000f8e00ff */
[----:B------:R-:W-:Y:S02]  /*0ce0*/  UIMAD UR8, UR8, UR41, URZ ;  /* 0x00000029080872a4 */ /* 0x000fe4000f8e02ff */
[----:B------:R-:W-:Y:S02]  /*0cf0*/  UIMAD.WIDE.U32 UR10, UR20, UR56, URZ ;  /* 0x00000038140a72a5 */ /* 0x000fe4000f8e00ff */
[----:B------:R-:W-:-:S02]  /*0d00*/  UIADD3 UR8, UPT, UPT, UR21, UR8, URZ ;  /* 0x0000000815087290 */ /* 0x000fc4000fffe0ff */
[----:B------:R-:W-:Y:S02]  /*0d10*/  UIMAD.WIDE.U32 UR52, UR10, UR47, URZ ;  /* 0x0000002f0a3472a5 */ /* 0x000fe4000f8e00ff */
[----:B------:R-:W-:-:S04]  /*0d20*/  UIMAD UR8, UR8, UR56, URZ ;  /* 0x00000038080872a4 */ /* 0x000fc8000f8e02ff */
[----:B------:R-:W-:Y:S02]  /*0d30*/  UIMAD UR8, UR9, UR20, UR8 ;  /* 0x00000014090872a4 */ /* 0x000fe4000f8e0208 */
[----:B------:R-:W-:Y:S02]  /*0d40*/  USHF.R.S32.HI UR9, URZ, 0x1f, UR47 ;  /* 0x0000001fff097899 */ /* 0x000fe4000801142f */
[----:B------:R-:W-:-:S04]  /*0d50*/  UIADD3 UR8, UPT, UPT, UR11, UR8, URZ ;  /* 0x000000080b087290 */ /* 0x000fc8000fffe0ff */
[----:B------:R-:W-:-:S04]  /*0d60*/  UIMAD UR8, UR8, UR47, URZ ;  /* 0x0000002f080872a4 */ /* 0x000fc8000f8e02ff */
[----:B------:R-:W-:-:S04]  /*0d70*/  UIMAD UR8, UR9, UR10, UR8 ;  /* 0x0000000a090872a4 */ /* 0x000fc8000f8e0208 */
[----:B------:R-:W-:Y:S01]  /*0d80*/  UIADD3 UR8, UPT, UPT, UR53, UR8, URZ ;  /* 0x0000000835087290 */ /* 0x000fe2000fffe0ff */
[----:B------:R-:W-:Y:S11]  /*0d90*/  BRA `(.L_x_7) ;  /* 0x00000000000c7947 */ /* 0x000ff60003800000 */
.L_x_6:
[----:B------:R-:W-:Y:S02]  /*0da0*/  UIMAD.WIDE.U32 UR52, UR60, UR14, URZ ;  /* 0x0000000e3c3472a5 */ /* 0x000fe4000f8e00ff */
[----:B------:R-:W-:-:S04]  /*0db0*/  UIMAD UR8, UR61, UR14, URZ ;  /* 0x0000000e3d0872a4 */ /* 0x000fc8000f8e02ff */
[----:B------:R-:W-:Y:S02]  /*0dc0*/  UIADD3 UR8, UPT, UPT, UR53, UR8, URZ ;  /* 0x0000000835087290 */ /* 0x000fe4000fffe0ff */
.L_x_7:
[----:B------:R-:W1:Y:S01]  /*0dd0*/  LDCU.U8 UR11, c[0x0][0x548] ;  /* 0x0000a900ff0b77ac */ /* 0x000e620008000000 */
[----:B------:R-:W-:Y:S01]  /*0de0*/  USHF.L.U32 UR10, UR41, 0x7, URZ ;  /* 0x00000007290a7899 */ /* 0x000fe200080006ff */
[----:B------:R-:W2:Y:S03]  /*0df0*/  LDCU.U8 UR55, c[0x0][0x5f0] ;  /* 0x0000be00ff3777ac */ /* 0x000ea60008000000 */
[----:B------:R-:W-:-:S04]  /*0e00*/  USEL UR9, UR10, URZ, UP5 ;  /* 0x000000ff0a097287 */ /* 0x000fc8000a800000 */
[----:B------:R-:W-:Y:S02]  /*0e10*/  UIADD3 UR9, UP0, UPT, UR22, UR9, URZ ;  /* 0x0000000916097290 */ /* 0x000fe4000ff1e0ff */
[----:B-1----:R-:W-:Y:S02]  /*0e20*/  UISETP.NE.AND UP1, UPT, UR11, URZ, UPT ;  /* 0x000000ff0b00728c */ /* 0x002fe4000bf25270 */
[----:B------:R-:W-:Y:S02]  /*0e30*/  UIADD3.X UR51, UPT, UPT, URZ, UR49, URZ, UP0, !UPT ;  /* 0x00000031ff337290 */ /* 0x000fe400087fe4ff */
[----:B------:R-:W-:Y:S02]  /*0e40*/  UIMAD.WIDE.U32 UR20, UR9, UR60, URZ ;  /* 0x0000003c091472a5 */ /* 0x000fe4000f8e00ff */
[----:B------:R-:W-:-:S04]  /*0e50*/  UIMAD UR51, UR51, UR60, URZ ;  /* 0x0000003c333372a4 */ /* 0x000fc8000f8e02ff */
[----:B------:R-:W-:Y:S02]  /*0e60*/  UIMAD UR51, UR61, UR9, UR51 ;  /* 0x000000093d3372a4 */ /* 0x000fe4000f8e0233 */
[----:B------:R-:W-:Y:S02]  /*0e70*/  UIMAD UR9, UR28, UR47, URZ ;  /* 0x0000002f1c0972a4 */ /* 0x000fe4000f8e02ff */
[----:B------:R-:W-:Y:S01]  /*0e80*/  UIADD3 UR51, UPT, UPT, UR21, UR51, URZ ;  /* 0x0000003315337290 */ /* 0x000fe2000fffe0ff */
[----:B--2---:R-:W-:Y:S11]  /*0e90*/  BRA.U !UP1, `(.L_x_8) ;  /* 0x00000001091c7547 */ /* 0x004ff6000b800000 */
[----:B------:R-:W1:Y:S01]  /*0ea0*/  LDCU UR11, c[0x0][0x434] ;  /* 0x00008680ff0b77ac */ /* 0x000e620008000800 */
[----:B------:R-:W2:Y:S01]  /*0eb0*/  LDCU UR54, c[0x0][0x454] ;  /* 0x00008a80ff3677ac */ /* 0x000ea20008000800 */
[----:B------:R-:W-:Y:S02]  /*0ec0*/  UISETP.NE.AND UP0, UPT, UR14, -0x1, UPT ;  /* 0xffffffff0e00788c */ /* 0x000fe4000bf05270 */
[----:B-1----:R-:W-:-:S04]  /*0ed0*/  UIMAD UR11, UR41, UR11, URZ ;  /* 0x0000000b290b72a4 */ /* 0x002fc8000f8e02ff */
[----:B------:R-:W-:-:S04]  /*0ee0*/  USEL UR11, UR11, UR14, !UP0 ;  /* 0x0000000e0b0b7287 */ /* 0x000fc8000c000000 */
[----:B--2---:R-:W-:Y:S01]  /*0ef0*/  UIMAD UR54, UR28, UR54, UR11 ;  /* 0x000000361c3672a4 */ /* 0x004fe2000f8e020b */
[----:B------:R-:W-:Y:S05]  /*0f00*/  BRA `(.L_x_9) ;  /* 0x00000000000c7947 */ /* 0x000fea0003800000 */
.L_x_8:
[----:B------:R-:W1:Y:S01]  /*0f10*/  LDCU UR54, c[0x0][0x434] ;  /* 0x00008680ff3677ac */ /* 0x000e620008000800 */
[----:B------:R-:W-:-:S04]  /*0f20*/  UIMAD UR11, UR41, UR56, UR28 ;  /* 0x00000038290b72a4 */ /* 0x000fc8000f8e021c */
[----:B-1----:R-:W-:Y:S02]  /*0f30*/  UIMAD UR54, UR11, UR54, URZ ;  /* 0x000000360b3672a4 */ /* 0x002fe4000f8e02ff */
.L_x_9:
[----:B------:R-:W-:Y:S01]  /*0f40*/  UIADD3 UR45, UPT, UPT, UR45, -0x1, URZ ;  /* 0xffffffff2d2d7890 */ /* 0x000fe2000fffe0ff */
[----:B------:R-:W-:Y:S09]  /*0f50*/  BRA.U !UP1, `(.L_x_10) ;  /* 0x0000000109247547 */ /* 0x000ff2000b800000 */
[----:B------:R-:W1:Y:S01]  /*0f60*/  LDCU UR11, c[0x0][0x444] ;  /* 0x00008880ff0b77ac */ /* 0x000e620008000800 */
[----:B------:R-:W-:Y:S01]  /*0f70*/  UISETP.NE.AND UP0, UPT, UR14, -0x1, UPT ;  /* 0xffffffff0e00788c */ /* 0x000fe2000bf05270 */
[----:B------:R-:W2:Y:S10]  /*0f80*/  LDCU UR15, c[0x0][0x430] ;  /* 0x00008600ff0f77ac */ /* 0x000eb40008000800 */
[----:B-1----:R-:W-:Y:S01]  /*0f90*/  @!UP0 UIMAD UR14, UR41, UR11, URZ ;  /* 0x0000000b290e82a4 */ /* 0x002fe2000f8e02ff */
[----:B------:R-:W2:Y:S03]  /*0fa0*/  LDCU UR11, c[0x0][0x454] ;  /* 0x00008a80ff0b77ac */ /* 0x000ea60008000800 */
[----:B------:R-:W-:-:S02]  /*0fb0*/  UIADD3 UR10, UPT, UPT, UR10, UR14, URZ ;  /* 0x0000000e0a0a7290 */ /* 0x000fc4000fffe0ff */
[----:B--2---:R-:W-:-:S04]  /*0fc0*/  ULEA UR11, UR15, UR11, 0x7 ;  /* 0x0000000b0f0b7291 */ /* 0x004fc8000f8e38ff */
[----:B------:R-:W-:Y:S01]  /*0fd0*/  UIMAD UR53, UR11, UR28, UR10 ;  /* 0x0000001c0b3572a4 */ /* 0x000fe2000f8e020a */
[----:B------:R-:W-:Y:S11]  /*0fe0*/  BRA `(.L_x_11) ;  /* 0x00000000000c7947 */ /* 0x000ff60003800000 */
.L_x_10:
[----:B------:R-:W1:Y:S01]  /*0ff0*/  LDCU UR53, c[0x0][0x444] ;  /* 0x00008880ff3577ac */ /* 0x000e620008000800 */
[----:B------:R-:W-:-:S04]  /*1000*/  UIMAD UR10, UR41, UR56, UR28 ;  /* 0x00000038290a72a4 */ /* 0x000fc8000f8e021c */
[----:B-1----:R-:W-:-:S12]  /*1010*/  UIMAD UR53, UR10, UR53, URZ ;  /* 0x000000350a3572a4 */ /* 0x002fd8000f8e02ff */
.L_x_11:
[----:B------:R-:W1:Y:S01]  /*1020*/  S2R R22, SR_TID.X ;  /* 0x0000000000167919 */ /* 0x000e620000002100 */
[----:B------:R-:W-:Y:S01]  /*1030*/  USHF.R.S32.HI UR10, URZ, 0x1f, UR9 ;  /* 0x0000001fff0a7899 */ /* 0x000fe20008011409 */
[----:B------:R-:W-:Y:S01]  /*1040*/  IMAD.MOV.U32 R9, RZ, RZ, RZ ;  /* 0x000000ffff097224 */ /* 0x000fe200078e00ff */
[----:B------:R-:W2:Y:S01]  /*1050*/  LDCU.64 UR14, c[0x0][0x3b0] ;  /* 0x00007600ff0e77ac */ /* 0x000ea20008000a00 */
[----:B------:R-:W3:Y:S01]  /*1060*/  LDC.64 R14, c[0x0][0x5f8] ;  /* 0x00017e00ff0e7b82 */ /* 0x000ee20000000a00 */
[----:B------:R-:W-:Y:S01]  /*1070*/  ISETP.NE.AND P4, PT, RZ, UR55, PT ;  /* 0x00000037ff007c0c */ /* 0x000fe2000bf85270 */
[----:B------:R-:W-:Y:S01]  /*1080*/  BSSY.RECONVERGENT B1, `(.L_x_1) ;  /* 0x0000644000017945 */ /* 0x000fe20003800200 */
[----:B------:R-:W-:Y:S01]  /*1090*/  UIADD3 UR52, UP1, UP0, UR20, UR52, UR9 ;  /* 0x0000003414347290 */ /* 0x000fe2000f83e009 */
[----:B------:R-:W4:Y:S03]  /*10a0*/  LDCU.64 UR20, c[0x0][0x3c8] ;  /* 0x00007900ff1477ac */ /* 0x000f260008000a00 */
[----:B------:R-:W-:Y:S01]  /*10b0*/  UIADD3.X UR51, UPT, UPT, UR51, UR8, UR10, UP1, UP0 ;  /* 0x0000000833337290 */ /* 0x000fe20008fe040a */
[----:B------:R-:W5:Y:S01]  /*10c0*/  LDCU.128 UR8, c[0x0][0x590] ;  /* 0x0000b200ff0877ac */ /* 0x000f620008000c00 */
[----:B------:R-:W-:-:S02]  /*10d0*/  UIMAD UR47, UR56, UR47, URZ ;  /* 0x0000002f382f72a4 */ /* 0x000fc4000f8e02ff */
[----:B--2---:R-:W-:Y:S01]  /*10e0*/  UIMAD UR59, UR49, UR14, URZ ;  /* 0x0000000e313b72a4 */ /* 0x004fe2000f8e02ff */
[----:B------:R-:W-:Y:S01]  /*10f0*/  IMAD.U32 R4, RZ, RZ, UR14 ;  /* 0x0000000eff047e24 */ /* 0x000fe2000f8e00ff */
[----:B------:R-:W-:Y:S02]  /*1100*/  UISETP.GT.AND UP0, UPT, UR44, URZ, UPT ;  /* 0x000000ff2c00728c */ /* 0x000fe4000bf04270 */
[----:B------:R-:W-:Y:S01]  /*1110*/  UIMAD UR59, UR22, UR15, UR59 ;  /* 0x0000000f163b72a4 */ /* 0x000fe2000f8e023b */
[----:B----4-:R-:W-:Y:S01]  /*1120*/  IMAD.U32 R6, RZ, RZ, UR20 ;  /* 0x00000014ff067e24 */ /* 0x010fe2000f8e00ff */
[----:B------:R-:W-:Y:S02]  /*1130*/  ULEA UR53, UR45, UR53, 0x6 ;  /* 0x000000352d357291 */ /* 0x000fe4000f8e30ff */
[----:B------:R-:W-:Y:S02]  /*1140*/  ULEA UR54, UR45, UR54, 0x6 ;  /* 0x000000362d367291 */ /* 0x000fe4000f8e30ff */
[----:B------:R-:W-:Y:S01]  /*1150*/  MOV R0, UR59 ;  /* 0x0000003b00007c02 */ /* 0x000fe20008000f00 */
[C---:B-1----:R-:W-:Y:S01]  /*1160*/  IMAD.SHL.U32 R20, R22.reuse, 0x8, RZ ;  /* 0x0000000816147824 */ /* 0x042fe200078e00ff */
[----:B-----5:R-:W-:Y:S01]  /*1170*/  UIMAD UR49, UR49, UR8, URZ ;  /* 0x00000008313172a4 */ /* 0x020fe2000f8e02ff */
[----:B------:R-:W-:Y:S01]  /*1180*/  IMAD.U32 R7, RZ, RZ, UR8 ;  /* 0x00000008ff077e24 */ /* 0x000fe2000f8e00ff */
[----:B------:R-:W-:-:S02]  /*1190*/  LOP3.LUT R12, R22, 0x1f, RZ, 0xc0, !PT ;  /* 0x0000001f160c7812 */ /* 0x000fc400078ec0ff */
[----:B------:R-:W-:Y:S02]  /*11a0*/  LOP3.LUT R8, R20, 0x18, RZ, 0xc0, !PT ;  /* 0x0000001814087812 */ /* 0x000fe400078ec0ff */
[----:B------:R-:W-:Y:S02]  /*11b0*/  SHF.R.U32.HI R21, RZ, 0x2, R22 ;  /* 0x00000002ff157819 */ /* 0x000fe40000011616 */
[----:B------:R-:W-:Y:S01]  /*11c0*/  IADD3 R2, P0, PT, R8, UR58, RZ ;  /* 0x0000003a08027c10 */ /* 0x000fe2000ff1e0ff */
[----:B------:R-:W-:Y:S01]  /*11d0*/  IMAD.WIDE.U32 R4, R4, UR22, R8 ;  /* 0x0000001604047c25 */ /* 0x000fe2000f8e0008 */
[----:B------:R-:W1:Y:S03]  /*11e0*/  LDCU.64 UR58, c[0x0][0x420] ;  /* 0x00008400ff3a77ac */ /* 0x000e660008000a00 */
[----:B------:R-:W-:Y:S01]  /*11f0*/  IMAD.X R3, RZ, RZ, UR57, P0 ;  /* 0x00000039ff037e24 */ /* 0x000fe200080e06ff */
[----:B------:R-:W-:Y:S01]  /*1200*/  IADD3 R4, P1, PT, R4, UR50, RZ ;  /* 0x0000003204047c10 */ /* 0x000fe2000ff3e0ff */
[----:B------:R-:W2:Y:S01]  /*1210*/  LDCU.64 UR56, c[0x0][0x5e8] ;  /* 0x0000bd00ff3877ac */ /* 0x000ea20008000a00 */
[----:B------:R-:W-:-:S02]  /*1220*/  IMAD.WIDE.U32 R2, R7, UR22, R2 ;  /* 0x0000001607027c25 */ /* 0x000fc4000f8e0002 */
[----:B------:R-:W-:Y:S01]  /*1230*/  IADD3.X R5, PT, PT, R5, UR23, R0, P1, !PT ;  /* 0x0000001705057c10 */ /* 0x000fe20008ffe400 */
[----:B------:R-:W-:Y:S01]  /*1240*/  UIMAD UR22, UR22, UR9, UR49 ;  /* 0x00000009161672a4 */ /* 0x000fe2000f8e0231 */
[----:B------:R-:W-:Y:S01]  /*1250*/  IMAD.U32 R0, RZ, RZ, UR21 ;  /* 0x00000015ff007e24 */ /* 0x000fe2000f8e00ff */
[----:B------:R-:W4:Y:S01]  /*1260*/  LDCU.64 UR20, c[0x0][0x550] ;  /* 0x0000aa00ff1477ac */ /* 0x000f220008000a00 */
[----:B------:R-:W-:Y:S01]  /*1270*/  IMAD.WIDE.U32 R6, R6, UR28, R4 ;  /* 0x0000001c06067c25 */ /* 0x000fe2000f8e0004 */
[----:B------:R-:W-:Y:S02]  /*1280*/  SHF.R.U32.HI R5, RZ, 0x5, R22 ;  /* 0x00000005ff057819 */ /* 0x000fe40000011616 */
[----:B------:R-:W-:Y:S01]  /*1290*/  IADD3 R3, PT, PT, R3, UR22, RZ ;  /* 0x0000001603037c10 */ /* 0x000fe2000fffe0ff */
[----:B------:R-:W-:Y:S01]  /*12a0*/  IMAD.U32 R4, RZ, RZ, UR10 ;  /* 0x0000000aff047e24 */ /* 0x000fe2000f8e00ff */
[----:B------:R-:W-:Y:S01]  /*12b0*/  USHF.L.U32 UR49, UR47, 0x6, URZ ;  /* 0x000000062f317899 */ /* 0x000fe200080006ff */
[----:B------:R-:W-:-:S02]  /*12c0*/  IMAD R12, R5, UR47, R12 ;  /* 0x0000002f050c7c24 */ /* 0x000fc4000f8e020c */
[----:B------:R-:W5:Y:S01]  /*12d0*/  LDCU.64 UR22, c[0x0][0x380] ;  /* 0x00007000ff1677ac */ /* 0x000f620008000a00 */
[----:B------:R-:W-:Y:S01]  /*12e0*/  IMAD.WIDE.U32 R4, R4, UR28, R2 ;  /* 0x0000001c04047c25 */ /* 0x000fe2000f8e0002 */
[----:B--2---:R-:W-:-:S03]  /*12f0*/  UIMAD.WIDE UR56, UR53, 0x4, UR56 ;  /* 0x00000004353878a5 */ /* 0x004fc6000f8e0238 */
[----:B---3--:R-:W-:Y:S01]  /*1300*/  IMAD.WIDE.U32 R2, R14, UR26, RZ ;  /* 0x0000001a0e027c25 */ /* 0x008fe2000f8e00ff */
[----:B-1----:R-:W-:-:S03]  /*1310*/  UIMAD.WIDE UR58, UR54, 0x4, UR58 ;  /* 0x00000004363a78a5 */ /* 0x002fc6000f8e023a */
[----:B------:R-:W-:Y:S01]  /*1320*/  IMAD R7, R0, UR28, R7 ;  /* 0x0000001c00077c24 */ /* 0x000fe2000f8e0207 */
[----:B------:R-:W-:Y:S01]  /*1330*/  MOV R0, UR11 ;  /* 0x0000000b00007c02 */ /* 0x000fe20008000f00 */
[----:B------:R-:W1:Y:S01]  /*1340*/  LDCU.64 UR10, c[0x0][0x570] ;  /* 0x0000ae00ff0a77ac */ /* 0x000e620008000a00 */
[----:B------:R-:W-:Y:S01]  /*1350*/  SEL R11, R2, RZ, P4 ;  /* 0x000000ff020b7207 */ /* 0x000fe20002000000 */
[----:B------:R-:W-:Y:S02]  /*1360*/  IMAD R2, R15, UR26, R3 ;  /* 0x0000001a0f027c24 */ /* 0x000fe4000f8e0203 */
[----:B------:R-:W-:Y:S01]  /*1370*/  IMAD R3, R0, UR28, R5 ;  /* 0x0000001c00037c24 */ /* 0x000fe2000f8e0205 */
[----:B------:R-:W-:Y:S01]  /*1380*/  IADD3 R13, P1, P0, R12, UR52, R11 ;  /* 0x000000340c0d7c10 */ /* 0x000fe2000f83e00b */
[----:B------:R-:W-:Y:S01]  /*1390*/  IMAD.U32 R11, RZ, RZ, UR49 ;  /* 0x00000031ff0b7e24 */ /* 0x000fe2000f8e00ff */
[----:B------:R-:W-:Y:S02]  /*13a0*/  SHF.R.S32.HI R5, RZ, 0x1f, R12 ;  /* 0x0000001fff057819 */ /* 0x000fe4000001140c */
[----:B------:R-:W-:Y:S01]  /*13b0*/  SEL R0, R2, RZ, P4 ;  /* 0x000000ff02007207 */ /* 0x000fe20002000000 */
[----:B------:R-:W-:-:S03]  /*13c0*/  IMAD.MOV.U32 R2, RZ, RZ, R4 ;  /* 0x000000ffff027224 */ /* 0x000fc600078e0004 */
[----:B------:R-:W-:Y:S01]  /*13d0*/  IADD3.X R12, PT, PT, R5, UR51, R0, P1, P0 ;  /* 0x00000033050c7c10 */ /* 0x000fe20008fe0400 */
[----:B------:R-:W-:Y:S01]  /*13e0*/  IMAD.WIDE.U32 R4, R21, UR14, R6 ;  /* 0x0000000e15047c25 */ /* 0x000fe2000f8e0006 */
[----:B------:R-:W-:-:S03]  /*13f0*/  IADD3 R0, P0, PT, R13, UR49, RZ ;  /* 0x000000310d007c10 */ /* 0x000fc6000ff1e0ff */
[----:B------:R-:W-:Y:S01]  /*1400*/  IMAD.WIDE.U32 R2, R21, UR8, R2 ;  /* 0x0000000815027c25 */ /* 0x000fe2000f8e0002 */
[----:B------:R-:W-:Y:S02]  /*1410*/  LEA.HI.X.SX32 R7, R11, R12, 0x1, P0 ;  /* 0x0000000c0b077211 */ /* 0x000fe400000f0eff */
[----:B-1----:R-:W-:Y:S01]  /*1420*/  LEA R232, P0, R0, UR10, 0x2 ;  /* 0x0000000a00e87c11 */ /* 0x002fe2000f8010ff */
[C---:B------:R-:W-:Y:S01]  /*1430*/  IMAD R6, R21.reuse, UR9, R3 ;  /* 0x0000000915067c24 */ /* 0x040fe2000f8e0203 */
[----:B-----5:R-:W-:Y:S01]  /*1440*/  LEA R238, P2, R4, UR22, 0x1 ;  /* 0x0000001604ee7c11 */ /* 0x020fe2000f8408ff */
[C---:B------:R-:W-:Y:S01]  /*1450*/  IMAD R3, R21.reuse, UR15, R5 ;  /* 0x0000000f15037c24 */ /* 0x040fe2000f8e0205 */
[----:B------:R-:W-:Y:S02]  /*1460*/  LEA.HI.X R233, R0, UR11, R7, 0x2, P0 ;  /* 0x0000000b00e97c11 */ /* 0x000fe400080f1407 */
[----:B------:R-:W-:Y:S02]  /*1470*/  IADD3 R13, P0, PT, R21, 0x40, RZ ;  /* 0x00000040150d7810 */ /* 0x000fe40007f1e0ff */
[----:B----4-:R-:W-:-:S02]  /*1480*/  LEA R236, P1, R2, UR20, 0x1 ;  /* 0x0000001402ec7c11 */ /* 0x010fc4000f8208ff */
[----:B------:R-:W-:Y:S01]  /*1490*/  LEA.HI.X R239, R4, UR23, R3, 0x1, P2 ;  /* 0x0000001704ef7c11 */ /* 0x000fe200090f0c03 */
[----:B------:R-:W-:Y:S01]  /*14a0*/  IMAD.X R12, RZ, RZ, RZ, P0 ;  /* 0x000000ffff0c7224 */ /* 0x000fe200000e06ff */
[----:B------:R-:W-:Y:S02]  /*14b0*/  LEA.HI.X R237, R2, UR21, R6, 0x1, P1 ;  /* 0x0000001502ed7c11 */ /* 0x000fe400088f0c06 */
[----:B------:R-:W-:Y:S01]  /*14c0*/  IADD3 R5, PT, PT, R21, 0x40, RZ ;  /* 0x0000004015057810 */ /* 0x000fe20007ffe0ff */
[----:B------:R-:W-:Y:S06]  /*14d0*/  BRA.U UP0, `(.L_x_12) ;  /* 0x0000000500d07547 */ /* 0x000fec000b800000 */
        /* <DEDUP_REMOVED lines=13> */
.L_x_13:
[----:B------:R-:W1:Y:S01]  /*15b0*/  LDCU.64 UR14, c[0x0][0x5c0] ;  /* 0x0000b800ff0e77ac */ /* 0x000e620008000a00 */
[----:B------:R-:W-:-:S04]  /*15c0*/  UIADD3 UR8, UPT, UPT, UR42, UR43, URZ ;  /* 0x0000002b2a087290 */ /* 0x000fc8000fffe0ff */
[----:B-1----:R-:W-:Y:S02]  /*15d0*/  UIMAD.WIDE.U32 UR18, UR8, UR14, URZ ;  /* 0x0000000e081272a5 */ /* 0x002fe4000f8e00ff */
[----:B------:R-:W-:-:S04]  /*15e0*/  UIMAD UR8, UR8, UR15, URZ ;  /* 0x0000000f080872a4 */ /* 0x000fc8000f8e02ff */
[----:B------:R-:W-:-:S06]  /*15f0*/  UIADD3 UR8, UPT, UPT, UR19, UR8, URZ ;  /* 0x0000000813087290 */ /* 0x000fcc000fffe0ff */
[----:B------:R-:W-:Y:S02]  /*1600*/  MOV R0, UR8 ;  /* 0x0000000800007c02 */ /* 0x000fe40008000f00 */
.L_x_14:
        /* <DEDUP_REMOVED lines=12> */
[----:B------:R-:W-:Y:S06]  /*16d0*/  BRA `(.L_x_16) ;  /* 0x0000000000187947 */ /* 0x000fec0003800000 */
.L_x_15:
[----:B------:R-:W1:Y:S01]  /*16e0*/  LDCU.64 UR10, c[0x0][0x5c8] ;  /* 0x0000b900ff0a77ac */ /* 0x000e620008000a00 */
[----:B------:R-:W-:-:S04]  /*16f0*/  UIADD3 UR42, UPT, UPT, UR42, UR43, URZ ;  /* 0x0000002b2a2a7290 */ /* 0x000fc8000fffe0ff */
[----:B-1----:R-:W-:Y:S02]  /*1700*/  UIMAD.WIDE.U32 UR16, UR42, UR10, URZ ;  /* 0x0000000a2a1072a5 */ /* 0x002fe4000f8e00ff */
[----:B------:R-:W-:-:S04]  /*1710*/  UIMAD UR42, UR42, UR11, URZ ;  /* 0x0000000b2a2a72a4 */ /* 0x000fc8000f8e02ff */
[----:B------:R-:W-:-:S06]  /*1720*/  UIADD3 UR42, UPT, UPT, UR17, UR42, URZ ;  /* 0x0000002a112a7290 */ /* 0x000fcc000fffe0ff */
[----:B------:R-:W-:-:S07]  /*1730*/  MOV R10, UR42 ;  /* 0x0000002a000a7c02 */ /* 0x000fce0008000f00 */
.L_x_16:
[----:B------:R-:W1:Y:S01]  /*1740*/  LDCU.64 UR8, c[0x0][0x5d8] ;  /* 0x0000bb00ff0877ac */ /* 0x000e620008000a00 */
[----:B------:R-:W-:Y:S01]  /*1750*/  IMAD.U32 R2, RZ, RZ, UR14 ;  /* 0x0000000eff027e24 */ /* 0x000fe2000f8e00ff */
[----:B------:R-:W-:Y:S01]  /*1760*/  BSSY.RECONVERGENT B0, `(.L_x_17) ;  /* 0x0000018000007945 */ /* 0x000fe20003800200 */
[----:B------:R-:W-:Y:S02]  /*1770*/  UIADD3 UR38, UPT, UPT, -UR5, UR38, URZ ;  /* 0x0000002605267290 */ /* 0x000fe4000fffe1ff */
[----:B------:R-:W-:Y:S01]  /*1780*/  IMAD.WIDE.U32 R2, R2, UR5, R8 ;  /* 0x0000000502027c25 */ /* 0x000fe2000f8e0008 */
[----:B------:R-:W-:-:S04]  /*1790*/  UIMAD UR17, UR40, UR14, URZ ;  /* 0x0000000e281172a4 */ /* 0x000fc8000f8e02ff */
[----:B------:R-:W-:Y:S01]  /*17a0*/  UIMAD UR17, UR5, UR15, UR17 ;  /* 0x0000000f051172a4 */ /* 0x000fe2000f8e0211 */
[----:B------:R-:W-:Y:S02]  /*17b0*/  ISETP.GE.AND P2, PT, R21, UR38, PT ;  /* 0x0000002615007c0c */ /* 0x000fe4000bf46270 */
[----:B------:R-:W-:Y:S02]  /*17c0*/  IADD3 R2, P0, PT, R2, UR18, RZ ;  /* 0x0000001202027c10 */ /* 0x000fe4000ff1e0ff */
[----:B------:R-:W-:Y:S02]  /*17d0*/  ISETP.GE.AND P1, PT, R5, UR38, PT ;  /* 0x0000002605007c0c */ /* 0x000fe4000bf26270 */
[----:B------:R-:W-:Y:S01]  /*17e0*/  IADD3.X R3, PT, PT, R0, UR17, R3, P0, !PT ;  /* 0x0000001100037c10 */ /* 0x000fe200087fe403 */
[----:B-1----:R-:W-:Y:S01]  /*17f0*/  IMAD.U32 R0, RZ, RZ, UR9 ;  /* 0x00000009ff007e24 */ /* 0x002fe2000f8e00ff */
[----:B------:R-:W-:-:S05]  /*1800*/  MOV R4, UR8 ;  /* 0x0000000800047c02 */ /* 0x000fca0008000f00 */
[----:B------:R-:W-:-:S04]  /*1810*/  IMAD.WIDE.U32 R4, R4, UR28, R2 ;  /* 0x0000001c04047c25 */ /* 0x000fc8000f8e0002 */
[----:B------:R-:W-:Y:S01]  /*1820*/  IMAD R0, R0, UR28, R5 ;  /* 0x0000001c00007c24 */ /* 0x000fe2000f8e0205 */
[----:B------:R-:W-:Y:S06]  /*1830*/  @P2 BRA `(.L_x_18) ;  /* 0x0000000000282947 */ /* 0x000fec0003800000 */
[----:B------:R-:W1:Y:S01]  /*1840*/  LDCU.64 UR8, c[0x0][0x560] ;  /* 0x0000ac00ff0877ac */ /* 0x000e620008000a00 */
[----:B------:R-:W-:Y:S02]  /*1850*/  MOV R2, R4 ;  /* 0x0000000400027202 */ /* 0x000fe40000000f00 */
[----:B------:R-:W-:-:S03]  /*1860*/  MOV R3, R0 ;  /* 0x0000000000037202 */ /* 0x000fc60000000f00 */
[----:B------:R-:W-:-:S04]  /*1870*/  IMAD.WIDE.U32 R6, R21, UR14, R2 ;  /* 0x0000000e15067c25 */ /* 0x000fc8000f8e0002 */
[----:B------:R-:W-:Y:S01]  /*1880*/  IMAD R3, R21, UR15, R7 ;  /* 0x0000000f15037c24 */ /* 0x000fe2000f8e0207 */
[----:B-1----:R-:W-:-:S04]  /*1890*/  LEA R2, P0, R6, UR8, 0x1 ;  /* 0x0000000806027c11 */ /* 0x002fc8000f8008ff */
[----:B------:R-:W-:-:S05]  /*18a0*/  LEA.HI.X R3, R6, UR9, R3, 0x1, P0 ;  /* 0x0000000906037c11 */ /* 0x000fca00080f0c03 */
[----:B------:R1:W-:Y:S04]  /*18b0*/  STG.E.128 desc[UR36][R2.64], RZ ;  /* 0x000000ff02007986 */ /* 0x0003e8000c101d24 */
[----:B------:R1:W-:Y:S04]  /*18c0*/  STG.E.128 desc[UR36][R2.64+0x40], RZ ;  /* 0x000040ff02007986 */ /* 0x0003e8000c101d24 */
[----:B------:R1:W-:Y:S02]  /*18d0*/  STG.E.128 desc[UR36][R2.64+0x80], RZ ;  /* 0x000080ff02007986 */ /* 0x0003e4000c101d24 */
.L_x_18:
[----:B------:R-:W-:Y:S05]  /*18e0*/  BSYNC.RECONVERGENT B0 ;  /* 0x0000000000007941 */ /* 0x000fea0003800200 */
.L_x_17:
[----:B------:R-:W-:Y:S04]  /*18f0*/  BSSY.RECONVERGENT B0, `(.L_x_19) ;  /* 0x000000d000007945 */ /* 0x000fe80003800200 */
[----:B------:R-:W-:Y:S05]  /*1900*/  @P1 BRA `(.L_x_20) ;  /* 0x00000000002c1947 */ /* 0x000fea0003800000 */
[----:B------:R-:W2:Y:S01]  /*1910*/  LDCU.64 UR8, c[0x0][0x560] ;  /* 0x0000ac00ff0877ac */ /* 0x000ea20008000a00 */
[----:B------:R-:W-:Y:S01]  /*1920*/  MOV R5, R0 ;  /* 0x0000000000057202 */ /* 0x000fe20000000f00 */
[----:B-1----:R-:W-:Y:S02]  /*1930*/  IMAD R2, R12, UR14, RZ ;  /* 0x0000000e0c027c24 */ /* 0x002fe4000f8e02ff */
[----:B------:R-:W-:-:S04]  /*1940*/  IMAD.WIDE.U32 R4, R13, UR14, R4 ;  /* 0x0000000e0d047c25 */ /* 0x000fc8000f8e0004 */
[----:B------:R-:W-:-:S05]  /*1950*/  IMAD R0, R13, UR15, R2 ;  /* 0x0000000f0d007c24 */ /* 0x000fca000f8e0202 */
[----:B------:R-:W-:Y:S02]  /*1960*/  IADD3 R0, PT, PT, R5, R0, RZ ;  /* 0x0000000005007210 */ /* 0x000fe40007ffe0ff */
[----:B--2---:R-:W-:-:S04]  /*1970*/  LEA R2, P0, R4, UR8, 0x1 ;  /* 0x0000000804027c11 */ /* 0x004fc8000f8008ff */
[----:B------:R-:W-:-:S05]  /*1980*/  LEA.HI.X R3, R4, UR9, R0, 0x1, P0 ;  /* 0x0000000904037c11 */ /* 0x000fca00080f0c00 */
[----:B------:R2:W-:Y:S04]  /*1990*/  STG.E.128 desc[UR36][R2.64], RZ ;  /* 0x000000ff02007986 */ /* 0x0005e8000c101d24 */
[----:B------:R2:W-:Y:S04]  /*19a0*/  STG.E.128 desc[UR36][R2.64+0x40], RZ ;  /* 0x000040ff02007986 */ /* 0x0005e8000c101d24 */
[----:B------:R2:W-:Y:S02]  /*19b0*/  STG.E.128 desc[UR36][R2.64+0x80], RZ ;  /* 0x000080ff02007986 */ /* 0x0005e4000c101d24 */
.L_x_20:
[----:B------:R-:W-:Y:S05]  /*19c0*/  BSYNC.RECONVERGENT B0 ;  /* 0x0000000000007941 */ /* 0x000fea0003800200 */
.L_x_19:
[----:B------:R-:W3:Y:S01]  /*19d0*/  LDCU.64 UR8, c[0x0][0x5e0] ;  /* 0x0000bc00ff0877ac */ /* 0x000ee20008000a00 */
[----:B-12---:R-:W-:Y:S01]  /*19e0*/  MOV R2, UR10 ;  /* 0x0000000a00027c02 */ /* 0x006fe20008000f00 */
[----:B------:R-:W-:Y:S01]  /*19f0*/  BSSY.RECONVERGENT B0, `(.L_x_21) ;  /* 0x0000015000007945 */ /* 0x000fe20003800200 */
[----:B------:R-:W-:-:S03]  /*1a00*/  UIMAD UR40, UR40, UR10, URZ ;  /* 0x0000000a282872a4 */ /* 0x000fc6000f8e02ff */
[----:B------:R-:W-:Y:S01]  /*1a10*/  IMAD.WIDE.U32 R2, R2, UR5, R8 ;  /* 0x0000000502027c25 */ /* 0x000fe2000f8e0008 */
[----:B------:R-:W-:Y:S02]  /*1a20*/  UIMAD UR40, UR5, UR11, UR40 ;  /* 0x0000000b052872a4 */ /* 0x000fe4000f8e0228 */
[----:B------:R-:W-:-:S04]  /*1a30*/  IADD3 R2, P0, PT, R2, UR16, RZ ;  /* 0x0000001002027c10 */ /* 0x000fc8000ff1e0ff */
[----:B------:R-:W-:Y:S02]  /*1a40*/  IADD3.X R3, PT, PT, R10, UR40, R3, P0, !PT ;  /* 0x000000280a037c10 */ /* 0x000fe400087fe403 */
[----:B---3--:R-:W-:Y:S02]  /*1a50*/  MOV R4, UR8 ;  /* 0x0000000800047c02 */ /* 0x008fe40008000f00 */
[----:B------:R-:W-:-:S03]  /*1a60*/  MOV R0, UR9 ;  /* 0x0000000900007c02 */ /* 0x000fc60008000f00 */
        /* <DEDUP_REMOVED lines=13> */
.L_x_22:
[----:B------:R-:W-:Y:S05]  /*1b40*/  BSYNC.RECONVERGENT B0 ;  /* 0x0000000000007941 */ /* 0x000fea0003800200 */
.L_x_21:
        /* <DEDUP_REMOVED lines=11> */
[----:B------:R3:W-:Y:S01]  /*1c00*/  STG.E.128 desc[UR36][R2.64+0x80], RZ ;  /* 0x000080ff02007986 */ /* 0x0007e2000c101d24 */
[----:B------:R-:W-:Y:S05]  /*1c10*/  BRA `(.L_x_23) ;  /* 0x0000005800287947 */ /* 0x000fea0003800000 */
.L_x_12:
[----:B------:R-:W-:Y:S01]  /*1c20*/  UIADD3 UR8, UPT, UPT, -UR5, UR38, URZ ;  /* 0x0000002605087290 */ /* 0x000fe2000fffe1ff */
[----:B------:R-:W-:Y:S01]  /*1c30*/  IMAD.U32 R2, RZ, RZ, UR16 ;  /* 0x00000010ff027e24 */ /* 0x000fe2000f8e00ff */
[----:B------:R-:W1:Y:S01]  /*1c40*/  LDCU.64 UR10, c[0x0][0x3d8] ;  /* 0x00007b00ff0a77ac */ /* 0x000e620008000a00 */
[----:B------:R-:W-:Y:S01]  /*1c50*/  IMAD.U32 R4, RZ, RZ, UR18 ;  /* 0x00000012ff047e24 */ /* 0x000fe2000f8e00ff */
[----:B------:R-:W-:Y:S01]  /*1c60*/  SHF.R.U32.HI R23, RZ, 0x1, R22 ;  /* 0x00000001ff177819 */ /* 0x000fe20000011616 */
[--C-:B------:R-:W-:Y:S01]  /*1c70*/  IMAD.WIDE.U32 R2, R2, UR5, R8.reuse ;  /* 0x0000000502027c25 */ /* 0x100fe2000f8e0008 */
[----:B------:R-:W-:Y:S01]  /*1c80*/  ISETP.GE.AND P6, PT, R21, UR8, PT ;  /* 0x0000000815007c0c */ /* 0x000fe2000bfc6270 */
[----:B------:R-:W-:Y:S01]  /*1c90*/  UIMAD UR14, UR40, UR16, URZ ;  /* 0x00000010280e72a4 */ /* 0x000fe2000f8e02ff */
[----:B------:R-:W-:Y:S01]  /*1ca0*/  ISETP.GE.AND P5, PT, R5, UR8, PT ;  /* 0x0000000805007c0c */ /* 0x000fe2000bfa6270 */
[----:B------:R-:W-:Y:S01]  /*1cb0*/  UIMAD UR40, UR40, UR18, URZ ;  /* 0x00000012282872a4 */ /* 0x000fe2000f8e02ff */
[----:B------:R-:W-:Y:S01]  /*1cc0*/  IMAD.WIDE.U32 R4, R4, UR5, R8 ;  /* 0x0000000504047c25 */ /* 0x000fe2000f8e0008 */
[----:B------:R-:W-:Y:S01]  /*1cd0*/  UIMAD UR14, UR5, UR17, UR14 ;  /* 0x00000011050e72a4 */ /* 0x000fe2000f8e020e */
[----:B------:R-:W-:Y:S01]  /*1ce0*/  IADD3 R2, P0, PT, R2, UR48, RZ ;  /* 0x0000003002027c10 */ /* 0x000fe2000ff1e0ff */
[----:B------:R-:W2:Y:S01]  /*1cf0*/  LDCU.64 UR8, c[0x0][0x3d0] ;  /* 0x00007a00ff0877ac */ /* 0x000ea20008000a00 */
[----:B------:R-:W-:Y:S01]  /*1d00*/  LOP3.LUT R7, R20, 0xd8, RZ, 0xc0, !PT ;  /* 0x000000d814077812 */ /* 0x000fe200078ec0ff */
[----:B------:R-:W3:Y:S01]  /*1d10*/  S2R R227, SR_TID.X ;  /* 0x0000000000e37919 */ /* 0x000ee20000002100 */
[----:B------:R-:W-:Y:S01]  /*1d20*/  LOP3.LUT R240, R23, 0x10, RZ, 0xc0, !PT ;  /* 0x0000001017f07812 */ /* 0x000fe200078ec0ff */
[----:B------:R-:W-:Y:S01]  /*1d30*/  UIMAD UR40, UR5, UR19, UR40 ;  /* 0x00000013052872a4 */ /* 0x000fe2000f8e0228 */
[----:B------:R-:W-:Y:S01]  /*1d40*/  IADD3.X R3, PT, PT, R16, UR14, R3, P0, !PT ;  /* 0x0000000e10037c10 */ /* 0x000fe200087fe403 */
[----:B------:R-:W4:Y:S01]  /*1d50*/  @!P6 LDC.64 R14, c[0x0][0x390] ;  /* 0x0000e400ff0eeb82 */ /* 0x000f220000000a00 */
[----:B------:R-:W-:Y:S01]  /*1d60*/  LOP3.LUT R7, R7, 0x18, R22, 0x78, !PT ;  /* 0x0000001807077812 */ /* 0x000fe200078e7816 */
[----:B-1----:R-:W-:Y:S01]  /*1d70*/  IMAD R0, R18, UR10, RZ ;  /* 0x0000000a12007c24 */ /* 0x002fe2000f8e02ff */
[----:B------:R-:W-:Y:S01]  /*1d80*/  LOP3.LUT R240, R240, 0x7, R21, 0xf8, !PT ;  /* 0x00000007f0f07812 */ /* 0x000fe200078ef815 */
[----:B------:R-:W-:Y:S01]  /*1d90*/  UIMAD UR14, UR45, -0x40, UR44 ;  /* 0xffffffc02d0e78a4 */ /* 0x000fe2000f8e022c */
[----:B------:R-:W-:Y:S01]  /*1da0*/  IADD3 R6, P0, PT, R4, UR46, RZ ;  /* 0x0000002e04067c10 */ /* 0x000fe2000ff1e0ff */
[----:B------:R-:W-:Y:S01]  /*1db0*/  IMAD.WIDE.U32 R2, R10, UR10, R2 ;  /* 0x0000000a0a027c25 */ /* 0x000fe2000f8e0002 */
[----:B------:R-:W-:Y:S01]  /*1dc0*/  LOP3.LUT R20, R7, 0x1f20, R20, 0xf8, !PT ;  /* 0x00001f2007147812 */ /* 0x000fe200078ef814 */
[----:B------:R-:W-:Y:S01]  /*1dd0*/  @P4 BAR.SYNC.DEFER_BLOCKING 0x0 ;  /* 0x0000000000004b1d */ /* 0x000fe20000010000 */
[----:B------:R-:W-:Y:S01]  /*1de0*/  IADD3.X R7, PT, PT, R17, UR40, R5, P0, !PT ;  /* 0x0000002811077c10 */ /* 0x000fe200087fe405 */
[----:B------:R-:W-:Y:S01]  /*1df0*/  VIADD R4, R240, 0x8 ;  /* 0x00000008f0047836 */ /* 0x000fe20000000000 */
[----:B------:R-:W-:Y:S01]  /*1e00*/  ISETP.GE.AND P4, PT, R21, UR14, PT ;  /* 0x0000000e15007c0c */ /* 0x000fe2000bf86270 */
[----:B------:R-:W-:Y:S01]  /*1e10*/  IMAD R5, R10, UR11, R0 ;  /* 0x0000000b0a057c24 */ /* 0x000fe2000f8e0200 */
[----:B------:R-:W-:-:S03]  /*1e20*/  LOP3.LUT R0, R240, 0x20, RZ, 0xfc, !PT ;  /* 0x00000020f0007812 */ /* 0x000fc600078efcff */
[----:B------:R-:W1:Y:S01]  /*1e30*/  @!P5 LDC.64 R16, c[0x0][0x390] ;  /* 0x0000e400ff10db82 */ /* 0x000e620000000a00 */
[----:B------:R-:W-:Y:S01]  /*1e40*/  VIADD R8, R240, 0x28 ;  /* 0x00000028f0087836 */ /* 0x000fe20000000000 */
[----:B------:R-:W-:Y:S01]  /*1e50*/  ISETP.GE.AND P3, PT, R4, UR14, PT ;  /* 0x0000000e04007c0c */ /* 0x000fe2000bf66270 */
[----:B------:R-:W-:Y:S01]  /*1e60*/  IMAD.IADD R3, R3, 0x1, R5 ;  /* 0x0000000103037824 */ /* 0x000fe200078e0205 */
[----:B------:R-:W-:Y:S01]  /*1e70*/  ISETP.GE.AND P2, PT, R0, UR14, PT ;  /* 0x0000000e00007c0c */ /* 0x000fe2000bf46270 */
[----:B--2---:R-:W-:Y:S01]  /*1e80*/  IMAD R4, R18, UR8, RZ ;  /* 0x0000000812047c24 */ /* 0x004fe2000f8e02ff */
[----:B------:R-:W-:Y:S01]  /*1e90*/  ISETP.GE.AND P1, PT, R8, UR14, PT ;  /* 0x0000000e08007c0c */ /* 0x000fe2000bf26270 */
[----:B------:R-:W-:Y:S01]  /*1ea0*/  @!P6 IMAD.WIDE.U32 R8, R21, UR16, R2 ;  /* 0x000000101508ec25 */ /* 0x000fe2000f8e0002 */
[----:B------:R-:W2:Y:S01]  /*1eb0*/  @!P6 LDC.64 R18, c[0x0][0x388] ;  /* 0x0000e200ff12eb82 */ /* 0x000ea20000000a00 */
[----:B------:R-:W2:Y:S02]  /*1ec0*/  LDCU UR11, c[0x0][0x590] ;  /* 0x0000b200ff0b77ac */ /* 0x000ea40008000800 */
[----:B------:R-:W-:-:S02]  /*1ed0*/  IMAD R11, R10, UR9, R4 ;  /* 0x000000090a0b7c24 */ /* 0x000fc4000f8e0204 */
[----:B------:R-:W-:Y:S02]  /*1ee0*/  @!P5 IMAD.MOV.U32 R4, RZ, RZ, R2 ;  /* 0x000000ffff04d224 */ /* 0x000fe400078e0002 */
[----:B------:R-:W-:Y:S01]  /*1ef0*/  IMAD.MOV.U32 R250, RZ, RZ, 0x7f800000 ;  /* 0x7f800000fffa7424 */ /* 0x000fe200078e00ff */
[----:B------:R-:W2:Y:S01]  /*1f00*/  LDC R244, c[0x0][0x44c] ;  /* 0x00011300fff47b82 */ /* 0x000ea20000000800 */
[----:B------:R-:W-:Y:S01]  /*1f10*/  IMAD.WIDE.U32 R6, R10, UR8, R6 ;  /* 0x000000080a067c25 */ /* 0x000fe2000f8e0006 */
[----:B----4-:R-:W-:Y:S01]  /*1f20*/  @!P6 LEA R10, P0, R8, R14, 0x1 ;  /* 0x0000000e080ae211 */ /* 0x010fe200078008ff */
[----:B------:R-:W-:Y:S02]  /*1f30*/  ULOP3.LUT UR8, UR45, 0x80000001, URZ, 0xc0, !UPT ;  /* 0x800000012d087892 */ /* 0x000fe4000f8ec0ff */
[----:B------:R-:W-:Y:S02]  /*1f40*/  @!P6 IMAD R2, R21, UR17, R9 ;  /* 0x000000111502ec24 */ /* 0x000fe4000f8e0209 */
[----:B------:R-:W-:Y:S01]  /*1f50*/  IMAD.MOV.U32 R249, RZ, RZ, 0x7f800000 ;  /* 0x7f800000fff97424 */ /* 0x000fe200078e00ff */
[----:B------:R-:W-:Y:S01]  /*1f60*/  UISETP.NE.AND UP0, UPT, UR8, 0x1, UPT ;  /* 0x000000010800788c */ /* 0x000fe2000bf05270 */
[----:B------:R-:W-:-:S02]  /*1f70*/  @!P5 IMAD.MOV.U32 R5, RZ, RZ, R3 ;  /* 0x000000ffff05d224 */ /* 0x000fc400078e0003 */
[----:B------:R-:W-:Y:S01]  /*1f80*/  IMAD.MOV.U32 R248, RZ, RZ, 0x7f800000 ;  /* 0x7f800000fff87424 */ /* 0x000fe200078e00ff */
[----:B------:R-:W-:Y:S01]  /*1f90*/  USEL UR8, URZ, 0x3000, UP0 ;  /* 0x00003000ff087887 */ /* 0x000fe20008000000 */
[----:B------:R-:W-:Y:S02]  /*1fa0*/  @!P5 IMAD R0, R12, UR16, RZ ;  /* 0x000000100c00dc24 */ /* 0x000fe4000f8e02ff */
[----:B------:R-:W-:Y:S02]  /*1fb0*/  IMAD.MOV.U32 R247, RZ, RZ, 0x7f800000 ;  /* 0x7f800000fff77424 */ /* 0x000fe400078e00ff */
[----:B---3--:R-:W-:Y:S02]  /*1fc0*/  IMAD.SHL.U32 R25, R227, 0x2, RZ ;  /* 0x00000002e3197824 */ /* 0x008fe400078e00ff */
[----:B------:R-:W-:Y:S01]  /*1fd0*/  IMAD.MOV.U32 R225, RZ, RZ, 0x20 ;  /* 0x00000020ffe17424 */ /* 0x000fe200078e00ff */
[----:B------:R-:W-:Y:S01]  /*1fe0*/  SHF.R.U32.HI R24, RZ, 0x1, R227 ;  /* 0x00000001ff187819 */ /* 0x000fe200000116e3 */
[----:B------:R-:W-:Y:S01]  /*1ff0*/  IMAD.IADD R3, R7, 0x1, R11 ;  /* 0x0000000107037824 */ /* 0x000fe200078e020b */
[----:B------:R-:W-:Y:S01]  /*2000*/  @!P6 LEA.HI.X R11, R8, R15, R2, 0x1, P0 ;  /* 0x0000000f080be211 */ /* 0x000fe200000f0c02 */
[C---:B------:R-:W-:Y:S01]  /*2010*/  @!P5 IMAD R9, R13.reuse, UR17, R0 ;  /* 0x000000110d09dc24 */ /* 0x040fe2000f8e0200 */
[----:B------:R-:W3:Y:S01]  /*2020*/  @!P5 LDC.64 R14, c[0x0][0x388] ;  /* 0x0000e200ff0edb82 */ /* 0x000ee20000000a00 */
[----:B------:R-:W-:Y:S01]  /*2030*/  @!P5 IMAD.WIDE.U32 R4, R13, UR16, R4 ;  /* 0x000000100d04dc25 */ /* 0x000fe2000f8e0004 */
[----:B------:R-:W-:-:S03]  /*2040*/  UIADD3 UR10, UPT, UPT, UR5, 0x80, URZ ;  /* 0x00000080050a7890 */ /* 0x000fc6000fffe0ff */
[----:B------:R-:W-:Y:S01]  /*2050*/  IMAD.MOV.U32 R252, RZ, RZ, 0x10 ;  /* 0x00000010fffc7424 */ /* 0x000fe200078e00ff */
[----:B-1----:R-:W-:Y:S01]  /*2060*/  @!P5 LEA R8, P0, R4, R16, 0x1 ;  /* 0x000000100408d211 */ /* 0x002fe200078008ff */
[----:B------:R-:W-:Y:S02]  /*2070*/  @!P5 IMAD R0, R12, UR18, RZ ;  /* 0x000000120c00dc24 */ /* 0x000fe4000f8e02ff */
[----:B------:R-:W-:Y:S01]  /*2080*/  IMAD.MOV.U32 R224, RZ, RZ, 0x20 ;  /* 0x00000020ffe07424 */ /* 0x000fe200078e00ff */
[----:B------:R-:W-:Y:S01]  /*2090*/  CS2R R126, SRZ ;  /* 0x00000000007e7805 */ /* 0x000fe2000001ff00 */
[----:B------:R-:W-:Y:S01]  /*20a0*/  @!P5 IMAD.IADD R9, R5, 0x1, R9 ;  /* 0x000000010509d824 */ /* 0x000fe200078e0209 */
[----:B------:R-:W-:Y:S01]  /*20b0*/  CS2R R124, SRZ ;  /* 0x00000000007c7805 */ /* 0x000fe2000001ff00 */
[----:B------:R-:W-:Y:S01]  /*20c0*/  @!P5 IMAD R12, R13, UR19, R0 ;  /* 0x000000130d0cdc24 */ /* 0x000fe2000f8e0200 */
[----:B------:R-:W-:Y:S01]  /*20d0*/  LEA R0, R20, UR6, 0x1 ;  /* 0x0000000614007c11 */ /* 0x000fe2000f8e08ff */
[----:B------:R-:W-:Y:S01]  /*20e0*/  @!P6 IMAD.MOV.U32 R2, RZ, RZ, R6 ;  /* 0x000000ffff02e224 */ /* 0x000fe200078e0006 */
[----:B------:R-:W-:Y:S01]  /*20f0*/  @!P5 LEA.HI.X R9, R4, R17, R9, 0x1, P0 ;  /* 0x000000110409d211 */ /* 0x000fe200000f0c09 */
[--C-:B------:R-:W-:Y:S01]  /*2100*/  @!P5 IMAD.MOV.U32 R7, RZ, RZ, R3.reuse ;  /* 0x000000ffff07d224 */ /* 0x100fe200078e0003 */
[----:B------:R-:W-:Y:S01]  /*2110*/  CS2R R130, SRZ ;  /* 0x0000000000827805 */ /* 0x000fe2000001ff00 */
[----:B------:R-:W-:Y:S01]  /*2120*/  @!P6 IMAD.WIDE.U32 R2, R21, UR18, R2 ;  /* 0x000000121502ec25 */ /* 0x000fe2000f8e0002 */
[----:B------:R-:W-:Y:S01]  /*2130*/  @!PT LDS RZ, [RZ] ;  /* 0x00000000fffff984 */ /* 0x000fe20000000800 */
[----:B------:R-:W-:Y:S01]  /*2140*/  @!PT LDS RZ, [RZ] ;  /* 0x00000000fffff984 */ /* 0x000fe20000000800 */
[----:B------:R-:W-:Y:S01]  /*2150*/  @!PT LDS RZ, [RZ] ;  /* 0x00000000fffff984 */ /* 0x000fe20000000800 */
[----:B------:R-:W-:Y:S01]  /*2160*/  @!P6 LDGSTS.E.BYPASS.LTC128B.128 [R0+0xf000], desc[UR36][R10.64] ;  /* 0x0f0000000a00efae */ /* 0x000fe2000b981a24 */
[----:B------:R-:W-:-:S02]  /*2170*/  CS2R R128, SRZ ;  /* 0x0000000000807805 */ /* 0x000fc4000001ff00 */
[----:B------:R-:W-:Y:S01]  /*2180*/  CS2R R122, SRZ ;  /* 0x00000000007a7805 */ /* 0x000fe2000001ff00 */
[----:B------:R-:W-:Y:S01]  /*2190*/  @!P6 IMAD R3, R21, UR19, R3 ;  /* 0x000000131503ec24 */ /* 0x000fe2000f8e0203 */
[----:B------:R-:W-:Y:S01]  /*21a0*/  @!P6 LDGSTS.E.BYPASS.LTC128B.128 [R0+0x11000], desc[UR36][R10.64+0x40] ;  /* 0x110000400a00efae */ /* 0x000fe2000b981a24 */
[C---:B--2---:R-:W-:Y:S01]  /*21b0*/  @!P6 LEA R4, P0, R2.reuse, R18, 0x1 ;  /* 0x000000120204e211 */ /* 0x044fe200078008ff */
[----:B------:R-:W-:Y:S01]  /*21c0*/  @!P5 IMAD.WIDE.U32 R6, R13, UR18, R6 ;  /* 0x000000120d06dc25 */ /* 0x000fe2000f8e0006 */
[----:B------:R-:W-:Y:S01]  /*21d0*/  CS2R R120, SRZ ;  /* 0x0000000000787805 */ /* 0x000fe2000001ff00 */
[----:B------:R-:W-:Y:S01]  /*21e0*/  @!P6 LDGSTS.E.BYPASS.LTC128B.128 [R0+0x13000], desc[UR36][R10.64+0x80] ;  /* 0x130000800a00efae */ /* 0x000fe2000b981a24 */
[----:B------:R-:W-:Y:S01]  /*21f0*/  @!P6 LEA.HI.X R5, R2, R19, R3, 0x1, P0 ;  /* 0x000000130205e211 */ /* 0x000fe200000f0c03 */
[----:B------:R-:W-:Y:S01]  /*2200*/  VIADD R235, R0, UR8 ;  /* 0x0000000800eb7c36 */ /* 0x000fe20008000000 */
[----:B---3--:R-:W-:Y:S01]  /*2210*/  @!P5 LEA R2, P0, R6, R14, 0x1 ;  /* 0x0000000e0602d211 */ /* 0x008fe200078008ff */
[----:B------:R-:W-:Y:S01]  /*2220*/  @P6 STS.128 [R0+0xf000], RZ ;  /* 0x00f000ff00006388 */ /* 0x000fe20000000c00 */
[----:B------:R-:W-:Y:S01]  /*2230*/  @!P5 IMAD.IADD R3, R7, 0x1, R12 ;  /* 0x000000010703d824 */ /* 0x000fe200078e020c */
[----:B------:R-:W-:-:S02]  /*2240*/  CS2R R118, SRZ ;  /* 0x0000000000767805 */ /* 0x000fc4000001ff00 */
[----:B------:R-:W-:Y:S01]  /*2250*/  CS2R R116, SRZ ;  /* 0x0000000000747805 */ /* 0x000fe2000001ff00 */
[----:B------:R-:W-:Y:S01]  /*2260*/  @P6 STS.128 [R0+0x11000], RZ ;  /* 0x011000ff00006388 */ /* 0x000fe20000000c00 */
[----:B------:R-:W-:Y:S02]  /*2270*/  CS2R R110, SRZ ;  /* 0x00000000006e7805 */ /* 0x000fe4000001ff00 */
[----:B------:R-:W-:Y:S02]  /*2280*/  @!P5 LEA.HI.X R3, R6, R15, R3, 0x1, P0 ;  /* 0x0000000f0603d211 */ /* 0x000fe400000f0c03 */
[----:B------:R-:W-:Y:S01]  /*2290*/  CS2R R108, SRZ ;  /* 0x00000000006c7805 */ /* 0x000fe2000001ff00 */
[----:B------:R-:W-:Y:S01]  /*22a0*/  @P6 STS.128 [R0+0x13000], RZ ;  /* 0x013000ff00006388 */ /* 0x000fe20000000c00 */
[----:B------:R-:W-:Y:S01]  /*22b0*/  ISETP.GE.AND P0, PT, R240, UR14, PT ;  /* 0x0000000ef0007c0c */ /* 0x000fe2000bf06270 */
[----:B------:R-:W1:Y:S02]  /*22c0*/  LDCU UR14, c[0x0][0x3b0] ;  /* 0x00007600ff0e77ac */ /* 0x000e640008000800 */
[----:B------:R-:W-:Y:S01]  /*22d0*/  @P5 STS.128 [R0+0x10000], RZ ;  /* 0x010000ff00005388 */ /* 0x000fe20000000c00 */
[----:B------:R-:W-:-:S02]  /*22e0*/  CS2R R114, SRZ ;  /* 0x0000000000727805 */ /* 0x000fc4000001ff00 */
[----:B------:R-:W-:Y:S02]  /*22f0*/  CS2R R112, SRZ ;  /* 0x0000000000707805 */ /* 0x000fe4000001ff00 */
[----:B------:R-:W-:Y:S01]  /*2300*/  CS2R R106, SRZ ;  /* 0x00000000006a7805 */ /* 0x000fe2000001ff00 */
[----:B------:R-:W-:Y:S01]  /*2310*/  @P5 STS.128 [R0+0x12000], RZ ;  /* 0x012000ff00005388 */ /* 0x000fe20000000c00 */
[----:B------:R-:W-:Y:S02]  /*2320*/  CS2R R104, SRZ ;  /* 0x0000000000687805 */ /* 0x000fe4000001ff00 */
[----:B------:R-:W-:Y:S02]  /*2330*/  CS2R R102, SRZ ;  /* 0x0000000000667805 */ /* 0x000fe4000001ff00 */
[----:B------:R-:W-:Y:S01]  /*2340*/  CS2R R100, SRZ ;  /* 0x0000000000647805 */ /* 0x000fe2000001ff00 */
[----:B------:R-:W-:Y:S01]  /*2350*/  @P5 STS.128 [R0+0x14000], RZ ;  /* 0x014000ff00005388 */ /* 0x000fe20000000c00 */
[----:B------:R-:W-:-:S02]  /*2360*/  CS2R R94, SRZ ;  /* 0x00000000005e7805 */ /* 0x000fc4000001ff00 */
[----:B------:R-:W-:Y:S02]  /*2370*/  CS2R R92, SRZ ;  /* 0x00000000005c7805 */ /* 0x000fe4000001ff00 */
[----:B------:R-:W-:Y:S01]  /*2380*/  CS2R R98, SRZ ;  /* 0x0000000000627805 */ /* 0x000fe2000001ff00 */
[----:B------:R-:W-:Y:S01]  /*2390*/  @!PT LDS RZ, [RZ] ;  /* 0x00000000fffff984 */ /* 0x000fe20000000800 */
[----:B------:R-:W-:Y:S01]  /*23a0*/  @!PT LDS RZ, [RZ] ;  /* 0x00000000fffff984 */ /* 0x000fe20000000800 */
[----:B------:R-:W-:Y:S01]  /*23b0*/  @!PT LDS RZ, [RZ] ;  /* 0x00000000fffff984 */ /* 0x000fe20000000800 */
[----:B------:R-:W-:Y:S01]  /*23c0*/  @!P5 LDGSTS.E.BYPASS.LTC128B.128 [R0+0x10000], desc[UR36][R8.64] ;  /* 0x100000000800dfae */ /* 0x000fe2000b981a24 */
[----:B------:R-:W-:Y:S02]  /*23d0*/  CS2R R96, SRZ ;  /* 0x0000000000607805 */ /* 0x000fe4000001ff00 */
[----:B------:R-:W-:Y:S02]  /*23e0*/  CS2R R90, SRZ ;  /* 0x00000000005a7805 */ /* 0x000fe4000001ff00 */
[----:B------:R-:W-:Y:S01]  /*23f0*/  CS2R R88, SRZ ;  /* 0x0000000000587805 */ /* 0x000fe2000001ff00 */
[----:B------:R-:W-:Y:S01]  /*2400*/  @!P5 LDGSTS.E.BYPASS.LTC128B.128 [R0+0x12000], desc[UR36][R8.64+0x40] ;  /* 0x120000400800dfae */ /* 0x000fe2000b981a24 */
[----:B------:R-:W-:-:S02]  /*2410*/  CS2R R86, SRZ ;  /* 0x0000000000567805 */ /* 0x000fc4000001ff00 */
[----:B------:R-:W-:Y:S02]  /*2420*/  CS2R R84, SRZ ;  /* 0x0000000000547805 */ /* 0x000fe4000001ff00 */
[----:B------:R-:W-:Y:S01]  /*2430*/  CS2R R78, SRZ ;  /* 0x00000000004e7805 */ /* 0x000fe2000001ff00 */
[----:B------:R2:W-:Y:S01]  /*2440*/  @!P5 LDGSTS.E.BYPASS.LTC128B.128 [R0+0x14000], desc[UR36][R8.64+0x80] ;  /* 0x140000800800dfae */ /* 0x0005e2000b981a24 */
[----:B------:R-:W-:Y:S02]  /*2450*/  CS2R R76, SRZ ;  /* 0x00000000004c7805 */ /* 0x000fe4000001ff00 */
[----:B------:R-:W-:Y:S02]  /*2460*/  CS2R R82, SRZ ;  /* 0x0000000000527805 */ /* 0x000fe4000001ff00 */
[----:B------:R-:W-:Y:S01]  /*2470*/  CS2R R80, SRZ ;  /* 0x0000000000507805 */ /* 0x000fe2000001ff00 */
[----:B------:R-:W0:Y:S01]  /*2480*/  LDGDEPBAR ;  /* 0x00000000000079af */ /* 0x000e220000000000 */
[----:B------:R-:W-:-:S02]  /*2490*/  CS2R R74, SRZ ;  /* 0x00000000004a7805 */ /* 0x000fc4000001ff00 */
[----:B------:R-:W-:Y:S02]  /*24a0*/  CS2R R72, SRZ ;  /* 0x0000000000487805 */ /* 0x000fe4000001ff00 */
[----:B------:R-:W-:Y:S01]  /*24b0*/  CS2R R70, SRZ ;  /* 0x0000000000467805 */ /* 0x000fe2000001ff00 */
        /* <DEDUP_REMOVED lines=8> */
[----:B------:R-:W-:Y:S01]  /*2540*/  @!P4 LDGSTS.E.BYPASS.LTC128B.128 [R0+0x8000], desc[UR36][R236.64+0x80] ;  /* 0x08000080ec00cfae */ /* 0x000fe2000b981a24 */
[----:B------:R-:W-:Y:S02]  /*2550*/  CS2R R56, SRZ ;  /* 0x0000000000387805 */ /* 0x000fe4000001ff00 */
[----:B------:R-:W-:Y:S02]  /*2560*/  CS2R R54, SRZ ;  /* 0x0000000000367805 */ /* 0x000fe4000001ff00 */
[----:B------:R-:W-:Y:S01]  /*2570*/  CS2R R52, SRZ ;  /* 0x0000000000347805 */ /* 0x000fe2000001ff00 */
        /* <DEDUP_REMOVED lines=10> */
[----:B------:R-:W-:Y:S01]  /*2620*/  CS2R R36, SRZ ;  /* 0x0000000000247805 */ /* 0x000fe2000001ff00 */
[----:B------:R-:W-:Y:S01]  /*2630*/  USHF.L.U32 UR47, UR47, 0x3, URZ ;  /* 0x000000032f2f7899 */ /* 0x000fe200080006ff */
[----:B------:R-:W-:Y:S01]  /*2640*/  @!PT LDS RZ, [RZ] ;  /* 0x00000000fffff984 */ /* 0x000fe20000000800 */
[----:B------:R-:W-:Y:S01]  /*2650*/  @!PT LDS RZ, [RZ] ;  /* 0x00000000fffff984 */ /* 0x000fe20000000800 */
[----:B------:R-:W-:Y:S01]  /*2660*/  @!PT LDS RZ, [RZ] ;  /* 0x00000000fffff984 */ /* 0x000fe20000000800 */
[----:B------:R-:W-:Y:S01]  /*2670*/  @!P4 LDGSTS.E.BYPASS.LTC128B.128 [R235], desc[UR36][R238.64] ;  /* 0x00000000eeebcfae */ /* 0x000fe2000b981a24 */
[----:B------:R-:W3:Y:S03]  /*2680*/  LDCU UR5, c[0x0][0x3e0] ;  /* 0x00007c00ff0577ac */ /* 0x000ee60008000800 */
[----:B------:R-:W-:Y:S01]  /*2690*/  @!P4 LDGSTS.E.BYPASS.LTC128B.128 [R235+0x1000], desc[UR36][R238.64+0x40] ;  /* 0x01000040eeebcfae */ /* 0x000fe2000b981a24 */
[----:B------:R-:W4:Y:S03]  /*26a0*/  LDCU UR9, c[0x0][0x45c] ;  /* 0x00008b80ff0977ac */ /* 0x000f260008000800 */
[----:B------:R-:W-:Y:S04]  /*26b0*/  @!P4 LDGSTS.E.BYPASS.LTC128B.128 [R235+0x2000], desc[UR36][R238.64+0x80] ;  /* 0x02000080eeebcfae */ /* 0x000fe8000b981a24 */
[----:B------:R-:W-:Y:S04]  /*26c0*/  @P4 STS.128 [R235], RZ ;  /* 0x000000ffeb004388 */ /* 0x000fe80000000c00 */
[----:B------:R-:W-:Y:S04]  /*26d0*/  @P4 STS.128 [R235+0x1000], RZ ;  /* 0x001000ffeb004388 */ /* 0x000fe80000000c00 */
[----:B------:R-:W-:Y:S04]  /*26e0*/  @P4 STS.128 [R235+0x2000], RZ ;  /* 0x002000ffeb004388 */ /* 0x000fe80000000c00 */
[----:B------:R-:W-:Y:S01]  /*26f0*/  @!PT LDS RZ, [RZ] ;  /* 0x00000000fffff984 */ /* 0x000fe20000000800 */
[----:B------:R-:W-:Y:S01]  /*2700*/  @!PT LDS RZ, [RZ] ;  /* 0x00000000fffff984 */ /* 0x000fe20000000800 */
[----:B------:R-:W-:Y:S01]  /*2710*/  @!PT LDS RZ, [RZ] ;  /* 0x00000000fffff984 */ /* 0x000fe20000000800 */
[----:B------:R-:W-:Y:S04]  /*2720*/  @!P6 LDGSTS.E.BYPASS.LTC128B.128 [R0+0x9000], desc[UR36][R4.64] ;  /* 0x090000000400efae */ /* 0x000fe8000b981a24 */
[----:B------:R-:W-:Y:S04]  /*2730*/  @!P6 LDGSTS.E.BYPASS.LTC128B.128 [R0+0xb000], desc[UR36][R4.64+0x40] ;  /* 0x0b0000400400efae */ /* 0x000fe8000b981a24 */
[----:B------:R1:W-:Y:S04]  /*2740*/  @!P6 LDGSTS.E.BYPASS.LTC128B.128 [R0+0xd000], desc[UR36][R4.64+0x80] ;  /* 0x0d0000800400efae */ /* 0x0003e8000b981a24 */
[----:B------:R-:W-:Y:S04]  /*2750*/  @P6 STS.128 [R0+0x9000], RZ ;  /* 0x009000ff00006388 */ /* 0x000fe80000000c00 */
[----:B------:R-:W-:Y:S04]  /*2760*/  @P6 STS.128 [R0+0xb000], RZ ;  /* 0x00b000ff00006388 */ /* 0x000fe80000000c00 */
[----:B------:R-:W-:Y:S04]  /*2770*/  @P6 STS.128 [R0+0xd000], RZ ;  /* 0x00d000ff00006388 */ /* 0x000fe80000000c00 */
[----:B------:R-:W-:Y:S04]  /*2780*/  @P5 STS.128 [R0+0xa000], RZ ;  /* 0x00a000ff00005388 */ /* 0x000fe80000000c00 */
[----:B------:R-:W-:Y:S04]  /*2790*/  @P5 STS.128 [R0+0xc000], RZ ;  /* 0x00c000ff00005388 */ /* 0x000fe80000000c00 */
[----:B------:R3:W-:Y:S01]  /*27a0*/  @P5 STS.128 [R0+0xe000], RZ ;  /* 0x00e000ff00005388 */ /* 0x0007e20000000c00 */
[----:B--2---:R-:W-:-:S02]  /*27b0*/  IMAD.SHL.U32 R8, R22, 0x20, RZ ;  /* 0x0000002016087824 */ /* 0x004fc400078e00ff */
[----:B-1----:R-:W-:Y:S01]  /*27c0*/  IMAD.MOV.U32 R4, RZ, RZ, 0x4 ;  /* 0x00000004ff047424 */ /* 0x002fe200078e00ff */
[----:B------:R-:W-:Y:S01]  /*27d0*/  @!PT LDS RZ, [RZ] ;  /* 0x00000000fffff984 */ /* 0x000fe20000000800 */
[----:B------:R-:W-:Y:S01]  /*27e0*/  @!PT LDS RZ, [RZ] ;  /* 0x00000000fffff984 */ /* 0x000fe20000000800 */
[----:B------:R-:W-:Y:S01]  /*27f0*/  @!PT LDS RZ, [RZ] ;  /* 0x00000000fffff984 */ /* 0x000fe20000000800 */
[----:B------:R-:W-:Y:S04]  /*2800*/  @!P5 LDGSTS.E.BYPASS.LTC128B.128 [R0+0xa000], desc[UR36][R2.64] ;  /* 0x0a0000000200dfae */ /* 0x000fe8000b981a24 */
[----:B------:R-:W-:Y:S04]  /*2810*/  @!P5 LDGSTS.E.BYPASS.LTC128B.128 [R0+0xc000], desc[UR36][R2.64+0x40] ;  /* 0x0c0000400200dfae */ /* 0x000fe8000b981a24 */
[----:B------:R1:W-:Y:S04]  /*2820*/  @!P5 LDGSTS.E.BYPASS.LTC128B.128 [R0+0xe000], desc[UR36][R2.64+0x80] ;  /* 0x0e0000800200dfae */ /* 0x0003e8000b981a24 */
[----:B------:R-:W0:Y:S01]  /*2830*/  LDGDEPBAR ;  /* 0x00000000000079af */ /* 0x000e220000000000 */
[----:B------:R-:W-:Y:S01]  /*2840*/  LOP3.LUT R6, R8, 0x120, RZ, 0xc0, !PT ;  /* 0x0000012008067812 */ /* 0x000fe200078ec0ff */
[----:B------:R-:W-:-:S02]  /*2850*/  IMAD.SHL.U32 R9, R22, 0x4, RZ ;  /* 0x0000000416097824 */ /* 0x000fc400078e00ff */
[----:B------:R-:W-:-:S03]  /*2860*/  IMAD.SHL.U32 R10, R227, 0x20, RZ ;  /* 0x00000020e30a7824 */ /* 0x000fc600078e00ff */
[----:B------:R-:W-:Y:S01]  /*2870*/  LOP3.LUT R9, R9, 0x18, RZ, 0xc0, !PT ;  /* 0x0000001809097812 */ /* 0x000fe200078ec0ff */
[----:B-1----:R-:W-:Y:S01]  /*2880*/  IMAD.WIDE.U32 R2, R240, R4, UR58 ;  /* 0x0000003af0027e25 */ /* 0x002fe2000f8e0004 */
[----:B---3--:R-:W-:Y:S01]  /*2890*/  LOP3.LUT R0, R8, 0x20, RZ, 0xc0, !PT ;  /* 0x0000002008007812 */ /* 0x008fe200078ec0ff */
[----:B------:R-:W-:-:S04]  /*28a0*/  DEPBAR.LE SB0, 0x1 ;  /* 0x000080400000791a */ /* 0x000fc80000000000 */
[----:B------:R-:W-:Y:S01]  /*28b0*/  IMAD.SHL.U32 R4, R22, 0x10, RZ ;  /* 0x0000001016047824 */ /* 0x000fe200078e00ff */
[----:B------:R-:W5:Y:S04]  /*28c0*/  @!P0 LDG.E R250, desc[UR36][R2.64] ;  /* 0x0000002402fa8981 */ /* 0x000f68000c1e1900 */
[--C-:B------:R-:W-:Y:S01]  /*28d0*/  LOP3.LUT R0, R0, 0x3c00, R4.reuse, 0xf8, !PT ;  /* 0x00003c0000007812 */ /* 0x100fe200078ef804 */
[----:B------:R-:W5:Y:S01]  /*28e0*/  @!P3 LDG.E R249, desc[UR36][R2.64+0x20] ;  /* 0x0000202402f9b981 */ /* 0x000f62000c1e1900 */
[--C-:B------:R-:W-:Y:S02]  /*28f0*/  LOP3.LUT R6, R6, 0x200, R4.reuse, 0xf8, !PT ;  /* 0x0000020006067812 */ /* 0x100fe400078ef804 */
[----:B------:R-:W-:Y:S01]  /*2900*/  LOP3.LUT R4, R0, 0x100, R4, 0xf8, !PT ;  /* 0x0000010000047812 */ /* 0x000fe200078ef804 */
[----:B------:R-:W5:Y:S01]  /*2910*/  @!P2 LDG.E R248, desc[UR36][R2.64+0x80] ;  /* 0x0000802402f8a981 */ /* 0x000f62000c1e1900 */
[----:B------:R-:W-:-:S02]  /*2920*/  SHF.R.U32.HI R0, RZ, 0x4, R22 ;  /* 0x00000004ff007819 */ /* 0x000fc40000011616 */
[----:B------:R-:W-:Y:S01]  /*2930*/  LOP3.LUT R5, R9, 0xc0, R8, 0xf8, !PT ;  /* 0x000000c009057812 */ /* 0x000fe200078ef808 */
[----:B------:R1:W5:Y:S01]  /*2940*/  @!P1 LDG.E R247, desc[UR36][R2.64+0xa0] ;  /* 0x0000a02402f79981 */ /* 0x000362000c1e1900 */
[----:B------:R-:W-:Y:S01]  /*2950*/  LOP3.LUT R0, R0, 0x8, RZ, 0xc0, !PT ;  /* 0x0000000800007812 */ /* 0x000fe200078ec0ff */
[----:B------:R-:W-:Y:S01]  /*2960*/  UISETP.GE.AND UP1, UPT, UR10, UR38, UPT ;  /* 0x000000260a00728c */ /* 0x000fe2000bf26270 */
[----:B------:R-:W-:Y:S01]  /*2970*/  LOP3.LUT R7, R10, 0xc0, RZ, 0xc0, !PT ;  /* 0x000000c00a077812 */ /* 0x000fe200078ec0ff */
[----:B------:R-:W-:Y:S01]  /*2980*/  USHF.L.U32 UR10, UR14, 0x6, URZ ;  /* 0x000000060e0a7899 */ /* 0x000fe200080006ff */
[----:B------:R-:W-:Y:S01]  /*2990*/  LOP3.LUT R0, R0, 0x10, R22, 0xf8, !PT ;  /* 0x0000001000007812 */ /* 0x000fe200078ef816 */
[----:B------:R-:W-:Y:S01]  /*29a0*/  USHF.L.U32 UR11, UR11, 0x6, URZ ;  /* 0x000000060b0b7899 */ /* 0x000fe200080006ff */
[----:B------:R-:W-:Y:S01]  /*29b0*/  BAR.SYNC.DEFER_BLOCKING 0x0 ;  /* 0x0000000000007b1d */ /* 0x000fe20000010000 */
[----:B------:R-:W-:Y:S02]  /*29c0*/  LOP3.LUT P0, RZ, R22, 0x4, RZ, 0xc0, !PT ;  /* 0x0000000416ff7812 */ /* 0x000fe4000780c0ff */
[----:B------:R-:W-:-:S02]  /*29d0*/  LOP3.LUT P1, RZ, R227, 0x4, RZ, 0xc0, !PT ;  /* 0x00000004e3ff7812 */ /* 0x000fc4000782c0ff */
[----:B------:R-:W-:Y:S02]  /*29e0*/  SEL R225, R225, 0xffffffe0, !P0 ;  /* 0xffffffe0e1e17807 */ /* 0x000fe40004000000 */
[C---:B------:R-:W-:Y:S02]  /*29f0*/  LOP3.LUT P2, RZ, R227.reuse, 0x8, RZ, 0xc0, !PT ;  /* 0x00000008e3ff7812 */ /* 0x040fe4000784c0ff */
[----:B------:R-:W-:Y:S01]  /*2a00*/  SEL R252, R252, 0xfffffff0, !P1 ;  /* 0xfffffff0fcfc7807 */ /* 0x000fe20004800000 */
[----:B-1----:R-:W-:Y:S01]  /*2a10*/  IMAD.SHL.U32 R2, R227, 0x4, RZ ;  /* 0x00000004e3027824 */ /* 0x002fe200078e00ff */
[C---:B------:R-:W-:Y:S02]  /*2a20*/  LOP3.LUT R3, R5.reuse, 0x8, R22, 0x78, !PT ;  /* 0x0000000805037812 */ /* 0x040fe400078e7816 */
[----:B------:R-:W-:Y:S02]  /*2a30*/  LOP3.LUT R5, R5, 0x8, R23, 0x78, !PT ;  /* 0x0000000805057812 */ /* 0x000fe400078e7817 */
[----:B------:R-:W-:-:S02]  /*2a40*/  LOP3.LUT R7, R7, 0x18, R2, 0xf8, !PT ;  /* 0x0000001807077812 */ /* 0x000fc400078ef802 */
[--C-:B------:R-:W-:Y:S02]  /*2a50*/  LOP3.LUT R2, R0, 0xc0, R8.reuse, 0xf8, !PT ;  /* 0x000000c000027812 */ /* 0x100fe400078ef808 */
[----:B------:R-:W-:Y:S01]  /*2a60*/  LOP3.LUT R0, R4, R3, RZ, 0xfc, !PT ;  /* 0x0000000304007212 */ /* 0x000fe200078efcff */
[----:B------:R-:W-:Y:S01]  /*2a70*/  IMAD.SHL.U32 R3, R227, 0x10, RZ ;  /* 0x00000010e3037824 */ /* 0x000fe200078e00ff */
[----:B------:R-:W-:Y:S02]  /*2a80*/  LOP3.LUT R2, R2, R9, RZ, 0x3c, !PT ;  /* 0x0000000902027212 */ /* 0x000fe400078e3cff */
[----:B------:R-:W-:Y:S02]  /*2a90*/  LOP3.LUT R4, R10, 0x120, RZ, 0xc0, !PT ;  /* 0x000001200a047812 */ /* 0x000fe400078ec0ff */
[----:B------:R-:W-:Y:S02]  /*2aa0*/  LEA R222, R0, UR6, 0x1 ;  /* 0x0000000600de7c11 */ /* 0x000fe4000f8e08ff */
[----:B------:R-:W-:-:S02]  /*2ab0*/  LOP3.LUT R220, R2, 0x120, R8, 0xf8, !PT ;  /* 0x0000012002dc7812 */ /* 0x000fc400078ef808 */
[----:B------:R-:W-:Y:S01]  /*2ac0*/  LOP3.LUT R2, R4, 0x200, R3, 0xf8, !PT ;  /* 0x0000020004027812 */ /* 0x000fe200078ef803 */
[C---:B------:R-:W-:Y:S01]  /*2ad0*/  VIADD R4, R222.reuse, 0xf000 ;  /* 0x0000f000de047836 */ /* 0x040fe20000000000 */
[----:B------:R1:W2:Y:S01]  /*2ae0*/  LDSM.16.M88.4 R172, [R222+0xf000] ;  /* 0x00f00000deac783b */ /* 0x0002a20000000200 */
[----:B------:R-:W-:Y:S01]  /*2af0*/  VIADD R216, R222, 0xf020 ;  /* 0x0000f020ded87836 */ /* 0x000fe20000000000 */
[----:B------:R-:W-:Y:S01]  /*2b00*/  LOP3.LUT R3, R3, 0x1c0, RZ, 0xc0, !PT ;  /* 0x000001c003037812 */ /* 0x000fe200078ec0ff */
[----:B------:R-:W-:Y:S01]  /*2b10*/  @P0 VIADD R216, R4, 0xffffffe0 ;  /* 0xffffffe004d80836 */ /* 0x000fe20000000000 */
[----:B------:R1:W3:Y:S01]  /*2b20*/  LDSM.16.M88.4 R176, [R222+0xf400] ;  /* 0x00f40000deb0783b */ /* 0x0002e20000000200 */
[----:B------:R-:W-:Y:S01]  /*2b30*/  LOP3.LUT R6, R6, R5, RZ, 0xfc, !PT ;  /* 0x0000000506067212 */ /* 0x000fe200078efcff */
[----:B------:R-:W-:Y:S01]  /*2b40*/  IMAD.IADD R223, R222, 0x1, R225 ;  /* 0x00000001dedf7824 */ /* 0x000fe200078e02e1 */
[----:B------:R-:W-:Y:S01]  /*2b50*/  LOP3.LUT R5, R10, 0x7400, RZ, 0xc0, !PT ;  /* 0x000074000a057812 */ /* 0x000fe200078ec0ff */
[----:B------:R1:W1:Y:S01]  /*2b60*/  LDSM.16.M88.4 R180, [R216] ;  /* 0x00000000d8b4783b */ /* 0x0002620000000200 */
[----:B------:R-:W-:-:S02]  /*2b70*/  LOP3.LUT R3, R3, 0x38, R25, 0xf8, !PT ;  /* 0x0000003803037812 */ /* 0x000fc400078ef819 */
[----:B------:R-:W-:Y:S01]  /*2b80*/  LEA R221, R6, UR6, 0x1 ;  /* 0x0000000606dd7c11 */ /* 0x000fe2000f8e08ff */
[----:B------:R1:W1:Y:S01]  /*2b90*/  LDSM.16.M88.4 R184, [R216+0x400] ;  /* 0x00040000d8b8783b */ /* 0x0002620000000200 */
[----:B------:R-:W-:Y:S02]  /*2ba0*/  LEA R220, R220, UR6, 0x1 ;  /* 0x00000006dcdc7c11 */ /* 0x000fe4000f8e08ff */
[----:B------:R-:W-:Y:S01]  /*2bb0*/  LOP3.LUT R5, R5, 0x6, R25, 0xf8, !PT ;  /* 0x0000000605057812 */ /* 0x000fe200078ef819 */
[----:B------:R1:W1:Y:S01]  /*2bc0*/  LDSM.16.M88.4 R196, [R216+0x2000] ;  /* 0x00200000d8c4783b */ /* 0x0002620000000200 */
[--C-:B------:R-:W-:Y:S01]  /*2bd0*/  LOP3.LUT R0, R7, 0x8, R24.reuse, 0x78, !PT ;  /* 0x0000000807007812 */ /* 0x100fe200078e7818 */
[----:B------:R-:W-:Y:S01]  /*2be0*/  VIADD R221, R221, UR8 ;  /* 0x00000008dddd7c36 */ /* 0x000fe20008000000 */
[----:B------:R-:W-:Y:S01]  /*2bf0*/  LOP3.LUT R3, R3, 0x20, R24, 0x78, !PT ;  /* 0x0000002003037812 */ /* 0x000fe200078e7818 */
[----:B------:R1:W1:Y:S01]  /*2c00*/  LDSM.16.M88.4 R200, [R216+0x2400] ;  /* 0x00240000d8c8783b */ /* 0x0002620000000200 */
[----:B------:R-:W-:Y:S01]  /*2c10*/  LOP3.LUT P0, RZ, R227, 0x2, RZ, 0xc0, !PT ;  /* 0x00000002e3ff7812 */ /* 0x000fe2000780c0ff */
[----:B------:R-:W-:Y:S01]  /*2c20*/  VIADD R220, R220, UR8 ;  /* 0x00000008dcdc7c36 */ /* 0x000fe20008000000 */
[----:B------:R-:W-:Y:S01]  /*2c30*/  LOP3.LUT R226, R2, R0, RZ, 0xfc, !PT ;  /* 0x0000000002e27212 */ /* 0x000fe200078efcff */
[----:B------:R1:W1:Y:S01]  /*2c40*/  LDSM.16.M88.4 R212, [R216+0x4000] ;  /* 0x00400000d8d4783b */ /* 0x0002620000000200 */
[----:B------:R-:W-:-:S02]  /*2c50*/  LOP3.LUT R251, R5, R3, RZ, 0xfc, !PT ;  /* 0x0000000305fb7212 */ /* 0x000fc400078efcff */
[----:B------:R-:W-:Y:S01]  /*2c60*/  SEL R224, R224, 0xffffffe0, !P0 ;  /* 0xffffffe0e0e07807 */ /* 0x000fe20004000000 */
[----:B------:R-:W1:Y:S04]  /*2c70*/  LDSM.16.M88.4 R216, [R216+0x4400] ;  /* 0x00440000d8d8783b */ /* 0x000e680000000200 */
[----:B------:R1:W1:Y:S04]  /*2c80*/  LDSM.16.M88.4 R188, [R222+0x11000] ;  /* 0x01100000debc783b */ /* 0x0002680000000200 */
[----:B------:R1:W1:Y:S04]  /*2c90*/  LDSM.16.M88.4 R192, [R222+0x11400] ;  /* 0x01140000dec0783b */ /* 0x0002680000000200 */
[----:B------:R1:W1:Y:S04]  /*2ca0*/  LDSM.16.M88.4 R204, [R222+0x13000] ;  /* 0x01300000decc783b */ /* 0x0002680000000200 */
[----:B--234-:R1:W1:Y:S02]  /*2cb0*/  LDSM.16.M88.4 R208, [R222+0x13400] ;  /* 0x01340000ded0783b */ /* 0x01c2640000000200 */
.L_x_26:
[----:B------:R-:W0:Y:S01]  /*2cc0*/  LDGDEPBAR ;  /* 0x00000000000079af */ /* 0x000e220000000000 */
[----:B------:R-:W-:Y:S01]  /*2cd0*/  IMAD.IADD R0, R221, 0x1, R225 ;  /* 0x00000001dd007824 */ /* 0x000fe200078e02e1 */
[----:B------:R-:W-:Y:S01]  /*2ce0*/  PLOP3.LUT P3, PT, PT, PT, UP1, 0x80, 0x8 ;  /* 0x000000000008781c */ /* 0x000fe20003f6f018 */
[----:B------:R-:W-:Y:S01]  /*2cf0*/  IMAD.SHL.U32 R2, R227, 0x2, RZ ;  /* 0x00000002e3027824 */ /* 0x000fe200078e00ff */
[----:B------:R-:W-:Y:S01]  /*2d00*/  PLOP3.LUT P0, PT, PT, PT, UP1, 0x80, 0x8 ;  /* 0x000000000008781c */ /* 0x000fe20003f0f018 */
[----:B-----5:R-:W-:Y:S01]  /*2d10*/  FMUL.FTZ R3, R249, 1.4426950216293334961 ;  /* 0x3fb8aa3bf9037820 */ /* 0x020fe20000410000 */
[----:B------:R-:W-:Y:S01]  /*2d20*/  PLOP3.LUT P5, PT, PT, PT, UP1, 0x80, 0x8 ;  /* 0x000000000008781c */ /* 0x000fe20003faf018 */
[----:B------:R-:W-:Y:S01]  /*2d30*/  UISETP.NE.AND UP2, UPT, UR45, URZ, UPT ;  /* 0x000000ff2d00728c */ /* 0x000fe2000bf45270 */
[----:B------:R-:W-:Y:S02]  /*2d40*/  PLOP3.LUT P4, PT, PT, PT, UP1, 0x80, 0x8 ;  /* 0x000000000008781c */ /* 0x000fe40003f8f018 */
[----:B------:R-:W-:Y:S01]  /*2d50*/  PLOP3.LUT P6, PT, PT, PT, UP1, 0x80, 0x8 ;  /* 0x000000000008781c */ /* 0x000fe20003fcf018 */
[----:B------:R-:W-:Y:S04]  /*2d60*/  DEPBAR.LE SB0, 0x0 ;  /* 0x000080000000791a */ /* 0x000fe80000000000 */
[----:B------:R-:W-:Y:S06]  /*2d70*/  BAR.SYNC.DEFER_BLOCKING 0x0 ;  /* 0x0000000000007b1d */ /* 0x000fec0000010000 */
[----:B------:R-:W-:Y:S08]  /*2d80*/  LDSM.16.M88.4 R32, [R221] ;  /* 0x00000000dd20783b */ /* 0x000ff00000000200 */
[----:B------:R-:W2:Y:S08]  /*2d90*/  LDSM.16.M88.4 R16, [R222+0x9000] ;  /* 0x00900000de10783b */ /* 0x000eb00000000200 */
[----:B------:R-:W3:Y:S08]  /*2da0*/  LDSM.16.M88.4 R28, [R221+0x800] ;  /* 0x00080000dd1c783b */ /* 0x000ef00000000200 */
[----:B------:R-:W4:Y:S08]  /*2db0*/  LDSM.16.M88.4 R132, [R222+0x9400] ;  /* 0x00940000de84783b */ /* 0x000f300000000200 */
[----:B------:R-:W-:Y:S08]  /*2dc0*/  LDSM.16.M88.4 R136, [R0] ;  /* 0x000000000088783b */ /* 0x000ff00000000200 */
[----:B------:R-:W1:Y:S01]  /*2dd0*/  LDSM.16.M88.4 R140, [R223+0x9000] ;  /* 0x00900000df8c783b */ /* 0x000e620000000200 */
[-C--:B--2---:R-:W-:Y:S07]  /*2de0*/  HMMA.16816.F32.BF16 R4, R32, R16.reuse, RZ ;  /* 0x000000102004723c */ /* 0x084fee00000418ff */
[----:B------:R-:W2:Y:S01]  /*2df0*/  LDSM.16.M88.4 R144, [R0+0x800] ;  /* 0x000800000090783b */ /* 0x000ea20000000200 */
[C---:B---3--:R-:W-:Y:S07]  /*2e00*/  HMMA.16816.F32.BF16 R8, R28.reuse, R16, RZ ;  /* 0x000000101c08723c */ /* 0x048fee00000418ff */
[----:B------:R-:W3:Y:S01]  /*2e10*/  LDSM.16.M88.4 R148, [R223+0x9400] ;  /* 0x00940000df94783b */ /* 0x000ee20000000200 */
[-C--:B------:R-:W-:Y:S07]  /*2e20*/  HMMA.16816.F32.BF16 R12, R28, R18.reuse, RZ ;  /* 0x000000121c0c723c */ /* 0x080fee00000418ff */
[----:B------:R-:W-:Y:S01]  /*2e30*/  LDSM.16.M88.4 R152, [R222+0xb000] ;  /* 0x00b00000de98783b */ /* 0x000fe20000000200 */
[C---:B------:R-:W-:Y:S07]  /*2e40*/  HMMA.16816.F32.BF16 R16, R32.reuse, R18, RZ ;  /* 0x000000122010723c */ /* 0x040fee00000418ff */
[----:B------:R-:W-:Y:S01]  /*2e50*/  LDSM.16.M88.4 R156, [R221+0x1800] ;  /* 0x00180000dd9c783b */ /* 0x000fe20000000200 */
[-C--:B----4-:R-:W-:Y:S07]  /*2e60*/  HMMA.16816.F32.BF16 R20, R32, R132.reuse, RZ ;  /* 0x000000842014723c */ /* 0x090fee00000418ff */
[----:B------:R-:W-:Y:S01]  /*2e70*/  LDSM.16.M88.4 R160, [R222+0xb400] ;  /* 0x00b40000dea0783b */ /* 0x000fe20000000200 */
[C---:B------:R-:W-:Y:S07]  /*2e80*/  HMMA.16816.F32.BF16 R24, R28.reuse, R132, RZ ;  /* 0x000000841c18723c */ /* 0x040fee00000418ff */
[----:B------:R-:W-:Y:S01]  /*2e90*/  LDSM.16.M88.4 R164, [R0+0x1000] ;  /* 0x0010000000a4783b */ /* 0x000fe20000000200 */
[-C--:B------:R-:W-:Y:S07]  /*2ea0*/  HMMA.16816.F32.BF16 R28, R28, R134.reuse, RZ ;  /* 0x000000861c1c723c */ /* 0x080fee00000418ff */
[----:B------:R-:W-:Y:S01]  /*2eb0*/  LDSM.16.M88.4 R168, [R223+0xb000] ;  /* 0x00b00000dfa8783b */ /* 0x000fe20000000200 */
[----:B------:R-:W-:Y:S07]  /*2ec0*/  HMMA.16816.F32.BF16 R32, R32, R134, RZ ;  /* 0x000000862020723c */ /* 0x000fee00000418ff */
[----:B------:R-:W4:Y:S01]  /*2ed0*/  LDSM.16.M88.4 R132, [R221+0x1000] ;  /* 0x00100000dd84783b */ /* 0x000f220000000200 */
[-C--:B-1----:R-:W-:Y:S08]  /*2ee0*/  HMMA.16816.F32.BF16 R4, R136, R140.reuse, R4 ;  /* 0x0000008c8804723c */ /* 0x082ff00000041804 */
[C---:B--2---:R-:W-:Y:S08]  /*2ef0*/  HMMA.16816.F32.BF16 R8, R144.reuse, R140, R8 ;  /* 0x0000008c9008723c */ /* 0x044ff00000041808 */
[-C--:B------:R-:W-:Y:S08]  /*2f00*/  HMMA.16816.F32.BF16 R12, R144, R142.reuse, R12 ;  /* 0x0000008e900c723c */ /* 0x080ff0000004180c */
[C---:B------:R-:W-:Y:S01]  /*2f10*/  HMMA.16816.F32.BF16 R16, R136.reuse, R142, R16 ;  /* 0x0000008e8810723c */ /* 0x040fe20000041810 */
[----:B------:R-:W1:Y:S07]  /*2f20*/  LDSM.16.M88.4 R140, [R0+0x1800] ;  /* 0x00180000008c783b */ /* 0x000e6e0000000200 */
[-C--:B---3--:R-:W-:Y:S08]  /*2f30*/  HMMA.16816.F32.BF16 R20, R136, R148.reuse, R20 ;  /* 0x000000948814723c */ /* 0x088ff00000041814 */
[C---:B------:R-:W-:Y:S08]  /*2f40*/  HMMA.16816.F32.BF16 R24, R144.reuse, R148, R24 ;  /* 0x000000949018723c */ /* 0x040ff00000041818 */
[-C--:B------:R-:W-:Y:S01]  /*2f50*/  HMMA.16816.F32.BF16 R28, R144, R150.reuse, R28 ;  /* 0x00000096901c723c */ /* 0x080fe2000004181c */
[----:B------:R-:W-:Y:S07]  /*2f60*/  LDSM.16.M88.4 R144, [R222+0xd000] ;  /* 0x00d00000de90783b */ /* 0x000fee0000000200 */
[----:B------:R-:W-:Y:S01]  /*2f70*/  HMMA.16816.F32.BF16 R32, R136, R150, R32 ;  /* 0x000000968820723c */ /* 0x000fe20000041820 */
[----:B------:R-:W2:Y:S07]  /*2f80*/  LDSM.16.M88.4 R136, [R223+0xb400] ;  /* 0x00b40000df88783b */ /* 0x000eae0000000200 */
[-C--:B----4-:R-:W-:Y:S01]  /*2f90*/  HMMA.16816.F32.BF16 R4, R132, R152.reuse, R4 ;  /* 0x000000988404723c */ /* 0x090fe20000041804 */
[----:B------:R-:W-:Y:S07]  /*2fa0*/  LDSM.16.M88.4 R148, [R221+0x2800] ;  /* 0x00280000dd94783b */ /* 0x000fee0000000200 */
[C---:B------:R-:W-:Y:S08]  /*2fb0*/  HMMA.16816.F32.BF16 R8, R156.reuse, R152, R8 ;  /* 0x000000989c08723c */ /* 0x040ff00000041808 */
[-C--:B------:R-:W-:Y:S08]  /*2fc0*/  HMMA.16816.F32.BF16 R12, R156, R154.reuse, R12 ;  /* 0x0000009a9c0c723c */ /* 0x080ff0000004180c */
[C---:B------:R-:W-:Y:S01]  /*2fd0*/  HMMA.16816.F32.BF16 R16, R132.reuse, R154, R16 ;  /* 0x0000009a8410723c */ /* 0x040fe20000041810 */
[----:B------:R-:W-:Y:S07]  /*2fe0*/  LDSM.16.M88.4 R152, [R222+0xd400] ;  /* 0x00d40000de98783b */ /* 0x000fee0000000200 */
[-C--:B------:R-:W-:Y:S08]  /*2ff0*/  HMMA.16816.F32.BF16 R20, R132, R160.reuse, R20 ;  /* 0x000000a08414723c */ /* 0x080ff00000041814 */
[C---:B------:R-:W-:Y:S08]  /*3000*/  HMMA.16816.F32.BF16 R24, R156.reuse, R160, R24 ;  /* 0x000000a09c18723c */ /* 0x040ff00000041818 */
[-C--:B------:R-:W-:Y:S01]  /*3010*/  HMMA.16816.F32.BF16 R28, R156, R162.reuse, R28 ;  /* 0x000000a29c1c723c */ /* 0x080fe2000004181c */
[----:B------:R-:W-:Y:S07]  /*3020*/  LDSM.16.M88.4 R156, [R0+0x2000] ;  /* 0x00200000009c783b */ /* 0x000fee0000000200 */
[----:B------:R-:W-:Y:S01]  /*3030*/  HMMA.16816.F32.BF16 R32, R132, R162, R32 ;  /* 0x000000a28420723c */ /* 0x000fe20000041820 */
[----:B------:R-:W3:Y:S07]  /*3040*/  LDSM.16.M88.4 R132, [R221+0x2000] ;  /* 0x00200000dd84783b */ /* 0x000eee0000000200 */
[-C--:B------:R-:W-:Y:S01]  /*3050*/  HMMA.16816.F32.BF16 R4, R164, R168.reuse, R4 ;  /* 0x000000a8a404723c */ /* 0x080fe20000041804 */
[----:B------:R-:W4:Y:S07]  /*3060*/  LDSM.16.M88.4 R160, [R223+0xd000] ;  /* 0x00d00000dfa0783b */ /* 0x000f2e0000000200 */
[C---:B-1----:R-:W-:Y:S08]  /*3070*/  HMMA.16816.F32.BF16 R8, R140.reuse, R168, R8 ;  /* 0x000000a88c08723c */ /* 0x042ff00000041808 */
[-C--:B------:R-:W-:Y:S08]  /*3080*/  HMMA.16816.F32.BF16 R12, R140, R170.reuse, R12 ;  /* 0x000000aa8c0c723c */ /* 0x080ff0000004180c */
[C---:B------:R-:W-:Y:S08]  /*3090*/  HMMA.16816.F32.BF16 R16, R164.reuse, R170, R16 ;  /* 0x000000aaa410723c */ /* 0x040ff00000041810 */
[-C--:B--2---:R-:W-:Y:S08]  /*30a0*/  HMMA.16816.F32.BF16 R20, R164, R136.reuse, R20 ;  /* 0x00000088a414723c */ /* 0x084ff00000041814 */
[C---:B------:R-:W-:Y:S01]  /*30b0*/  HMMA.16816.F32.BF16 R24, R140.reuse, R136, R24 ;  /* 0x000000888c18723c */ /* 0x040fe20000041818 */
[----:B------:R-:W-:Y:S03]  /*30c0*/  IMAD.U32 R137, RZ, RZ, UR39 ;  /* 0x00000027ff897e24 */ /* 0x000fe6000f8e00ff */
[----:B------:R-:W-:Y:S04]  /*30d0*/  FMUL.FTZ R136, R250, 1.4426950216293334961 ;  /* 0x3fb8aa3bfa887820 */ /* 0x000fe80000410000 */
[-C--:B------:R-:W-:Y:S01]  /*30e0*/  HMMA.16816.F32.BF16 R28, R140, R138.reuse, R28 ;  /* 0x0000008a8c1c723c */ /* 0x080fe2000004181c */
[----:B------:R1:W2:Y:S07]  /*30f0*/  LDSM.16.M88.4 R140, [R0+0x2800] ;  /* 0x00280000008c783b */ /* 0x0002ae0000000200 */
[----:B------:R-:W-:Y:S08]  /*3100*/  HMMA.16816.F32.BF16 R32, R164, R138, R32 ;  /* 0x0000008aa420723c */ /* 0x000ff00000041820 */
[-C--:B---3--:R-:W-:Y:S08]  /*3110*/  HMMA.16816.F32.BF16 R4, R132, R144.reuse, R4 ;  /* 0x000000908404723c */ /* 0x088ff00000041804 */
[C---:B------:R-:W-:Y:S04]  /*3120*/  HMMA.16816.F32.BF16 R8, R148.reuse, R144, R8 ;  /* 0x000000909408723c */ /* 0x040fe80000041808 */
[----:B------:R-:W-:Y:S02]  /*3130*/  LEA R145, R251, UR4, 0x1 ;  /* 0x00000004fb917c11 */ /* 0x000fe4000f8e08ff */
[----:B-1----:R-:W-:Y:S02]  /*3140*/  @P3 LOP3.LUT R0, R2, 0x6, RZ, 0xc0, !PT ;  /* 0x0000000602003812 */ /* 0x002fe400078ec0ff */
[-C--:B------:R-:W-:Y:S01]  /*3150*/  HMMA.16816.F32.BF16 R12, R148, R146.reuse, R12 ;  /* 0x00000092940c723c */ /* 0x080fe2000004180c */
[----:B------:R-:W-:Y:S02]  /*3160*/  PLOP3.LUT P3, PT, PT, PT, UP1, 0x80, 0x8 ;  /* 0x000000000008781c */ /* 0x000fe40003f6f018 */
[----:B------:R-:W-:Y:S01]  /*3170*/  VIADD R144, R145, 0x13020 ;  /* 0x0001302091907836 */ /* 0x000fe20000000000 */
[----:B------:R-:W-:Y:S04]  /*3180*/  SHF.R.U32.HI R2, RZ, 0x1, R227 ;  /* 0x00000001ff027819 */ /* 0x000fe800000116e3 */
[C---:B------:R-:W-:Y:S04]  /*3190*/  HMMA.16816.F32.BF16 R16, R132.reuse, R146, R16 ;  /* 0x000000928410723c */ /* 0x040fe80000041810 */
[----:B------:R-:W-:Y:S01]  /*31a0*/  IMAD.IADD R146, R252, 0x1, R145 ;  /* 0x00000001fc927824 */ /* 0x000fe200078e0291 */
[----:B------:R-:W-:Y:S01]  /*31b0*/  @P0 LOP3.LUT R0, R0, 0x1e0, R2, 0xf8, !PT ;  /* 0x000001e000000812 */ /* 0x000fe200078ef802 */
[----:B------:R-:W-:Y:S01]  /*31c0*/  FMUL.FTZ R2, R248, 1.4426950216293334961 ;  /* 0x3fb8aa3bf8027820 */ /* 0x000fe20000410000 */
[----:B------:R-:W-:Y:S01]  /*31d0*/  PLOP3.LUT P0, PT, PT, PT, UP1, 0x80, 0x8 ;  /* 0x000000000008781c */ /* 0x000fe20003f0f018 */
[-C--:B------:R-:W-:Y:S03]  /*31e0*/  HMMA.16816.F32.BF16 R20, R132, R152.reuse, R20 ;  /* 0x000000988414723c */ /* 0x080fe60000041814 */
[----:B------:R-:W-:Y:S01]  /*31f0*/  @P5 IMAD R137, R137, 0x80, R0 ;  /* 0x0000008089895824 */ /* 0x000fe200078e0200 */
[----:B------:R-:W-:Y:S03]  /*3200*/  PLOP3.LUT P5, PT, PT, PT, UP1, 0x80, 0x8 ;  /* 0x000000000008781c */ /* 0x000fe60003faf018 */
[C---:B------:R-:W-:Y:S01]  /*3210*/  @P3 VIADD R0, R137.reuse, 0x1 ;  /* 0x0000000189003836 */ /* 0x040fe20000000000 */
[C---:B------:R-:W-:Y:S01]  /*3220*/  HMMA.16816.F32.BF16 R24, R148.reuse, R152, R24 ;  /* 0x000000989418723c */ /* 0x040fe20000041818 */
[----:B------:R-:W-:Y:S03]  /*3230*/  PLOP3.LUT P3, PT, PT, PT, UP1, 0x80, 0x8 ;  /* 0x000000000008781c */ /* 0x000fe60003f6f018 */
[----:B------:R-:W-:Y:S04]  /*3240*/  @P4 ISETP.GE.AND P4, PT, R137, UR38, PT ;  /* 0x0000002689004c0c */ /* 0x000fe8000bf86270 */
[-C--:B------:R-:W-:Y:S03]  /*3250*/  HMMA.16816.F32.BF16 R28, R148, R154.reuse, R28 ;  /* 0x0000009a941c723c */ /* 0x080fe6000004181c */
[----:B------:R-:W-:Y:S05]  /*3260*/  SHF.R.U32.HI R150, RZ, 0x1, R227 ;  /* 0x00000001ff967819 */ /* 0x000fea00000116e3 */
[----:B------:R-:W-:Y:S01]  /*3270*/  HMMA.16816.F32.BF16 R32, R132, R154, R32 ;  /* 0x0000009a8420723c */ /* 0x000fe20000041820 */
[----:B------:R-:W1:Y:S07]  /*3280*/  LDSM.16.M88.4 R132, [R223+0xd400] ;  /* 0x00d40000df84783b */ /* 0x000e6e0000000200 */
[-C--:B----4-:R-:W-:Y:S08]  /*3290*/  HMMA.16816.F32.BF16 R4, R156, R160.reuse, R4 ;  /* 0x000000a09c04723c */ /* 0x090ff00000041804 */
[C---:B--2---:R-:W-:Y:S08]  /*32a0*/  HMMA.16816.F32.BF16 R8, R140.reuse, R160, R8 ;  /* 0x000000a08c08723c */ /* 0x044ff00000041808 */
[-C--:B------:R-:W-:Y:S03]  /*32b0*/  HMMA.16816.F32.BF16 R12, R140, R162.reuse, R12 ;  /* 0x000000a28c0c723c */ /* 0x080fe6000004180c */
[----:B------:R-:W-:Y:S02]  /*32c0*/  @P6 FSEL R4, R4, -INF , !P4 ;  /* 0xff80000004046808 */ /* 0x000fe40006000000 */
[----:B------:R-:W-:Y:S02]  /*32d0*/  PLOP3.LUT P6, PT, PT, PT, UP1, 0x80, 0x8 ;  /* 0x000000000008781c */ /* 0x000fe40003fcf018 */
[----:B------:R-:W-:Y:S01]  /*32e0*/  @P0 FSEL R6, R6, -INF , !P4 ;  /* 0xff80000006060808 */ /* 0x000fe20006000000 */
[C---:B------:R-:W-:Y:S01]  /*32f0*/  HMMA.16816.F32.BF16 R16, R156.reuse, R162, R16 ;  /* 0x000000a29c10723c */ /* 0x040fe20000041810 */
[----:B------:R-:W-:Y:S03]  /*3300*/  PLOP3.LUT P0, PT, PT, PT, UP1, 0x80, 0x8 ;  /* 0x000000000008781c */ /* 0x000fe60003f0f018 */
[----:B------:R-:W-:Y:S01]  /*3310*/  @P5 FSEL R8, R8, -INF , !P4 ;  /* 0xff80000008085808 */ /* 0x000fe20006000000 */
[----:B------:R-:W-:Y:S01]  /*3320*/  IMAD.SHL.U32 R163, R227, 0x8, RZ ;  /* 0x00000008e3a37824 */ /* 0x000fe200078e00ff */
[----:B------:R-:W-:Y:S02]  /*3330*/  PLOP3.LUT P5, PT, PT, PT, UP1, 0x80, 0x8 ;  /* 0x000000000008781c */ /* 0x000fe40003faf018 */
[----:B------:R-:W-:Y:S01]  /*3340*/  @P3 FSEL R10, R10, -INF , !P4 ;  /* 0xff8000000a0a3808 */ /* 0x000fe20006000000 */
[-C--:B-1----:R-:W-:Y:S01]  /*3350*/  HMMA.16816.F32.BF16 R20, R156, R132.reuse, R20 ;  /* 0x000000849c14723c */ /* 0x082fe20000041814 */
[----:B------:R-:W-:Y:S02]  /*3360*/  PLOP3.LUT P3, PT, PT, PT, UP1, 0x80, 0x8 ;  /* 0x000000000008781c */ /* 0x000fe40003f6f018 */
[----:B------:R-:W-:Y:S02]  /*3370*/  @P6 ISETP.GE.AND P6, PT, R0, UR38, PT ;  /* 0x0000002600006c0c */ /* 0x000fe4000bfc6270 */
[----:B------:R-:W-:Y:S02]  /*3380*/  PLOP3.LUT P4, PT, PT, PT, UP1, 0x80, 0x8 ;  /* 0x000000000008781c */ /* 0x000fe40003f8f018 */
[----:B------:R-:W-:Y:S01]  /*3390*/  @P0 FSEL R5, R5, -INF , !P6 ;  /* 0xff80000005050808 */ /* 0x000fe20007000000 */
[C---:B------:R-:W-:Y:S01]  /*33a0*/  HMMA.16816.F32.BF16 R24, R140.reuse, R132, R24 ;  /* 0x000000848c18723c */ /* 0x040fe20000041818 */
[----:B------:R-:W-:Y:S03]  /*33b0*/  PLOP3.LUT P0, PT, PT, PT, UP1, 0x80, 0x8 ;  /* 0x000000000008781c */ /* 0x000fe60003f0f018 */
[----:B------:R-:W-:Y:S02]  /*33c0*/  @P5 FSEL R7, R7, -INF , !P6 ;  /* 0xff80000007075808 */ /* 0x000fe40007000000 */
[----:B------:R-:W-:Y:S02]  /*33d0*/  PLOP3.LUT P5, PT, PT, PT, UP1, 0x80, 0x8 ;  /* 0x000000000008781c */ /* 0x000fe40003faf018 */
[-C--:B------:R-:W-:Y:S01]  /*33e0*/  HMMA.16816.F32.BF16 R28, R140, R134.reuse, R28 ;  /* 0x000000868c1c723c */ /* 0x080fe2000004181c */
[----:B------:R-:W-:Y:S02]  /*33f0*/  IMAD.U32 R140, RZ, RZ, UR56 ;  /* 0x00000038ff8c7e24 */ /* 0x000fe4000f8e00ff */
[----:B------:R-:W-:Y:S01]  /*3400*/  @P3 FSEL R9, R9, -INF , !P6 ;  /* 0xff80000009093808 */ /* 0x000fe20007000000 */
[----:B------:R-:W-:Y:S01]  /*3410*/  IMAD.U32 R141, RZ, RZ, UR57 ;  /* 0x00000039ff8d7e24 */ /* 0x000fe2000f8e00ff */
[----:B------:R-:W-:Y:S01]  /*3420*/  PLOP3.LUT P3, PT, PT, PT, UP1, 0x80, 0x8 ;  /* 0x000000000008781c */ /* 0x000fe20003f6f018 */
[----:B------:R-:W-:Y:S01]  /*3430*/  @P0 VIADD R0, R137, 0x8 ;  /* 0x0000000889000836 */ /* 0x000fe20000000000 */
[----:B------:R-:W-:Y:S01]  /*3440*/  @P4 FSEL R11, R11, -INF , !P6 ;  /* 0xff8000000b0b4808 */ /* 0x000fe20007000000 */
[----:B------:R-:W-:Y:S01]  /*3450*/  HMMA.16816.F32.BF16 R32, R156, R134, R32 ;  /* 0x000000869c20723c */ /* 0x000fe20000041820 */
[----:B------:R-:W-:Y:S02]  /*3460*/  PLOP3.LUT P4, PT, PT, PT, UP1, 0x80, 0x8 ;  /* 0x000000000008781c */ /* 0x000fe40003f8f018 */
[----:B------:R-:W-:Y:S02]  /*3470*/  PLOP3.LUT P6, PT, PT, PT, UP1, 0x80, 0x8 ;  /* 0x000000000008781c */ /* 0x000fe40003fcf018 */
[----:B------:R-:W-:Y:S02]  /*3480*/  PLOP3.LUT P0, PT, PT, PT, UP1, 0x80, 0x8 ;  /* 0x000000000008781c */ /* 0x000fe40003f0f018 */
[----:B------:R-:W-:Y:S04]  /*3490*/  @P5 ISETP.GE.AND P5, PT, R0, UR38, PT ;  /* 0x0000002600005c0c */ /* 0x000fe8000bfa6270 */
[----:B------:R-:W-:Y:S02]  /*34a0*/  @P3 FSEL R12, R12, -INF , !P5 ;  /* 0xff8000000c0c3808 */ /* 0x000fe40006800000 */
[----:B------:R-:W-:Y:S02]  /*34b0*/  PLOP3.LUT P3, PT, PT, PT, UP1, 0x80, 0x8 ;  /* 0x000000000008781c */ /* 0x000fe40003f6f018 */
[----:B------:R-:W-:Y:S02]  /*34c0*/  @P4 FSEL R16, R16, -INF , !P5 ;  /* 0xff80000010104808 */ /* 0x000fe40006800000 */
[----:B------:R-:W-:Y:S02]  /*34d0*/  PLOP3.LUT P4, PT, PT, PT, UP1, 0x80, 0x8 ;  /* 0x000000000008781c */ /* 0x000fe40003f8f018 */
[----:B------:R-:W-:Y:S02]  /*34e0*/  @P6 FSEL R14, R14, -INF , !P5 ;  /* 0xff8000000e0e6808 */ /* 0x000fe40006800000 */
[----:B------:R-:W-:Y:S02]  /*34f0*/  @P0 FSEL R18, R18, -INF , !P5 ;  /* 0xff80000012120808 */ /* 0x000fe40006800000 */
[----:B------:R-:W-:Y:S02]  /*3500*/  PLOP3.LUT P5, PT, PT, PT, UP1, 0x80, 0x8 ;  /* 0x000000000008781c */ /* 0x000fe40003faf018 */
[----:B------:R-:W-:Y:S01]  /*3510*/  PLOP3.LUT P0, PT, PT, PT, UP1, 0x80, 0x8 ;  /* 0x000000000008781c */ /* 0x000fe20003f0f018 */
[----:B------:R-:W-:Y:S01]  /*3520*/  @P3 VIADD R0, R137, 0x9 ;  /* 0x0000000989003836 */ /* 0x000fe20000000000 */
[----:B------:R-:W-:Y:S02]  /*3530*/  FSETP.NEU.FTZ.AND P6, PT, R250, -INF , PT ;  /* 0xff800000fa00780b */ /* 0x000fe40003fdd000 */
[----:B------:R-:W-:Y:S02]  /*3540*/  FSETP.NEU.FTZ.AND P3, PT, R249, -INF , PT ;  /* 0xff800000f900780b */ /* 0x000fe40003f7d000 */
[----:B------:R-:W-:Y:S02]  /*3550*/  @P4 ISETP.GE.AND P4, PT, R0, UR38, PT ;  /* 0x0000002600004c0c */ /* 0x000fe4000bf86270 */
[----:B------:R-:W-:Y:S02]  /*3560*/  FSEL R136, R136, RZ, P6 ;  /* 0x000000ff88887208 */ /* 0x000fe40003000000 */
[----:B------:R-:W-:Y:S01]  /*3570*/  PLOP3.LUT P6, PT, PT, PT, UP1, 0x80, 0x8 ;  /* 0x000000000008781c */ /* 0x000fe20003fcf018 */
[----:B------:R-:W-:Y:S01]  /*3580*/  @P5 VIADD R0, R137, 0x10 ;  /* 0x0000001089005836 */ /* 0x000fe20000000000 */
[----:B------:R-:W-:Y:S01]  /*3590*/  PLOP3.LUT P5, PT, PT, PT, UP1, 0x80, 0x8 ;  /* 0x000000000008781c */ /* 0x000fe20003faf018 */
[--C-:B------:R-:W-:Y:S01]  /*35a0*/  FFMA.FTZ R5, R5, UR9, -R136.reuse ;  /* 0x0000000905057c23 */ /* 0x100fe20008010888 */
[----:B------:R-:W-:Y:S01]  /*35b0*/  @P0 FSEL R13, R13, -INF , !P4 ;  /* 0xff8000000d0d0808 */ /* 0x000fe20006000000 */
[--C-:B------:R-:W-:Y:S01]  /*35c0*/  FFMA.FTZ R4, R4, UR9, -R136.reuse ;  /* 0x0000000904047c23 */ /* 0x100fe20008010888 */
[----:B------:R-:W-:Y:S01]  /*35d0*/  PLOP3.LUT P0, PT, PT, PT, UP1, 0x80, 0x8 ;  /* 0x000000000008781c */ /* 0x000fe20003f0f018 */
[----:B------:R-:W-:Y:S01]  /*35e0*/  MUFU.EX2 R155, R5 ;  /* 0x00000005009b7308 */ /* 0x000fe20000000800 */
[----:B------:R-:W-:Y:S01]  /*35f0*/  FSEL R3, R3, RZ, P3 ;  /* 0x000000ff03037208 */ /* 0x000fe20001800000 */
[--C-:B------:R-:W-:Y:S01]  /*3600*/  FFMA.FTZ R16, R16, UR9, -R136.reuse ;  /* 0x0000000910107c23 */ /* 0x100fe20008010888 */
[----:B------:R-:W-:Y:S07]  /*3610*/  PLOP3.LUT P3, PT, PT, PT, UP1, 0x80, 0x8 ;  /* 0x000000000008781c */ /* 0x000fee0003f6f018 */
[----:B------:R1:W2:Y:S01]  /*3620*/  MUFU.EX2 R148, R4 ;  /* 0x0000000400947308 */ /* 0x0002a20000000800 */
[----:B------:R-:W-:Y:S01]  /*3630*/  @P6 ISETP.GE.AND P6, PT, R0, UR38, PT ;  /* 0x0000002600006c0c */ /* 0x000fe2000bfc6270 */
[----:B------:R-:W-:Y:S01]  /*3640*/  FMUL.FTZ R0, R247, 1.4426950216293334961 ;  /* 0x3fb8aa3bf7007820 */ /* 0x000fe20000410000 */
[----:B------:R-:W-:Y:S01]  /*3650*/  @P5 FSEL R17, R17, -INF , !P4 ;  /* 0xff80000011115808 */ /* 0x000fe20006000000 */
[--C-:B------:R-:W-:Y:S01]  /*3660*/  FFMA.FTZ R6, R6, UR9, -R3.reuse ;  /* 0x0000000906067c23 */ /* 0x100fe20008010803 */
[----:B------:R-:W-:Y:S01]  /*3670*/  PLOP3.LUT P5, PT, PT, PT, UP1, 0x80, 0x8 ;  /* 0x000000000008781c */ /* 0x000fe20003faf018 */
[--C-:B------:R-:W-:Y:S01]  /*3680*/  FFMA.FTZ R7, R7, UR9, -R3.reuse ;  /* 0x0000000907077c23 */ /* 0x100fe20008010803 */
[----:B------:R-:W-:Y:S03]  /*3690*/  @P0 FSEL R19, R19, -INF , !P4 ;  /* 0xff80000013130808 */ /* 0x000fe60006000000 */
[----:B------:R-:W-:Y:S01]  /*36a0*/  MUFU.EX2 R246, R6 ;  /* 0x0000000600f67308 */ /* 0x000fe20000000800 */
[----:B------:R-:W-:Y:S01]  /*36b0*/  FSETP.NEU.FTZ.AND P0, PT, R247, -INF , PT ;  /* 0xff800000f700780b */ /* 0x000fe20003f1d000 */
[----:B------:R-:W-:Y:S01]  /*36c0*/  FFMA.FTZ R17, R17, UR9, -R136 ;  /* 0x0000000911117c23 */ /* 0x000fe20008010888 */
[----:B------:R-:W-:Y:S07]  /*36d0*/  @P3 FSEL R15, R15, -INF , !P4 ;  /* 0xff8000000f0f3808 */ /* 0x000fee0006000000 */
[----:B------:R-:W3:Y:S01]  /*36e0*/  MUFU.EX2 R245, R7 ;  /* 0x0000000700f57308 */ /* 0x000ee20000000800 */
[----:B------:R-:W-:Y:S01]  /*36f0*/  FSEL R0, R0, RZ, P0 ;  /* 0x000000ff00007208 */ /* 0x000fe20000000000 */
[----:B-1----:R-:W-:Y:S01]  /*3700*/  VIADD R4, R145, 0x13000 ;  /* 0x0001300091047836 */ /* 0x002fe20000000000 */
[----:B------:R-:W-:Y:S07]  /*3710*/  PLOP3.LUT P0, PT, PT, PT, UP1, 0x80, 0x8 ;  /* 0x000000000008781c */ /* 0x000fee0003f0f018 */
[----:B------:R-:W-:Y:S01]  /*3720*/  MUFU.EX2 R230, R16 ;  /* 0x0000001000e67308 */ /* 0x000fe20000000800 */
[----:B------:R-:W-:Y:S01]  /*3730*/  PLOP3.LUT P4, PT, PT, PT, UP1, 0x80, 0x8 ;  /* 0x000000000008781c */ /* 0x000fe20003f8f018 */
[----:B------:R-:W-:Y:S01]  /*3740*/  @P5 VIADD R5, R137, 0x11 ;  /* 0x0000001189055836 */ /* 0x000fe20000000000 */
[----:B------:R-:W-:Y:S01]  /*3750*/  PLOP3.LUT P5, PT, PT, PT, UP1, 0x80, 0x8 ;  /* 0x000000000008781c */ /* 0x000fe20003faf018 */
[----:B------:R-:W-:Y:S01]  /*3760*/  @P2 VIADD R144, R4, 0xffffffe0 ;  /* 0xffffffe004902836 */ /* 0x000fe20000000000 */
[----:B------:R-:W-:Y:S05]  /*3770*/  FSETP.NEU.FTZ.AND P3, PT, R248, -INF , PT ;  /* 0xff800000f800780b */ /* 0x000fea0003f7d000 */
[----:B------:R-:W-:Y:S01]  /*3780*/  MUFU.EX2 R231, R17 ;  /* 0x0000001100e77308 */ /* 0x000fe20000000800 */
[--C-:B------:R-:W-:Y:S01]  /*3790*/  FFMA.FTZ R18, R18, UR9, -R3.reuse ;  /* 0x0000000912127c23 */ /* 0x100fe20008010803 */
[--C-:B------:R-:W-:Y:S01]  /*37a0*/  FFMA.FTZ R19, R19, UR9, -R3.reuse ;  /* 0x0000000913137c23 */ /* 0x100fe20008010803 */
[----:B------:R-:W-:Y:S01]  /*37b0*/  FSEL R2, R2, RZ, P3 ;  /* 0x000000ff02027208 */ /* 0x000fe20001800000 */
[--C-:B------:R-:W-:Y:S01]  /*37c0*/  FFMA.FTZ R10, R10, UR9, -R0.reuse ;  /* 0x000000090a0a7c23 */ /* 0x100fe20008010800 */
[----:B------:R-:W-:Y:S01]  /*37d0*/  PLOP3.LUT P3, PT, PT, PT, UP1, 0x80, 0x8 ;  /* 0x000000000008781c */ /* 0x000fe20003f6f018 */
[----:B------:R-:W-:Y:S01]  /*37e0*/  FFMA.FTZ R11, R11, UR9, -R0 ;  /* 0x000000090b0b7c23 */ /* 0x000fe20008010800 */
[----:B------:R-:W-:Y:S01]  /*37f0*/  @P0 FSEL R22, R22, -INF , !P6 ;  /* 0xff80000016160808 */ /* 0x000fe20007000000 */
[--C-:B------:R-:W-:Y:S01]  /*3800*/  FFMA.FTZ R8, R8, UR9, -R2.reuse ;  /* 0x0000000908087c23 */ /* 0x100fe20008010802 */
[----:B------:R-:W-:Y:S01]  /*3810*/  PLOP3.LUT P0, PT, PT, PT, UP1, 0x80, 0x8 ;  /* 0x000000000008781c */ /* 0x000fe20003f0f018 */
[--C-:B------:R-:W-:Y:S01]  /*3820*/  FFMA.FTZ R9, R9, UR9, -R2.reuse ;  /* 0x0000000909097c23 */ /* 0x100fe20008010802 */
[----:B------:R-:W-:Y:S01]  /*3830*/  @P4 FSEL R20, R20, -INF , !P6 ;  /* 0xff80000014144808 */ /* 0x000fe20007000000 */
[--C-:B------:R-:W-:Y:S01]  /*3840*/  FFMA.FTZ R22, R22, UR9, -R3.reuse ;  /* 0x0000000916167c23 */ /* 0x100fe20008010803 */
[----:B------:R-:W-:Y:S01]  /*3850*/  PLOP3.LUT P4, PT, PT, PT, UP1, 0x80, 0x8 ;  /* 0x000000000008781c */ /* 0x000fe20003f8f018 */
[----:B------:R-:W-:Y:S01]  /*3860*/  MUFU.EX2 R243, R18 ;  /* 0x0000001200f37308 */ /* 0x000fe20000000800 */
[----:B------:R-:W-:Y:S01]  /*3870*/  @P5 FSEL R24, R24, -INF , !P6 ;  /* 0xff80000018185808 */ /* 0x000fe20007000000 */
[--C-:B------:R-:W-:Y:S01]  /*3880*/  FFMA.FTZ R12, R12, UR9, -R2.reuse ;  /* 0x000000090c0c7c23 */ /* 0x100fe20008010802 */
[----:B------:R-:W-:Y:S07]  /*3890*/  PLOP3.LUT P5, PT, PT, PT, UP1, 0x80, 0x8 ;  /* 0x000000000008781c */ /* 0x000fee0003faf018 */
[----:B------:R-:W-:Y:S01]  /*38a0*/  MUFU.EX2 R242, R19 ;  /* 0x0000001300f27308 */ /* 0x000fe20000000800 */
[----:B------:R-:W-:Y:S01]  /*38b0*/  @P3 ISETP.GE.AND P3, PT, R5, UR38, PT ;  /* 0x0000002605003c0c */ /* 0x000fe2000bf66270 */
[--C-:B------:R-:W-:Y:S01]  /*38c0*/  FFMA.FTZ R13, R13, UR9, -R2.reuse ;  /* 0x000000090d0d7c23 */ /* 0x100fe20008010802 */
[----:B--2---:R-:W-:Y:S01]  /*38d0*/  F2FP.BF16.F32.PACK_AB R5, R155, R148 ;  /* 0x000000949b05723e */ /* 0x004fe200000010ff */
[----:B------:R-:W-:Y:S01]  /*38e0*/  @P0 VIADD R4, R137, 0x18 ;  /* 0x0000001889040836 */ /* 0x000fe20000000000 */
[----:B------:R-:W-:Y:S01]  /*38f0*/  PLOP3.LUT P0, PT, PT, PT, UP1, 0x80, 0x8 ;  /* 0x000000000008781c */ /* 0x000fe20003f0f018 */
[----:B------:R-:W-:Y:S04]  /*3900*/  FFMA.FTZ R24, R24, UR9, -R2 ;  /* 0x0000000918187c23 */ /* 0x000fe80008010802 */
[----:B------:R-:W-:Y:S01]  /*3910*/  MUFU.EX2 R166, R8 ;  /* 0x0000000800a67308 */ /* 0x000fe20000000800 */
[----:B------:R-:W-:Y:S01]  /*3920*/  @P4 FSEL R26, R26, -INF , !P6 ;  /* 0xff8000001a1a4808 */ /* 0x000fe20007000000 */
[----:B------:R1:W-:Y:S01]  /*3930*/  STS [R145+0x13000], R5 ;  /* 0x0130000591007388 */ /* 0x0003e20000000800 */
[----:B------:R-:W-:Y:S07]  /*3940*/  PLOP3.LUT P4, PT, PT, PT, UP1, 0x80, 0x8 ;  /* 0x000000000008781c */ /* 0x000fee0003f8f018 */
[----:B------:R-:W1:Y:S01]  /*3950*/  MUFU.EX2 R162, R9 ;  /* 0x0000000900a27308 */ /* 0x000e620000000800 */
[----:B------:R-:W-:Y:S01]  /*3960*/  @P5 FSEL R21, R21, -INF , !P3 ;  /* 0xff80000015155808 */ /* 0x000fe20005800000 */
[--C-:B------:R-:W-:Y:S01]  /*3970*/  FFMA.FTZ R14, R14, UR9, -R0.reuse ;  /* 0x000000090e0e7c23 */ /* 0x100fe20008010800 */
[----:B------:R-:W-:Y:S07]  /*3980*/  PLOP3.LUT P5, PT, PT, PT, UP1, 0x80, 0x8 ;  /* 0x000000000008781c */ /* 0x000fee0003faf018 */
[----:B------:R-:W-:Y:S01]  /*3990*/  MUFU.EX2 R168, R10 ;  /* 0x0000000a00a87308 */ /* 0x000fe20000000800 */
[----:B------:R-:W-:Y:S01]  /*39a0*/  PLOP3.LUT P6, PT, PT, PT, UP1, 0x80, 0x8 ;  /* 0x000000000008781c */ /* 0x000fe20003fcf018 */
[----:B------:R-:W-:Y:S01]  /*39b0*/  FFMA.FTZ R15, R15, UR9, -R0 ;  /* 0x000000090f0f7c23 */ /* 0x000fe20008010800 */
[----:B------:R-:W-:Y:S07]  /*39c0*/  @P0 FSEL R27, R27, -INF , !P3 ;  /* 0xff8000001b1b0808 */ /* 0x000fee0005800000 */
[----:B------:R-:W-:Y:S01]  /*39d0*/  MUFU.EX2 R167, R11 ;  /* 0x0000000b00a77308 */ /* 0x000fe20000000800 */
[----:B------:R-:W-:Y:S01]  /*39e0*/  PLOP3.LUT P0, PT, PT, PT, UP1, 0x80, 0x8 ;  /* 0x000000000008781c */ /* 0x000fe20003f0f018 */
[--C-:B------:R-:W-:Y:S01]  /*39f0*/  FFMA.FTZ R20, R20, UR9, -R136.reuse ;  /* 0x0000000914147c23 */ /* 0x100fe20008010888 */
[----:B------:R-:W-:Y:S01]  /*3a00*/  FFMA.FTZ R21, R21, UR9, -R136 ;  /* 0x0000000915157c23 */ /* 0x000fe20008010888 */
[----:B------:R-:W-:Y:S06]  /*3a10*/  @P4 FSEL R23, R23, -INF , !P3 ;  /* 0xff80000017174808 */ /* 0x000fec0005800000 */
[----:B------:R-:W-:Y:S01]  /*3a20*/  MUFU.EX2 R161, R12 ;  /* 0x0000000c00a17308 */ /* 0x000fe20000000800 */
[----:B------:R-:W-:Y:S01]  /*3a30*/  PLOP3.LUT P4, PT, PT, PT, UP1, 0x80, 0x8 ;  /* 0x000000000008781c */ /* 0x000fe20003f8f018 */
[--C-:B------:R-:W-:Y:S01]  /*3a40*/  FFMA.FTZ R26, R26, UR9, -R0.reuse ;  /* 0x000000091a1a7c23 */ /* 0x100fe20008010800 */
[----:B------:R-:W-:Y:S01]  /*3a50*/  @P5 ISETP.GE.AND P5, PT, R4, UR38, PT ;  /* 0x0000002604005c0c */ /* 0x000fe2000bfa6270 */
[--C-:B------:R-:W-:Y:S01]  /*3a60*/  FFMA.FTZ R23, R23, UR9, -R3.reuse ;  /* 0x0000000917177c23 */ /* 0x100fe20008010803 */
[----:B---3--:R-:W-:Y:S05]  /*3a70*/  F2FP.BF16.F32.PACK_AB R4, R245, R246 ;  /* 0x000000f6f504723e */ /* 0x008fea00000010ff */
[----:B------:R-:W-:Y:S01]  /*3a80*/  MUFU.EX2 R160, R13 ;  /* 0x0000000d00a07308 */ /* 0x000fe20000000800 */
[----:B------:R-:W-:Y:S01]  /*3a90*/  @P6 FSEL R25, R25, -INF , !P3 ;  /* 0xff80000019196808 */ /* 0x000fe20005800000 */
[----:B------:R-:W-:Y:S01]  /*3aa0*/  FFMA.FTZ R27, R27, UR9, -R0 ;  /* 0x000000091b1b7c23 */ /* 0x000fe20008010800 */
[----:B------:R-:W-:Y:S01]  /*3ab0*/  PLOP3.LUT P6, PT, PT, PT, UP1, 0x80, 0x8 ;  /* 0x000000000008781c */ /* 0x000fe20003fcf018 */
[----:B------:R2:W-:Y:S01]  /*3ac0*/  STS [R145+0x13400], R4 ;  /* 0x0134000491007388 */ /* 0x0005e20000000800 */
[----:B------:R-:W-:Y:S01]  /*3ad0*/  PLOP3.LUT P3, PT, PT, PT, UP1, 0x80, 0x8 ;  /* 0x000000000008781c */ /* 0x000fe20003f6f018 */
[--C-:B------:R-:W-:Y:S01]  /*3ae0*/  FFMA.FTZ R25, R25, UR9, -R2.reuse ;  /* 0x0000000919197c23 */ /* 0x100fe20008010802 */
[----:B------:R-:W-:Y:S01]  /*3af0*/  @P0 FSEL R28, R28, -INF , !P5 ;  /* 0xff8000001c1c0808 */ /* 0x000fe20006800000 */
[----:B------:R-:W-:Y:S01]  /*3b00*/  @P4 VIADD R137, R137, 0x19 ;  /* 0x0000001989894836 */ /* 0x000fe20000000000 */
[----:B------:R-:W-:Y:S01]  /*3b10*/  PLOP3.LUT P0, PT, PT, PT, UP1, 0x80, 0x8 ;  /* 0x000000000008781c */ /* 0x000fe20003f0f018 */
[----:B------:R-:W-:Y:S01]  /*3b20*/  MUFU.EX2 R165, R14 ;  /* 0x0000000e00a57308 */ /* 0x000fe20000000800 */
[----:B------:R-:W-:Y:S01]  /*3b30*/  PLOP3.LUT P4, PT, PT, PT, UP1, 0x80, 0x8 ;  /* 0x000000000008781c */ /* 0x000fe20003f8f018 */
[--C-:B------:R-:W-:Y:S01]  /*3b40*/  FFMA.FTZ R28, R28, UR9, -R2.reuse ;  /* 0x000000091c1c7c23 */ /* 0x100fe20008010802 */
[----:B-1----:R-:W-:Y:S07]  /*3b50*/  F2FP.BF16.F32.PACK_AB R5, R162, R166 ;  /* 0x000000a6a205723e */ /* 0x002fee00000010ff */
[----:B------:R-:W1:Y:S01]  /*3b60*/  MUFU.EX2 R164, R15 ;  /* 0x0000000f00a47308 */ /* 0x000e620000000800 */
[----:B------:R-:W-:Y:S09]  /*3b70*/  @P6 ISETP.GE.AND P6, PT, R137, UR38, PT ;  /* 0x0000002689006c0c */ /* 0x000ff2000bfc6270 */
[----:B------:R-:W-:Y:S01]  /*3b80*/  MUFU.EX2 R229, R20 ;  /* 0x0000001400e57308 */ /* 0x000fe20000000800 */
[----:B------:R-:W-:Y:S02]  /*3b90*/  @P3 FSEL R29, R29, -INF , !P6 ;  /* 0xff8000001d1d3808 */ /* 0x000fe40007000000 */
[----:B------:R-:W-:Y:S07]  /*3ba0*/  @P0 FSEL R33, R33, -INF , !P6 ;  /* 0xff80000021210808 */ /* 0x000fee0007000000 */
[----:B------:R-:W-:Y:S01]  /*3bb0*/  MUFU.EX2 R228, R21 ;  /* 0x0000001500e47308 */ /* 0x000fe20000000800 */
[----:B------:R-:W-:Y:S01]  /*3bc0*/  PLOP3.LUT P3, PT, PT, PT, UP1, 0x80, 0x8 ;  /* 0x000000000008781c */ /* 0x000fe20003f6f018 */
[----:B------:R-:W-:Y:S01]  /*3bd0*/  FFMA.FTZ R2, R29, UR9, -R2 ;  /* 0x000000091d027c23 */ /* 0x000fe20008010802 */
[----:B------:R-:W-:Y:S07]  /*3be0*/  PLOP3.LUT P0, PT, PT, PT, UP1, 0x80, 0x8 ;  /* 0x000000000008781c */ /* 0x000fee0003f0f018 */
[----:B------:R-:W-:Y:S01]  /*3bf0*/  MUFU.EX2 R241, R22 ;  /* 0x0000001600f17308 */ /* 0x000fe20000000800 */
[----:B------:R-:W-:Y:S02]  /*3c00*/  @P4 FSEL R32, R32, -INF , !P5 ;  /* 0xff80000020204808 */ /* 0x000fe40006800000 */
[----:B--2---:R-:W-:Y:S07]  /*3c10*/  F2FP.BF16.F32.PACK_AB R4, R231, R230 ;  /* 0x000000e6e704723e */ /* 0x004fee00000010ff */
[----:B------:R2:W-:Y:S01]  /*3c20*/  MUFU.EX2 R147, R2 ;  /* 0x0000000200937308 */ /* 0x0005e20000000800 */
[----:B------:R-:W-:Y:S01]  /*3c30*/  PLOP3.LUT P4, PT, PT, PT, UP1, 0x80, 0x8 ;  /* 0x000000000008781c */ /* 0x000fe20003f8f018 */
[--C-:B------:R-:W-:Y:S01]  /*3c40*/  FFMA.FTZ R32, R32, UR9, -R136.reuse ;  /* 0x0000000920207c23 */ /* 0x100fe20008010888 */
[----:B------:R-:W-:Y:S01]  /*3c50*/  FFMA.FTZ R136, R33, UR9, -R136 ;  /* 0x0000000921887c23 */ /* 0x000fe20008010888 */
[----:B------:R3:W-:Y:S06]  /*3c60*/  STS [R146+0x13000], R4 ;  /* 0x0130000492007388 */ /* 0x0007ec0000000800 */
[----:B------:R-:W-:Y:S01]  /*3c70*/  MUFU.EX2 R234, R23 ;  /* 0x0000001700ea7308 */ /* 0x000fe20000000800 */
[----:B------:R-:W-:Y:S02]  /*3c80*/  @P3 FSEL R34, R34, -INF , !P5 ;  /* 0xff80000022223808 */ /* 0x000fe40006800000 */
[----:B------:R-:W-:Y:S07]  /*3c90*/  @P0 FSEL R35, R35, -INF , !P6 ;  /* 0xff80000023230808 */ /* 0x000fee0007000000 */
[----:B------:R-:W-:Y:S01]  /*3ca0*/  MUFU.EX2 R169, R32 ;  /* 0x0000002000a97308 */ /* 0x000fe20000000800 */
[----:B------:R-:W-:Y:S01]  /*3cb0*/  PLOP3.LUT P3, PT, PT, PT, UP1, 0x80, 0x8 ;  /* 0x000000000008781c */ /* 0x000fe20003f6f018 */
[--C-:B------:R-:W-:Y:S01]  /*3cc0*/  FFMA.FTZ R34, R34, UR9, -R3.reuse ;  /* 0x0000000922227c23 */ /* 0x100fe20008010803 */
[----:B-1----:R-:W-:Y:S01]  /*3cd0*/  F2FP.BF16.F32.PACK_AB R6, R164, R165 ;  /* 0x000000a5a406723e */ /* 0x002fe200000010ff */
[----:B------:R-:W-:Y:S01]  /*3ce0*/  FFMA.FTZ R3, R35, UR9, -R3 ;  /* 0x0000000923037c23 */ /* 0x000fe20008010803 */
[----:B--2---:R-:W-:Y:S05]  /*3cf0*/  F2FP.BF16.F32.PACK_AB R2, R160, R161 ;  /* 0x000000a1a002723e */ /* 0x004fea00000010ff */
[----:B------:R-:W-:Y:S01]  /*3d00*/  MUFU.EX2 R159, R136 ;  /* 0x00000088009f7308 */ /* 0x000fe20000000800 */
[----:B------:R-:W-:Y:S09]  /*3d10*/  @P4 FSEL R30, R30, -INF , !P5 ;  /* 0xff8000001e1e4808 */ /* 0x000ff20006800000 */
[----:B------:R1:W-:Y:S01]  /*3d20*/  MUFU.EX2 R170, R3 ;  /* 0x0000000300aa7308 */ /* 0x0003e20000000800 */
[--C-:B------:R-:W-:Y:S01]  /*3d30*/  FFMA.FTZ R30, R30, UR9, -R0.reuse ;  /* 0x000000091e1e7c23 */ /* 0x100fe20008010800 */
[----:B------:R-:W-:Y:S08]  /*3d40*/  @P3 FSEL R31, R31, -INF , !P6 ;  /* 0xff8000001f1f3808 */ /* 0x000ff00007000000 */
[----:B------:R-:W2:Y:S01]  /*3d50*/  MUFU.EX2 R171, R34 ;  /* 0x0000002200ab7308 */ /* 0x000ea20000000800 */
[----:B------:R-:W-:Y:S01]  /*3d60*/  FFMA.FTZ R0, R31, UR9, -R0 ;  /* 0x000000091f007c23 */ /* 0x000fe20008010800 */
[----:B---3--:R-:W-:Y:S08]  /*3d70*/  F2FP.BF16.F32.PACK_AB R4, R167, R168 ;  /* 0x000000a8a704723e */ /* 0x008ff000000010ff */
[----:B------:R-:W-:Y:S01]  /*3d80*/  MUFU.EX2 R154, R24 ;  /* 0x00000018009a7308 */ /* 0x000fe20000000800 */
[----:B-1----:R-:W-:Y:S09]  /*3d90*/  F2FP.BF16.F32.PACK_AB R3, R242, R243 ;  /* 0x000000f3f203723e */ /* 0x002ff200000010ff */
[----:B------:R2:W-:Y:S01]  /*3da0*/  MUFU.EX2 R149, R0 ;  /* 0x0000000000957308 */ /* 0x0005e20000000800 */
[----:B------:R1:W-:Y:S09]  /*3db0*/  STS [R146+0x13400], R3 ;  /* 0x0134000392007388 */ /* 0x0003f20000000800 */
[----:B------:R-:W3:Y:S01]  /*3dc0*/  MUFU.EX2 R153, R25 ;  /* 0x0000001900997308 */ /* 0x000ee20000000800 */
[----:B------:R4:W-:Y:S09]  /*3dd0*/  STS [R145+0x14000], R5 ;  /* 0x0140000591007388 */ /* 0x0009f20000000800 */
[----:B------:R-:W-:Y:S01]  /*3de0*/  MUFU.EX2 R157, R26 ;  /* 0x0000001a009d7308 */ /* 0x000fe20000000800 */
[----:B------:R3:W-:Y:S09]  /*3df0*/  STS [R145+0x14400], R4 ;  /* 0x0144000491007388 */ /* 0x0007f20000000800 */
[----:B------:R-:W3:Y:S01]  /*3e00*/  MUFU.EX2 R156, R27 ;  /* 0x0000001b009c7308 */ /* 0x000ee20000000800 */
[----:B--2---:R-:W-:Y:S01]  /*3e10*/  F2FP.BF16.F32.PACK_AB R0, R170, R171 ;  /* 0x000000abaa00723e */ /* 0x004fe200000010ff */
[----:B------:R2:W-:Y:S08]  /*3e20*/  STS [R146+0x14000], R2 ;  /* 0x0140000292007388 */ /* 0x0005f00000000800 */
[----:B------:R-:W2:Y:S01]  /*3e30*/  MUFU.EX2 R151, R28 ;  /* 0x0000001c00977308 */ /* 0x000ea20000000800 */
[----:B------:R2:W-:Y:S09]  /*3e40*/  STS [R146+0x14400], R6 ;  /* 0x0144000692007388 */ /* 0x0005f20000000800 */
[----:B------:R-:W2:Y:S01]  /*3e50*/  MUFU.EX2 R152, R30 ;  /* 0x0000001e00987308 */ /* 0x000ea20000000800 */
[----:B-1----:R-:W-:Y:S02]  /*3e60*/  F2FP.BF16.F32.PACK_AB R3, R159, R169 ;  /* 0x000000a99f03723e */ /* 0x002fe400000010ff */
[----:B----4-:R-:W-:Y:S02]  /*3e70*/  F2FP.BF16.F32.PACK_AB R5, R228, R229 ;  /* 0x000000e5e405723e */ /* 0x010fe400000010ff */
[----:B---3--:R-:W-:Y:S03]  /*3e80*/  F2FP.BF16.F32.PACK_AB R4, R234, R241 ;  /* 0x000000f1ea04723e */ /* 0x008fe600000010ff */
[----:B------:R1:W-:Y:S01]  /*3e90*/  STS [R144], R5 ;  /* 0x0000000590007388 */ /* 0x0003e20000000800 */
[----:B--2---:R-:W-:Y:S03]  /*3ea0*/  IMAD.IADD R2, R252, 0x1, R144 ;  /* 0x00000001fc027824 */ /* 0x004fe600078e0290 */
[----:B------:R2:W-:Y:S01]  /*3eb0*/  STS [R144+0x400], R4 ;  /* 0x0004000490007388 */ /* 0x0005e20000000800 */
[----:B------:R-:W-:Y:S03]  /*3ec0*/  F2FP.BF16.F32.PACK_AB R6, R153, R154 ;  /* 0x0000009a9906723e */ /* 0x000fe600000010ff */
[----:B------:R3:W-:Y:S04]  /*3ed0*/  STS [R2], R3 ;  /* 0x0000000302007388 */ /* 0x0007e80000000800 */
[----:B------:R4:W-:Y:S04]  /*3ee0*/  STS [R2+0x400], R0 ;  /* 0x0004000002007388 */ /* 0x0009e80000000800 */
[----:B------:R-:W-:Y:S01]  /*3ef0*/  STS [R144+0x1000], R6 ;  /* 0x0010000690007388 */ /* 0x000fe20000000800 */
[----:B-1----:R-:W-:Y:S02]  /*3f00*/  F2FP.BF16.F32.PACK_AB R5, R156, R157 ;  /* 0x0000009d9c05723e */ /* 0x002fe400000010ff */
[----:B--2---:R-:W-:Y:S03]  /*3f10*/  F2FP.BF16.F32.PACK_AB R4, R147, R151 ;  /* 0x000000979304723e */ /* 0x004fe600000010ff */
[----:B------:R-:W-:Y:S01]  /*3f20*/  STS [R144+0x1400], R5 ;  /* 0x0014000590007388 */ /* 0x000fe20000000800 */
[----:B---3--:R-:W-:Y:S03]  /*3f30*/  F2FP.BF16.F32.PACK_AB R3, R149, R152 ;  /* 0x000000989503723e */ /* 0x008fe600000010ff */
[----:B------:R-:W-:Y:S01]  /*3f40*/  STS [R2+0x1000], R4 ;  /* 0x0010000402007388 */ /* 0x000fe20000000800 */
[----:B----4-:R-:W-:Y:S03]  /*3f50*/  LEA R0, R226, UR4, 0x1 ;  /* 0x00000004e2007c11 */ /* 0x010fe6000f8e08ff */
[----:B------:R1:W-:Y:S04]  /*3f60*/  STS [R2+0x1400], R3 ;  /* 0x0014000302007388 */ /* 0x0003e80000000800 */
[----:B------:R-:W2:Y:S08]  /*3f70*/  LDSM.16.M88.4 R32, [R0+0x6000] ;  /* 0x006000000020783b */ /* 0x000eb00000000200 */
[----:B------:R-:W3:Y:S01]  /*3f80*/  LDSM.16.M88.4 R28, [R0+0x6800] ;  /* 0x00680000001c783b */ /* 0x000ee20000000200 */
[C---:B-1----:R-:W-:Y:S02]  /*3f90*/  VIADD R3, R0.reuse, 0x6000 ;  /* 0x0000600000037836 */ /* 0x042fe40000000000 */
[----:B------:R-:W-:Y:S02]  /*3fa0*/  VIADD R2, R0, 0x6020 ;  /* 0x0000602000027836 */ /* 0x000fe40000000000 */
[----:B------:R-:W-:Y:S01]  /*3fb0*/  @P1 VIADD R2, R3, 0xffffffe0 ;  /* 0xffffffe003021836 */ /* 0x000fe20000000000 */
[----:B------:R-:W-:Y:S04]  /*3fc0*/  LOP3.LUT R3, R150, 0x30, RZ, 0xc0, !PT ;  /* 0x0000003096037812 */ /* 0x000fe800078ec0ff */
[----:B------:R-:W1:Y:S01]  /*3fd0*/  LDSM.16.M88.4 R132, [R2] ;  /* 0x000000000284783b */ /* 0x000e620000000200 */
[----:B------:R-:W-:Y:S07]  /*3fe0*/  LOP3.LUT R3, R3, 0x8, R227, 0xf8, !PT ;  /* 0x0000000803037812 */ /* 0x000fee00078ef8e3 */
[----:B------:R-:W4:Y:S01]  /*3ff0*/  LDSM.16.M88.4 R136, [R2+0x800] ;  /* 0x000800000288783b */ /* 0x000f220000000200 */
[-C--:B--2---:R-:W-:Y:S08]  /*4000*/  HMMA.16816.F32.BF16 R4, R32, R172.reuse, RZ ;  /* 0x000000ac2004723c */ /* 0x084ff000000418ff */
[C---:B---3--:R-:W-:Y:S08]  /*4010*/  HMMA.16816.F32.BF16 R8, R28.reuse, R172, RZ ;  /* 0x000000ac1c08723c */ /* 0x048ff000000418ff */
[-C--:B------:R-:W-:Y:S08]  /*4020*/  HMMA.16816.F32.BF16 R12, R28, R174.reuse, RZ ;  /* 0x000000ae1c0c723c */ /* 0x080ff000000418ff */
[C---:B------:R-:W-:Y:S08]  /*4030*/  HMMA.16816.F32.BF16 R16, R32.reuse, R174, RZ ;  /* 0x000000ae2010723c */ /* 0x040ff000000418ff */
[-C--:B------:R-:W-:Y:S08]  /*4040*/  HMMA.16816.F32.BF16 R20, R32, R176.reuse, RZ ;  /* 0x000000b02014723c */ /* 0x080ff000000418ff */
[C---:B------:R-:W-:Y:S08]  /*4050*/  HMMA.16816.F32.BF16 R24, R28.reuse, R176, RZ ;  /* 0x000000b01c18723c */ /* 0x040ff000000418ff */
[-C--:B------:R-:W-:Y:S08]  /*4060*/  HMMA.16816.F32.BF16 R28, R28, R178.reuse, RZ ;  /* 0x000000b21c1c723c */ /* 0x080ff000000418ff */
[----:B------:R-:W-:Y:S08]  /*4070*/  HMMA.16816.F32.BF16 R32, R32, R178, RZ ;  /* 0x000000b22020723c */ /* 0x000ff000000418ff */
[-C--:B-1----:R-:W-:Y:S08]  /*4080*/  HMMA.16816.F32.BF16 R4, R132, R180.reuse, R4 ;  /* 0x000000b48404723c */ /* 0x082ff00000041804 */
[C---:B----4-:R-:W-:Y:S08]  /*4090*/  HMMA.16816.F32.BF16 R8, R136.reuse, R180, R8 ;  /* 0x000000b48808723c */ /* 0x050ff00000041808 */
[-C--:B------:R-:W-:Y:S08]  /*40a0*/  HMMA.16816.F32.BF16 R12, R136, R182.reuse, R12 ;  /* 0x000000b6880c723c */ /* 0x080ff0000004180c */
[C---:B------:R-:W-:Y:S08]  /*40b0*/  HMMA.16816.F32.BF16 R16, R132.reuse, R182, R16 ;  /* 0x000000b68410723c */ /* 0x040ff00000041810 */
[-C--:B------:R-:W-:Y:S08]  /*40c0*/  HMMA.16816.F32.BF16 R20, R132, R184.reuse, R20 ;  /* 0x000000b88414723c */ /* 0x080ff00000041814 */
[C---:B------:R-:W-:Y:S08]  /*40d0*/  HMMA.16816.F32.BF16 R24, R136.reuse, R184, R24 ;  /* 0x000000b88818723c */ /* 0x040ff00000041818 */
[-C--:B------:R-:W-:Y:S01]  /*40e0*/  HMMA.16816.F32.BF16 R28, R136, R186.reuse, R28 ;  /* 0x000000ba881c723c */ /* 0x080fe2000004181c */
[----:B------:R-:W1:Y:S07]  /*40f0*/  LDSM.16.M88.4 R136, [R0+0x7000] ;  /* 0x007000000088783b */ /* 0x000e6e0000000200 */
[----:B------:R-:W-:Y:S01]  /*4100*/  HMMA.16816.F32.BF16 R32, R132, R186, R32 ;  /* 0x000000ba8420723c */ /* 0x000fe20000041820 */
[----:B------:R-:W2:Y:S07]  /*4110*/  LDSM.16.M88.4 R132, [R0+0x7800] ;  /* 0x007800000084783b */ /* 0x000eae0000000200 */
[-C--:B-1----:R-:W-:Y:S08]  /*4120*/  HMMA.16816.F32.BF16 R4, R136, R188.reuse, R4 ;  /* 0x000000bc8804723c */ /* 0x082ff00000041804 */
[C---:B--2---:R-:W-:Y:S08]  /*4130*/  HMMA.16816.F32.BF16 R8, R132.reuse, R188, R8 ;  /* 0x000000bc8408723c */ /* 0x044ff00000041808 */
        /* <DEDUP_REMOVED lines=24> */
[-C--:B------:R-:W-:Y:S03]  /*42c0*/  HMMA.16816.F32.BF16 R28, R132, R210.reuse, R28 ;  /* 0x000000d2841c723c */ /* 0x080fe6000004181c */
[C---:B------:R-:W-:Y:S04]  /*42d0*/  LEA R132, P0, R240.reuse, R140, 0x2 ;  /* 0x0000008cf0847211 */ /* 0x040fe800078010ff */
[----:B------:R-:W-:Y:S01]  /*42e0*/  LEA.HI.X R133, R240, R141, RZ, 0x2, P0 ;  /* 0x0000008df0857211 */ /* 0x000fe200000f14ff */
[----:B------:R-:W-:Y:S01]  /*42f0*/  HMMA.16816.F32.BF16 R32, R136, R210, R32 ;  /* 0x000000d28820723c */ /* 0x000fe20000041820 */
[----:B------:R-:W-:Y:S08]  /*4300*/  LDSM.16.M88.4 R136, [R2+0x2800] ;  /* 0x002800000288783b */ /* 0x000ff00000000200 */
[----:B------:R-:W2:Y:S04]  /*4310*/  LDG.E R143, desc[UR36][R132.64] ;  /* 0x00000024848f7981 */ /* 0x000ea8000c1e1900 */
[----:B------:R-:W3:Y:S04]  /*4320*/  LDG.E R142, desc[UR36][R132.64+0x20] ;  /* 0x00002024848e7981 */ /* 0x000ee8000c1e1900 */
[----:B------:R-:W5:Y:S04]  /*4330*/  LDG.E R141, desc[UR36][R132.64+0x80] ;  /* 0x00008024848d7981 */ /* 0x000f68000c1e1900 */
[----:B------:R1:W5:Y:S04]  /*4340*/  LDG.E R140, desc[UR36][R132.64+0xa0] ;  /* 0x0000a024848c7981 */ /* 0x000368000c1e1900 */
[----:B-1----:R-:W1:Y:S02]  /*4350*/  LDSM.16.M88.4 R132, [R2+0x2000] ;  /* 0x002000000284783b */ /* 0x002e640000000200 */
[-C--:B-1----:R-:W-:Y:S08]  /*4360*/  HMMA.16816.F32.BF16 R4, R132, R212.reuse, R4 ;  /* 0x000000d48404723c */ /* 0x082ff00000041804 */
[C---:B------:R-:W-:Y:S08]  /*4370*/  HMMA.16816.F32.BF16 R8, R136.reuse, R212, R8 ;  /* 0x000000d48808723c */ /* 0x040ff00000041808 */
[-C--:B------:R-:W-:Y:S08]  /*4380*/  HMMA.16816.F32.BF16 R12, R136, R214.reuse, R12 ;  /* 0x000000d6880c723c */ /* 0x080ff0000004180c */
[C---:B------:R-:W-:Y:S08]  /*4390*/  HMMA.16816.F32.BF16 R16, R132.reuse, R214, R16 ;  /* 0x000000d68410723c */ /* 0x040ff00000041810 */
[-C--:B------:R-:W-:Y:S08]  /*43a0*/  HMMA.16816.F32.BF16 R20, R132, R216.reuse, R20 ;  /* 0x000000d88414723c */ /* 0x080ff00000041814 */
[C---:B------:R-:W-:Y:S08]  /*43b0*/  HMMA.16816.F32.BF16 R24, R136.reuse, R216, R24 ;  /* 0x000000d88818723c */ /* 0x040ff00000041818 */
[-C--:B------:R-:W-:Y:S08]  /*43c0*/  HMMA.16816.F32.BF16 R28, R136, R218.reuse, R28 ;  /* 0x000000da881c723c */ /* 0x080ff0000004181c */
[----:B------:R-:W-:Y:S04]  /*43d0*/  HMMA.16816.F32.BF16 R32, R132, R218, R32 ;  /* 0x000000da8420723c */ /* 0x000fe80000041820 */
[C---:B--2---:R-:W-:Y:S01]  /*43e0*/  FADD.FTZ R4, -R143.reuse, R4 ;  /* 0x000000048f047221 */ /* 0x044fe20000010100 */
[----:B------:R-:W-:Y:S03]  /*43f0*/  FADD.FTZ R5, -R143, R5 ;  /* 0x000000058f057221 */ /* 0x000fe60000010100 */
[----:B------:R-:W-:Y:S01]  /*4400*/  FMUL.FTZ R158, R148, R4 ;  /* 0x00000004949e7220 */ /* 0x000fe20000410000 */
[----:B------:R-:W-:Y:S02]  /*4410*/  IMAD.SHL.U32 R148, R227, 0x40, RZ ;  /* 0x00000040e3947824 */ /* 0x000fe400078e00ff */
[----:B------:R-:W-:Y:S01]  /*4420*/  FMUL.FTZ R155, R155, R5 ;  /* 0x000000059b9b7220 */ /* 0x000fe20000410000 */
[C---:B------:R-:W-:Y:S01]  /*4430*/  FADD.FTZ R4, -R143.reuse, R16 ;  /* 0x000000108f047221 */ /* 0x040fe20000010100 */
[C---:B------:R-:W-:Y:S01]  /*4440*/  FADD.FTZ R5, -R143.reuse, R17 ;  /* 0x000000118f057221 */ /* 0x040fe20000010100 */
[----:B------:R-:W-:Y:S01]  /*4450*/  FADD.FTZ R16, -R143, R20 ;  /* 0x000000148f107221 */ /* 0x000fe20000010100 */
[----:B------:R-:W-:Y:S01]  /*4460*/  LOP3.LUT R3, R3, 0x1c0, R148, 0xf8, !PT ;  /* 0x000001c003037812 */ /* 0x000fe200078ef894 */
[----:B------:R-:W-:Y:S01]  /*4470*/  FMUL.FTZ R4, R230, R4 ;  /* 0x00000004e6047220 */ /* 0x000fe20000410000 */
[----:B------:R-:W-:Y:S01]  /*4480*/  LOP3.LUT R0, R148, 0x400, RZ, 0xc0, !PT ;  /* 0x0000040094007812 */ /* 0x000fe200078ec0ff */
[----:B------:R-:W-:Y:S01]  /*4490*/  FMUL.FTZ R5, R231, R5 ;  /* 0x00000005e7057220 */ /* 0x000fe20000410000 */
[----:B------:R-:W-:Y:S01]  /*44a0*/  LOP3.LUT R3, R3, 0x38, R163, 0x78, !PT ;  /* 0x0000003803037812 */ /* 0x000fe200078e78a3 */
[C---:B---3--:R-:W-:Y:S01]  /*44b0*/  FADD.FTZ R17, -R142.reuse, R6 ;  /* 0x000000068e117221 */ /* 0x048fe20000010100 */
[----:B------:R-:W-:Y:S01]  /*44c0*/  FADD.FTZ R20, -R143, R21 ;  /* 0x000000158f147221 */ /* 0x000fe20000010100 */
[----:B------:R-:W-:Y:S01]  /*44d0*/  FADD.FTZ R6, -R142, R7 ;  /* 0x000000078e067221 */ /* 0x000fe20000010100 */
[----:B------:R-:W-:Y:S01]  /*44e0*/  F2FP.BF16.F32.PACK_AB R5, R5, R4 ;  /* 0x000000040505723e */ /* 0x000fe200000010ff */
[----:B------:R-:W-:Y:S02]  /*44f0*/  IMAD R3, R3, 0x2, R0 ;  /* 0x0000000203037824 */ /* 0x000fe400078e0200 */
[C---:B------:R-:W-:Y:S01]  /*4500*/  FADD.FTZ R4, -R143.reuse, R32 ;  /* 0x000000208f047221 */ /* 0x040fe20000010100 */
[----:B------:R-:W-:Y:S01]  /*4510*/  FADD.FTZ R0, -R143, R33 ;  /* 0x000000218f007221 */ /* 0x000fe20000010100 */
[----:B------:R-:W-:Y:S01]  /*4520*/  FMUL.FTZ R16, R229, R16 ;  /* 0x00000010e5107220 */ /* 0x000fe20000410000 */
[----:B------:R-:W-:Y:S01]  /*4530*/  FMUL.FTZ R20, R228, R20 ;  /* 0x00000014e4147220 */ /* 0x000fe20000410000 */
[----:B------:R-:W-:Y:S01]  /*4540*/  FMUL.FTZ R4, R169, R4 ;  /* 0x00000004a9047220 */ /* 0x000fe20000410000 */
[----:B------:R-:W-:Y:S01]  /*4550*/  FMUL.FTZ R0, R159, R0 ;  /* 0x000000009f007220 */ /* 0x000fe20000410000 */
[----:B------:R-:W-:Y:S01]  /*4560*/  FMUL.FTZ R7, R246, R17 ;  /* 0x00000011f6077220 */ /* 0x000fe20000410000 */
[----:B------:R-:W-:Y:S01]  /*4570*/  FMUL.FTZ R6, R245, R6 ;  /* 0x00000006f5067220 */ /* 0x000fe20000410000 */
[C---:B------:R-:W-:Y:S01]  /*4580*/  FADD.FTZ R19, -R142.reuse, R19 ;  /* 0x000000138e137221 */ /* 0x040fe20000010100 */
[----:B------:R-:W-:Y:S01]  /*4590*/  FADD.FTZ R32, -R142, R18 ;  /* 0x000000128e207221 */ /* 0x000fe20000010100 */
[----:B------:R-:W-:Y:S01]  /*45a0*/  F2FP.BF16.F32.PACK_AB R18, R0, R4 ;  /* 0x000000040012723e */ /* 0x000fe200000010ff */
[----:B------:R-:W-:Y:S01]  /*45b0*/  FADD.FTZ R17, -R142, R35 ;  /* 0x000000238e117221 */ /* 0x000fe20000010100 */
[----:B------:R-:W-:Y:S01]  /*45c0*/  F2FP.BF16.F32.PACK_AB R20, R20, R16 ;  /* 0x000000101414723e */ /* 0x000fe200000010ff */
[----:B------:R-:W-:Y:S01]  /*45d0*/  FMUL.FTZ R21, R242, R19 ;  /* 0x00000013f2157220 */ /* 0x000fe20000410000 */
[----:B------:R-:W-:Y:S01]  /*45e0*/  F2FP.BF16.F32.PACK_AB R4, R6, R7 ;  /* 0x000000070604723e */ /* 0x000fe200000010ff */
[C---:B------:R-:W-:Y:S01]  /*45f0*/  FADD.FTZ R7, -R142.reuse, R22 ;  /* 0x000000168e077221 */ /* 0x040fe20000010100 */
[C---:B------:R-:W-:Y:S01]  /*4600*/  FADD.FTZ R16, -R142.reuse, R23 ;  /* 0x000000178e107221 */ /* 0x040fe20000010100 */
[----:B------:R-:W-:Y:S01]  /*4610*/  FADD.FTZ R19, -R142, R34 ;  /* 0x000000228e137221 */ /* 0x000fe20000010100 */
[----:B------:R-:W-:Y:S01]  /*4620*/  F2FP.BF16.F32.PACK_AB R2, R155, R158 ;  /* 0x0000009e9b02723e */ /* 0x000fe200000010ff */
[----:B------:R-:W-:Y:S01]  /*4630*/  FMUL.FTZ R32, R243, R32 ;  /* 0x00000020f3207220 */ /* 0x000fe20000410000 */
[----:B------:R-:W-:Y:S01]  /*4640*/  FMUL.FTZ R7, R241, R7 ;  /* 0x00000007f1077220 */ /* 0x000fe20000410000 */
[----:B------:R-:W-:Y:S01]  /*4650*/  FMUL.FTZ R16, R234, R16 ;  /* 0x00000010ea107220 */ /* 0x000fe20000410000 */
[----:B------:R-:W-:Y:S01]  /*4660*/  FMUL.FTZ R19, R171, R19 ;  /* 0x00000013ab137220 */ /* 0x000fe20000410000 */
[----:B------:R-:W-:Y:S01]  /*4670*/  FMUL.FTZ R17, R170, R17 ;  /* 0x00000011aa117220 */ /* 0x000fe20000410000 */
[----:B------:R-:W-:Y:S06]  /*4680*/  BRA.U !UP2, `(.L_x_24) ;  /* 0x000000010a4c7547 */ /* 0x000fec000b800000 */
[----:B------:R-:W-:Y:S01]  /*4690*/  IADD3 R6, P0, PT, RZ, -UR34, RZ ;  /* 0x80000022ff067c10 */ /* 0x000fe2000ff1e0ff */
[----:B------:R-:W-:Y:S04]  /*46a0*/  ULOP3.LUT UR8, UR45, 0x1, URZ, 0xc0, !UPT ;  /* 0x000000012d087892 */ /* 0x000fe8000f8ec0ff */
[----:B------:R-:W-:Y:S01]  /*46b0*/  IMAD.X R0, RZ, RZ, ~UR10, P0 ;  /* 0x8000000aff007e24 */ /* 0x000fe200080e06ff */
[----:B------:R-:W-:Y:S04]  /*46c0*/  UISETP.NE.U32.AND UP0, UPT, UR8, 0x1, UPT ;  /* 0x000000010800788c */ /* 0x000fe8000bf05070 */
[----:B------:R-:W-:Y:S01]  /*46d0*/  SHF.R.S64 R6, R6, 0x1f, R0 ;  /* 0x0000001f06067819 */ /* 0x000fe20000001000 */
[----:B------:R-:W-:Y:S03]  /*46e0*/  USEL UR8, UR31, 0x3000, !UP0 ;  /* 0x000030001f087887 */ /* 0x000fe6000c000000 */
[----:B------:R-:W-:Y:S03]  /*46f0*/  IADD3 R6, P0, PT, R238, R6, RZ ;  /* 0x00000006ee067210 */ /* 0x000fe60007f1e0ff */
[----:B------:R-:W-:Y:S01]  /*4700*/  VIADD R235, R235, UR8 ;  /* 0x00000008ebeb7c36 */ /* 0x000fe20008000000 */
[----:B------:R-:W-:Y:S02]  /*4710*/  LEA.HI.X.SX32 R0, R0, R239, 0x1, P0 ;  /* 0x000000ef00007211 */ /* 0x000fe400000f0eff */
[----:B------:R-:W-:Y:S02]  /*4720*/  MOV R238, R6 ;  /* 0x0000000600ee7202 */ /* 0x000fe40000000f00 */
[----:B------:R-:W-:Y:S01]  /*4730*/  IADD3 R221, PT, PT, R221, UR8, RZ ;  /* 0x00000008dddd7c10 */ /* 0x000fe2000fffe0ff */
[----:B------:R-:W-:Y:S05]  /*4740*/  IMAD.MOV.U32 R239, RZ, RZ, R0 ;  /* 0x000000ffffef7224 */ /* 0x000fea00078e0000 */
[----:B------:R-:W-:Y:S01]  /*4750*/  @!PT LDS RZ, [RZ] ;  /* 0x00000000fffff984 */ /* 0x000fe20000000800 */
[----:B------:R-:W-:Y:S01]  /*4760*/  @!PT LDS RZ, [RZ] ;  /* 0x00000000fffff984 */ /* 0x000fe20000000800 */
[----:B------:R-:W-:Y:S01]  /*4770*/  @!PT LDS RZ, [RZ] ;  /* 0x00000000fffff984 */ /* 0x000fe20000000800 */
[----:B------:R1:W-:Y:S04]  /*4780*/  LDGSTS.E.BYPASS.LTC128B.128 [R235], desc[UR36][R238.64] ;  /* 0x00000000eeeb7fae */ /* 0x0003e8000b981a24 */
[----:B------:R1:W-:Y:S04]  /*4790*/  LDGSTS.E.BYPASS.LTC128B.128 [R235+0x1000], desc[UR36][R238.64+0x40] ;  /* 0x01000040eeeb7fae */ /* 0x0003e8000b981a24 */
[----:B------:R1:W-:Y:S04]  /*47a0*/  LDGSTS.E.BYPASS.LTC128B.128 [R235+0x2000], desc[UR36][R238.64+0x80] ;  /* 0x02000080eeeb7fae */ /* 0x0003e8000b981a24 */
[----:B------:R-:W0:Y:S02]  /*47b0*/  LDGDEPBAR ;  /* 0x00000000000079af */ /* 0x000e240000000000 */
.L_x_24:
[----:B------:R2:W-:Y:S01]  /*47c0*/  STS [R145+0xf000], R2 ;  /* 0x00f0000291007388 */ /* 0x0005e20000000800 */
[C---:B-----5:R-:W-:Y:S01]  /*47d0*/  FADD.FTZ R10, -R140.reuse, R10 ;  /* 0x0000000a8c0a7221 */ /* 0x060fe20000010100 */
[----:B------:R-:W-:Y:S01]  /*47e0*/  FADD.FTZ R11, -R140, R11 ;  /* 0x0000000b8c0b7221 */ /* 0x000fe20000010100 */
[C---:B------:R-:W-:Y:S02]  /*47f0*/  FADD.FTZ R8, -R141.reuse, R8 ;  /* 0x000000088d087221 */ /* 0x040fe40000010100 */
[----:B------:R3:W-:Y:S01]  /*4800*/  STS [R145+0xf400], R4 ;  /* 0x00f4000491007388 */ /* 0x0007e20000000800 */
[----:B------:R-:W-:Y:S01]  /*4810*/  FMUL.FTZ R10, R168, R10 ;  /* 0x0000000aa80a7220 */ /* 0x000fe20000410000 */
[C---:B------:R-:W-:Y:S01]  /*4820*/  FADD.FTZ R9, -R141.reuse, R9 ;  /* 0x000000098d097221 */ /* 0x040fe20000010100 */
[C---:B------:R-:W-:Y:S02]  /*4830*/  FADD.FTZ R12, -R141.reuse, R12 ;  /* 0x0000000c8d0c7221 */ /* 0x040fe40000010100 */
[----:B------:R4:W-:Y:S01]  /*4840*/  STS [R146+0xf000], R5 ;  /* 0x00f0000592007388 */ /* 0x0009e20000000800 */
[----:B------:R-:W-:Y:S01]  /*4850*/  FADD.FTZ R13, -R141, R13 ;  /* 0x0000000d8d0d7221 */ /* 0x000fe20000010100 */
[----:B------:R-:W-:Y:S01]  /*4860*/  FMUL.FTZ R0, R162, R9 ;  /* 0x00000009a2007220 */ /* 0x000fe20000410000 */
[C---:B------:R-:W-:Y:S01]  /*4870*/  FADD.FTZ R14, -R140.reuse, R14 ;  /* 0x0000000e8c0e7221 */ /* 0x040fe20000010100 */
[----:B------:R-:W-:Y:S01]  /*4880*/  FADD.FTZ R15, -R140, R15 ;  /* 0x0000000f8c0f7221 */ /* 0x000fe20000010100 */
[----:B------:R-:W-:Y:S01]  /*4890*/  F2FP.BF16.F32.PACK_AB R16, R16, R7 ;  /* 0x000000071010723e */ /* 0x000fe200000010ff */
[----:B------:R-:W-:Y:S01]  /*48a0*/  FMUL.FTZ R12, R161, R12 ;  /* 0x0000000ca10c7220 */ /* 0x000fe20000410000 */
[----:B------:R-:W-:Y:S01]  /*48b0*/  FMUL.FTZ R7, R160, R13 ;  /* 0x0000000da0077220 */ /* 0x000fe20000410000 */
[----:B------:R-:W-:Y:S01]  /*48c0*/  FMUL.FTZ R14, R165, R14 ;  /* 0x0000000ea50e7220 */ /* 0x000fe20000410000 */
[C---:B------:R-:W-:Y:S01]  /*48d0*/  FADD.FTZ R24, -R141.reuse, R24 ;  /* 0x000000188d187221 */ /* 0x040fe20000010100 */
[----:B------:R-:W-:Y:S01]  /*48e0*/  FADD.FTZ R25, -R141, R25 ;  /* 0x000000198d197221 */ /* 0x000fe20000010100 */
[C---:B------:R-:W-:Y:S01]  /*48f0*/  FADD.FTZ R26, -R140.reuse, R26 ;  /* 0x0000001a8c1a7221 */ /* 0x040fe20000010100 */
[----:B------:R-:W-:Y:S01]  /*4900*/  F2FP.BF16.F32.PACK_AB R7, R7, R12 ;  /* 0x0000000c0707723e */ /* 0x000fe200000010ff */
[----:B------:R-:W-:Y:S01]  /*4910*/  FADD.FTZ R27, -R140, R27 ;  /* 0x0000001b8c1b7221 */ /* 0x000fe20000010100 */
[C---:B------:R-:W-:Y:S01]  /*4920*/  FADD.FTZ R28, -R141.reuse, R28 ;  /* 0x0000001c8d1c7221 */ /* 0x040fe20000010100 */
[----:B------:R-:W-:Y:S01]  /*4930*/  FADD.FTZ R29, -R141, R29 ;  /* 0x0000001d8d1d7221 */ /* 0x000fe20000010100 */
[----:B------:R-:W-:Y:S01]  /*4940*/  FMUL.FTZ R24, R154, R24 ;  /* 0x000000189a187220 */ /* 0x000fe20000410000 */
[----:B--2---:R-:W-:Y:S01]  /*4950*/  F2FP.BF16.F32.PACK_AB R2, R21, R32 ;  /* 0x000000201502723e */ /* 0x004fe200000010ff */
[C---:B------:R-:W-:Y:S01]  /*4960*/  FADD.FTZ R30, -R140.reuse, R30 ;  /* 0x0000001e8c1e7221 */ /* 0x040fe20000010100 */
[----:B------:R-:W-:Y:S01]  /*4970*/  FADD.FTZ R31, -R140, R31 ;  /* 0x0000001f8c1f7221 */ /* 0x000fe20000010100 */
[----:B------:R-:W-:Y:S01]  /*4980*/  FMUL.FTZ R26, R157, R26 ;  /* 0x0000001a9d1a7220 */ /* 0x000fe20000410000 */
[----:B---3--:R-:W-:Y:S01]  /*4990*/  FMUL.FTZ R4, R166, R8 ;  /* 0x00000008a6047220 */ /* 0x008fe20000410000 */
[----:B------:R2:W-:Y:S01]  /*49a0*/  STS [R146+0xf400], R2 ;  /* 0x00f4000292007388 */ /* 0x0005e20000000800 */
[----:B------:R-:W-:Y:S01]  /*49b0*/  FMUL.FTZ R8, R153, R25 ;  /* 0x0000001999087220 */ /* 0x000fe20000410000 */
[----:B------:R-:W-:Y:S01]  /*49c0*/  FMUL.FTZ R6, R156, R27 ;  /* 0x0000001b9c067220 */ /* 0x000fe20000410000 */
[----:B------:R-:W-:Y:S01]  /*49d0*/  F2FP.BF16.F32.PACK_AB R17, R17, R19 ;  /* 0x000000131111723e */ /* 0x000fe200000010ff */
[----:B------:R-:W-:Y:S01]  /*49e0*/  FMUL.FTZ R28, R151, R28 ;  /* 0x0000001c971c7220 */ /* 0x000fe20000410000 */
[----:B------:R-:W-:Y:S01]  /*49f0*/  F2FP.BF16.F32.PACK_AB R0, R0, R4 ;  /* 0x000000040000723e */ /* 0x000fe200000010ff */
[----:B------:R-:W-:Y:S01]  /*4a00*/  FMUL.FTZ R4, R164, R15 ;  /* 0x0000000fa4047220 */ /* 0x000fe20000410000 */
[----:B------:R-:W-:Y:S01]  /*4a10*/  FMUL.FTZ R9, R147, R29 ;  /* 0x0000001d93097220 */ /* 0x000fe20000410000 */
[----:B------:R-:W-:Y:S01]  /*4a20*/  FMUL.FTZ R30, R152, R30 ;  /* 0x0000001e981e7220 */ /* 0x000fe20000410000 */
[----:B----4-:R-:W-:Y:S01]  /*4a30*/  FMUL.FTZ R5, R149, R31 ;  /* 0x0000001f95057220 */ /* 0x010fe20000410000 */
[----:B------:R3:W-:Y:S01]  /*4a40*/  STS [R145+0x10000], R0 ;  /* 0x0100000091007388 */ /* 0x0007e20000000800 */
[----:B------:R-:W-:Y:S01]  /*4a50*/  F2FP.BF16.F32.PACK_AB R4, R4, R14 ;  /* 0x0000000e0404723e */ /* 0x000fe200000010ff */
[----:B------:R-:W-:Y:S01]  /*4a60*/  IMAD R234, R244, UR5, RZ ;  /* 0x00000005f4ea7c24 */ /* 0x000fe2000f8e02ff */
[----:B------:R-:W-:Y:S02]  /*4a70*/  F2FP.BF16.F32.PACK_AB R8, R8, R24 ;  /* 0x000000180808723e */ /* 0x000fe400000010ff */
[----:B------:R-:W-:Y:S02]  /*4a80*/  F2FP.BF16.F32.PACK_AB R6, R6, R26 ;  /* 0x0000001a0606723e */ /* 0x000fe400000010ff */
[----:B------:R-:W-:Y:S02]  /*4a90*/  F2FP.BF16.F32.PACK_AB R9, R9, R28 ;  /* 0x0000001c0909723e */ /* 0x000fe400000010ff */
[----:B------:R-:W-:Y:S02]  /*4aa0*/  F2FP.BF16.F32.PACK_AB R5, R5, R30 ;  /* 0x0000001e0505723e */ /* 0x000fe400000010ff */
[C---:B------:R-:W-:Y:S02]  /*4ab0*/  SHF.L.U32 R149, R227.reuse, 0x5, RZ ;  /* 0x00000005e3957819 */ /* 0x040fe400000006ff */
[----:B------:R-:W-:Y:S01]  /*4ac0*/  SHF.L.U32 R165, R227, 0x2, RZ ;  /* 0x00000002e3a57819 */ /* 0x000fe200000006ff */
[----:B--2---:R-:W-:Y:S05]  /*4ad0*/  FMUL.FTZ R2, R167, R11 ;  /* 0x0000000ba7027220 */ /* 0x004fea0000410000 */
[----:B------:R-:W-:Y:S02]  /*4ae0*/  F2FP.BF16.F32.PACK_AB R2, R2, R10 ;  /* 0x0000000a0202723e */ /* 0x000fe400000010ff */
[----:B------:R-:W-:Y:S03]  /*4af0*/  MOV R10, 0x10 ;  /* 0x00000010000a7802 */ /* 0x000fe60000000f00 */
[----:B------:R2:W-:Y:S01]  /*4b00*/  STS [R145+0x10400], R2 ;  /* 0x0104000291007388 */ /* 0x0005e20000000800 */
[--C-:B---3--:R-:W-:Y:S04]  /*4b10*/  SHF.R.U32.HI R0, RZ, 0x4, R227.reuse ;  /* 0x00000004ff007819 */ /* 0x108fe800000116e3 */
[----:B------:R-:W-:Y:S01]  /*4b20*/  STS [R146+0x10000], R7 ;  /* 0x0100000792007388 */ /* 0x000fe20000000800 */
[----:B------:R-:W-:Y:S04]  /*4b30*/  LOP3.LUT R164, R0, 0x8, RZ, 0xc0, !PT ;  /* 0x0000000800a47812 */ /* 0x000fe800078ec0ff */
[----:B------:R-:W-:Y:S01]  /*4b40*/  STS [R146+0x10400], R4 ;  /* 0x0104000492007388 */ /* 0x000fe20000000800 */
[----:B------:R-:W-:Y:S04]  /*4b50*/  LOP3.LUT R0, R164, 0x10, R227, 0xf8, !PT ;  /* 0x00000010a4007812 */ /* 0x000fe800078ef8e3 */
[----:B------:R-:W-:Y:S01]  /*4b60*/  STS [R144+-0x4000], R20 ;  /* 0xffc0001490007388 */ /* 0x000fe20000000800 */
[----:B------:R-:W-:Y:S04]  /*4b70*/  LOP3.LUT R0, R0, 0xc0, R149, 0xf8, !PT ;  /* 0x000000c000007812 */ /* 0x000fe800078ef895 */
[----:B------:R-:W-:Y:S01]  /*4b80*/  STS [R144+-0x3c00], R16 ;  /* 0xffc4001090007388 */ /* 0x000fe20000000800 */
[----:B------:R-:W-:Y:S04]  /*4b90*/  LOP3.LUT R0, R0, 0x18, R165, 0x78, !PT ;  /* 0x0000001800007812 */ /* 0x000fe800078e78a5 */
[----:B------:R-:W-:Y:S02]  /*4ba0*/  LOP3.LUT R0, R0, 0x120, R149, 0xf8, !PT ;  /* 0x0000012000007812 */ /* 0x000fe400078ef895 */
[----:B--2---:R-:W-:Y:S02]  /*4bb0*/  SEL R2, R10, 0xfffffff0, !P1 ;  /* 0xfffffff00a027807 */ /* 0x004fe40004800000 */
[----:B------:R-:W-:Y:S02]  /*4bc0*/  LEA R0, R0, UR4, 0x1 ;  /* 0x0000000400007c11 */ /* 0x000fe4000f8e08ff */
[----:B------:R-:W-:Y:S05]  /*4bd0*/  IADD3 R2, PT, PT, R2, R144, RZ ;  /* 0x0000009002027210 */ /* 0x000fea0007ffe0ff */
[----:B------:R-:W-:Y:S05]  /*4be0*/  STS [R2+-0x4000], R18 ;  /* 0xffc0001202007388 */ /* 0x000fea0000000800 */
[----:B------:R-:W-:Y:S05]  /*4bf0*/  STS [R2+-0x3c00], R17 ;  /* 0xffc4001102007388 */ /* 0x000fea0000000800 */
[----:B------:R-:W-:Y:S05]  /*4c00*/  STS [R144+-0x3000], R8 ;  /* 0xffd0000890007388 */ /* 0x000fea0000000800 */
[----:B------:R-:W-:Y:S05]  /*4c10*/  STS [R144+-0x2c00], R6 ;  /* 0xffd4000690007388 */ /* 0x000fea0000000800 */
[----:B------:R-:W-:Y:S05]  /*4c20*/  STS [R2+-0x3000], R9 ;  /* 0xffd0000902007388 */ /* 0x000fea0000000800 */
[----:B------:R2:W-:Y:S01]  /*4c30*/  STS [R2+-0x2c00], R5 ;  /* 0xffd4000502007388 */ /* 0x0005e20000000800 */
[----:B------:R-:W-:Y:S01]  /*4c40*/  BAR.SYNC.DEFER_BLOCKING 0x0 ;  /* 0x0000000000007b1d */ /* 0x000fe20000010000 */
[----:B--2---:R-:W-:Y:S05]  /*4c50*/  LEA R2, -R234, RZ, 0x6 ;  /* 0x000000ffea027211 */ /* 0x004fea00078e31ff */
[----:B------:R-:W-:Y:S05]  /*4c60*/  LDSM.16.MT88.4 R4, [R3+UR4+0x13000] ;  /* 0x013000040304783b */ /* 0x000fea0008004200 */
[----:B------:R-:W2:Y:S05]  /*4c70*/  LDSM.16.MT88.4 R8, [R0+0x6000] ;  /* 0x006000000008783b */ /* 0x000eaa0000004200 */
[----:B------:R-:W3:Y:S05]  /*4c80*/  LDSM.16.MT88.4 R12, [R3+UR4+0x15000] ;  /* 0x01500004030c783b */ /* 0x000eea0008004200 */
[----:B------:R-:W4:Y:S05]  /*4c90*/  LDSM.16.MT88.4 R16, [R0+0x7000] ;  /* 0x007000000010783b */ /* 0x000f2a0000004200 */
[----:B------:R-:W1:Y:S05]  /*4ca0*/  LDSM.16.MT88.4 R20, [R0+0x8000] ;  /* 0x008000000014783b */ /* 0x000e6a0000004200 */
[----:B------:R-:W-:Y:S05]  /*4cb0*/  LDSM.16.MT88.4 R24, [R3+UR4+0x13800] ;  /* 0x013800040318783b */ /* 0x000fea0008004200 */
[----:B------:R-:W1:Y:S05]  /*4cc0*/  LDSM.16.MT88.4 R28, [R0+0x6400] ;  /* 0x00640000001c783b */ /* 0x000e6a0000004200 */
[----:B------:R-:W1:Y:S05]  /*4cd0*/  LDSM.16.MT88.4 R32, [R3+UR4+0x15800] ;  /* 0x015800040320783b */ /* 0x000e6a0008004200 */
[----:B------:R-:W1:Y:S01]  /*4ce0*/  LDSM.16.MT88.4 R132, [R0+0x7400] ;  /* 0x007400000084783b */ /* 0x000e620000004200 */
[-C--:B--2---:R-:W-:Y:S04]  /*4cf0*/  HMMA.16816.F32.BF16 R36, R4, R8.reuse, R36 ;  /* 0x000000080424723c */ /* 0x084fe80000041824 */
[----:B------:R-:W-:Y:S05]  /*4d00*/  LDSM.16.MT88.4 R136, [R0+0x6c00] ;  /* 0x006c00000088783b */ /* 0x000fea0000004200 */
[----:B------:R-:W-:Y:S01]  /*4d10*/  LDSM.16.MT88.4 R140, [R3+UR4+0x16800] ;  /* 0x01680004038c783b */ /* 0x000fe20008004200 */
[C---:B---3--:R-:W-:Y:S04]  /*4d20*/  HMMA.16816.F32.BF16 R40, R12.reuse, R8, R40 ;  /* 0x000000080c28723c */ /* 0x048fe80000041828 */
[----:B------:R-:W-:Y:S04]  /*4d30*/  LDSM.16.MT88.4 R144, [R0+0x7c00] ;  /* 0x007c00000090783b */ /* 0x000fe80000004200 */
[-C--:B------:R-:W-:Y:S08]  /*4d40*/  HMMA.16816.F32.BF16 R44, R12, R10.reuse, R44 ;  /* 0x0000000a0c2c723c */ /* 0x080ff0000004182c */
[C---:B------:R-:W-:Y:S01]  /*4d50*/  HMMA.16816.F32.BF16 R48, R4.reuse, R10, R48 ;  /* 0x0000000a0430723c */ /* 0x040fe20000041830 */
[----:B------:R-:W2:Y:S07]  /*4d60*/  LDSM.16.MT88.4 R8, [R0+0x8400] ;  /* 0x008400000008783b */ /* 0x000eae0000004200 */
[-C--:B----4-:R-:W-:Y:S08]  /*4d70*/  HMMA.16816.F32.BF16 R52, R4, R16.reuse, R52 ;  /* 0x000000100434723c */ /* 0x090ff00000041834 */
[C---:B------:R-:W-:Y:S08]  /*4d80*/  HMMA.16816.F32.BF16 R56, R12.reuse, R16, R56 ;  /* 0x000000100c38723c */ /* 0x040ff00000041838 */
[-C--:B------:R-:W-:Y:S08]  /*4d90*/  HMMA.16816.F32.BF16 R60, R12, R18.reuse, R60 ;  /* 0x000000120c3c723c */ /* 0x080ff0000004183c */
[C---:B------:R-:W-:Y:S01]  /*4da0*/  HMMA.16816.F32.BF16 R64, R4.reuse, R18, R64 ;  /* 0x000000120440723c */ /* 0x040fe20000041840 */
[----:B------:R-:W-:Y:S07]  /*4db0*/  LDSM.16.MT88.4 R16, [R3+UR4+0x16000] ;  /* 0x016000040310783b */ /* 0x000fee0008004200 */
[-C--:B-1----:R-:W-:Y:S08]  /*4dc0*/  HMMA.16816.F32.BF16 R68, R4, R20.reuse, R68 ;  /* 0x000000140444723c */ /* 0x082ff00000041844 */
[C---:B------:R-:W-:Y:S08]  /*4dd0*/  HMMA.16816.F32.BF16 R72, R12.reuse, R20, R72 ;  /* 0x000000140c48723c */ /* 0x040ff00000041848 */
[-C--:B------:R-:W-:Y:S01]  /*4de0*/  HMMA.16816.F32.BF16 R76, R12, R22.reuse, R76 ;  /* 0x000000160c4c723c */ /* 0x080fe2000004184c */
[----:B------:R-:W-:Y:S07]  /*4df0*/  LDSM.16.MT88.4 R12, [R0+0x6800] ;  /* 0x00680000000c783b */ /* 0x000fee0000004200 */
[----:B------:R-:W-:Y:S01]  /*4e00*/  HMMA.16816.F32.BF16 R80, R4, R22, R80 ;  /* 0x000000160450723c */ /* 0x000fe20000041850 */
[----:B------:R-:W1:Y:S05]  /*4e10*/  LDSM.16.MT88.4 R4, [R3+UR4+0x14000] ;  /* 0x014000040304783b */ /* 0x000e6a0008004200 */
[----:B------:R-:W3:Y:S02]  /*4e20*/  LDSM.16.MT88.4 R20, [R0+0x7800] ;  /* 0x007800000014783b */ /* 0x000ee40000004200 */
[-C--:B------:R-:W-:Y:S08]  /*4e30*/  HMMA.16816.F32.BF16 R36, R24, R28.reuse, R36 ;  /* 0x0000001c1824723c */ /* 0x080ff00000041824 */
[C---:B------:R-:W-:Y:S08]  /*4e40*/  HMMA.16816.F32.BF16 R40, R32.reuse, R28, R40 ;  /* 0x0000001c2028723c */ /* 0x040ff00000041828 */
[-C--:B------:R-:W-:Y:S08]  /*4e50*/  HMMA.16816.F32.BF16 R44, R32, R30.reuse, R44 ;  /* 0x0000001e202c723c */ /* 0x080ff0000004182c */
[C---:B------:R-:W-:Y:S01]  /*4e60*/  HMMA.16816.F32.BF16 R48, R24.reuse, R30, R48 ;  /* 0x0000001e1830723c */ /* 0x040fe20000041830 */
[----:B------:R-:W4:Y:S07]  /*4e70*/  LDSM.16.MT88.4 R28, [R0+0x8800] ;  /* 0x00880000001c783b */ /* 0x000f2e0000004200 */
[-C--:B------:R-:W-:Y:S08]  /*4e80*/  HMMA.16816.F32.BF16 R52, R24, R132.reuse, R52 ;  /* 0x000000841834723c */ /* 0x080ff00000041834 */
[C---:B------:R-:W-:Y:S08]  /*4e90*/  HMMA.16816.F32.BF16 R56, R32.reuse, R132, R56 ;  /* 0x000000842038723c */ /* 0x040ff00000041838 */
[-C--:B------:R-:W-:Y:S08]  /*4ea0*/  HMMA.16816.F32.BF16 R60, R32, R134.reuse, R60 ;  /* 0x00000086203c723c */ /* 0x080ff0000004183c */
[C---:B------:R-:W-:Y:S01]  /*4eb0*/  HMMA.16816.F32.BF16 R64, R24.reuse, R134, R64 ;  /* 0x000000861840723c */ /* 0x040fe20000041840 */
[----:B------:R-:W4:Y:S07]  /*4ec0*/  LDSM.16.MT88.4 R132, [R3+UR4+0x14800] ;  /* 0x014800040384783b */ /* 0x000f2e0008004200 */
[-C--:B--2---:R-:W-:Y:S08]  /*4ed0*/  HMMA.16816.F32.BF16 R68, R24, R8.reuse, R68 ;  /* 0x000000081844723c */ /* 0x084ff00000041844 */
[C---:B------:R-:W-:Y:S08]  /*4ee0*/  HMMA.16816.F32.BF16 R72, R32.reuse, R8, R72 ;  /* 0x000000082048723c */ /* 0x040ff00000041848 */
[-C--:B------:R-:W-:Y:S01]  /*4ef0*/  HMMA.16816.F32.BF16 R76, R32, R10.reuse, R76 ;  /* 0x0000000a204c723c */ /* 0x080fe2000004184c */
[----:B------:R-:W2:Y:S01]  /*4f00*/  LDSM.16.MT88.4 R32, [R0+0x8c00] ;  /* 0x008c00000020783b */ /* 0x000ea20000004200 */
[----:B------:R-:W-:Y:S06]  /*4f10*/  BAR.SYNC.DEFER_BLOCKING 0x0 ;  /* 0x0000000000007b1d */ /* 0x000fec0000010000 */
[----:B------:R-:W-:Y:S08]  /*4f20*/  HMMA.16816.F32.BF16 R80, R24, R10, R80 ;  /* 0x0000000a1850723c */ /* 0x000ff00000041850 */
[-C--:B-1----:R-:W-:Y:S08]  /*4f30*/  HMMA.16816.F32.BF16 R36, R4, R12.reuse, R36 ;  /* 0x0000000c0424723c */ /* 0x082ff00000041824 */
[C---:B------:R-:W-:Y:S08]  /*4f40*/  HMMA.16816.F32.BF16 R40, R16.reuse, R12, R40 ;  /* 0x0000000c1028723c */ /* 0x040ff00000041828 */
[-C--:B------:R-:W-:Y:S08]  /*4f50*/  HMMA.16816.F32.BF16 R44, R16, R14.reuse, R44 ;  /* 0x0000000e102c723c */ /* 0x080ff0000004182c */
[C---:B------:R-:W-:Y:S08]  /*4f60*/  HMMA.16816.F32.BF16 R48, R4.reuse, R14, R48 ;  /* 0x0000000e0430723c */ /* 0x040ff00000041830 */
[-C--:B---3--:R-:W-:Y:S08]  /*4f70*/  HMMA.16816.F32.BF16 R52, R4, R20.reuse, R52 ;  /* 0x000000140434723c */ /* 0x088ff00000041834 */
[C---:B------:R-:W-:Y:S08]  /*4f80*/  HMMA.16816.F32.BF16 R56, R16.reuse, R20, R56 ;  /* 0x000000141038723c */ /* 0x040ff00000041838 */
[-C--:B------:R-:W-:Y:S08]  /*4f90*/  HMMA.16816.F32.BF16 R60, R16, R22.reuse, R60 ;  /* 0x00000016103c723c */ /* 0x080ff0000004183c */
[C---:B------:R-:W-:Y:S08]  /*4fa0*/  HMMA.16816.F32.BF16 R64, R4.reuse, R22, R64 ;  /* 0x000000160440723c */ /* 0x040ff00000041840 */
[-C--:B----4-:R-:W-:Y:S08]  /*4fb0*/  HMMA.16816.F32.BF16 R68, R4, R28.reuse, R68 ;  /* 0x0000001c0444723c */ /* 0x090ff00000041844 */
[C---:B------:R-:W-:Y:S08]  /*4fc0*/  HMMA.16816.F32.BF16 R72, R16.reuse, R28, R72 ;  /* 0x0000001c1048723c */ /* 0x040ff00000041848 */
[-C--:B------:R-:W-:Y:S08]  /*4fd0*/  HMMA.16816.F32.BF16 R76, R16, R30.reuse, R76 ;  /* 0x0000001e104c723c */ /* 0x080ff0000004184c */
[----:B------:R-:W-:Y:S04]  /*4fe0*/  HMMA.16816.F32.BF16 R80, R4, R30, R80 ;  /* 0x0000001e0450723c */ /* 0x000fe80000041850 */
[C---:B------:R-:W-:Y:S04]  /*4ff0*/  LEA R5, P0, R2.reuse, R232, 0x2 ;  /* 0x000000e802057211 */ /* 0x040fe800078010ff */
[-C--:B------:R-:W-:Y:S05]  /*5000*/  HMMA.16816.F32.BF16 R36, R132, R136.reuse, R36 ;  /* 0x000000888424723c */ /* 0x080fea0000041824 */
[----:B------:R-:W-:Y:S02]  /*5010*/  LEA.HI.X.SX32 R4, R2, R233, 0x2, P0 ;  /* 0x000000e902047211 */ /* 0x000fe400000f16ff */
[----:B------:R-:W-:Y:S01]  /*5020*/  LOP3.LUT R2, R148, 0x1c0, RZ, 0xc0, !PT ;  /* 0x000001c094027812 */ /* 0x000fe200078ec0ff */
[C---:B------:R-:W-:Y:S04]  /*5030*/  HMMA.16816.F32.BF16 R40, R140.reuse, R136, R40 ;  /* 0x000000888c28723c */ /* 0x040fe80000041828 */
[----:B------:R-:W-:Y:S02]  /*5040*/  MOV R232, R5 ;  /* 0x0000000500e87202 */ /* 0x000fe40000000f00 */
[----:B------:R-:W-:Y:S02]  /*5050*/  MOV R233, R4 ;  /* 0x0000000400e97202 */ /* 0x000fe40000000f00 */
[-C--:B------:R-:W-:Y:S08]  /*5060*/  HMMA.16816.F32.BF16 R44, R140, R138.reuse, R44 ;  /* 0x0000008a8c2c723c */ /* 0x080ff0000004182c */
[C---:B------:R-:W-:Y:S08]  /*5070*/  HMMA.16816.F32.BF16 R48, R132.reuse, R138, R48 ;  /* 0x0000008a8430723c */ /* 0x040ff00000041830 */
[-C--:B------:R-:W-:Y:S08]  /*5080*/  HMMA.16816.F32.BF16 R52, R132, R144.reuse, R52 ;  /* 0x000000908434723c */ /* 0x080ff00000041834 */
[C---:B------:R-:W-:Y:S08]  /*5090*/  HMMA.16816.F32.BF16 R56, R140.reuse, R144, R56 ;  /* 0x000000908c38723c */ /* 0x040ff00000041838 */
[-C--:B------:R-:W-:Y:S08]  /*50a0*/  HMMA.16816.F32.BF16 R60, R140, R146.reuse, R60 ;  /* 0x000000928c3c723c */ /* 0x080ff0000004183c */
[C---:B------:R-:W-:Y:S08]  /*50b0*/  HMMA.16816.F32.BF16 R64, R132.reuse, R146, R64 ;  /* 0x000000928440723c */ /* 0x040ff00000041840 */
[-C--:B--2---:R-:W-:Y:S08]  /*50c0*/  HMMA.16816.F32.BF16 R68, R132, R32.reuse, R68 ;  /* 0x000000208444723c */ /* 0x084ff00000041844 */
[C---:B------:R-:W-:Y:S08]  /*50d0*/  HMMA.16816.F32.BF16 R72, R140.reuse, R32, R72 ;  /* 0x000000208c48723c */ /* 0x040ff00000041848 */
[-C--:B------:R-:W-:Y:S08]  /*50e0*/  HMMA.16816.F32.BF16 R76, R140, R34.reuse, R76 ;  /* 0x000000228c4c723c */ /* 0x080ff0000004184c */
[----:B------:R-:W-:Y:S01]  /*50f0*/  HMMA.16816.F32.BF16 R80, R132, R34, R80 ;  /* 0x000000228450723c */ /* 0x000fe20000041850 */
[----:B------:R-:W-:Y:S08]  /*5100*/  @!UPT UIADD3 URZ, UPT, UPT, URZ, URZ, URZ ;  /* 0x000000fffffff290 */ /* 0x000ff0000fffe0ff */
[----:B------:R-:W-:Y:S11]  /*5110*/  BRA.U !UP2, `(.L_x_25) ;  /* 0x000000010a487547 */ /* 0x000ff6000b800000 */
[----:B------:R-:W-:Y:S02]  /*5120*/  IADD3 R5, P0, PT, RZ, -UR35, RZ ;  /* 0x80000023ff057c10 */ /* 0x000fe4000ff1e0ff */
[----:B------:R-:W-:Y:S03]  /*5130*/  LOP3.LUT R7, R163, 0xd8, RZ, 0xc0, !PT ;  /* 0x000000d8a3077812 */ /* 0x000fe600078ec0ff */
[----:B------:R-:W-:Y:S05]  /*5140*/  IMAD.X R4, RZ, RZ, ~UR11, P0 ;  /* 0x8000000bff047e24 */ /* 0x000fea00080e06ff */
[----:B------:R-:W-:Y:S02]  /*5150*/  SHF.R.S64 R6, R5, 0x1f, R4 ;  /* 0x0000001f05067819 */ /* 0x000fe40000001004 */
[----:B------:R-:W-:Y:S02]  /*5160*/  LOP3.LUT R5, R7, 0x18, R227, 0x78, !PT ;  /* 0x0000001807057812 */ /* 0x000fe400078e78e3 */
[----:B------:R-:W-:Y:S02]  /*5170*/  IADD3 R7, P0, PT, R236, R6, RZ ;  /* 0x00000006ec077210 */ /* 0x000fe40007f1e0ff */
[----:B------:R-:W-:Y:S02]  /*5180*/  LOP3.LUT R5, R5, 0x1f20, R163, 0xf8, !PT ;  /* 0x00001f2005057812 */ /* 0x000fe400078ef8a3 */
[----:B------:R-:W-:Y:S01]  /*5190*/  LEA.HI.X.SX32 R6, R4, R237, 0x1, P0 ;  /* 0x000000ed04067211 */ /* 0x000fe200000f0eff */
[----:B------:R-:W-:Y:S01]  /*51a0*/  IMAD.MOV.U32 R236, RZ, RZ, R7 ;  /* 0x000000ffffec7224 */ /* 0x000fe200078e0007 */
[----:B------:R-:W-:Y:S03]  /*51b0*/  LEA R4, R5, UR4, 0x1 ;  /* 0x0000000405047c11 */ /* 0x000fe6000f8e08ff */
[----:B------:R-:W-:Y:S05]  /*51c0*/  IMAD.MOV.U32 R237, RZ, RZ, R6 ;  /* 0x000000ffffed7224 */ /* 0x000fea00078e0006 */
[----:B------:R-:W-:Y:S01]  /*51d0*/  @!PT LDS RZ, [RZ] ;  /* 0x00000000fffff984 */ /* 0x000fe20000000800 */
[----:B------:R-:W-:Y:S01]  /*51e0*/  @!PT LDS RZ, [RZ] ;  /* 0x00000000fffff984 */ /* 0x000fe20000000800 */
[----:B------:R-:W-:Y:S01]  /*51f0*/  @!PT LDS RZ, [RZ] ;  /* 0x00000000fffff984 */ /* 0x000fe20000000800 */
[----:B------:R1:W-:Y:S04]  /*5200*/  LDGSTS.E.BYPASS.LTC128B.128 [R4+0x6000], desc[UR36][R236.64] ;  /* 0x06000000ec047fae */ /* 0x0003e8000b981a24 */
[----:B------:R1:W-:Y:S04]  /*5210*/  LDGSTS.E.BYPASS.LTC128B.128 [R4+0x7000], desc[UR36][R236.64+0x40] ;  /* 0x07000040ec047fae */ /* 0x0003e8000b981a24 */
[----:B------:R1:W-:Y:S04]  /*5220*/  LDGSTS.E.BYPASS.LTC128B.128 [R4+0x8000], desc[UR36][R236.64+0x80] ;  /* 0x08000080ec047fae */ /* 0x0003e8000b981a24 */
[----:B------:R-:W0:Y:S02]  /*5230*/  LDGDEPBAR ;  /* 0x00000000000079af */ /* 0x000e240000000000 */
.L_x_25:
[----:B------:R-:W-:Y:S01]  /*5240*/  PLOP3.LUT P4, PT, PT, PT, UP2, 0x80, 0x8 ;  /* 0x000000000008781c */ /* 0x000fe20003f8f028 */
[----:B------:R-:W-:Y:S01]  /*5250*/  LDSM.16.MT88.4 R8, [R0+0x9000] ;  /* 0x009000000008783b */ /* 0x000fe20000004200 */
[----:B------:R-:W-:Y:S01]  /*5260*/  LOP3.LUT R2, R2, 0x38, R163, 0xf8, !PT ;  /* 0x0000003802027812 */ /* 0x000fe200078ef8a3 */
[----:B------:R-:W-:Y:S01]  /*5270*/  IMAD.MOV.U32 R6, RZ, RZ, 0x4 ;  /* 0x00000004ff067424 */ /* 0x000fe200078e00ff */
[----:B------:R-:W-:Y:S01]  /*5280*/  @UP2 UIADD3 UR15, UP0, UPT, UR58, -0x100, URZ ;  /* 0xffffff003a0f2890 */ /* 0x000fe2000ff1e0ff */
[----:B------:R-:W-:Y:S01]  /*5290*/  LDSM.16.MT88.4 R16, [R0+0xb000] ;  /* 0x00b000000010783b */ /* 0x000fe20000004200 */
[----:B------:R-:W-:Y:S01]  /*52a0*/  LOP3.LUT R2, R2, 0x8, R150, 0x78, !PT ;  /* 0x0000000802027812 */ /* 0x000fe200078e7896 */
[----:B------:R-:W-:Y:S01]  /*52b0*/  IMAD.U32 R170, RZ, RZ, UR47 ;  /* 0x0000002fffaa7e24 */ /* 0x000fe2000f8e00ff */
[----:B------:R-:W-:Y:S01]  /*52c0*/  @UP2 UIADD3.X UR14, UPT, UPT, UR59, -0x1, URZ, UP0, !UPT ;  /* 0xffffffff3b0e2890 */ /* 0x000fe200087fe4ff */
[----:B------:R-:W-:Y:S01]  /*52d0*/  LDSM.16.MT88.4 R28, [R0+0xd000] ;  /* 0x00d00000001c783b */ /* 0x000fe20000004200 */
[----:B------:R-:W-:Y:S02]  /*52e0*/  @UP2 UIADD3 UR56, UP0, UPT, UR56, -0x100, URZ ;  /* 0xffffff0038382890 */ /* 0x000fe4000ff1e0ff */
[----:B------:R-:W-:Y:S01]  /*52f0*/  LEA R170, P0, R170, R232, 0x2 ;  /* 0x000000e8aaaa7211 */ /* 0x000fe200078010ff */
[----:B------:R-:W-:Y:S01]  /*5300*/  LDSM.16.MT88.4 R132, [R0+0x9400] ;  /* 0x009400000084783b */ /* 0x000fe20000004200 */
[----:B-1----:R-:W-:Y:S01]  /*5310*/  @P4 LOP3.LUT R4, R150, 0x10, RZ, 0xc0, !PT ;  /* 0x0000001096044812 */ /* 0x002fe200078ec0ff */
[----:B------:R-:W-:Y:S01]  /*5320*/  ULOP3.LUT UR8, UR45, 0x1, URZ, 0xc0, !UPT ;  /* 0x000000012d087892 */ /* 0x000fe2000f8ec0ff */
[----:B------:R-:W-:Y:S01]  /*5330*/  @P4 SHF.R.U32.HI R5, RZ, 0x2, R227 ;  /* 0x00000002ff054819 */ /* 0x000fe200000116e3 */
[----:B------:R-:W-:Y:S01]  /*5340*/  LDSM.16.MT88.4 R136, [R0+0xb400] ;  /* 0x00b400000088783b */ /* 0x000fe20000004200 */
[----:B------:R-:W-:Y:S02]  /*5350*/  @UP2 UIADD3.X UR57, UPT, UPT, UR57, -0x1, URZ, UP0, !UPT ;  /* 0xffffffff39392890 */ /* 0x000fe400087fe4ff */
[----:B------:R-:W-:Y:S01]  /*5360*/  @P4 LOP3.LUT R240, R4, 0x7, R5, 0xf8, !PT ;  /* 0x0000000704f04812 */ /* 0x000fe200078ef805 */
[----:B------:R-:W-:Y:S01]  /*5370*/  LDSM.16.MT88.4 R140, [R0+0xd400] ;  /* 0x00d40000008c783b */ /* 0x000fe20000004200 */
[----:B------:R-:W-:Y:S01]  /*5380*/  LOP3.LUT R4, R148, 0x200, RZ, 0xc0, !PT ;  /* 0x0000020094047812 */ /* 0x000fe200078ec0ff */
[----:B------:R-:W-:Y:S02]  /*5390*/  UISETP.NE.U32.AND UP0, UPT, UR8, 0x1, UPT ;  /* 0x000000010800788c */ /* 0x000fe4000bf05070 */
[----:B------:R-:W-:Y:S01]  /*53a0*/  @P4 IMAD.WIDE.U32 R230, R240, R6, UR58 ;  /* 0x0000003af0e64e25 */ /* 0x000fe2000f8e0006 */
[----:B------:R-:W-:Y:S01]  /*53b0*/  LOP3.LUT R4, R4, 0xc00, R149, 0xf8, !PT ;  /* 0x00000c0004047812 */ /* 0x000fe200078ef895 */
[----:B------:R-:W-:Y:S01]  /*53c0*/  LDSM.16.MT88.4 R144, [R0+0x9800] ;  /* 0x009800000090783b */ /* 0x000fe20000004200 */
[----:B------:R-:W-:Y:S01]  /*53d0*/  UIADD3 UR8, UPT, UPT, UR45, -0x1, URZ ;  /* 0xffffffff2d087890 */ /* 0x000fe2000fffe0ff */
[----:B------:R-:W-:Y:S01]  /*53e0*/  PLOP3.LUT P3, PT, PT, PT, UP0, 0x80, 0x8 ;  /* 0x000000000008781c */ /* 0x000fe20003f6f008 */
[----:B------:R-:W-:Y:S01]  /*53f0*/  UISETP.GT.AND UP0, UPT, UR45, URZ, UPT ;  /* 0x000000ff2d00728c */ /* 0x000fe2000bf04270 */
[----:B------:R-:W-:Y:S01]  /*5400*/  LOP3.LUT R2, R4, R2, RZ, 0xfc, !PT ;  /* 0x0000000204027212 */ /* 0x000fe200078efcff */
[----:B------:R-:W-:Y:S01]  /*5410*/  LDSM.16.MT88.4 R148, [R0+0xb800] ;  /* 0x00b800000094783b */ /* 0x000fe20000004200 */
[----:B------:R-:W-:Y:S01]  /*5420*/  @UP2 UMOV UR58, UR15 ;  /* 0x0000000f003a2c82 */ /* 0x000fe20008000000 */
[----:B------:R-:W-:Y:S01]  /*5430*/  @UP2 UMOV UR59, UR14 ;  /* 0x0000000e003b2c82 */ /* 0x000fe20008000000 */
[----:B------:R-:W-:Y:S01]  /*5440*/  LEA R2, R2, UR4, 0x1 ;  /* 0x0000000402027c11 */ /* 0x000fe2000f8e08ff */
[----:B------:R-:W-:Y:S01]  /*5450*/  LDSM.16.MT88.4 R152, [R0+0x9c00] ;  /* 0x009c00000098783b */ /* 0x000fe20000004200 */
[----:B------:R-:W-:Y:S03]  /*5460*/  UMOV UR45, UR8 ;  /* 0x00000008002d7c82 */ /* 0x000fe60008000000 */
[----:B------:R-:W1:Y:S01]  /*5470*/  LDSM.16.M88.4 R24, [R2+0xf000] ;  /* 0x00f000000218783b */ /* 0x000e620000000200 */
[C---:B------:R-:W-:Y:S02]  /*5480*/  IMAD.IADD R161, R2.reuse, 0x1, R224 ;  /* 0x0000000102a17824 */ /* 0x040fe400078e02e0 */
[C---:B------:R-:W-:Y:S01]  /*5490*/  VIADD R160, R2.reuse, 0xf040 ;  /* 0x0000f04002a07836 */ /* 0x040fe20000000000 */
[----:B------:R-:W-:Y:S04]  /*54a0*/  LDSM.16.MT88.4 R156, [R0+0xc000] ;  /* 0x00c00000009c783b */ /* 0x000fe80000004200 */
[----:B------:R-:W2:Y:S04]  /*54b0*/  LDSM.16.M88.4 R32, [R161+0xf000] ;  /* 0x00f00000a120783b */ /* 0x000ea80000000200 */
[----:B------:R3:W5:Y:S04]  /*54c0*/  @P4 LDG.E R250, desc[UR36][R230.64+-0x100] ;  /* 0xffff0024e6fa4981 */ /* 0x000768000c1e1900 */
[----:B------:R3:W5:Y:S04]  /*54d0*/  @P4 LDG.E R249, desc[UR36][R230.64+-0xe0] ;  /* 0xffff2024e6f94981 */ /* 0x000768000c1e1900 */
[----:B------:R3:W5:Y:S04]  /*54e0*/  @P4 LDG.E R248, desc[UR36][R230.64+-0x80] ;  /* 0xffff8024e6f84981 */ /* 0x000768000c1e1900 */
[----:B------:R3:W5:Y:S01]  /*54f0*/  @P4 LDG.E R247, desc[UR36][R230.64+-0x60] ;  /* 0xffffa024e6f74981 */ /* 0x000762000c1e1900 */
[C---:B-1----:R-:W-:Y:S08]  /*5500*/  HMMA.16816.F32.BF16 R4, R24.reuse, R8, RZ ;  /* 0x000000081804723c */ /* 0x042ff000000418ff */
[C---:B------:R-:W-:Y:S08]  /*5510*/  HMMA.16816.F32.BF16 R8, R24.reuse, R10, RZ ;  /* 0x0000000a1808723c */ /* 0x040ff000000418ff */
[C---:B------:R-:W-:Y:S08]  /*5520*/  HMMA.16816.F32.BF16 R12, R24.reuse, R16, RZ ;  /* 0x00000010180c723c */ /* 0x040ff000000418ff */
[C---:B------:R-:W-:Y:S08]  /*5530*/  HMMA.16816.F32.BF16 R16, R24.reuse, R18, RZ ;  /* 0x000000121810723c */ /* 0x040ff000000418ff */
[C---:B------:R-:W-:Y:S01]  /*5540*/  HMMA.16816.F32.BF16 R20, R24.reuse, R28, RZ ;  /* 0x0000001c1814723c */ /* 0x040fe200000418ff */
[----:B------:R-:W-:Y:S04]  /*5550*/  VIADD R28, R2, 0xf000 ;  /* 0x0000f000021c7836 */ /* 0x000fe80000000000 */
[----:B------:R-:W-:Y:S03]  /*5560*/  @P1 VIADD R160, R28, 0xffffffc0 ;  /* 0xffffffc01ca01836 */ /* 0x000fe60000000000 */
[----:B------:R-:W-:Y:S01]  /*5570*/  HMMA.16816.F32.BF16 R24, R24, R30, RZ ;  /* 0x0000001e1818723c */ /* 0x000fe200000418ff */
[----:B------:R-:W-:Y:S01]  /*5580*/  IMAD.IADD R162, R224, 0x1, R160 ;  /* 0x00000001e0a27824 */ /* 0x000fe200078e02a0 */
[----:B------:R-:W1:Y:S06]  /*5590*/  LDSM.16.M88.4 R28, [R160] ;  /* 0x00000000a01c783b */ /* 0x000e6c0000000200 */
[C---:B--2---:R-:W-:Y:S08]  /*55a0*/  HMMA.16816.F32.BF16 R4, R32.reuse, R132, R4 ;  /* 0x000000842004723c */ /* 0x044ff00000041804 */
[C---:B------:R-:W-:Y:S01]  /*55b0*/  HMMA.16816.F32.BF16 R8, R32.reuse, R134, R8 ;  /* 0x000000862008723c */ /* 0x040fe20000041808 */
[----:B------:R-:W2:Y:S07]  /*55c0*/  LDSM.16.MT88.4 R132, [R0+0xd800] ;  /* 0x00d800000084783b */ /* 0x000eae0000004200 */
[C---:B------:R-:W-:Y:S08]  /*55d0*/  HMMA.16816.F32.BF16 R12, R32.reuse, R136, R12 ;  /* 0x00000088200c723c */ /* 0x040ff0000004180c */
[C---:B------:R-:W-:Y:S01]  /*55e0*/  HMMA.16816.F32.BF16 R16, R32.reuse, R138, R16 ;  /* 0x0000008a2010723c */ /* 0x040fe20000041810 */
[----:B------:R-:W4:Y:S07]  /*55f0*/  LDSM.16.M88.4 R136, [R162] ;  /* 0x00000000a288783b */ /* 0x000f2e0000000200 */
[C---:B------:R-:W-:Y:S08]  /*5600*/  HMMA.16816.F32.BF16 R20, R32.reuse, R140, R20 ;  /* 0x0000008c2014723c */ /* 0x040ff00000041814 */
[----:B------:R-:W-:Y:S01]  /*5610*/  HMMA.16816.F32.BF16 R24, R32, R142, R24 ;  /* 0x0000008e2018723c */ /* 0x000fe20000041818 */
[----:B------:R-:W3:Y:S04]  /*5620*/  LDSM.16.MT88.4 R32, [R0+0xbc00] ;  /* 0x00bc00000020783b */ /* 0x000ee80000004200 */
[----:B------:R-:W3:Y:S03]  /*5630*/  LDSM.16.MT88.4 R140, [R0+0xdc00] ;  /* 0x00dc0000008c783b */ /* 0x000ee60000004200 */
[C---:B-1----:R-:W-:Y:S08]  /*5640*/  HMMA.16816.F32.BF16 R4, R28.reuse, R144, R4 ;  /* 0x000000901c04723c */ /* 0x042ff00000041804 */
[C---:B------:R-:W-:Y:S01]  /*5650*/  HMMA.16816.F32.BF16 R8, R28.reuse, R146, R8 ;  /* 0x000000921c08723c */ /* 0x040fe20000041808 */
[----:B------:R1:W-:Y:S07]  /*5660*/  LDSM.16.M88.4 R144, [R2+0x11000] ;  /* 0x011000000290783b */ /* 0x0003ee0000000200 */
[C---:B------:R-:W-:Y:S08]  /*5670*/  HMMA.16816.F32.BF16 R12, R28.reuse, R148, R12 ;  /* 0x000000941c0c723c */ /* 0x040ff0000004180c */
[C---:B------:R-:W-:Y:S01]  /*5680*/  HMMA.16816.F32.BF16 R16, R28.reuse, R150, R16 ;  /* 0x000000961c10723c */ /* 0x040fe20000041810 */
[----:B------:R-:W3:Y:S07]  /*5690*/  LDSM.16.MT88.4 R148, [R0+0xa000] ;  /* 0x00a000000094783b */ /* 0x000eee0000004200 */
[C---:B--2---:R-:W-:Y:S01]  /*56a0*/  HMMA.16816.F32.BF16 R20, R28.reuse, R132, R20 ;  /* 0x000000841c14723c */ /* 0x044fe20000041814 */
[----:B-1----:R-:W-:Y:S05]  /*56b0*/  IMAD.U32 R2, RZ, RZ, UR47 ;  /* 0x0000002fff027e24 */ /* 0x002fea000f8e00ff */
[----:B------:R-:W-:Y:S02]  /*56c0*/  LEA.HI.X.SX32 R171, R2, R233, 0x2, P0 ;  /* 0x000000e902ab7211 */ /* 0x000fe400000f16ff */
[----:B------:R-:W-:Y:S01]  /*56d0*/  HMMA.16816.F32.BF16 R24, R28, R134, R24 ;  /* 0x000000861c18723c */ /* 0x000fe20000041818 */
[----:B------:R-:W1:Y:S02]  /*56e0*/  LDSM.16.MT88.4 R28, [R0+0xe000] ;  /* 0x00e00000001c783b */ /* 0x000e640000004200 */
[C---:B------:R-:W-:Y:S02]  /*56f0*/  LEA R168, P0, R234.reuse, R170, 0x5 ;  /* 0x000000aaeaa87211 */ /* 0x040fe400078028ff */
[----:B------:R-:W-:Y:S02]  /*5700*/  LDSM.16.MT88.4 R132, [R0+0xa400] ;  /* 0x00a400000084783b */ /* 0x000fe40000004200 */
[C---:B------:R-:W-:Y:S01]  /*5710*/  LEA.HI.X.SX32 R169, R234.reuse, R171, 0x5, P0 ;  /* 0x000000abeaa97211 */ /* 0x040fe200000f2eff */
[C---:B----4-:R-:W-:Y:S05]  /*5720*/  HMMA.16816.F32.BF16 R4, R136.reuse, R152, R4 ;  /* 0x000000988804723c */ /* 0x050fea0000041804 */
[C---:B------:R-:W-:Y:S03]  /*5730*/  LEA R166, P0, R234.reuse, R168, 0x5 ;  /* 0x000000a8eaa67211 */ /* 0x040fe600078028ff */
[C---:B------:R-:W-:Y:S03]  /*5740*/  HMMA.16816.F32.BF16 R8, R136.reuse, R154, R8 ;  /* 0x0000009a8808723c */ /* 0x040fe60000041808 */
[C---:B------:R-:W-:Y:S05]  /*5750*/  LEA.HI.X.SX32 R167, R234.reuse, R169, 0x5, P0 ;  /* 0x000000a9eaa77211 */ /* 0x040fea00000f2eff */
[C---:B---3--:R-:W-:Y:S08]  /*5760*/  HMMA.16816.F32.BF16 R12, R136.reuse, R32, R12 ;  /* 0x00000020880c723c */ /* 0x048ff0000004180c */
[C---:B------:R-:W-:Y:S01]  /*5770*/  HMMA.16816.F32.BF16 R16, R136.reuse, R34, R16 ;  /* 0x000000228810723c */ /* 0x040fe20000041810 */
[----:B------:R-:W2:Y:S07]  /*5780*/  LDSM.16.M88.4 R32, [R161+0x11000] ;  /* 0x01100000a120783b */ /* 0x000eae0000000200 */
[C---:B------:R-:W-:Y:S08]  /*5790*/  HMMA.16816.F32.BF16 R20, R136.reuse, R140, R20 ;  /* 0x0000008c8814723c */ /* 0x040ff00000041814 */
[----:B------:R-:W-:Y:S01]  /*57a0*/  HMMA.16816.F32.BF16 R24, R136, R142, R24 ;  /* 0x0000008e8818723c */ /* 0x000fe20000041818 */
[----:B------:R-:W3:Y:S04]  /*57b0*/  LDSM.16.MT88.4 R136, [R0+0xc400] ;  /* 0x00c400000088783b */ /* 0x000ee80000004200 */
[----:B------:R-:W-:Y:S03]  /*57c0*/  LDSM.16.MT88.4 R140, [R0+0xa800] ;  /* 0x00a80000008c783b */ /* 0x000fe60000004200 */
[C---:B------:R-:W-:Y:S08]  /*57d0*/  HMMA.16816.F32.BF16 R4, R144.reuse, R148, R4 ;  /* 0x000000949004723c */ /* 0x040ff00000041804 */
[C---:B------:R-:W-:Y:S08]  /*57e0*/  HMMA.16816.F32.BF16 R8, R144.reuse, R150, R8 ;  /* 0x000000969008723c */ /* 0x040ff00000041808 */
[C---:B------:R-:W-:Y:S08]  /*57f0*/  HMMA.16816.F32.BF16 R12, R144.reuse, R156, R12 ;  /* 0x0000009c900c723c */ /* 0x040ff0000004180c */
[C---:B------:R-:W-:Y:S03]  /*5800*/  HMMA.16816.F32.BF16 R16, R144.reuse, R158, R16 ;  /* 0x0000009e9010723c */ /* 0x040fe60000041810 */
[C---:B------:R-:W-:Y:S04]  /*5810*/  LEA R158, P0, R234.reuse, R166, 0x5 ;  /* 0x000000a6ea9e7211 */ /* 0x040fe800078028ff */
[C---:B------:R-:W-:Y:S01]  /*5820*/  LEA.HI.X.SX32 R159, R234.reuse, R167, 0x5, P0 ;  /* 0x000000a7ea9f7211 */ /* 0x040fe200000f2eff */
[C---:B-1----:R-:W-:Y:S03]  /*5830*/  HMMA.16816.F32.BF16 R20, R144.reuse, R28, R20 ;  /* 0x0000001c9014723c */ /* 0x042fe60000041814 */
[C---:B------:R-:W-:Y:S04]  /*5840*/  LEA R156, P0, R234.reuse, R158, 0x5 ;  /* 0x0000009eea9c7211 */ /* 0x040fe800078028ff */
[C---:B------:R-:W-:Y:S01]  /*5850*/  LEA.HI.X.SX32 R157, R234.reuse, R159, 0x5, P0 ;  /* 0x0000009fea9d7211 */ /* 0x040fe200000f2eff */
[----:B------:R-:W-:Y:S01]  /*5860*/  HMMA.16816.F32.BF16 R24, R144, R30, R24 ;  /* 0x0000001e9018723c */ /* 0x000fe20000041818 */
[----:B------:R-:W1:Y:S02]  /*5870*/  LDSM.16.MT88.4 R28, [R0+0xe400] ;  /* 0x00e40000001c783b */ /* 0x000e640000004200 */
[C---:B------:R-:W-:Y:S04]  /*5880*/  LEA R154, P0, R234.reuse, R156, 0x5 ;  /* 0x0000009cea9a7211 */ /* 0x040fe800078028ff */
[C---:B------:R-:W-:Y:S01]  /*5890*/  LEA.HI.X.SX32 R155, R234.reuse, R157, 0x5, P0 ;  /* 0x0000009dea9b7211 */ /* 0x040fe200000f2eff */
[C---:B--2---:R-:W-:Y:S08]  /*58a0*/  HMMA.16816.F32.BF16 R4, R32.reuse, R132, R4 ;  /* 0x000000842004723c */ /* 0x044ff00000041804 */
[C---:B------:R-:W-:Y:S01]  /*58b0*/  HMMA.16816.F32.BF16 R8, R32.reuse, R134, R8 ;  /* 0x000000862008723c */ /* 0x040fe20000041808 */
[----:B------:R2:W4:Y:S07]  /*58c0*/  LDSM.16.M88.4 R132, [R160+0x2000] ;  /* 0x00200000a084783b */ /* 0x00052e0000000200 */
[C---:B---3--:R-:W-:Y:S08]  /*58d0*/  HMMA.16816.F32.BF16 R12, R32.reuse, R136, R12 ;  /* 0x00000088200c723c */ /* 0x048ff0000004180c */
[C---:B------:R-:W-:Y:S01]  /*58e0*/  HMMA.16816.F32.BF16 R16, R32.reuse, R138, R16 ;  /* 0x0000008a2010723c */ /* 0x040fe20000041810 */
[----:B------:R-:W3:Y:S02]  /*58f0*/  LDSM.16.MT88.4 R136, [R0+0xc800] ;  /* 0x00c800000088783b */ /* 0x000ee40000004200 */
[C---:B--2---:R-:W-:Y:S05]  /*5900*/  LEA R160, P0, R234.reuse, R154, 0x5 ;  /* 0x0000009aeaa07211 */ /* 0x044fea00078028ff */
[C---:B-1----:R-:W-:Y:S03]  /*5910*/  HMMA.16816.F32.BF16 R20, R32.reuse, R28, R20 ;  /* 0x0000001c2014723c */ /* 0x042fe60000041814 */
[C---:B------:R-:W-:Y:S05]  /*5920*/  LEA.HI.X.SX32 R161, R234.reuse, R155, 0x5, P0 ;  /* 0x0000009beaa17211 */ /* 0x040fea00000f2eff */
[----:B------:R-:W-:Y:S01]  /*5930*/  HMMA.16816.F32.BF16 R24, R32, R30, R24 ;  /* 0x0000001e2018723c */ /* 0x000fe20000041818 */
[----:B------:R-:W1:Y:S02]  /*5940*/  LDSM.16.MT88.4 R28, [R0+0xe800] ;  /* 0x00e80000001c783b */ /* 0x000e640000004200 */
[C---:B------:R-:W-:Y:S02]  /*5950*/  IMAD.WIDE R228, R234.reuse, -0xc0, R160 ;  /* 0xffffff40eae47825 */ /* 0x040fe400078e02a0 */
[----:B------:R-:W-:Y:S03]  /*5960*/  LDSM.16.M88.4 R32, [R162+0x2000] ;  /* 0x00200000a220783b */ /* 0x000fe60000000200 */
[C---:B----4-:R-:W-:Y:S05]  /*5970*/  HMMA.16816.F32.BF16 R4, R132.reuse, R140, R4 ;  /* 0x0000008c8404723c */ /* 0x050fea0000041804 */
[C---:B------:R-:W-:Y:S03]  /*5980*/  LEA R152, P0, R234.reuse, R228, 0x5 ;  /* 0x000000e4ea987211 */ /* 0x040fe600078028ff */
[C---:B------:R-:W-:Y:S01]  /*5990*/  HMMA.16816.F32.BF16 R8, R132.reuse, R142, R8 ;  /* 0x0000008e8408723c */ /* 0x040fe20000041808 */
[----:B------:R-:W2:Y:S02]  /*59a0*/  LDSM.16.MT88.4 R140, [R0+0xac00] ;  /* 0x00ac0000008c783b */ /* 0x000ea40000004200 */
[C---:B------:R-:W-:Y:S02]  /*59b0*/  LEA.HI.X.SX32 R153, R234.reuse, R229, 0x5, P0 ;  /* 0x000000e5ea997211 */ /* 0x040fe400000f2eff */
[C---:B------:R-:W-:Y:S03]  /*59c0*/  LEA R150, P0, R234.reuse, R152, 0x5 ;  /* 0x00000098ea967211 */ /* 0x040fe600078028ff */
[C---:B---3--:R-:W-:Y:S03]  /*59d0*/  HMMA.16816.F32.BF16 R12, R132.reuse, R136, R12 ;  /* 0x00000088840c723c */ /* 0x048fe6000004180c */
[C---:B------:R-:W-:Y:S02]  /*59e0*/  LEA.HI.X.SX32 R151, R234.reuse, R153, 0x5, P0 ;  /* 0x00000099ea977211 */ /* 0x040fe400000f2eff */
[C---:B------:R-:W-:Y:S03]  /*59f0*/  LEA R148, P0, R234.reuse, R150, 0x5 ;  /* 0x00000096ea947211 */ /* 0x040fe600078028ff */
[C---:B------:R-:W-:Y:S01]  /*5a00*/  HMMA.16816.F32.BF16 R16, R132.reuse, R138, R16 ;  /* 0x0000008a8410723c */ /* 0x040fe20000041810 */
[----:B------:R-:W3:Y:S02]  /*5a10*/  LDSM.16.MT88.4 R136, [R0+0xcc00] ;  /* 0x00cc00000088783b */ /* 0x000ee40000004200 */
[C---:B------:R-:W-:Y:S02]  /*5a20*/  LEA.HI.X.SX32 R149, R234.reuse, R151, 0x5, P0 ;  /* 0x00000097ea957211 */ /* 0x040fe400000f2eff */
[C---:B------:R-:W-:Y:S03]  /*5a30*/  LEA R146, P0, R234.reuse, R148, 0x5 ;  /* 0x00000094ea927211 */ /* 0x040fe600078028ff */
[C---:B-1----:R-:W-:Y:S03]  /*5a40*/  HMMA.16816.F32.BF16 R20, R132.reuse, R28, R20 ;  /* 0x0000001c8414723c */ /* 0x042fe60000041814 */
[C---:B------:R-:W-:Y:S02]  /*5a50*/  LEA.HI.X.SX32 R147, R234.reuse, R149, 0x5, P0 ;  /* 0x00000095ea937211 */ /* 0x040fe400000f2eff */
[C---:B------:R-:W-:Y:S03]  /*5a60*/  LEA R144, P0, R234.reuse, R146, 0x5 ;  /* 0x00000092ea907211 */ /* 0x040fe600078028ff */
[----:B------:R-:W-:Y:S01]  /*5a70*/  HMMA.16816.F32.BF16 R24, R132, R30, R24 ;  /* 0x0000001e8418723c */ /* 0x000fe20000041818 */
[----:B------:R1:W4:Y:S02]  /*5a80*/  LDSM.16.MT88.4 R28, [R0+0xec00] ;  /* 0x00ec0000001c783b */ /* 0x0003240000004200 */
[C---:B------:R-:W-:Y:S05]  /*5a90*/  LEA.HI.X.SX32 R145, R234.reuse, R147, 0x5, P0 ;  /* 0x00000093ea917211 */ /* 0x040fea00000f2eff */
[C---:B--2---:R-:W-:Y:S05]  /*5aa0*/  HMMA.16816.F32.BF16 R4, R32.reuse, R140, R4 ;  /* 0x0000008c2004723c */ /* 0x044fea0000041804 */
[C---:B------:R-:W-:Y:S03]  /*5ab0*/  LEA R140, P0, R234.reuse, R144, 0x5 ;  /* 0x00000090ea8c7211 */ /* 0x040fe600078028ff */
[C---:B------:R-:W-:Y:S03]  /*5ac0*/  HMMA.16816.F32.BF16 R8, R32.reuse, R142, R8 ;  /* 0x0000008e2008723c */ /* 0x040fe60000041808 */
[C---:B------:R-:W-:Y:S05]  /*5ad0*/  LEA.HI.X.SX32 R141, R234.reuse, R145, 0x5, P0 ;  /* 0x00000091ea8d7211 */ /* 0x040fea00000f2eff */
[C---:B---3--:R-:W-:Y:S03]  /*5ae0*/  HMMA.16816.F32.BF16 R12, R32.reuse, R136, R12 ;  /* 0x00000088200c723c */ /* 0x048fe6000004180c */
[----:B------:R2:W-:Y:S01]  /*5af0*/  REDG.E.ADD.F32.FTZ.RN.STRONG.GPU desc[UR36][R232.64], R4 ;  /* 0x00000004e80079a6 */ /* 0x0005e2000c12f324 */
[C---:B------:R-:W-:Y:S03]  /*5b00*/  IMAD.WIDE R142, R234.reuse, -0xc0, R140 ;  /* 0xffffff40ea8e7825 */ /* 0x040fe600078e028c */
[----:B------:R3:W-:Y:S01]  /*5b10*/  REDG.E.ADD.F32.FTZ.RN.STRONG.GPU desc[UR36][R170.64], R5 ;  /* 0x00000005aa0079a6 */ /* 0x0007e2000c12f324 */
[C---:B------:R-:W-:Y:S03]  /*5b20*/  HMMA.16816.F32.BF16 R16, R32.reuse, R138, R16 ;  /* 0x0000008a2010723c */ /* 0x040fe60000041810 */
[----:B------:R3:W-:Y:S01]  /*5b30*/  REDG.E.ADD.F32.FTZ.RN.STRONG.GPU desc[UR36][R168.64], R6 ;  /* 0x00000006a80079a6 */ /* 0x0007e2000c12f324 */
[----:B------:R-:W-:Y:S01]  /*5b40*/  LEA R136, P0, R234, R142, 0x5 ;  /* 0x0000008eea887211 */ /* 0x000fe200078028ff */
[----:B-1----:R-:W-:Y:S02]  /*5b50*/  VIADD R0, R220, 0xffffd000 ;  /* 0xffffd000dc007836 */ /* 0x002fe40000000000 */
[----:B------:R1:W-:Y:S01]  /*5b60*/  REDG.E.ADD.F32.FTZ.RN.STRONG.GPU desc[UR36][R166.64], R7 ;  /* 0x00000007a60079a6 */ /* 0x0003e2000c12f324 */
[C---:B------:R-:W-:Y:S01]  /*5b70*/  LEA.HI.X.SX32 R137, R234.reuse, R143, 0x5, P0 ;  /* 0x0000008fea897211 */ /* 0x040fe200000f2eff */
[C---:B----4-:R-:W-:Y:S02]  /*5b80*/  HMMA.16816.F32.BF16 R20, R32.reuse, R28, R20 ;  /* 0x0000001c2014723c */ /* 0x050fe40000041814 */
[----:B------:R-:W-:Y:S01]  /*5b90*/  REDG.E.ADD.F32.FTZ.RN.STRONG.GPU desc[UR36][R158.64], R8 ;  /* 0x000000089e0079a6 */ /* 0x000fe2000c12f324 */
[----:B------:R-:W-:Y:S01]  /*5ba0*/  LEA R134, P0, R234, R136, 0x5 ;  /* 0x00000088ea867211 */ /* 0x000fe200078028ff */
[----:B------:R-:W-:Y:S02]  /*5bb0*/  @P3 VIADD R0, R220, 0x3000 ;  /* 0x00003000dc003836 */ /* 0x000fe40000000000 */
[----:B------:R-:W-:Y:S01]  /*5bc0*/  REDG.E.ADD.F32.FTZ.RN.STRONG.GPU desc[UR36][R156.64], R9 ;  /* 0x000000099c0079a6 */ /* 0x000fe2000c12f324 */
[C---:B------:R-:W-:Y:S01]  /*5bd0*/  LEA.HI.X.SX32 R135, R234.reuse, R137, 0x5, P0 ;  /* 0x00000089ea877211 */ /* 0x040fe200000f2eff */
[----:B------:R-:W-:Y:S02]  /*5be0*/  HMMA.16816.F32.BF16 R24, R32, R30, R24 ;  /* 0x0000001e2018723c */ /* 0x000fe40000041818 */
[----:B------:R-:W-:Y:S01]  /*5bf0*/  REDG.E.ADD.F32.FTZ.RN.STRONG.GPU desc[UR36][R154.64], R10 ;  /* 0x0000000a9a0079a6 */ /* 0x000fe2000c12f324 */
[C---:B------:R-:W-:Y:S03]  /*5c00*/  LEA R132, P0, R234.reuse, R134, 0x5 ;  /* 0x00000086ea847211 */ /* 0x040fe600078028ff */
[----:B------:R-:W-:Y:S01]  /*5c10*/  REDG.E.ADD.F32.FTZ.RN.STRONG.GPU desc[UR36][R160.64], R11 ;  /* 0x0000000ba00079a6 */ /* 0x000fe2000c12f324 */
[C---:B------:R-:W-:Y:S02]  /*5c20*/  LEA.HI.X.SX32 R133, R234.reuse, R135, 0x5, P0 ;  /* 0x00000087ea857211 */ /* 0x040fe400000f2eff */
[C---:B------:R-:W-:Y:S01]  /*5c30*/  LEA R28, P0, R234.reuse, R132, 0x5 ;  /* 0x00000084ea1c7211 */ /* 0x040fe200078028ff */
[----:B------:R-:W-:Y:S03]  /*5c40*/  REDG.E.ADD.F32.FTZ.RN.STRONG.GPU desc[UR36][R232.64+0x80], R12 ;  /* 0x0000800ce80079a6 */ /* 0x000fe6000c12f324 */
[C---:B------:R-:W-:Y:S01]  /*5c50*/  LEA.HI.X.SX32 R29, R234.reuse, R133, 0x5, P0 ;  /* 0x00000085ea1d7211 */ /* 0x040fe200000f2eff */
[----:B------:R-:W-:Y:S01]  /*5c60*/  REDG.E.ADD.F32.FTZ.RN.STRONG.GPU desc[UR36][R228.64+0x80], R13 ;  /* 0x0000800de40079a6 */ /* 0x000fe2000c12f324 */
[C---:B--2---:R-:W-:Y:S03]  /*5c70*/  LEA R4, P0, R234.reuse, R28, 0x5 ;  /* 0x0000001cea047211 */ /* 0x044fe600078028ff */
[----:B------:R-:W-:Y:S01]  /*5c80*/  REDG.E.ADD.F32.FTZ.RN.STRONG.GPU desc[UR36][R152.64+0x80], R14 ;  /* 0x0000800e980079a6 */ /* 0x000fe2000c12f324 */
[C---:B---3--:R-:W-:Y:S02]  /*5c90*/  LEA.HI.X.SX32 R5, R234.reuse, R29, 0x5, P0 ;  /* 0x0000001dea057211 */ /* 0x048fe400000f2eff */
[C---:B------:R-:W-:Y:S01]  /*5ca0*/  LEA R6, P0, R234.reuse, R4, 0x5 ;  /* 0x00000004ea067211 */ /* 0x040fe200078028ff */
[----:B------:R-:W-:Y:S03]  /*5cb0*/  REDG.E.ADD.F32.FTZ.RN.STRONG.GPU desc[UR36][R150.64+0x80], R15 ;  /* 0x0000800f960079a6 */ /* 0x000fe6000c12f324 */
[----:B-1----:R-:W-:Y:S01]  /*5cc0*/  LEA.HI.X.SX32 R7, R234, R5, 0x5, P0 ;  /* 0x00000005ea077211 */ /* 0x002fe200000f2eff */
[----:B------:R-:W-:Y:S04]  /*5cd0*/  REDG.E.ADD.F32.FTZ.RN.STRONG.GPU desc[UR36][R148.64+0x80], R16 ;  /* 0x00008010940079a6 */ /* 0x000fe8000c12f324 */
        /* <DEDUP_REMOVED lines=11> */
[----:B------:R-:W-:Y:S04]  /*5d90*/  LDSM.16.MT88.4 R4, [R3+UR4+0xf000] ;  /* 0x00f000040304783b */ /* 0x000fe80008004200 */
[----:B------:R-:W1:Y:S04]  /*5da0*/  LDSM.16.MT88.4 R8, [R220] ;  /* 0x00000000dc08783b */ /* 0x000e680000004200 */
[----:B------:R-:W2:Y:S04]  /*5db0*/  LDSM.16.MT88.4 R12, [R3+UR4+0x11000] ;  /* 0x01100004030c783b */ /* 0x000ea80008004200 */
[----:B------:R-:W3:Y:S04]  /*5dc0*/  LDSM.16.MT88.4 R16, [R220+0x1000] ;  /* 0x00100000dc10783b */ /* 0x000ee80000004200 */
[----:B------:R-:W4:Y:S04]  /*5dd0*/  LDSM.16.MT88.4 R28, [R220+0x2000] ;  /* 0x00200000dc1c783b */ /* 0x000f280000004200 */
[----:B------:R-:W-:Y:S04]  /*5de0*/  LDSM.16.MT88.4 R32, [R3+UR4+0xf800] ;  /* 0x00f800040320783b */ /* 0x000fe80008004200 */
[----:B------:R-:W4:Y:S04]  /*5df0*/  LDSM.16.MT88.4 R20, [R220+0x400] ;  /* 0x00040000dc14783b */ /* 0x000f280000004200 */
[----:B------:R-:W4:Y:S04]  /*5e00*/  LDSM.16.MT88.4 R132, [R3+UR4+0x11800] ;  /* 0x011800040384783b */ /* 0x000f280008004200 */
[----:B------:R-:W4:Y:S04]  /*5e10*/  LDSM.16.MT88.4 R24, [R220+0x1400] ;  /* 0x00140000dc18783b */ /* 0x000f280000004200 */
[----:B------:R-:W-:Y:S04]  /*5e20*/  LDSM.16.MT88.4 R136, [R220+0xc00] ;  /* 0x000c0000dc88783b */ /* 0x000fe80000004200 */
[----:B------:R-:W-:Y:S01]  /*5e30*/  LDSM.16.MT88.4 R140, [R3+UR4+0x12800] ;  /* 0x01280004038c783b */ /* 0x000fe20008004200 */
[-C--:B-1----:R-:W-:Y:S03]  /*5e40*/  HMMA.16816.F32.BF16 R84, R4, R8.reuse, R84 ;  /* 0x000000080454723c */ /* 0x082fe60000041854 */
[----:B------:R-:W-:Y:S05]  /*5e50*/  LDSM.16.MT88.4 R144, [R220+0x2c00] ;  /* 0x002c0000dc90783b */ /* 0x000fea0000004200 */
[C---:B--2---:R-:W-:Y:S08]  /*5e60*/  HMMA.16816.F32.BF16 R88, R12.reuse, R8, R88 ;  /* 0x000000080c58723c */ /* 0x044ff00000041858 */
[-C--:B------:R-:W-:Y:S08]  /*5e70*/  HMMA.16816.F32.BF16 R92, R12, R10.reuse, R92 ;  /* 0x0000000a0c5c723c */ /* 0x080ff0000004185c */
[C---:B------:R-:W-:Y:S01]  /*5e80*/  HMMA.16816.F32.BF16 R96, R4.reuse, R10, R96 ;  /* 0x0000000a0460723c */ /* 0x040fe20000041860 */
[----:B------:R-:W1:Y:S07]  /*5e90*/  LDSM.16.MT88.4 R8, [R220+0x2400] ;  /* 0x00240000dc08783b */ /* 0x000e6e0000004200 */
[-C--:B---3--:R-:W-:Y:S08]  /*5ea0*/  HMMA.16816.F32.BF16 R100, R4, R16.reuse, R100 ;  /* 0x000000100464723c */ /* 0x088ff00000041864 */
[C---:B------:R-:W-:Y:S08]  /*5eb0*/  HMMA.16816.F32.BF16 R104, R12.reuse, R16, R104 ;  /* 0x000000100c68723c */ /* 0x040ff00000041868 */
[-C--:B------:R-:W-:Y:S08]  /*5ec0*/  HMMA.16816.F32.BF16 R108, R12, R18.reuse, R108 ;  /* 0x000000120c6c723c */ /* 0x080ff0000004186c */
[C---:B------:R-:W-:Y:S01]  /*5ed0*/  HMMA.16816.F32.BF16 R112, R4.reuse, R18, R112 ;  /* 0x000000120470723c */ /* 0x040fe20000041870 */
[----:B------:R-:W-:Y:S07]  /*5ee0*/  LDSM.16.MT88.4 R16, [R3+UR4+0x12000] ;  /* 0x012000040310783b */ /* 0x000fee0008004200 */
[-C--:B----4-:R-:W-:Y:S08]  /*5ef0*/  HMMA.16816.F32.BF16 R116, R4, R28.reuse, R116 ;  /* 0x0000001c0474723c */ /* 0x090ff00000041874 */
[C---:B------:R-:W-:Y:S08]  /*5f00*/  HMMA.16816.F32.BF16 R120, R12.reuse, R28, R120 ;  /* 0x0000001c0c78723c */ /* 0x040ff00000041878 */
[-C--:B------:R-:W-:Y:S01]  /*5f10*/  HMMA.16816.F32.BF16 R124, R12, R30.reuse, R124 ;  /* 0x0000001e0c7c723c */ /* 0x080fe2000004187c */
[----:B------:R-:W-:Y:S07]  /*5f20*/  LDSM.16.MT88.4 R12, [R220+0x800] ;  /* 0x00080000dc0c783b */ /* 0x000fee0000004200 */
[----:B------:R-:W-:Y:S01]  /*5f30*/  HMMA.16816.F32.BF16 R128, R4, R30, R128 ;  /* 0x0000001e0480723c */ /* 0x000fe20000041880 */
[----:B------:R-:W2:Y:S04]  /*5f40*/  LDSM.16.MT88.4 R4, [R3+UR4+0x10000] ;  /* 0x010000040304783b */ /* 0x000ea80008004200 */
[----:B------:R-:W-:Y:S03]  /*5f50*/  LDSM.16.MT88.4 R28, [R220+0x2800] ;  /* 0x00280000dc1c783b */ /* 0x000fe60000004200 */
[-C--:B------:R-:W-:Y:S08]  /*5f60*/  HMMA.16816.F32.BF16 R84, R32, R20.reuse, R84 ;  /* 0x000000142054723c */ /* 0x080ff00000041854 */
[C---:B------:R-:W-:Y:S08]  /*5f70*/  HMMA.16816.F32.BF16 R88, R132.reuse, R20, R88 ;  /* 0x000000148458723c */ /* 0x040ff00000041858 */
[-C--:B------:R-:W-:Y:S08]  /*5f80*/  HMMA.16816.F32.BF16 R92, R132, R22.reuse, R92 ;  /* 0x00000016845c723c */ /* 0x080ff0000004185c */
[C---:B------:R-:W-:Y:S01]  /*5f90*/  HMMA.16816.F32.BF16 R96, R32.reuse, R22, R96 ;  /* 0x000000162060723c */ /* 0x040fe20000041860 */
[----:B------:R-:W3:Y:S07]  /*5fa0*/  LDSM.16.MT88.4 R20, [R220+0x1800] ;  /* 0x00180000dc14783b */ /* 0x000eee0000004200 */
[-C--:B------:R-:W-:Y:S08]  /*5fb0*/  HMMA.16816.F32.BF16 R100, R32, R24.reuse, R100 ;  /* 0x000000182064723c */ /* 0x080ff00000041864 */
[C---:B------:R-:W-:Y:S08]  /*5fc0*/  HMMA.16816.F32.BF16 R104, R132.reuse, R24, R104 ;  /* 0x000000188468723c */ /* 0x040ff00000041868 */
[-C--:B------:R-:W-:Y:S08]  /*5fd0*/  HMMA.16816.F32.BF16 R108, R132, R26.reuse, R108 ;  /* 0x0000001a846c723c */ /* 0x080ff0000004186c */
[C---:B------:R-:W-:Y:S01]  /*5fe0*/  HMMA.16816.F32.BF16 R112, R32.reuse, R26, R112 ;  /* 0x0000001a2070723c */ /* 0x040fe20000041870 */
[----:B------:R-:W4:Y:S07]  /*5ff0*/  LDSM.16.MT88.4 R24, [R3+UR4+0x10800] ;  /* 0x010800040318783b */ /* 0x000f2e0008004200 */
[-C--:B-1----:R-:W-:Y:S08]  /*6000*/  HMMA.16816.F32.BF16 R116, R32, R8.reuse, R116 ;  /* 0x000000082074723c */ /* 0x082ff00000041874 */
[C---:B------:R-:W-:Y:S08]  /*6010*/  HMMA.16816.F32.BF16 R120, R132.reuse, R8, R120 ;  /* 0x000000088478723c */ /* 0x040ff00000041878 */
[-C--:B------:R-:W-:Y:S01]  /*6020*/  HMMA.16816.F32.BF16 R124, R132, R10.reuse, R124 ;  /* 0x0000000a847c723c */ /* 0x080fe2000004187c */
[----:B------:R1:W4:Y:S07]  /*6030*/  LDSM.16.MT88.4 R132, [R220+0x1c00] ;  /* 0x001c0000dc84783b */ /* 0x00032e0000004200 */
[----:B------:R-:W-:Y:S08]  /*6040*/  HMMA.16816.F32.BF16 R128, R32, R10, R128 ;  /* 0x0000000a2080723c */ /* 0x000ff00000041880 */
[-C--:B--2---:R-:W-:Y:S08]  /*6050*/  HMMA.16816.F32.BF16 R84, R4, R12.reuse, R84 ;  /* 0x0000000c0454723c */ /* 0x084ff00000041854 */
[C---:B------:R-:W-:Y:S04]  /*6060*/  HMMA.16816.F32.BF16 R88, R16.reuse, R12, R88 ;  /* 0x0000000c1058723c */ /* 0x040fe80000041858 */
[----:B-1----:R-:W-:Y:S04]  /*6070*/  IMAD.MOV.U32 R220, RZ, RZ, R0 ;  /* 0x000000ffffdc7224 */ /* 0x002fe800078e0000 */
[-C--:B------:R-:W-:Y:S08]  /*6080*/  HMMA.16816.F32.BF16 R92, R16, R14.reuse, R92 ;  /* 0x0000000e105c723c */ /* 0x080ff0000004185c */
[C---:B------:R-:W-:Y:S08]  /*6090*/  HMMA.16816.F32.BF16 R96, R4.reuse, R14, R96 ;  /* 0x0000000e0460723c */ /* 0x040ff00000041860 */
[-C--:B---3--:R-:W-:Y:S08]  /*60a0*/  HMMA.16816.F32.BF16 R100, R4, R20.reuse, R100 ;  /* 0x000000140464723c */ /* 0x088ff00000041864 */
[C---:B------:R-:W-:Y:S08]  /*60b0*/  HMMA.16816.F32.BF16 R104, R16.reuse, R20, R104 ;  /* 0x000000141068723c */ /* 0x040ff00000041868 */
[-C--:B------:R-:W-:Y:S08]  /*60c0*/  HMMA.16816.F32.BF16 R108, R16, R22.reuse, R108 ;  /* 0x00000016106c723c */ /* 0x080ff0000004186c */
[C---:B------:R-:W-:Y:S08]  /*60d0*/  HMMA.16816.F32.BF16 R112, R4.reuse, R22, R112 ;  /* 0x000000160470723c */ /* 0x040ff00000041870 */
[-C--:B------:R-:W-:Y:S08]  /*60e0*/  HMMA.16816.F32.BF16 R116, R4, R28.reuse, R116 ;  /* 0x0000001c0474723c */ /* 0x080ff00000041874 */
[C---:B------:R-:W-:Y:S08]  /*60f0*/  HMMA.16816.F32.BF16 R120, R16.reuse, R28, R120 ;  /* 0x0000001c1078723c */ /* 0x040ff00000041878 */
[-C--:B------:R-:W-:Y:S08]  /*6100*/  HMMA.16816.F32.BF16 R124, R16, R30.reuse, R124 ;  /* 0x0000001e107c723c */ /* 0x080ff0000004187c */
[----:B------:R-:W-:Y:S08]  /*6110*/  HMMA.16816.F32.BF16 R128, R4, R30, R128 ;  /* 0x0000001e0480723c */ /* 0x000ff00000041880 */
[-C--:B----4-:R-:W-:Y:S08]  /*6120*/  HMMA.16816.F32.BF16 R84, R24, R136.reuse, R84 ;  /* 0x000000881854723c */ /* 0x090ff00000041854 */
[C---:B------:R-:W-:Y:S08]  /*6130*/  HMMA.16816.F32.BF16 R88, R140.reuse, R136, R88 ;  /* 0x000000888c58723c */ /* 0x040ff00000041858 */
[-C--:B------:R-:W-:Y:S08]  /*6140*/  HMMA.16816.F32.BF16 R92, R140, R138.reuse, R92 ;  /* 0x0000008a8c5c723c */ /* 0x080ff0000004185c */
        /* <DEDUP_REMOVED lines=8> */
[----:B------:R-:W-:Y:S01]  /*61d0*/  HMMA.16816.F32.BF16 R128, R24, R146, R128 ;  /* 0x000000921880723c */ /* 0x000fe20000041880 */
[----:B------:R-:W-:Y:S08]  /*61e0*/  @!UPT UIADD3 URZ, UPT, UPT, URZ, URZ, URZ ;  /* 0x000000fffffff290 */ /* 0x000ff0000fffe0ff */
[----:B------:R-:W-:Y:S11]  /*61f0*/  BRA.U UP0, `(.L_x_26) ;  /* 0xffffffc900b07547 */ /* 0x000ff6000b83ffff */
[C---:B------:R-:W-:Y:S01]  /*6200*/  IMAD.SHL.U32 R0, R227.reuse, 0x10, RZ ;  /* 0x00000010e3007824 */ /* 0x040fe200078e00ff */
[----:B------:R-:W1:Y:S01]  /*6210*/  LDCU UR5, c[0x0][0x500] ;  /* 0x0000a000ff0577ac */ /* 0x000e620008000800 */
[----:B------:R-:W-:Y:S01]  /*6220*/  IMAD.SHL.U32 R27, R227, 0x2, RZ ;  /* 0x00000002e31b7824 */ /* 0x000fe200078e00ff */
[----:B------:R-:W-:Y:S02]  /*6230*/  LOP3.LUT R2, R163, 0xc0, RZ, 0xc0, !PT ;  /* 0x000000c0a3027812 */ /* 0x000fe400078ec0ff */
[----:B------:R-:W-:Y:S01]  /*6240*/  LOP3.LUT R0, R0, 0x600, RZ, 0xc0, !PT ;  /* 0x0000060000007812 */ /* 0x000fe200078ec0ff */
[----:B------:R-:W-:Y:S01]  /*6250*/  UISETP.NE.AND UP0, UPT, UR43, -0x1, UPT ;  /* 0xffffffff2b00788c */ /* 0x000fe2000bf05270 */
[----:B------:R-:W-:Y:S01]  /*6260*/  LOP3.LUT R2, R2, 0x18, R227, 0xf8, !PT ;  /* 0x0000001802027812 */ /* 0x000fe200078ef8e3 */
[----:B------:R-:W-:Y:S01]  /*6270*/  UMOV UR41, UR7 ;  /* 0x0000000700297c82 */ /* 0x000fe20008000000 */
[----:B------:R-:W-:Y:S02]  /*6280*/  LOP3.LUT R0, R0, 0x6, R27, 0xf8, !PT ;  /* 0x0000000600007812 */ /* 0x000fe400078ef81b */
[----:B------:R-:W-:-:S02]  /*6290*/  F2FP.BF16.F32.PACK_AB R36, R37, R36 ;  /* 0x000000242524723e */ /* 0x000fc400000010ff */
[----:B------:R-:W-:Y:S02]  /*62a0*/  LOP3.LUT R0, R0, 0x20, R163, 0xf8, !PT ;  /* 0x0000002000007812 */ /* 0x000fe400078ef8a3 */
[----:B------:R-:W-:Y:S02]  /*62b0*/  F2FP.BF16.F32.PACK_AB R38, R39, R38 ;  /* 0x000000262726723e */ /* 0x000fe400000010ff */
[----:B------:R-:W-:Y:S01]  /*62c0*/  LOP3.LUT R0, R0, R2, R164, 0xf6, !PT ;  /* 0x0000000200007212 */ /* 0x000fe200078ef6a4 */
[----:B-1----:R-:W-:Y:S01]  /*62d0*/  FMUL.FTZ R84, R84, UR5 ;  /* 0x0000000554547c20 */ /* 0x002fe20008410000 */
[----:B------:R-:W-:Y:S01]  /*62e0*/  FMUL.FTZ R26, R85, UR5 ;  /* 0x00000005551a7c20 */ /* 0x000fe20008410000 */
        /* <DEDUP_REMOVED lines=10> */
[----:B------:R-:W-:Y:S01]  /*6390*/  LOP3.LUT R2, R165, 0x40, RZ, 0xc0, !PT ;  /* 0x00000040a5027812 */ /* 0x000fe200078ec0ff */
[----:B------:R-:W-:Y:S01]  /*63a0*/  FMUL.FTZ R92, R92, UR5 ;  /* 0x000000055c5c7c20 */ /* 0x000fe20008410000 */
[----:B------:R-:W-:Y:S01]  /*63b0*/  LEA R0, R0, UR4, 0x1 ;  /* 0x0000000400007c11 */ /* 0x000fe2000f8e08ff */
        /* <DEDUP_REMOVED lines=11> */
[----:B------:R-:W-:Y:S01]  /*6470*/  F2FP.BF16.F32.PACK_AB R26, R26, R84 ;  /* 0x000000541a1a723e */ /* 0x000fe200000010ff */
[----:B------:R-:W-:Y:S01]  /*6480*/  BAR.SYNC.DEFER_BLOCKING 0x0 ;  /* 0x0000000000007b1d */ /* 0x000fe20000010000 */
[----:B------:R-:W-:Y:S01]  /*6490*/  F2FP.BF16.F32.PACK_AB R25, R25, R86 ;  /* 0x000000561919723e */ /* 0x000fe200000010ff */
[----:B------:R-:W-:Y:S01]  /*64a0*/  FMUL.FTZ R104, R104, UR5 ;  /* 0x0000000568687c20 */ /* 0x000fe20008410000 */
[----:B------:R-:W-:Y:S01]  /*64b0*/  FMUL.FTZ R16, R105, UR5 ;  /* 0x0000000569107c20 */ /* 0x000fe20008410000 */
[----:B------:R-:W-:Y:S01]  /*64c0*/  FMUL.FTZ R106, R106, UR5 ;  /* 0x000000056a6a7c20 */ /* 0x000fe20008410000 */
[----:B------:R-:W-:Y:S01]  /*64d0*/  FMUL.FTZ R15, R107, UR5 ;  /* 0x000000056b0f7c20 */ /* 0x000fe20008410000 */
[----:B------:R-:W-:Y:S01]  /*64e0*/  F2FP.BF16.F32.PACK_AB R22, R22, R96 ;  /* 0x000000601616723e */ /* 0x000fe200000010ff */
[----:B------:R-:W-:Y:S01]  /*64f0*/  FMUL.FTZ R108, R108, UR5 ;  /* 0x000000056c6c7c20 */ /* 0x000fe20008410000 */
[----:B------:R-:W-:Y:S01]  /*6500*/  F2FP.BF16.F32.PACK_AB R21, R21, R98 ;  /* 0x000000621515723e */ /* 0x000fe200000010ff */
[----:B------:R-:W-:Y:S01]  /*6510*/  FMUL.FTZ R12, R109, UR5 ;  /* 0x000000056d0c7c20 */ /* 0x000fe20008410000 */
[----:B------:R-:W-:Y:S01]  /*6520*/  IADD3 R2, PT, PT, -R2, 0x9000, R0 ;  /* 0x0000900002027810 */ /* 0x000fe20007ffe100 */
[----:B------:R-:W-:Y:S01]  /*6530*/  FMUL.FTZ R110, R110, UR5 ;  /* 0x000000056e6e7c20 */ /* 0x000fe20008410000 */
[----:B------:R-:W-:Y:S01]  /*6540*/  FMUL.FTZ R11, R111, UR5 ;  /* 0x000000056f0b7c20 */ /* 0x000fe20008410000 */
[----:B------:R-:W-:Y:S01]  /*6550*/  F2FP.BF16.F32.PACK_AB R24, R24, R88 ;  /* 0x000000581818723e */ /* 0x000fe200000010ff */
[----:B------:R-:W-:Y:S01]  /*6560*/  FMUL.FTZ R116, R116, UR5 ;  /* 0x0000000574747c20 */ /* 0x000fe20008410000 */
[----:B------:R-:W-:Y:S01]  /*6570*/  F2FP.BF16.F32.PACK_AB R23, R23, R90 ;  /* 0x0000005a1717723e */ /* 0x000fe200000010ff */
[----:B------:R-:W-:Y:S01]  /*6580*/  FMUL.FTZ R10, R117, UR5 ;  /* 0x00000005750a7c20 */ /* 0x000fe20008410000 */
        /* <DEDUP_REMOVED lines=15> */
[----:B------:R1:W-:Y:S01]  /*6680*/  STS [R0+0x9000], R26 ;  /* 0x0090001a00007388 */ /* 0x0003e20000000800 */
[----:B------:R-:W-:Y:S01]  /*6690*/  F2FP.BF16.F32.PACK_AB R13, R13, R114 ;  /* 0x000000720d0d723e */ /* 0x000fe200000010ff */
[----:B------:R-:W-:Y:S01]  /*66a0*/  FMUL.FTZ R124, R124, UR5 ;  /* 0x000000057c7c7c20 */ /* 0x000fe20008410000 */
[----:B------:R-:W-:Y:S01]  /*66b0*/  FMUL.FTZ R4, R125, UR5 ;  /* 0x000000057d047c20 */ /* 0x000fe20008410000 */
[----:B------:R1:W-:Y:S01]  /*66c0*/  STS [R0+0x9200], R25 ;  /* 0x0092001900007388 */ /* 0x0003e20000000800 */
[----:B------:R-:W-:Y:S01]  /*66d0*/  FMUL.FTZ R126, R126, UR5 ;  /* 0x000000057e7e7c20 */ /* 0x000fe20008410000 */
[----:B------:R-:W-:Y:S01]  /*66e0*/  FMUL.FTZ R3, R127, UR5 ;  /* 0x000000057f037c20 */ /* 0x000fe20008410000 */
[----:B------:R-:W-:Y:S01]  /*66f0*/  F2FP.BF16.F32.PACK_AB R16, R16, R104 ;  /* 0x000000681010723e */ /* 0x000fe200000010ff */
[----:B------:R1:W-:Y:S01]  /*6700*/  STS [R2+0x20], R22 ;  /* 0x0000201602007388 */ /* 0x0003e20000000800 */
[----:B------:R-:W-:-:S02]  /*6710*/  F2FP.BF16.F32.PACK_AB R15, R15, R106 ;  /* 0x0000006a0f0f723e */ /* 0x000fc400000010ff */
[----:B------:R-:W-:Y:S01]  /*6720*/  F2FP.BF16.F32.PACK_AB R12, R12, R108 ;  /* 0x0000006c0c0c723e */ /* 0x000fe200000010ff */
[----:B------:R1:W-:Y:S01]  /*6730*/  STS [R2+0x220], R21 ;  /* 0x0002201502007388 */ /* 0x0003e20000000800 */
[----:B------:R-:W-:Y:S02]  /*6740*/  F2FP.BF16.F32.PACK_AB R11, R11, R110 ;  /* 0x0000006e0b0b723e */ /* 0x000fe400000010ff */
[----:B------:R-:W-:Y:S01]  /*6750*/  F2FP.BF16.F32.PACK_AB R10, R10, R116 ;  /* 0x000000740a0a723e */ /* 0x000fe200000010ff */
[----:B------:R1:W-:Y:S01]  /*6760*/  STS [R0+0xa000], R24 ;  /* 0x00a0001800007388 */ /* 0x0003e20000000800 */
[----:B------:R-:W-:Y:S02]  /*6770*/  F2FP.BF16.F32.PACK_AB R9, R9, R118 ;  /* 0x000000760909723e */ /* 0x000fe400000010ff */
        /* <DEDUP_REMOVED lines=41> */
[----:B------:R-:W-:-:S03]  /*6a10*/  F2FP.BF16.F32.PACK_AB R78, R79, R78 ;  /* 0x0000004e4f4e723e */ /* 0x000fc600000010ff */
[----:B------:R1:W-:Y:S04]  /*6a20*/  STS [R2+0x4220], R5 ;  /* 0x0042200502007388 */ /* 0x0003e80000000800 */
        /* <DEDUP_REMOVED lines=27> */
[----:B------:R1:W-:Y:S01]  /*6be0*/  STS [R2+0xb220], R78 ;  /* 0x00b2204e02007388 */ /* 0x0003e20000000800 */
[----:B------:R-:W-:Y:S05]  /*6bf0*/  BRA.U UP0, `(.L_x_27) ;  /* 0x00000001002c7547 */ /* 0x000fea000b800000 */
[----:B------:R-:W2:Y:S01]  /*6c00*/  LDCU.64 UR10, c[0x0][0x5c0] ;  /* 0x0000b800ff0a77ac */ /* 0x000ea20008000a00 */
[----:B------:R-:W3:Y:S01]  /*6c10*/  LDCU.64 UR8, c[0x0][0x5a8] ;  /* 0x0000b500ff0877ac */ /* 0x000ee20008000a00 */
[----:B------:R-:W-:-:S04]  /*6c20*/  USHF.R.S32.HI UR5, URZ, 0x1f, UR42 ;  /* 0x0000001fff057899 */ /* 0x000fc8000801142a */
[----:B--2---:R-:W-:Y:S02]  /*6c30*/  UIMAD UR5, UR5, UR10, URZ ;  /* 0x0000000a050572a4 */ /* 0x004fe4000f8e02ff */
[----:B------:R-:W-:Y:S02]  /*6c40*/  UIMAD.WIDE.U32 UR14, UR42, UR10, URZ ;  /* 0x0000000a2a0e72a5 */ /* 0x000fe4000f8e00ff */
[----:B------:R-:W-:-:S04]  /*6c50*/  UIMAD UR5, UR42, UR11, UR5 ;  /* 0x0000000b2a0572a4 */ /* 0x000fc8000f8e0205 */
[----:B------:R-:W-:-:S04]  /*6c60*/  UIADD3 UR15, UPT, UPT, UR15, UR5, URZ ;  /* 0x000000050f0f7290 */ /* 0x000fc8000fffe0ff */
[----:B---3--:R-:W-:-:S04]  /*6c70*/  UIMAD.WIDE.U32 UR18, UR41, UR8, UR14 ;  /* 0x00000008291272a5 */ /* 0x008fc8000f8e000e */
[----:B------:R-:W-:-:S06]  /*6c80*/  UIMAD UR9, UR41, UR9, UR19 ;  /* 0x00000009290972a4 */ /* 0x000fcc000f8e0213 */
[----:B-1----:R-:W-:Y:S01]  /*6c90*/  MOV R4, UR9 ;  /* 0x0000000900047c02 */ /* 0x002fe20008000f00 */
[----:B------:R-:W-:Y:S05]  /*6ca0*/  BRA `(.L_x_28) ;  /* 0x0000000000187947 */ /* 0x000fea0003800000 */
.L_x_27:
[----:B------:R-:W2:Y:S01]  /*6cb0*/  LDCU.64 UR10, c[0x0][0x5c0] ;  /* 0x0000b800ff0a77ac */ /* 0x000ea20008000a00 */
[----:B------:R-:W-:-:S04]  /*6cc0*/  UIADD3 UR5, UPT, UPT, UR42, UR43, URZ ;  /* 0x0000002b2a057290 */ /* 0x000fc8000fffe0ff */
[----:B--2---:R-:W-:Y:S02]  /*6cd0*/  UIMAD.WIDE.U32 UR18, UR5, UR10, URZ ;  /* 0x0000000a051272a5 */ /* 0x004fe4000f8e00ff */
[----:B------:R-:W-:-:S04]  /*6ce0*/  UIMAD UR5, UR5, UR11, URZ ;  /* 0x0000000b050572a4 */ /* 0x000fc8000f8e02ff */
[----:B------:R-:W-:-:S06]  /*6cf0*/  UIADD3 UR5, UPT, UPT, UR19, UR5, URZ ;  /* 0x0000000513057290 */ /* 0x000fcc000fffe0ff */
[----:B-1----:R-:W-:Y:S02]  /*6d00*/  MOV R4, UR5 ;  /* 0x0000000500047c02 */ /* 0x002fe40008000f00 */
.L_x_28:
[----:B------:R-:W-:Y:S05]  /*6d10*/  BRA.U UP0, `(.L_x_29) ;  /* 0x00000001002c7547 */ /* 0x000fea000b800000 */
[----:B------:R-:W1:Y:S01]  /*6d20*/  LDCU.64 UR8, c[0x0][0x5c8] ;  /* 0x0000b900ff0877ac */ /* 0x000e620008000a00 */
[----:B------:R-:W2:Y:S01]  /*6d30*/  LDCU.64 UR14, c[0x0][0x5b0] ;  /* 0x0000b600ff0e77ac */ /* 0x000ea20008000a00 */
[----:B------:R-:W-:-:S04]  /*6d40*/  USHF.R.S32.HI UR5, URZ, 0x1f, UR42 ;  /* 0x0000001fff057899 */ /* 0x000fc8000801142a */
[----:B-1----:R-:W-:Y:S02]  /*6d50*/  UIMAD UR5, UR5, UR8, URZ ;  /* 0x00000008050572a4 */ /* 0x002fe4000f8e02ff */
[----:B------:R-:W-:Y:S02]  /*6d60*/  UIMAD.WIDE.U32 UR16, UR42, UR8, URZ ;  /* 0x000000082a1072a5 */ /* 0x000fe4000f8e00ff */
[----:B------:R-:W-:-:S04]  /*6d70*/  UIMAD UR5, UR42, UR9, UR5 ;  /* 0x000000092a0572a4 */ /* 0x000fc8000f8e0205 */
[----:B------:R-:W-:-:S04]  /*6d80*/  UIADD3 UR17, UPT, UPT, UR17, UR5, URZ ;  /* 0x0000000511117290 */ /* 0x000fc8000fffe0ff */
[----:B--2---:R-:W-:-:S04]  /*6d90*/  UIMAD.WIDE.U32 UR20, UR41, UR14, UR16 ;  /* 0x0000000e291472a5 */ /* 0x004fc8000f8e0010 */
[----:B------:R-:W-:-:S06]  /*6da0*/  UIMAD UR15, UR41, UR15, UR21 ;  /* 0x0000000f290f72a4 */ /* 0x000fcc000f8e0215 */
[----:B------:R-:W-:Y:S01]  /*6db0*/  MOV R23, UR15 ;  /* 0x0000000f00177c02 */ /* 0x000fe20008000f00 */
[----:B------:R-:W-:Y:S06]  /*6dc0*/  BRA `(.L_x_30) ;  /* 0x0000000000187947 */ /* 0x000fec0003800000 */
.L_x_29:
[----:B------:R-:W1:Y:S01]  /*6dd0*/  LDCU.64 UR8, c[0x0][0x5c8] ;  /* 0x0000b900ff0877ac */ /* 0x000e620008000a00 */
[----:B------:R-:W-:-:S04]  /*6de0*/  UIADD3 UR5, UPT, UPT, UR42, UR43, URZ ;  /* 0x0000002b2a057290 */ /* 0x000fc8000fffe0ff */
[----:B-1----:R-:W-:Y:S02]  /*6df0*/  UIMAD.WIDE.U32 UR20, UR5, UR8, URZ ;  /* 0x00000008051472a5 */ /* 0x002fe4000f8e00ff */
[----:B------:R-:W-:-:S04]  /*6e00*/  UIMAD UR5, UR5, UR9, URZ ;  /* 0x00000009050572a4 */ /* 0x000fc8000f8e02ff */
[----:B------:R-:W-:-:S06]  /*6e10*/  UIADD3 UR5, UPT, UPT, UR21, UR5, URZ ;  /* 0x0000000515057290 */ /* 0x000fcc000fffe0ff */
[----:B------:R-:W-:-:S07]  /*6e20*/  MOV R23, UR5 ;  /* 0x0000000500177c02 */ /* 0x000fce0008000f00 */
.L_x_30:
[----:B------:R-:W-:Y:S01]  /*6e30*/  BAR.SYNC.DEFER_BLOCKING 0x0 ;  /* 0x0000000000007b1d */ /* 0x000fe20000010000 */
[----:B------:R-:W-:Y:S01]  /*6e40*/  LOP3.LUT R0, R163, 0xd8, RZ, 0xc0, !PT ;  /* 0x000000d8a3007812 */ /* 0x000fe200078ec0ff */
[----:B------:R-:W-:Y:S01]  /*6e50*/  USHF.L.U32 UR5, UR39, 0x7, URZ ;  /* 0x0000000727057899 */ /* 0x000fe200080006ff */
[----:B------:R-:W-:Y:S01]  /*6e60*/  IMAD.U32 R56, RZ, RZ, UR8 ;  /* 0x00000008ff387e24 */ /* 0x000fe2000f8e00ff */
[----:B------:R-:W-:Y:S01]  /*6e70*/  USHF.L.U32 UR15, UR39, 0x7, URZ ;  /* 0x00000007270f7899 */ /* 0x000fe200080006ff */
[----:B------:R-:W-:Y:S01]  /*6e80*/  LOP3.LUT R0, R0, 0x18, R227, 0x78, !PT ;  /* 0x0000001800007812 */ /* 0x000fe200078e78e3 */
[----:B------:R-:W-:Y:S02]  /*6e90*/  UIMAD.WIDE.U32 UR22, UR5, UR10, URZ ;  /* 0x0000000a051672a5 */ /* 0x000fe4000f8e00ff */
[----:B------:R-:W1:Y:S01]  /*6ea0*/  LDC.64 R8, c[0x0][0x5d8] ;  /* 0x00017600ff087b82 */ /* 0x000e620000000a00 */
[----:B------:R-:W-:Y:S01]  /*6eb0*/  USHF.R.S32.HI UR16, URZ, 0x1f, UR5 ;  /* 0x0000001fff107899 */ /* 0x000fe20008011405 */
[----:B------:R-:W-:Y:S01]  /*6ec0*/  LOP3.LUT R0, R0, 0x1f20, R163, 0xf8, !PT ;  /* 0x00001f2000007812 */ /* 0x000fe200078ef8a3 */
[----:B------:R-:W-:Y:S01]  /*6ed0*/  UIADD3 UR38, UPT, UPT, -UR15, UR38, URZ ;  /* 0x000000260f267290 */ /* 0x000fe2000fffe1ff */
[----:B------:R-:W-:Y:S01]  /*6ee0*/  SHF.R.U32.HI R227, RZ, 0x2, R227 ;  /* 0x00000002ffe37819 */ /* 0x000fe200000116e3 */
[----:B------:R-:W-:Y:S01]  /*6ef0*/  UIMAD UR14, UR16, UR10, URZ ;  /* 0x0000000a100e72a4 */ /* 0x000fe2000f8e02ff */
[----:B------:R-:W-:Y:S01]  /*6f00*/  LEA R0, R0, UR4, 0x1 ;  /* 0x0000000400007c11 */ /* 0x000fe2000f8e08ff */
[----:B------:R-:W-:Y:S01]  /*6f10*/  IMAD.U32 R2, RZ, RZ, UR22 ;  /* 0x00000016ff027e24 */ /* 0x000fe2000f8e00ff */
[----:B------:R-:W2:Y:S01]  /*6f20*/  LDC.64 R58, c[0x0][0x5e0] ;  /* 0x00017800ff3a7b82 */ /* 0x000ea20000000a00 */
[----:B------:R-:W-:Y:S01]  /*6f30*/  UIMAD UR14, UR5, UR11, UR14 ;  /* 0x0000000b050e72a4 */ /* 0x000fe2000f8e020e */
[----:B------:R-:W-:Y:S01]  /*6f40*/  IMAD.U32 R3, RZ, RZ, UR23 ;  /* 0x00000017ff037e24 */ /* 0x000fe2000f8e00ff */
[C---:B------:R-:W-:Y:S01]  /*6f50*/  ISETP.GE.AND P1, PT, R227.reuse, UR38, PT ;  /* 0x00000026e3007c0c */ /* 0x040fe2000bf26270 */
[----:B------:R-:W-:Y:S01]  /*6f60*/  VIADD R5, R227, 0x40 ;  /* 0x00000040e3057836 */ /* 0x000fe20000000000 */
[----:B------:R-:W-:Y:S01]  /*6f70*/  LOP3.LUT R2, R2, 0x18, R163, 0xf8, !PT ;  /* 0x0000001802027812 */ /* 0x000fe200078ef8a3 */
[----:B------:R-:W-:Y:S01]  /*6f80*/  BSSY.RECONVERGENT B0, `(.L_x_31) ;  /* 0x0000020000007945 */ /* 0x000fe20003800200 */
[----:B------:R-:W-:Y:S01]  /*6f90*/  IMAD.U32 R3, RZ, RZ, UR14 ;  /* 0x0000000eff037e24 */ /* 0x000fe2000f8e00ff */
[----:B------:R-:W-:Y:S01]  /*6fa0*/  LOP3.LUT R163, R163, 0x18, RZ, 0xc0, !PT ;  /* 0x00000018a3a37812 */ /* 0x000fe200078ec0ff */
[----:B------:R3:W4:Y:S01]  /*6fb0*/  LDS.128 R28, [R0+0xa000] ;  /* 0x00a00000001c7984 */ /* 0x0007220000000c00 */
[----:B------:R-:W-:-:S02]  /*6fc0*/  IADD3 R2, P0, PT, R2, UR18, RZ ;  /* 0x0000001202027c10 */ /* 0x000fc4000ff1e0ff */
[----:B------:R-:W-:Y:S01]  /*6fd0*/  ISETP.GE.AND P2, PT, R5, UR38, PT ;  /* 0x0000002605007c0c */ /* 0x000fe2000bf46270 */
[----:B------:R3:W2:Y:S01]  /*6fe0*/  LDS.128 R24, [R0+0xc000] ;  /* 0x00c0000000187984 */ /* 0x0006a20000000c00 */
[----:B------:R-:W-:Y:S02]  /*6ff0*/  IADD3.X R3, PT, PT, R4, UR23, R3, P0, !PT ;  /* 0x0000001704037c10 */ /* 0x000fe400087fe403 */
[----:B------:R-:W-:Y:S01]  /*7000*/  IADD3 R21, P0, PT, R227, 0x40, RZ ;  /* 0x00000040e3157810 */ /* 0x000fe20007f1e0ff */
[----:B------:R3:W2:Y:S01]  /*7010*/  LDS.128 R40, [R0+0xf000] ;  /* 0x00f0000000287984 */ /* 0x0006a20000000c00 */
[----:B-1----:R-:W-:-:S03]  /*7020*/  IMAD.WIDE.U32 R6, R8, UR25, R2 ;  /* 0x0000001908067c25 */ /* 0x002fc6000f8e0002 */
[----:B------:R3:W1:Y:S01]  /*7030*/  LDS.128 R52, [R0+0x10000] ;  /* 0x0100000000347984 */ /* 0x0006620000000c00 */
[----:B------:R-:W-:-:S03]  /*7040*/  IMAD.X R22, RZ, RZ, RZ, P0 ;  /* 0x000000ffff167224 */ /* 0x000fc600000e06ff */
[----:B------:R3:W1:Y:S01]  /*7050*/  LDS.128 R36, [R0+0x11000] ;  /* 0x0110000000247984 */ /* 0x0006620000000c00 */
[----:B------:R-:W-:-:S03]  /*7060*/  IMAD R20, R9, UR25, R7 ;  /* 0x0000001909147c24 */ /* 0x000fc6000f8e0207 */
[----:B------:R3:W1:Y:S04]  /*7070*/  LDS.128 R48, [R0+0x12000] ;  /* 0x0120000000307984 */ /* 0x0006680000000c00 */
[----:B------:R3:W1:Y:S04]  /*7080*/  LDS.128 R32, [R0+0x13000] ;  /* 0x0130000000207984 */ /* 0x0006680000000c00 */
[----:B------:R3:W1:Y:S01]  /*7090*/  LDS.128 R44, [R0+0x14000] ;  /* 0x01400000002c7984 */ /* 0x0006620000000c00 */
[----:B--2-4-:R-:W-:Y:S05]  /*70a0*/  @P1 BRA `(.L_x_32) ;  /* 0x0000000000341947 */ /* 0x014fea0003800000 */
[----:B------:R-:W2:Y:S01]  /*70b0*/  LDS.128 R12, [R0+0xb000] ;  /* 0x00b00000000c7984 */ /* 0x000ea20000000c00 */
[----:B------:R-:W4:Y:S01]  /*70c0*/  LDCU.64 UR14, c[0x0][0x560] ;  /* 0x0000ac00ff0e77ac */ /* 0x000f220008000a00 */
[----:B------:R-:W-:Y:S02]  /*70d0*/  MOV R2, R6 ;  /* 0x0000000600027202 */ /* 0x000fe40000000f00 */
[----:B------:R-:W3:Y:S01]  /*70e0*/  LDS.128 R8, [R0+0x9000] ;  /* 0x0090000000087984 */ /* 0x000ee20000000c00 */
[----:B------:R-:W-:-:S03]  /*70f0*/  MOV R3, R20 ;  /* 0x0000001400037202 */ /* 0x000fc60000000f00 */
[----:B------:R-:W1:Y:S01]  /*7100*/  LDS.128 R16, [R0+0xd000] ;  /* 0x00d0000000107984 */ /* 0x000e620000000c00 */
[----:B------:R-:W-:-:S04]  /*7110*/  IMAD.WIDE.U32 R4, R227, UR10, R2 ;  /* 0x0000000ae3047c25 */ /* 0x000fc8000f8e0002 */
[----:B------:R-:W-:Y:S01]  /*7120*/  IMAD R3, R227, UR11, R5 ;  /* 0x0000000be3037c24 */ /* 0x000fe2000f8e0205 */
[----:B----4-:R-:W-:-:S04]  /*7130*/  LEA R2, P0, R4, UR14, 0x1 ;  /* 0x0000000e04027c11 */ /* 0x010fc8000f8008ff */
[----:B------:R-:W-:-:S05]  /*7140*/  LEA.HI.X R3, R4, UR15, R3, 0x1, P0 ;  /* 0x0000000f04037c11 */ /* 0x000fca00080f0c03 */
[----:B--2---:R2:W-:Y:S04]  /*7150*/  STG.E.128 desc[UR36][R2.64+0x40], R12 ;  /* 0x0000400c02007986 */ /* 0x0045e8000c101d24 */
[----:B---3--:R2:W-:Y:S04]  /*7160*/  STG.E.128 desc[UR36][R2.64], R8 ;  /* 0x0000000802007986 */ /* 0x0085e8000c101d24 */
[----:B-1----:R2:W-:Y:S02]  /*7170*/  STG.E.128 desc[UR36][R2.64+0x80], R16 ;  /* 0x0000801002007986 */ /* 0x0025e4000c101d24 */
.L_x_32:
[----:B------:R-:W-:Y:S05]  /*7180*/  BSYNC.RECONVERGENT B0 ;  /* 0x0000000000007941 */ /* 0x000fea0003800200 */
.L_x_31:
[----:B--2---:R2:W4:Y:S01]  /*7190*/  LDS.128 R8, [R0+0xe000] ;  /* 0x00e0000000087984 */ /* 0x0045220000000c00 */
[----:B------:R-:W-:Y:S04]  /*71a0*/  BSSY.RECONVERGENT B0, `(.L_x_33) ;  /* 0x000000e000007945 */ /* 0x000fe80003800200 */
[----:B------:R-:W-:Y:S05]  /*71b0*/  @P2 BRA `(.L_x_34) ;  /* 0x0000000000302947 */ /* 0x000fea0003800000 */
[----:B------:R-:W1:Y:S01]  /*71c0*/  LDCU.64 UR14, c[0x0][0x560] ;  /* 0x0000ac00ff0e77ac */ /* 0x000e620008000a00 */
[----:B------:R-:W-:Y:S01]  /*71d0*/  MOV R2, R6 ;  /* 0x0000000600027202 */ /* 0x000fe20000000f00 */
[----:B--23--:R-:W-:Y:S01]  /*71e0*/  IMAD R0, R22, UR10, RZ ;  /* 0x0000000a16007c24 */ /* 0x00cfe2000f8e02ff */
[----:B------:R-:W-:-:S03]  /*71f0*/  MOV R3, R20 ;  /* 0x0000001400037202 */ /* 0x000fc60000000f00 */
[C---:B------:R-:W-:Y:S02]  /*7200*/  IMAD R0, R21.reuse, UR11, R0 ;  /* 0x0000000b15007c24 */ /* 0x040fe4000f8e0200 */
[----:B------:R-:W-:-:S05]  /*7210*/  IMAD.WIDE.U32 R4, R21, UR10, R2 ;  /* 0x0000000a15047c25 */ /* 0x000fca000f8e0002 */
[----:B------:R-:W-:Y:S02]  /*7220*/  IADD3 R0, PT, PT, R0, R5, RZ ;  /* 0x0000000500007210 */ /* 0x000fe40007ffe0ff */
[----:B-1----:R-:W-:-:S04]  /*7230*/  LEA R2, P0, R4, UR14, 0x1 ;  /* 0x0000000e04027c11 */ /* 0x002fc8000f8008ff */
[----:B------:R-:W-:-:S05]  /*7240*/  LEA.HI.X R3, R4, UR15, R0, 0x1, P0 ;  /* 0x0000000f04037c11 */ /* 0x000fca00080f0c00 */
[----:B------:R1:W-:Y:S04]  /*7250*/  STG.E.128 desc[UR36][R2.64], R28 ;  /* 0x0000001c02007986 */ /* 0x0003e8000c101d24 */
[----:B------:R1:W-:Y:S04]  /*7260*/  STG.E.128 desc[UR36][R2.64+0x40], R24 ;  /* 0x0000401802007986 */ /* 0x0003e8000c101d24 */
[----:B----4-:R1:W-:Y:S02]  /*7270*/  STG.E.128 desc[UR36][R2.64+0x80], R8 ;  /* 0x0000800802007986 */ /* 0x0103e4000c101d24 */
.L_x_34:
[----:B------:R-:W-:Y:S05]  /*7280*/  BSYNC.RECONVERGENT B0 ;  /* 0x0000000000007941 */ /* 0x000fea0003800200 */
.L_x_33:
[----:B-1----:R-:W-:Y:S01]  /*7290*/  MOV R2, R163 ;  /* 0x000000a300027202 */ /* 0x002fe20000000f00 */
[----:B------:R-:W-:Y:S01]  /*72a0*/  UIMAD UR16, UR16, UR8, URZ ;  /* 0x00000008101072a4 */ /* 0x000fe2000f8e02ff */
[----:B------:R-:W-:Y:S01]  /*72b0*/  MOV R3, RZ ;  /* 0x000000ff00037202 */ /* 0x000fe20000000f00 */
[----:B------:R-:W-:Y:S02]  /*72c0*/  BSSY.RECONVERGENT B0, `(.L_x_35) ;  /* 0x0000012000007945 */ /* 0x000fe40003800200 */
[----:B------:R-:W-:Y:S01]  /*72d0*/  UIMAD UR16, UR5, UR9, UR16 ;  /* 0x00000009051072a4 */ /* 0x000fe2000f8e0210 */
[----:B------:R-:W-:-:S03]  /*72e0*/  IMAD.WIDE.U32 R2, R56, UR5, R2 ;  /* 0x0000000538027c25 */ /* 0x000fc6000f8e0002 */
[----:B------:R-:W-:-:S04]  /*72f0*/  IADD3 R2, P0, PT, R2, UR20, RZ ;  /* 0x0000001402027c10 */ /* 0x000fc8000ff1e0ff */
[----:B------:R-:W-:-:S03]  /*7300*/  IADD3.X R3, PT, PT, R23, UR16, R3, P0, !PT ;  /* 0x0000001017037c10 */ /* 0x000fc600087fe403 */
[----:B------:R-:W-:-:S04]  /*7310*/  IMAD.WIDE.U32 R4, R58, UR25, R2 ;  /* 0x000000193a047c25 */ /* 0x000fc8000f8e0002 */
[----:B--23--:R-:W-:Y:S01]  /*7320*/  IMAD R0, R59, UR25, R5 ;  /* 0x000000193b007c24 */ /* 0x00cfe2000f8e0205 */
        /* <DEDUP_REMOVED lines=8> */
[----:B------:R1:W-:Y:S04]  /*73b0*/  STG.E.128 desc[UR36][R2.64], R40 ;  /* 0x0000002802007986 */ /* 0x0003e8000c101d24 */
[----:B------:R1:W-:Y:S04]  /*73c0*/  STG.E.128 desc[UR36][R2.64+0x40], R36 ;  /* 0x0000402402007986 */ /* 0x0003e8000c101d24 */
[----:B------:R1:W-:Y:S02]  /*73d0*/  STG.E.128 desc[UR36][R2.64+0x80], R32 ;  /* 0x0000802002007986 */ /* 0x0003e4000c101d24 */
.L_x_36:
[----:B------:R-:W-:Y:S05]  /*73e0*/  BSYNC.RECONVERGENT B0 ;  /* 0x0000000000007941 */ /* 0x000fea0003800200 */
.L_x_35:
[----:B------:R-:W-:Y:S05]  /*73f0*/  @P2 BRA `(.L_x_23) ;  /* 0x0000000000302947 */ /* 0x000fea0003800000 */
[----:B------:R-:W2:Y:S01]  /*7400*/  LDCU.64 UR10, c[0x0][0x568] ;  /* 0x0000ad00ff0a77ac */ /* 0x000ea20008000a00 */
[----:B-1----:R-:W-:Y:S01]  /*7410*/  MOV R2, R4 ;  /* 0x0000000400027202 */ /* 0x002fe20000000f00 */
[----:B------:R-:W-:Y:S01]  /*7420*/  IMAD R6, R22, UR8, RZ ;  /* 0x0000000816067c24 */ /* 0x000fe2000f8e02ff */
[----:B------:R-:W-:-:S03]  /*7430*/  MOV R3, R0 ;  /* 0x0000000000037202 */ /* 0x000fc60000000f00 */
[C---:B------:R-:W-:Y:S02]  /*7440*/  IMAD R0, R21.reuse, UR9, R6 ;  /* 0x0000000915007c24 */ /* 0x040fe4000f8e0206 */
[----:B------:R-:W-:-:S05]  /*7450*/  IMAD.WIDE.U32 R4, R21, UR8, R2 ;  /* 0x0000000815047c25 */ /* 0x000fca000f8e0002 */
[----:B------:R-:W-:Y:S02]  /*7460*/  IADD3 R0, PT, PT, R0, R5, RZ ;  /* 0x0000000500007210 */ /* 0x000fe40007ffe0ff */
[----:B--2---:R-:W-:-:S04]  /*7470*/  LEA R2, P0, R4, UR10, 0x1 ;  /* 0x0000000a04027c11 */ /* 0x004fc8000f8008ff */
[----:B------:R-:W-:-:S05]  /*7480*/  LEA.HI.X R3, R4, UR11, R0, 0x1, P0 ;  /* 0x0000000b04037c11 */ /* 0x000fca00080f0c00 */
[----:B------:R2:W-:Y:S04]  /*7490*/  STG.E.128 desc[UR36][R2.64], R52 ;  /* 0x0000003402007986 */ /* 0x0005e8000c101d24 */
[----:B------:R2:W-:Y:S04]  /*74a0*/  STG.E.128 desc[UR36][R2.64+0x40], R48 ;  /* 0x0000403002007986 */ /* 0x0005e8000c101d24 */
[----:B------:R2:W-:Y:S02]  /*74b0*/  STG.E.128 desc[UR36][R2.64+0x80], R44 ;  /* 0x0000802c02007986 */ /* 0x0005e4000c101d24 */
.L_x_23:
[----:B------:R-:W-:Y:S05]  /*74c0*/  BSYNC.RECONVERGENT B1 ;  /* 0x0000000000017941 */ /* 0x000fea0003800200 */
.L_x_1:
[----:B------:R-:W4:Y:S01]  /*74d0*/  LDCU UR8, c[0x0][0x438] ;  /* 0x00008700ff0877ac */ /* 0x000f220008000800 */
[----:B------:R-:W3:Y:S01]  /*74e0*/  LDCU UR9, c[0x0][0x370] ;  /* 0x00006e00ff0977ac */ /* 0x000ee20008000800 */
[----:B------:R-:W-:Y:S01]  /*74f0*/  UMOV UR10, UR24 ;  /* 0x00000018000a7c82 */ /* 0x000fe20008000000 */
[----:B----4-:R-:W-:-:S04]  /*7500*/  UIADD3 UR8, UPT, UPT, UR8, 0x7f, URZ ;  /* 0x0000007f08087890 */ /* 0x010fc8000fffe0ff */
[----:B------:R-:W-:Y:S02]  /*7510*/  USHF.R.S32.HI UR5, URZ, 0x1f, UR8 ;  /* 0x0000001fff057899 */ /* 0x000fe40008011408 */
[----:B---3--:R-:W-:Y:S02]  /*7520*/  UIADD3 UR39, UPT, UPT, UR9, UR39, URZ ;  /* 0x0000002709277290 */ /* 0x008fe4000fffe0ff */
[----:B------:R-:W-:-:S04]  /*7530*/  ULEA.HI UR5, UR5, UR8, URZ, 0x7 ;  /* 0x0000000805057291 */ /* 0x000fc8000f8f38ff */
[----:B------:R-:W-:-:S04]  /*7540*/  USHF.R.S32.HI UR5, URZ, 0x7, UR5 ;  /* 0x00000007ff057899 */ /* 0x000fc80008011405 */
[----:B------:R-:W-:-:S09]  /*7550*/  UISETP.GE.AND UP0, UPT, UR39, UR5, UPT ;  /* 0x000000052700728c */ /* 0x000fd2000bf06270 */
[----:B------:R-:W-:Y:S05]  /*7560*/  BRA.U !UP0, `(.L_x_37) ;  /* 0xffffff8d08747547 */ /* 0x000fea000b83ffff */
[----:B------:R-:W-:Y:S05]  /*7570*/  EXIT ;  /* 0x000000000000794d */ /* 0x000fea0003800000 */
.L_x_38:
[----:B------:R-:W-:-:S00]  /*7580*/  BRA `(.L_x_38) ;  /* 0xfffffffc00fc7947 */ /* 0x000fc0000383ffff */
[----:B------:R-:W-:-:S00]  /*7590*/  NOP ;  /* 0x0000000000007918 */ /* 0x000fc00000000000 */
        /* <DEDUP_REMOVED lines=14> */
.L_x_1708:


//--------------------- .text._ZN5flash44flash_bwd_dq_dk_dv_loop_seqk_parallel_kernelI23Flash_bwd_kernel_traitsILi96ELi64ELi128ELi8ELi2ELi4ELi4ELb1ELb0EN7cutlass10bfloat16_tE19Flash_kernel_traitsILi96ELi64ELi128ELi8ES3_EELb0ELb0ELb0ELb0ELb0ELb0ELb0EEEvNS_16Flash_bwd_paramsE --------------------------
	.section	.text._ZN5flash44flash_bwd_dq_dk_dv_loop_seqk_parallel_kernelI23Flash_bwd_kernel_traitsILi96ELi64ELi128ELi8ELi2ELi4ELi4ELb1ELb0EN7cutlass10bfloat16_tE19Flash_kernel_traitsILi96ELi64ELi128ELi8ES3_EELb0ELb0ELb0ELb0ELb0ELb0ELb0EEEvNS_16Flash_bwd_paramsE,"ax",@progbits
	.align	128
        .global         _ZN5flash44flash_bwd_dq_dk_dv_loop_seqk_parallel_kernelI23Flash_bwd_kernel_traitsILi96ELi64ELi128ELi8ELi2ELi4ELi4ELb1ELb0EN7cutlass10bfloat16_tE19Flash_kernel_traitsILi96ELi64ELi128ELi8ES3_EELb0ELb0ELb0ELb0ELb0ELb0ELb0EEEvNS_16Flash_bwd_paramsE
        .type           _ZN5flash44flash_bwd_dq_dk_dv_loop_seqk_parallel_kernelI23Flash_bwd_kernel_traitsILi96ELi64ELi128ELi8ELi2ELi4ELi4ELb1ELb0EN7cutlass10bfloat16_tE19Flash_kernel_traitsILi96ELi64ELi128ELi8ES3_EELb0ELb0ELb0ELb0ELb0ELb0ELb0EEEvNS_16Flash_bwd_paramsE,@function
        .size           _ZN5flash44flash_bwd_dq_dk_dv_loop_seqk_parallel_kernelI23Flash_bwd_kernel_traitsILi96ELi64ELi128ELi8ELi2ELi4ELi4ELb1ELb0EN7cutlass10bfloat16_tE19Flash_kernel_traitsILi96ELi64ELi128ELi8ES3_EELb0ELb0ELb0ELb0ELb0ELb0ELb0EEEvNS_16Flash_bwd_paramsE,(.L_x_1709 - _ZN5flash44flash_bwd_dq_dk_dv_loop_seqk_parallel_kernelI23Flash_bwd_kernel_traitsILi96ELi64ELi128ELi8ELi2ELi4ELi4ELb1ELb0EN7cutlass10bfloat16_tE19Flash_kernel_traitsILi96ELi64ELi128ELi8ES3_EELb0ELb0ELb0ELb0ELb0ELb0ELb0EEEvNS_16Flash_bwd_paramsE)
        .other          _ZN5flash44flash_bwd_dq_dk_dv_loop_seqk_parallel_kernelI23Flash_bwd_kernel_traitsILi96ELi64ELi128ELi8ELi2ELi4ELi4ELb1ELb0EN7cutlass10bfloat16_tE19Flash_kernel_traitsILi96ELi64ELi128ELi8ES3_EELb0ELb0ELb0ELb0ELb0ELb0ELb0EEEvNS_16Flash_bwd_paramsE,@"STO_CUDA_ENTRY STV_DEFAULT"
_ZN5flash44flash_bwd_dq_dk_dv_loop_seqk_parallel_kernelI23Flash_bwd_kernel_traitsILi96ELi64ELi128ELi8ELi2ELi4ELi4ELb1ELb0EN7cutlass10bfloat16_tE19Flash_kernel_traitsILi96ELi64ELi128ELi8ES3_EELb0ELb0ELb0ELb0ELb0ELb0ELb0EEEvNS_16Flash_bwd_paramsE:
.text._ZN5flash44flash_bwd_dq_dk_dv_loop_seqk_parallel_kernelI23Flash_bwd_kernel_traitsILi96ELi64ELi128ELi8ELi2ELi4ELi4ELb1ELb0EN7cutlass10bfloat16_tE19Flash_kernel_traitsILi96ELi64ELi128ELi8ES3_EELb0ELb0ELb0ELb0ELb0ELb0ELb0EEEvNS_16Flash_bwd_paramsE:
        /* <DEDUP_REMOVED lines=31> */
[----:B------:R2:W-:Y:S01]  /*01f0*/  STL.64 [R1+0x8], R2 ;  /* 0x0000080201007387 */ /* 0x0005e20000100a00 */
        /* <DEDUP_REMOVED lines=20> */
.L_x_98:
[----:B------:R-:W3:Y:S01]  /*0340*/  LDL.64 R8, [R1+0x8] ;  /* 0x0000080001087983 */ /* 0x000ee20000100a00 */
        /* <DEDUP_REMOVED lines=23> */
[----:B--2---:R-:W-:-:S04]  /*04c0*/  @!UP0 UISETP.NE.U32.AND UP1, UPT, UR8, URZ, UPT ;  /* 0x000000ff0800828c */ /* 0x004fc8000bf25070 */
[----:B------:R-:W-:Y:S01]  /*04d0*/  @!UP0 UISETP.NE.AND.EX UP1, UPT, UR9, URZ, UPT, UP1 ;  /* 0x000000ff0900828c */ /* 0x000fe2000bf25310 */
[----:B------:R-:W-:-:S03]  /*04e0*/  UMOV UR42, 0xffffffff ;  /* 0xffffffff002a7882 */ /* 0x000fc60000000000 */
        /* <DEDUP_REMOVED lines=22> */
.L_x_39:
        /* <DEDUP_REMOVED lines=17> */
[----:B------:R-:W-:-:S03]  /*0760*/  @!UP1 UIMAD UR23, UR43, UR11, UR19 ;  /* 0x0000000b2b1792a4 */ /* 0x000fc6000f8e0213 */
[----:B------:R-:W-:Y:S01]  /*0770*/  @!UP1 UMOV UR46, UR18 ;  /* 0x00000012002e9c82 */ /* 0x000fe20008000000 */
[----:B------:R-:W-:Y:S01]  /*0780*/  @UP1 UIMAD UR23, UR14, UR9, UR17 ;  /* 0x000000090e1712a4 */ /* 0x000fe2000f8e0211 */
[----:B------:R-:W-:Y:S01]  /*0790*/  @UP1 UMOV UR46, UR16 ;  /* 0x00000010002e1c82 */ /* 0x000fe20008000000 */
[----:B------:R-:W-:Y:S10]  /*07a0*/  BRA.U UP2, `(.L_x_41) ;  /* 0x0000000102307547 */ /* 0x000ff4000b800000 */
        /* <DEDUP_REMOVED lines=8> */
[----:B------:R-:W-:-:S03]  /*0830*/  UIMAD UR9, UR43, UR9, UR11 ;  /* 0x000000092b0972a4 */ /* 0x000fc6000f8e020b */
[----:B------:R-:W-:-:S03]  /*0840*/  UMOV UR44, UR10 ;  /* 0x0000000a002c7c82 */ /* 0x000fc60008000000 */
[----:B------:R-:W-:Y:S01]  /*0850*/  MOV R18, UR9 ;  /* 0x0000000900127c02 */ /* 0x000fe20008000f00 */
[----:B------:R-:W-:Y:S06]  /*0860*/  BRA `(.L_x_42) ;  /* 0x00000000001c7947 */ /* 0x000fec0003800000 */
.L_x_41:
[----:B------:R-:W1:Y:S01]  /*0870*/  LDCU.64 UR18, c[0x0][0x3b8] ;  /* 0x00007700ff1277ac */ /* 0x000e620008000a00 */
[----:B------:R-:W-:-:S04]  /*0880*/  UIADD3 UR5, UPT, UPT, UR40, UR42, URZ ;  /* 0x0000002a28057290 */ /* 0x000fc8000fffe0ff */
[----:B-1----:R-:W-:Y:S02]  /*0890*/  UIMAD.WIDE.U32 UR8, UR5, UR18, URZ ;  /* 0x00000012050872a5 */ /* 0x002fe4000f8e00ff */
[----:B------:R-:W-:-:S04]  /*08a0*/  UIMAD UR5, UR5, UR19, URZ ;  /* 0x00000013050572a4 */ /* 0x000fc8000f8e02ff */
[----:B------:R-:W-:Y:S01]  /*08b0*/  UIADD3 UR5, UPT, UPT, UR9, UR5, URZ ;  /* 0x0000000509057290 */ /* 0x000fe2000fffe0ff */
[----:B------:R-:W-:-:S05]  /*08c0*/  UMOV UR44, UR8 ;  /* 0x00000008002c7c82 */ /* 0x000fca0008000000 */
[----:B------:R-:W-:-:S07]  /*08d0*/  MOV R18, UR5 ;  /* 0x0000000500127c02 */ /* 0x000fce0008000f00 */
.L_x_42:
        /* <DEDUP_REMOVED lines=44> */
.L_x_43:
[----:B------:R-:W1:Y:S01]  /*0ba0*/  LDCU.64 UR16, c[0x0][0x3c0] ;  /* 0x00007800ff1077ac */ /* 0x000e620008000a00 */
[----:B------:R-:W-:-:S04]  /*0bb0*/  UIADD3 UR8, UPT, UPT, UR40, UR42, URZ ;  /* 0x0000002a28087290 */ /* 0x000fc8000fffe0ff */
[----:B-1----:R-:W-:Y:S02]  /*0bc0*/  UIMAD.WIDE.U32 UR10, UR8, UR16, URZ ;  /* 0x00000010080a72a5 */ /* 0x002fe4000f8e00ff */
[----:B------:R-:W-:-:S04]  /*0bd0*/  UIMAD UR8, UR8, UR17, URZ ;  /* 0x00000011080872a4 */ /* 0x000fc8000f8e02ff */
[----:B------:R-:W-:Y:S01]  /*0be0*/  UIADD3 UR8, UPT, UPT, UR11, UR8, URZ ;  /* 0x000000080b087290 */ /* 0x000fe2000fffe0ff */
[----:B------:R-:W-:-:S05]  /*0bf0*/  UMOV UR48, UR10 ;  /* 0x0000000a00307c82 */ /* 0x000fca0008000000 */
[----:B------:R-:W-:-:S07]  /*0c00*/  MOV R16, UR8 ;  /* 0x0000000800107c02 */ /* 0x000fce0008000f00 */
.L_x_44:
        /* <DEDUP_REMOVED lines=17> */
[----:B------:R-:W-:-:S04]  /*0d20*/  UIADD3 UR8, UPT, UPT, UR21, UR8, URZ ;  /* 0x0000000815087290 */ /* 0x000fc8000fffe0ff */
[----:B------:R-:W-:-:S04]  /*0d30*/  UIMAD UR8, UR8, UR56, URZ ;  /* 0x00000038080872a4 */ /* 0x000fc8000f8e02ff */
[----:B------:R-:W-:Y:S02]  /*0d40*/  UIMAD UR8, UR9, UR20, UR8 ;  /* 0x00000014090872a4 */ /* 0x000fe4000f8e0208 */
[----:B------:R-:W-:Y:S02]  /*0d50*/  USHF.R.S32.HI UR9, URZ, 0x1f, UR55 ;  /* 0x0000001fff097899 */ /* 0x000fe40008011437 */
[----:B------:R-:W-:Y:S02]  /*0d60*/  UIADD3 UR8, UPT, UPT, UR11, UR8, URZ ;  /* 0x000000080b087290 */ /* 0x000fe4000fffe0ff */
[----:B------:R-:W-:Y:S02]  /*0d70*/  UIMAD.WIDE.U32 UR20, UR10, UR55, URZ ;  /* 0x000000370a1472a5 */ /* 0x000fe4000f8e00ff */
[----:B------:R-:W-:-:S04]  /*0d80*/  UIMAD UR8, UR8, UR55, URZ ;  /* 0x00000037080872a4 */ /* 0x000fc8000f8e02ff */
[----:B------:R-:W-:-:S03]  /*0d90*/  UIMAD UR8, UR9, UR10, UR8 ;  /* 0x0000000a090872a4 */ /* 0x000fc6000f8e0208 */
[----:B------:R-:W-:Y:S01]  /*0da0*/  UMOV UR10, UR20 ;  /* 0x00000014000a7c82 */ /* 0x000fe20008000000 */
[----:B------:R-:W-:Y:S01]  /*0db0*/  UIADD3 UR8, UPT, UPT, UR21, UR8, URZ ;  /* 0x0000000815087290 */ /* 0x000fe2000fffe0ff */
[----:B------:R-:W-:Y:S11]  /*0dc0*/  BRA `(.L_x_46) ;  /* 0x00000000000c7947 */ /* 0x000ff60003800000 */
.L_x_45:
[----:B------:R-:W-:Y:S02]  /*0dd0*/  UIMAD.WIDE.U32 UR10, UR52, UR14, URZ ;  /* 0x0000000e340a72a5 */ /* 0x000fe4000f8e00ff */
[----:B------:R-:W-:-:S04]  /*0de0*/  UIMAD UR8, UR53, UR14, URZ ;  /* 0x0000000e350872a4 */ /* 0x000fc8000f8e02ff */
[----:B------:R-:W-:-:S12]  /*0df0*/  UIADD3 UR8, UPT, UPT, UR11, UR8, URZ ;  /* 0x000000080b087290 */ /* 0x000fd8000fffe0ff */
.L_x_46:
[----:B------:R-:W1:Y:S01]  /*0e00*/  LDCU.U8 UR11, c[0x0][0x548] ;  /* 0x0000a900ff0b77ac */ /* 0x000e620008000000 */
[----:B------:R-:W-:Y:S01]  /*0e10*/  USHF.L.U32 UR9, UR43, 0x7, URZ ;  /* 0x000000072b097899 */ /* 0x000fe200080006ff */
[----:B------:R-:W2:Y:S03]  /*0e20*/  LDCU.U8 UR54, c[0x0][0x5f0] ;  /* 0x0000be00ff3677ac */ /* 0x000ea60008000000 */
[----:B------:R-:W-:Y:S02]  /*0e30*/  USEL UR15, UR9, URZ, UP5 ;  /* 0x000000ff090f7287 */ /* 0x000fe4000a800000 */
[----:B------:R-:W-:Y:S02]  /*0e40*/  UIMAD UR51, UR28, UR55, URZ ;  /* 0x000000371c3372a4 */ /* 0x000fe4000f8e02ff */
[----:B------:R-:W-:Y:S02]  /*0e50*/  UIADD3 UR15, UP0, UPT, UR22, UR15, URZ ;  /* 0x0000000f160f7290 */ /* 0x000fe4000ff1e0ff */
[----:B-1----:R-:W-:-:S02]  /*0e60*/  UISETP.NE.AND UP1, UPT, UR11, URZ, UPT ;  /* 0x000000ff0b00728c */ /* 0x002fc4000bf25270 */
[----:B------:R-:W-:Y:S02]  /*0e70*/  UIADD3.X UR50, UPT, UPT, URZ, UR49, URZ, UP0, !UPT ;  /* 0x00000031ff327290 */ /* 0x000fe400087fe4ff */
[----:B------:R-:W-:Y:S02]  /*0e80*/  UIMAD.WIDE.U32 UR20, UR15, UR52, URZ ;  /* 0x000000340f1472a5 */ /* 0x000fe4000f8e00ff */
[----:B------:R-:W-:-:S04]  /*0e90*/  UIMAD UR50, UR50, UR52, URZ ;  /* 0x00000034323272a4 */ /* 0x000fc8000f8e02ff */
[----:B------:R-:W-:-:S04]  /*0ea0*/  UIMAD UR50, UR53, UR15, UR50 ;  /* 0x0000000f353272a4 */ /* 0x000fc8000f8e0232 */
        /* <DEDUP_REMOVED lines=9> */
.L_x_47:
[----:B------:R-:W1:Y:S01]  /*0f40*/  LDCU UR53, c[0x0][0x434] ;  /* 0x00008680ff3577ac */ /* 0x000e620008000800 */
[----:B------:R-:W-:-:S04]  /*0f50*/  UIMAD UR11, UR43, UR56, UR28 ;  /* 0x000000382b0b72a4 */ /* 0x000fc8000f8e021c */
[----:B-1----:R-:W-:Y:S02]  /*0f60*/  UIMAD UR53, UR11, UR53, URZ ;  /* 0x000000350b3572a4 */ /* 0x002fe4000f8e02ff */
.L_x_48:
        /* <DEDUP_REMOVED lines=11> */
.L_x_49:
[----:B------:R-:W1:Y:S01]  /*1020*/  LDCU UR52, c[0x0][0x444] ;  /* 0x00008880ff3477ac */ /* 0x000e620008000800 */
[----:B------:R-:W-:-:S04]  /*1030*/  UIMAD UR9, UR43, UR56, UR28 ;  /* 0x000000382b0972a4 */ /* 0x000fc8000f8e021c */
[----:B-1----:R-:W-:-:S12]  /*1040*/  UIMAD UR52, UR9, UR52, URZ ;  /* 0x00000034093472a4 */ /* 0x002fd8000f8e02ff */
.L_x_50:
        /* <DEDUP_REMOVED lines=11> */
[----:B------:R-:W-:-:S02]  /*1100*/  UISETP.GT.AND UP0, UPT, UR45, URZ, UPT ;  /* 0x000000ff2d00728c */ /* 0x000fc4000bf04270 */
[----:B--2---:R-:W-:Y:S01]  /*1110*/  UIMAD UR59, UR49, UR14, URZ ;  /* 0x0000000e313b72a4 */ /* 0x004fe2000f8e02ff */
[----:B------:R-:W-:Y:S01]  /*1120*/  IMAD.U32 R4, RZ, RZ, UR14 ;  /* 0x0000000eff047e24 */ /* 0x000fe2000f8e00ff */
[----:B------:R-:W-:Y:S02]  /*1130*/  ULEA UR52, UR47, UR52, 0x6 ;  /* 0x000000342f347291 */ /* 0x000fe4000f8e30ff */
[----:B------:R-:W-:Y:S01]  /*1140*/  UIMAD UR59, UR22, UR15, UR59 ;  /* 0x0000000f163b72a4 */ /* 0x000fe2000f8e023b */
[----:B----4-:R-:W-:Y:S01]  /*1150*/  IMAD.U32 R6, RZ, RZ, UR20 ;  /* 0x00000014ff067e24 */ /* 0x010fe2000f8e00ff */
[----:B------:R-:W-:-:S04]  /*1160*/  ULEA UR53, UR47, UR53, 0x6 ;  /* 0x000000352f357291 */ /* 0x000fc8000f8e30ff */
[----:B------:R-:W-:Y:S01]  /*1170*/  IMAD.U32 R0, RZ, RZ, UR59 ;  /* 0x0000003bff007e24 */ /* 0x000fe2000f8e00ff */
[C---:B-1----:R-:W-:Y:S01]  /*1180*/  LOP3.LUT R11, R21.reuse, 0x1f, RZ, 0xc0, !PT ;  /* 0x0000001f150b7812 */ /* 0x042fe200078ec0ff */
[----:B------:R-:W-:Y:S01]  /*1190*/  IMAD.SHL.U32 R22, R21, 0x8, RZ ;  /* 0x0000000815167824 */ /* 0x000fe200078e00ff */
[----:B-----5:R-:W-:Y:S01]  /*11a0*/  MOV R7, UR8 ;  /* 0x0000000800077c02 */ /* 0x020fe20008000f00 */
[----:B------:R-:W-:Y:S01]  /*11b0*/  UIMAD UR49, UR49, UR8, URZ ;  /* 0x00000008313172a4 */ /* 0x000fe2000f8e02ff */
[----:B------:R-:W-:Y:S02]  /*11c0*/  SHF.R.U32.HI R19, RZ, 0x2, R21 ;  /* 0x00000002ff137819 */ /* 0x000fe40000011615 */
[----:B------:R-:W-:Y:S02]  /*11d0*/  LOP3.LUT R8, R22, 0x18, RZ, 0xc0, !PT ;  /* 0x0000001816087812 */ /* 0x000fe400078ec0ff */
[----:B------:R-:W-:Y:S02]  /*11e0*/  IADD3 R20, PT, PT, R19, 0x40, RZ ;  /* 0x0000004013147810 */ /* 0x000fe40007ffe0ff */
[----:B------:R-:W-:Y:S01]  /*11f0*/  IADD3 R2, P0, PT, R8, UR58, RZ ;  /* 0x0000003a08027c10 */ /* 0x000fe2000ff1e0ff */
[----:B------:R-:W-:-:S04]  /*1200*/  IMAD.WIDE.U32 R4, R4, UR22, R8 ;  /* 0x0000001604047c25 */ /* 0x000fc8000f8e0008 */
[----:B------:R-:W-:Y:S01]  /*1210*/  IMAD.X R3, RZ, RZ, UR57, P0 ;  /* 0x00000039ff037e24 */ /* 0x000fe200080e06ff */
[----:B------:R-:W-:Y:S01]  /*1220*/  IADD3 R4, P1, PT, R4, UR46, RZ ;  /* 0x0000002e04047c10 */ /* 0x000fe2000ff3e0ff */
[----:B------:R-:W-:Y:S01]  /*1230*/  UIMAD UR46, UR56, UR55, URZ ;  /* 0x00000037382e72a4 */ /* 0x000fe2000f8e02ff */
[----:B------:R-:W-:Y:S02]  /*1240*/  IMAD.WIDE.U32 R2, R7, UR22, R2 ;  /* 0x0000001607027c25 */ /* 0x000fe4000f8e0002 */
[----:B------:R-:W-:Y:S01]  /*1250*/  IADD3.X R5, PT, PT, R5, UR23, R0, P1, !PT ;  /* 0x0000001705057c10 */ /* 0x000fe20008ffe400 */
[----:B------:R-:W-:Y:S01]  /*1260*/  UIMAD UR22, UR22, UR9, UR49 ;  /* 0x00000009161672a4 */ /* 0x000fe2000f8e0231 */
[----:B------:R-:W-:Y:S01]  /*1270*/  IMAD.U32 R0, RZ, RZ, UR21 ;  /* 0x00000015ff007e24 */ /* 0x000fe2000f8e00ff */
[----:B------:R-:W1:Y:S01]  /*1280*/  LDCU.64 UR56, c[0x0][0x5e8] ;  /* 0x0000bd00ff3877ac */ /* 0x000e620008000a00 */
[----:B------:R-:W-:Y:S01]  /*1290*/  IMAD.WIDE.U32 R6, R6, UR28, R4 ;  /* 0x0000001c06067c25 */ /* 0x000fe2000f8e0004 */
[----:B------:R-:W-:-:S02]  /*12a0*/  SHF.R.U32.HI R5, RZ, 0x5, R21 ;  /* 0x00000005ff057819 */ /* 0x000fc40000011615 */
[----:B------:R-:W-:Y:S01]  /*12b0*/  MOV R4, UR10 ;  /* 0x0000000a00047c02 */ /* 0x000fe20008000f00 */
[----:B------:R-:W-:Y:S01]  /*12c0*/  VIADD R3, R3, UR22 ;  /* 0x0000001603037c36 */ /* 0x000fe20008000000 */
[----:B------:R-:W2:Y:S01]  /*12d0*/  LDCU.64 UR20, c[0x0][0x550] ;  /* 0x0000aa00ff1477ac */ /* 0x000ea20008000a00 */
[----:B------:R-:W-:Y:S02]  /*12e0*/  IMAD R11, R5, UR46, R11 ;  /* 0x0000002e050b7c24 */ /* 0x000fe4000f8e020b */
[----:B------:R-:W-:Y:S01]  /*12f0*/  IMAD.WIDE.U32 R4, R4, UR28, R2 ;  /* 0x0000001c04047c25 */ /* 0x000fe2000f8e0002 */
[----:B------:R-:W4:Y:S03]  /*1300*/  LDCU.64 UR22, c[0x0][0x380] ;  /* 0x00007000ff1677ac */ /* 0x000f260008000a00 */
[----:B---3--:R-:W-:Y:S01]  /*1310*/  IMAD.WIDE.U32 R2, R14, UR26, RZ ;  /* 0x0000001a0e027c25 */ /* 0x008fe2000f8e00ff */
[----:B------:R-:W-:Y:S01]  /*1320*/  USHF.L.U32 UR49, UR46, 0x6, URZ ;  /* 0x000000062e317899 */ /* 0x000fe200080006ff */
[----:B------:R-:W3:Y:S02]  /*1330*/  LDCU.64 UR54, c[0x0][0x420] ;  /* 0x00008400ff3677ac */ /* 0x000ee40008000a00 */
[----:B------:R-:W-:Y:S01]  /*1340*/  IMAD R7, R0, UR28, R7 ;  /* 0x0000001c00077c24 */ /* 0x000fe2000f8e0207 */
[----:B------:R-:W-:Y:S01]  /*1350*/  SEL R10, R2, RZ, P3 ;  /* 0x000000ff020a7207 */ /* 0x000fe20001800000 */
[----:B------:R-:W-:Y:S01]  /*1360*/  IMAD.U32 R0, RZ, RZ, UR11 ;  /* 0x0000000bff007e24 */ /* 0x000fe2000f8e00ff */
[----:B------:R-:W5:Y:S01]  /*1370*/  LDCU.64 UR10, c[0x0][0x570] ;  /* 0x0000ae00ff0a77ac */ /* 0x000f620008000a00 */
[----:B------:R-:W-:Y:S01]  /*1380*/  IMAD R2, R15, UR26, R3 ;  /* 0x0000001a0f027c24 */ /* 0x000fe2000f8e0203 */
[----:B------:R-:W-:Y:S01]  /*1390*/  IADD3 R12, P1, P0, R11, UR51, R10 ;  /* 0x000000330b0c7c10 */ /* 0x000fe2000f83e00a */
[----:B------:R-:W-:Y:S01]  /*13a0*/  IMAD R3, R0, UR28, R5 ;  /* 0x0000001c00037c24 */ /* 0x000fe2000f8e0205 */
[----:B------:R-:W-:Y:S01]  /*13b0*/  SHF.R.S32.HI R5, RZ, 0x1f, R11 ;  /* 0x0000001fff057819 */ /* 0x000fe2000001140b */
[----:B------:R-:W-:Y:S01]  /*13c0*/  IMAD.U32 R10, RZ, RZ, UR49 ;  /* 0x00000031ff0a7e24 */ /* 0x000fe2000f8e00ff */
[----:B------:R-:W-:Y:S01]  /*13d0*/  SEL R0, R2, RZ, P3 ;  /* 0x000000ff02007207 */ /* 0x000fe20001800000 */
[----:B------:R-:W-:Y:S01]  /*13e0*/  IMAD.MOV.U32 R2, RZ, RZ, R4 ;  /* 0x000000ffff027224 */ /* 0x000fe200078e0004 */
[----:B-1----:R-:W-:-:S02]  /*13f0*/  UIMAD.WIDE UR56, UR52, 0x4, UR56 ;  /* 0x00000004343878a5 */ /* 0x002fc4000f8e0238 */
[----:B------:R-:W-:Y:S01]  /*1400*/  IADD3.X R11, PT, PT, R5, UR50, R0, P1, P0 ;  /* 0x00000032050b7c10 */ /* 0x000fe20008fe0400 */
[C---:B------:R-:W-:Y:S01]  /*1410*/  IMAD.WIDE.U32 R4, R19.reuse, UR14, R6 ;  /* 0x0000000e13047c25 */ /* 0x040fe2000f8e0006 */
[----:B------:R-:W-:Y:S02]  /*1420*/  IADD3 R0, P0, PT, R12, UR49, RZ ;  /* 0x000000310c007c10 */ /* 0x000fe4000ff1e0ff */
[----:B------:R-:W-:Y:S01]  /*1430*/  LOP3.LUT R12, R8, 0x40, RZ, 0xfc, !PT ;  /* 0x00000040080c7812 */ /* 0x000fe200078efcff */
[C---:B------:R-:W-:Y:S01]  /*1440*/  IMAD.WIDE.U32 R2, R19.reuse, UR8, R2 ;  /* 0x0000000813027c25 */ /* 0x040fe2000f8e0002 */
[----:B------:R-:W-:Y:S01]  /*1450*/  LEA.HI.X.SX32 R7, R10, R11, 0x1, P0 ;  /* 0x0000000b0a077211 */ /* 0x000fe200000f0eff */
[----:B---3--:R-:W-:Y:S01]  /*1460*/  UIMAD.WIDE UR54, UR53, 0x4, UR54 ;  /* 0x00000004353678a5 */ /* 0x008fe2000f8e0236 */
[----:B-----5:R-:W-:Y:S01]  /*1470*/  LEA R234, P0, R0, UR10, 0x2 ;  /* 0x0000000a00ea7c11 */ /* 0x020fe2000f8010ff */
[C---:B------:R-:W-:Y:S01]  /*1480*/  IMAD R6, R19.reuse, UR9, R3 ;  /* 0x0000000913067c24 */ /* 0x040fe2000f8e0203 */
[----:B----4-:R-:W-:Y:S01]  /*1490*/  LEA R238, P2, R4, UR22, 0x1 ;  /* 0x0000001604ee7c11 */ /* 0x010fe2000f8408ff */
[C---:B------:R-:W-:Y:S01]  /*14a0*/  IMAD R3, R19.reuse, UR15, R5 ;  /* 0x0000000f13037c24 */ /* 0x040fe2000f8e0205 */
[----:B------:R-:W-:Y:S01]  /*14b0*/  LEA.HI.X R235, R0, UR11, R7, 0x2, P0 ;  /* 0x0000000b00eb7c11 */ /* 0x000fe200080f1407 */
[----:B------:R-:W-:Y:S01]  /*14c0*/  UMOV UR10, UR56 ;  /* 0x00000038000a7c82 */ /* 0x000fe20008000000 */
[----:B------:R-:W-:Y:S01]  /*14d0*/  IADD3 R14, P0, PT, R19, 0x40, RZ ;  /* 0x00000040130e7810 */ /* 0x000fe20007f1e0ff */
[----:B------:R-:W-:Y:S01]  /*14e0*/  UMOV UR11, UR57 ;  /* 0x00000039000b7c82 */ /* 0x000fe20008000000 */
[----:B--2---:R-:W-:-:S02]  /*14f0*/  LEA R236, P1, R2, UR20, 0x1 ;  /* 0x0000001402ec7c11 */ /* 0x004fc4000f8208ff */
[----:B------:R-:W-:Y:S01]  /*1500*/  LEA.HI.X R239, R4, UR23, R3, 0x1, P2 ;  /* 0x0000001704ef7c11 */ /* 0x000fe200090f0c03 */
[----:B------:R-:W-:Y:S01]  /*1510*/  IMAD.X R15, RZ, RZ, RZ, P0 ;  /* 0x000000ffff0f7224 */ /* 0x000fe200000e06ff */
[----:B------:R-:W-:Y:S02]  /*1520*/  LEA.HI.X R237, R2, UR21, R6, 0x1, P1 ;  /* 0x0000001502ed7c11 */ /* 0x000fe400088f0c06 */
[----:B------:R-:W-:Y:S01]  /*1530*/  LOP3.LUT R11, R8, 0x20, RZ, 0xfc, !PT ;  /* 0x00000020080b7812 */ /* 0x000fe200078efcff */
        /* <DEDUP_REMOVED lines=14> */
.L_x_52:
[----:B------:R-:W1:Y:S01]  /*1620*/  LDCU.64 UR14, c[0x0][0x5c0] ;  /* 0x0000b800ff0e77ac */ /* 0x000e620008000a00 */
[----:B------:R-:W-:-:S04]  /*1630*/  UIADD3 UR8, UPT, UPT, UR40, UR42, URZ ;  /* 0x0000002a28087290 */ /* 0x000fc8000fffe0ff */
[----:B-1----:R-:W-:Y:S02]  /*1640*/  UIMAD.WIDE.U32 UR18, UR8, UR14, URZ ;  /* 0x0000000e081272a5 */ /* 0x002fe4000f8e00ff */
[----:B------:R-:W-:-:S04]  /*1650*/  UIMAD UR8, UR8, UR15, URZ ;  /* 0x0000000f080872a4 */ /* 0x000fc8000f8e02ff */
[----:B------:R-:W-:-:S06]  /*1660*/  UIADD3 UR8, UPT, UPT, UR19, UR8, URZ ;  /* 0x0000000813087290 */ /* 0x000fcc000fffe0ff */
[----:B------:R-:W-:Y:S02]  /*1670*/  MOV R0, UR8 ;  /* 0x0000000800007c02 */ /* 0x000fe40008000f00 */
.L_x_53:
        /* <DEDUP_REMOVED lines=13> */
.L_x_54:
[----:B------:R-:W1:Y:S01]  /*1750*/  LDCU.64 UR10, c[0x0][0x5c8] ;  /* 0x0000b900ff0a77ac */ /* 0x000e620008000a00 */
[----:B------:R-:W-:-:S04]  /*1760*/  UIADD3 UR40, UPT, UPT, UR40, UR42, URZ ;  /* 0x0000002a28287290 */ /* 0x000fc8000fffe0ff */
[----:B-1----:R-:W-:Y:S02]  /*1770*/  UIMAD.WIDE.U32 UR16, UR40, UR10, URZ ;  /* 0x0000000a281072a5 */ /* 0x002fe4000f8e00ff */
[----:B------:R-:W-:-:S04]  /*1780*/  UIMAD UR40, UR40, UR11, URZ ;  /* 0x0000000b282872a4 */ /* 0x000fc8000f8e02ff */
[----:B------:R-:W-:-:S06]  /*1790*/  UIADD3 UR40, UPT, UPT, UR17, UR40, URZ ;  /* 0x0000002811287290 */ /* 0x000fcc000fffe0ff */
[----:B------:R-:W-:-:S07]  /*17a0*/  MOV R10, UR40 ;  /* 0x00000028000a7c02 */ /* 0x000fce0008000f00 */
.L_x_55:
        /* <DEDUP_REMOVED lines=16> */
[----:B------:R-:W1:Y:S01]  /*18b0*/  LDCU UR17, c[0x0][0x440] ;  /* 0x00008800ff1177ac */ /* 0x000e620008000800 */
[----:B------:R-:W-:Y:S02]  /*18c0*/  IMAD.MOV.U32 R2, RZ, RZ, R4 ;  /* 0x000000ffff027224 */ /* 0x000fe400078e0004 */
[----:B------:R-:W-:Y:S01]  /*18d0*/  IMAD.MOV.U32 R3, RZ, RZ, R0 ;  /* 0x000000ffff037224 */ /* 0x000fe200078e0000 */
[----:B------:R-:W2:Y:S01]  /*18e0*/  LDCU.64 UR8, c[0x0][0x560] ;  /* 0x0000ac00ff0877ac */ /* 0x000ea20008000a00 */
[----:B------:R-:W-:-:S04]  /*18f0*/  IMAD.WIDE.U32 R6, R19, UR14, R2 ;  /* 0x0000000e13067c25 */ /* 0x000fc8000f8e0002 */
[----:B------:R-:W-:Y:S01]  /*1900*/  IMAD R3, R19, UR15, R7 ;  /* 0x0000000f13037c24 */ /* 0x000fe2000f8e0207 */
[----:B-1----:R-:W-:Y:S02]  /*1910*/  ISETP.GE.AND P3, PT, R8, UR17, PT ;  /* 0x0000001108007c0c */ /* 0x002fe4000bf66270 */
[----:B------:R-:W-:Y:S02]  /*1920*/  ISETP.GE.AND P2, PT, R11, UR17, PT ;  /* 0x000000110b007c0c */ /* 0x000fe4000bf46270 */
[----:B------:R-:W-:Y:S02]  /*1930*/  ISETP.GE.AND P1, PT, R12, UR17, PT ;  /* 0x000000110c007c0c */ /* 0x000fe4000bf26270 */
[----:B--2---:R-:W-:-:S04]  /*1940*/  LEA R2, P0, R6, UR8, 0x1 ;  /* 0x0000000806027c11 */ /* 0x004fc8000f8008ff */
[----:B------:R-:W-:-:S05]  /*1950*/  LEA.HI.X R3, R6, UR9, R3, 0x1, P0 ;  /* 0x0000000906037c11 */ /* 0x000fca00080f0c03 */
[----:B------:R1:W-:Y:S04]  /*1960*/  @!P3 STG.E.128 desc[UR38][R2.64], RZ ;  /* 0x000000ff0200b986 */ /* 0x0003e8000c101d26 */
[----:B------:R1:W-:Y:S04]  /*1970*/  @!P2 STG.E.128 desc[UR38][R2.64+0x40], RZ ;  /* 0x000040ff0200a986 */ /* 0x0003e8000c101d26 */
[----:B------:R1:W-:Y:S02]  /*1980*/  @!P1 STG.E.128 desc[UR38][R2.64+0x80], RZ ;  /* 0x000080ff02009986 */ /* 0x0003e4000c101d26 */
.L_x_57:
[----:B------:R-:W-:Y:S05]  /*1990*/  BSYNC.RECONVERGENT B0 ;  /* 0x0000000000007941 */ /* 0x000fea0003800200 */
.L_x_56:
[----:B------:R-:W-:Y:S04]  /*19a0*/  BSSY.RECONVERGENT B0, `(.L_x_58) ;  /* 0x0000011000007945 */ /* 0x000fe80003800200 */
[----:B------:R-:W-:Y:S05]  /*19b0*/  @P4 BRA `(.L_x_59) ;  /* 0x00000000003c4947 */ /* 0x000fea0003800000 */
[----:B------:R-:W2:Y:S01]  /*19c0*/  LDCU UR17, c[0x0][0x440] ;  /* 0x00008800ff1177ac */ /* 0x000ea20008000800 */
[----:B-1----:R-:W-:Y:S02]  /*19d0*/  IMAD R2, R15, UR14, RZ ;  /* 0x0000000e0f027c24 */ /* 0x002fe4000f8e02ff */
[----:B------:R-:W-:Y:S01]  /*19e0*/  IMAD.MOV.U32 R5, RZ, RZ, R0 ;  /* 0x000000ffff057224 */ /* 0x000fe200078e0000 */
[----:B------:R-:W1:Y:S01]  /*19f0*/  LDCU.64 UR8, c[0x0][0x560] ;  /* 0x0000ac00ff0877ac */ /* 0x000e620008000a00 */
[C---:B------:R-:W-:Y:S02]  /*1a00*/  IMAD R0, R14.reuse, UR15, R2 ;  /* 0x0000000f0e007c24 */ /* 0x040fe4000f8e0202 */
[----:B------:R-:W-:-:S04]  /*1a10*/  IMAD.WIDE.U32 R4, R14, UR14, R4 ;  /* 0x0000000e0e047c25 */ /* 0x000fc8000f8e0004 */
[----:B------:R-:W-:Y:S01]  /*1a20*/  IMAD.IADD R0, R5, 0x1, R0 ;  /* 0x0000000105007824 */ /* 0x000fe200078e0200 */
[----:B--2---:R-:W-:Y:S02]  /*1a30*/  ISETP.GE.AND P2, PT, R8, UR17, PT ;  /* 0x0000001108007c0c */ /* 0x004fe4000bf46270 */
[----:B------:R-:W-:Y:S02]  /*1a40*/  ISETP.GE.AND P1, PT, R11, UR17, PT ;  /* 0x000000110b007c0c */ /* 0x000fe4000bf26270 */
[----:B------:R-:W-:Y:S02]  /*1a50*/  ISETP.GE.AND P0, PT, R12, UR17, PT ;  /* 0x000000110c007c0c */ /* 0x000fe4000bf06270 */
[----:B-1----:R-:W-:-:S04]  /*1a60*/  LEA R2, P3, R4, UR8, 0x1 ;  /* 0x0000000804027c11 */ /* 0x002fc8000f8608ff */
[----:B------:R-:W-:-:S05]  /*1a70*/  LEA.HI.X R3, R4, UR9, R0, 0x1, P3 ;  /* 0x0000000904037c11 */ /* 0x000fca00098f0c00 */
[----:B------:R2:W-:Y:S04]  /*1a80*/  @!P2 STG.E.128 desc[UR38][R2.64], RZ ;  /* 0x000000ff0200a986 */ /* 0x0005e8000c101d26 */
[----:B------:R2:W-:Y:S04]  /*1a90*/  @!P1 STG.E.128 desc[UR38][R2.64+0x40], RZ ;  /* 0x000040ff02009986 */ /* 0x0005e8000c101d26 */
[----:B------:R2:W-:Y:S02]  /*1aa0*/  @!P0 STG.E.128 desc[UR38][R2.64+0x80], RZ ;  /* 0x000080ff02008986 */ /* 0x0005e4000c101d26 */
.L_x_59:
[----:B------:R-:W-:Y:S05]  /*1ab0*/  BSYNC.RECONVERGENT B0 ;  /* 0x0000000000007941 */ /* 0x000fea0003800200 */
.L_x_58:
        /* <DEDUP_REMOVED lines=27> */
.L_x_61:
[----:B------:R-:W-:Y:S05]  /*1c70*/  BSYNC.RECONVERGENT B0 ;  /* 0x0000000000007941 */ /* 0x000fea0003800200 */
.L_x_60:
        /* <DEDUP_REMOVED lines=10> */
[----:B-1----:R-:W-:-:S04]  /*1d20*/  LEA R2, P2, R4, UR8, 0x1 ;  /* 0x0000000804027c11 */ /* 0x002fc8000f8408ff */
[----:B------:R-:W-:-:S05]  /*1d30*/  LEA.HI.X R3, R4, UR9, R0, 0x1, P2 ;  /* 0x0000000904037c11 */ /* 0x000fca00090f0c00 */
[----:B------:R3:W-:Y:S04]  /*1d40*/  @!P1 STG.E.128 desc[UR38][R2.64], RZ ;  /* 0x000000ff02009986 */ /* 0x0007e8000c101d26 */
[----:B------:R3:W-:Y:S01]  /*1d50*/  @!P0 STG.E.128 desc[UR38][R2.64+0x40], RZ ;  /* 0x000040ff02008986 */ /* 0x0007e2000c101d26 */
[----:B------:R-:W-:-:S13]  /*1d60*/  ISETP.GE.AND P0, PT, R12, UR5, PT ;  /* 0x000000050c007c0c */ /* 0x000fda000bf06270 */
[----:B------:R-:W-:Y:S05]  /*1d70*/  @P0 BRA `(.L_x_62) ;  /* 0x0000006000f00947 */ /* 0x000fea0003800000 */
[----:B------:R1:W-:Y:S01]  /*1d80*/  STG.E.128 desc[UR38][R2.64+0x80], RZ ;  /* 0x000080ff02007986 */ /* 0x0003e2000c101d26 */
[----:B------:R-:W-:Y:S05]  /*1d90*/  BRA `(.L_x_62) ;  /* 0x0000006000e87947 */ /* 0x000fea0003800000 */
.L_x_51:
[----:B------:R-:W1:Y:S01]  /*1da0*/  LDCU.64 UR8, c[0x0][0x3d8] ;  /* 0x00007b00ff0877ac */ /* 0x000e620008000a00 */
[----:B------:R-:W-:Y:S01]  /*1db0*/  IMAD.U32 R2, RZ, RZ, UR16 ;  /* 0x00000010ff027e24 */ /* 0x000fe2000f8e00ff */
[----:B------:R-:W-:Y:S01]  /*1dc0*/  LOP3.LUT R4, R22, 0xd8, RZ, 0xc0, !PT ;  /* 0x000000d816047812 */ /* 0x000fe200078ec0ff */
[----:B------:R-:W-:Y:S01]  /*1dd0*/  BSSY.RECONVERGENT B0, `(.L_x_63) ;  /* 0x0000034000007945 */ /* 0x000fe20003800200 */
[----:B------:R-:W-:Y:S01]  /*1de0*/  UIMAD UR14, UR5, UR16, URZ ;  /* 0x00000010050e72a4 */ /* 0x000fe2000f8e02ff */
[----:B------:R-:W-:Y:S01]  /*1df0*/  IMAD.WIDE.U32 R2, R2, UR31, R8 ;  /* 0x0000001f02027c25 */ /* 0x000fe2000f8e0008 */
[----:B------:R-:W-:Y:S01]  /*1e00*/  UIADD3 UR15, UPT, UPT, -UR31, UR37, URZ ;  /* 0x000000251f0f7290 */ /* 0x000fe2000fffe1ff */
[----:B------:R-:W-:Y:S01]  /*1e10*/  LOP3.LUT R4, R4, 0x18, R21, 0x78, !PT ;  /* 0x0000001804047812 */ /* 0x000fe200078e7815 */
[----:B------:R-:W-:Y:S01]  /*1e20*/  UIMAD UR14, UR31, UR17, UR14 ;  /* 0x000000111f0e72a4 */ /* 0x000fe2000f8e020e */
[----:B------:R-:W-:Y:S01]  /*1e30*/  @P3 BAR.SYNC.DEFER_BLOCKING 0x0 ;  /* 0x0000000000003b1d */ /* 0x000fe20000010000 */
[----:B------:R-:W-:-:S02]  /*1e40*/  IADD3 R2, P0, PT, R2, UR48, RZ ;  /* 0x0000003002027c10 */ /* 0x000fc4000ff1e0ff */
[----:B------:R-:W-:Y:S02]  /*1e50*/  ISETP.GE.AND P5, PT, R19, UR15, PT ;  /* 0x0000000f13007c0c */ /* 0x000fe4000bfa6270 */
[----:B------:R-:W-:Y:S01]  /*1e60*/  IADD3.X R3, PT, PT, R16, UR14, R3, P0, !PT ;  /* 0x0000000e10037c10 */ /* 0x000fe200087fe403 */
[----:B------:R-:W-:Y:S01]  /*1e70*/  ULOP3.LUT UR14, UR47, 0x80000001, URZ, 0xc0, !UPT ;  /* 0x800000012f0e7892 */ /* 0x000fe2000f8ec0ff */
[----:B------:R-:W-:Y:S01]  /*1e80*/  LOP3.LUT R6, R4, 0x1f20, R22, 0xf8, !PT ;  /* 0x00001f2004067812 */ /* 0x000fe200078ef816 */
[----:B-1----:R-:W-:Y:S02]  /*1e90*/  IMAD R0, R17, UR8, RZ ;  /* 0x0000000811007c24 */ /* 0x002fe4000f8e02ff */
[----:B------:R-:W-:Y:S01]  /*1ea0*/  UISETP.NE.AND UP0, UPT, UR14, 0x1, UPT ;  /* 0x000000010e00788c */ /* 0x000fe2000bf05270 */
[----:B------:R-:W-:-:S03]  /*1eb0*/  IMAD.WIDE.U32 R4, R13, UR8, R2 ;  /* 0x000000080d047c25 */ /* 0x000fc6000f8e0002 */
[----:B------:R-:W-:Y:S01]  /*1ec0*/  USEL UR14, URZ, 0x3000, UP0 ;  /* 0x00003000ff0e7887 */ /* 0x000fe20008000000 */
[----:B------:R-:W-:Y:S01]  /*1ed0*/  IMAD R10, R13, UR9, R0 ;  /* 0x000000090d0a7c24 */ /* 0x000fe2000f8e0200 */
[----:B------:R-:W-:-:S03]  /*1ee0*/  LEA R0, R6, UR6, 0x1 ;  /* 0x0000000606007c11 */ /* 0x000fc6000f8e08ff */
[----:B------:R-:W-:Y:S01]  /*1ef0*/  IMAD.IADD R10, R5, 0x1, R10 ;  /* 0x00000001050a7824 */ /* 0x000fe200078e020a */
        /* <DEDUP_REMOVED lines=9> */
[----:B--2---:R-:W-:-:S04]  /*1f90*/  LEA R2, P2, R6, UR8, 0x1 ;  /* 0x0000000806027c11 */ /* 0x004fc8000f8408ff */
[----:B------:R-:W-:-:S05]  /*1fa0*/  LEA.HI.X R3, R6, UR9, R3, 0x1, P2 ;  /* 0x0000000906037c11 */ /* 0x000fca00090f0c03 */
[----:B------:R-:W-:Y:S01]  /*1fb0*/  @!PT LDS RZ, [RZ] ;  /* 0x00000000fffff984 */ /* 0x000fe20000000800 */
[----:B------:R-:W-:Y:S01]  /*1fc0*/  @!PT LDS RZ, [RZ] ;  /* 0x00000000fffff984 */ /* 0x000fe20000000800 */
[----:B------:R-:W-:Y:S01]  /*1fd0*/  @!PT LDS RZ, [RZ] ;  /* 0x00000000fffff984 */ /* 0x000fe20000000800 */
[----:B------:R1:W-:Y:S04]  /*1fe0*/  @!P1 LDGSTS.E.BYPASS.LTC128B.128 [R0+0xf000], desc[UR38][R2.64] ;  /* 0x0f00000002009fae */ /* 0x0003e8000b981a26 */
[----:B------:R1:W-:Y:S04]  /*1ff0*/  @P1 STS.128 [R0+0xf000], RZ ;  /* 0x00f000ff00001388 */ /* 0x0003e80000000c00 */
[----:B------:R-:W-:Y:S01]  /*2000*/  @!PT LDS RZ, [RZ] ;  /* 0x00000000fffff984 */ /* 0x000fe20000000800 */
[----:B------:R-:W-:Y:S01]  /*2010*/  @!PT LDS RZ, [RZ] ;  /* 0x00000000fffff984 */ /* 0x000fe20000000800 */
[----:B------:R-:W-:Y:S01]  /*2020*/  @!PT LDS RZ, [RZ] ;  /* 0x00000000fffff984 */ /* 0x000fe20000000800 */
[----:B------:R1:W-:Y:S04]  /*2030*/  @!P0 LDGSTS.E.BYPASS.LTC128B.128 [R0+0x11000], desc[UR38][R2.64+0x40] ;  /* 0x1100004002008fae */ /* 0x0003e8000b981a26 */
[----:B------:R1:W-:Y:S01]  /*2040*/  @P0 STS.128 [R0+0x11000], RZ ;  /* 0x011000ff00000388 */ /* 0x0003e20000000c00 */
[----:B------:R-:W-:-:S13]  /*2050*/  ISETP.GE.AND P0, PT, R12, UR20, PT ;  /* 0x000000140c007c0c */ /* 0x000fda000bf06270 */
[----:B------:R-:W-:Y:S05]  /*2060*/  @P0 BRA `(.L_x_65) ;  /* 0x0000000000140947 */ /* 0x000fea0003800000 */
[----:B------:R-:W-:Y:S01]  /*2070*/  @!PT LDS RZ, [RZ] ;  /* 0x00000000fffff984 */ /* 0x000fe20000000800 */
[----:B------:R-:W-:Y:S01]  /*2080*/  @!PT LDS RZ, [RZ] ;  /* 0x00000000fffff984 */ /* 0x000fe20000000800 */
[----:B------:R-:W-:Y:S01]  /*2090*/  @!PT LDS RZ, [RZ] ;  /* 0x00000000fffff984 */ /* 0x000fe20000000800 */
[----:B------:R3:W-:Y:S01]  /*20a0*/  LDGSTS.E.BYPASS.LTC128B.128 [R0+0x13000], desc[UR38][R2.64+0x80] ;  /* 0x1300008002007fae */ /* 0x0007e2000b981a26 */
[----:B------:R-:W-:Y:S05]  /*20b0*/  BRA `(.L_x_66) ;  /* 0x0000000000147947 */ /* 0x000fea0003800000 */
.L_x_65:
[----:B------:R2:W-:Y:S01]  /*20c0*/  STS.128 [R0+0x13000], RZ ;  /* 0x013000ff00007388 */ /* 0x0005e20000000c00 */
[----:B------:R-:W-:Y:S05]  /*20d0*/  BRA `(.L_x_66) ;  /* 0x00000000000c7947 */ /* 0x000fea0003800000 */
.L_x_64:
[----:B------:R1:W-:Y:S04]  /*20e0*/  STS.128 [R0+0xf000], RZ ;  /* 0x00f000ff00007388 */ /* 0x0003e80000000c00 */
[----:B------:R1:W-:Y:S04]  /*20f0*/  STS.128 [R0+0x11000], RZ ;  /* 0x011000ff00007388 */ /* 0x0003e80000000c00 */
[----:B------:R1:W-:Y:S02]  /*2100*/  STS.128 [R0+0x13000], RZ ;  /* 0x013000ff00007388 */ /* 0x0003e40000000c00 */
.L_x_66:
[----:B------:R-:W-:Y:S05]  /*2110*/  BSYNC.RECONVERGENT B0 ;  /* 0x0000000000007941 */ /* 0x000fea0003800200 */
.L_x_63:
[----:B------:R-:W-:Y:S01]  /*2120*/  ISETP.GE.AND P4, PT, R20, UR15, PT ;  /* 0x0000000f14007c0c */ /* 0x000fe2000bf86270 */
[----:B------:R-:W-:-:S12]  /*2130*/  BSSY.RECONVERGENT B0, `(.L_x_67) ;  /* 0x0000022000007945 */ /* 0x000fd80003800200 */
[----:B------:R4:W-:Y:S04]  /*2140*/  @P4 STS.128 [R0+0x10000], RZ ;  /* 0x010000ff00004388 */ /* 0x0009e80000000c00 */
[----:B------:R4:W-:Y:S04]  /*2150*/  @P4 STS.128 [R0+0x12000], RZ ;  /* 0x012000ff00004388 */ /* 0x0009e80000000c00 */
[----:B------:R4:W-:Y:S01]  /*2160*/  @P4 STS.128 [R0+0x14000], RZ ;  /* 0x014000ff00004388 */ /* 0x0009e20000000c00 */
[----:B------:R-:W-:Y:S05]  /*2170*/  @P4 BRA `(.L_x_68) ;  /* 0x0000000000744947 */ /* 0x000fea0003800000 */
[----:B------:R-:W5:Y:S01]  /*2180*/  LDCU UR15, c[0x0][0x440] ;  /* 0x00008800ff0f77ac */ /* 0x000f620008000800 */
[----:B-1-3--:R-:W-:Y:S02]  /*2190*/  IMAD R2, R15, UR16, RZ ;  /* 0x000000100f027c24 */ /* 0x00afe4000f8e02ff */
[----:B------:R-:W-:Y:S01]  /*21a0*/  IMAD.MOV.U32 R5, RZ, RZ, R10 ;  /* 0x000000ffff057224 */ /* 0x000fe200078e000a */
[----:B------:R-:W1:Y:S01]  /*21b0*/  LDCU.64 UR8, c[0x0][0x390] ;  /* 0x00007200ff0877ac */ /* 0x000e620008000a00 */
[C---:B------:R-:W-:Y:S02]  /*21c0*/  IMAD R2, R14.reuse, UR17, R2 ;  /* 0x000000110e027c24 */ /* 0x040fe4000f8e0202 */
[----:B------:R-:W-:-:S04]  /*21d0*/  IMAD.WIDE.U32 R4, R14, UR16, R4 ;  /* 0x000000100e047c25 */ /* 0x000fc8000f8e0004 */
[----:B------:R-:W-:Y:S01]  /*21e0*/  IMAD.IADD R3, R5, 0x1, R2 ;  /* 0x0000000105037824 */ /* 0x000fe200078e0202 */
[----:B-----5:R-:W-:Y:S02]  /*21f0*/  ISETP.GE.AND P1, PT, R8, UR15, PT ;  /* 0x0000000f08007c0c */ /* 0x020fe4000bf26270 */
[----:B------:R-:W-:Y:S02]  /*2200*/  ISETP.GE.AND P0, PT, R11, UR15, PT ;  /* 0x0000000f0b007c0c */ /* 0x000fe4000bf06270 */
[----:B-1----:R-:W-:-:S04]  /*2210*/  LEA R2, P2, R4, UR8, 0x1 ;  /* 0x0000000804027c11 */ /* 0x002fc8000f8408ff */
        /* <DEDUP_REMOVED lines=18> */
.L_x_69:
[----:B------:R3:W-:Y:S02]  /*2340*/  STS.128 [R0+0x14000], RZ ;  /* 0x014000ff00007388 */ /* 0x0007e40000000c00 */
.L_x_68:
[----:B------:R-:W-:Y:S05]  /*2350*/  BSYNC.RECONVERGENT B0 ;  /* 0x0000000000007941 */ /* 0x000fea0003800200 */
.L_x_67:
[----:B------:R-:W-:Y:S01]  /*2360*/  UIMAD UR9, UR47, -0x40, UR45 ;  /* 0xffffffc02f0978a4 */ /* 0x000fe2000f8e022d */
[----:B------:R-:W0:Y:S01]  /*2370*/  LDGDEPBAR ;  /* 0x00000000000079af */ /* 0x000e220000000000 */
[----:B------:R-:W-:Y:S04]  /*2380*/  BSSY.RECONVERGENT B0, `(.L_x_70) ;  /* 0x000001c000007945 */ /* 0x000fe80003800200 */
[----:B------:R-:W-:-:S13]  /*2390*/  ISETP.GE.AND P2, PT, R19, UR9, PT ;  /* 0x0000000913007c0c */ /* 0x000fda000bf46270 */
[----:B------:R-:W-:Y:S05]  /*23a0*/  @P2 BRA `(.L_x_71) ;  /* 0x0000000000582947 */ /* 0x000fea0003800000 */
[----:B------:R-:W5:Y:S02]  /*23b0*/  LDCU UR8, c[0x0][0x440] ;  /* 0x00008800ff0877ac */ /* 0x000f640008000800 */
[----:B-----5:R-:W-:Y:S02]  /*23c0*/  ISETP.GE.AND P1, PT, R8, UR8, PT ;  /* 0x0000000808007c0c */ /* 0x020fe4000bf26270 */
[----:B------:R-:W-:-:S11]  /*23d0*/  ISETP.GE.AND P0, PT, R11, UR8, PT ;  /* 0x000000080b007c0c */ /* 0x000fd6000bf06270 */
        /* <DEDUP_REMOVED lines=17> */
.L_x_72:
[----:B------:R1:W-:Y:S01]  /*24f0*/  STS.128 [R0+0x8000], RZ ;  /* 0x008000ff00007388 */ /* 0x0003e20000000c00 */
[----:B------:R-:W-:Y:S05]  /*2500*/  BRA `(.L_x_73) ;  /* 0x00000000000c7947 */ /* 0x000fea0003800000 */
.L_x_71:
[----:B------:R1:W-:Y:S04]  /*2510*/  STS.128 [R0+0x6000], RZ ;  /* 0x006000ff00007388 */ /* 0x0003e80000000c00 */
[----:B------:R1:W-:Y:S04]  /*2520*/  STS.128 [R0+0x7000], RZ ;  /* 0x007000ff00007388 */ /* 0x0003e80000000c00 */
[----:B------:R1:W-:Y:S02]  /*2530*/  STS.128 [R0+0x8000], RZ ;  /* 0x008000ff00007388 */ /* 0x0003e40000000c00 */
.L_x_73:
[----:B------:R-:W-:Y:S05]  /*2540*/  BSYNC.RECONVERGENT B0 ;  /* 0x0000000000007941 */ /* 0x000fea0003800200 */
.L_x_70:
[----:B------:R-:W-:Y:S01]  /*2550*/  BSSY.RECONVERGENT B0, `(.L_x_74) ;  /* 0x000001c000007945 */ /* 0x000fe20003800200 */
[----:B------:R-:W-:-:S03]  /*2560*/  IADD3 R229, PT, PT, R0, UR14, RZ ;  /* 0x0000000e00e57c10 */ /* 0x000fc6000fffe0ff */
[----:B------:R-:W-:Y:S05]  /*2570*/  @P2 BRA `(.L_x_75) ;  /* 0x0000000000582947 */ /* 0x000fea0003800000 */
[----:B------:R-:W5:Y:S02]  /*2580*/  LDCU UR8, c[0x0][0x440] ;  /* 0x00008800ff0877ac */ /* 0x000f640008000800 */
[----:B-----5:R-:W-:Y:S02]  /*2590*/  ISETP.GE.AND P1, PT, R8, UR8, PT ;  /* 0x0000000808007c0c */ /* 0x020fe4000bf26270 */
[----:B------:R-:W-:-:S11]  /*25a0*/  ISETP.GE.AND P0, PT, R11, UR8, PT ;  /* 0x000000080b007c0c */ /* 0x000fd6000bf06270 */
[----:B------:R-:W-:Y:S01]  /*25b0*/  @!PT LDS RZ, [RZ] ;  /* 0x00000000fffff984 */ /* 0x000fe20000000800 */
[----:B------:R-:W-:Y:S01]  /*25c0*/  @!PT LDS RZ, [RZ] ;  /* 0x00000000fffff984 */ /* 0x000fe20000000800 */
[----:B------:R-:W-:Y:S01]  /*25d0*/  @!PT LDS RZ, [RZ] ;  /* 0x00000000fffff984 */ /* 0x000fe20000000800 */
[----:B------:R1:W-:Y:S04]  /*25e0*/  @!P1 LDGSTS.E.BYPASS.LTC128B.128 [R229], desc[UR38][R238.64] ;  /* 0x00000000eee59fae */ /* 0x0003e8000b981a26 */
[----:B------:R1:W-:Y:S04]  /*25f0*/  @P1 STS.128 [R229], RZ ;  /* 0x000000ffe5001388 */ /* 0x0003e80000000c00 */
        /* <DEDUP_REMOVED lines=12> */
.L_x_76:
[----:B------:R1:W-:Y:S01]  /*26c0*/  STS.128 [R229+0x2000], RZ ;  /* 0x002000ffe5007388 */ /* 0x0003e20000000c00 */
[----:B------:R-:W-:Y:S05]  /*26d0*/  BRA `(.L_x_77) ;  /* 0x00000000000c7947 */ /* 0x000fea0003800000 */
.L_x_75:
[----:B------:R1:W-:Y:S04]  /*26e0*/  STS.128 [R229], RZ ;  /* 0x000000ffe5007388 */ /* 0x0003e80000000c00 */
[----:B------:R1:W-:Y:S04]  /*26f0*/  STS.128 [R229+0x1000], RZ ;  /* 0x001000ffe5007388 */ /* 0x0003e80000000c00 */
[----:B------:R1:W-:Y:S02]  /*2700*/  STS.128 [R229+0x2000], RZ ;  /* 0x002000ffe5007388 */ /* 0x0003e40000000c00 */
.L_x_77:
[----:B------:R-:W-:Y:S05]  /*2710*/  BSYNC.RECONVERGENT B0 ;  /* 0x0000000000007941 */ /* 0x000fea0003800200 */
.L_x_74:
[----:B------:R-:W-:Y:S01]  /*2720*/  SHF.R.U32.HI R16, RZ, 0x1, R21 ;  /* 0x00000001ff107819 */ /* 0x000fe20000011615 */
[----:B------:R-:W-:Y:S01]  /*2730*/  IMAD.MOV.U32 R251, RZ, RZ, 0x7f800000 ;  /* 0x7f800000fffb7424 */ /* 0x000fe200078e00ff */
[----:B------:R-:W-:Y:S01]  /*2740*/  MOV R252, 0x7f800000 ;  /* 0x7f80000000fc7802 */ /* 0x000fe20000000f00 */
[----:B------:R-:W-:Y:S01]  /*2750*/  IMAD.MOV.U32 R250, RZ, RZ, 0x7f800000 ;  /* 0x7f800000fffa7424 */ /* 0x000fe200078e00ff */
[----:B------:R-:W-:Y:S02]  /*2760*/  LOP3.LUT R241, R16, 0x10, RZ, 0xc0, !PT ;  /* 0x0000001010f17812 */ /* 0x000fe400078ec0ff */
[----:B------:R-:W-:Y:S02]  /*2770*/  MOV R249, 0x7f800000 ;  /* 0x7f80000000f97802 */ /* 0x000fe40000000f00 */
[----:B------:R-:W-:-:S04]  /*2780*/  LOP3.LUT R241, R241, 0x7, R19, 0xf8, !PT ;  /* 0x00000007f1f17812 */ /* 0x000fc800078ef813 */
[C---:B-1-3--:R-:W-:Y:S01]  /*2790*/  LOP3.LUT R3, R241.reuse, 0x20, RZ, 0xfc, !PT ;  /* 0x00000020f1037812 */ /* 0x04afe200078efcff */
[C---:B------:R-:W-:Y:S01]  /*27a0*/  VIADD R4, R241.reuse, 0x8 ;  /* 0x00000008f1047836 */ /* 0x040fe20000000000 */
[C---:B------:R-:W-:Y:S01]  /*27b0*/  ISETP.GE.AND P3, PT, R241.reuse, UR9, PT ;  /* 0x00000009f1007c0c */ /* 0x040fe2000bf66270 */
[----:B------:R-:W-:Y:S01]  /*27c0*/  VIADD R2, R241, 0x28 ;  /* 0x00000028f1027836 */ /* 0x000fe20000000000 */
[----:B------:R-:W-:Y:S02]  /*27d0*/  ISETP.GE.AND P1, PT, R3, UR9, PT ;  /* 0x0000000903007c0c */ /* 0x000fe4000bf26270 */
[----:B------:R-:W-:Y:S02]  /*27e0*/  ISETP.GE.AND P2, PT, R4, UR9, PT ;  /* 0x0000000904007c0c */ /* 0x000fe4000bf46270 */
[----:B------:R-:W-:Y:S01]  /*27f0*/  ISETP.GE.AND P0, PT, R2, UR9, PT ;  /* 0x0000000902007c0c */ /* 0x000fe2000bf06270 */
[----:B------:R-:W-:Y:S01]  /*2800*/  IMAD.MOV.U32 R2, RZ, RZ, 0x4 ;  /* 0x00000004ff027424 */ /* 0x000fe200078e00ff */
[----:B------:R-:W1:Y:S03]  /*2810*/  LDCU.64 UR8, c[0x0][0x3d0] ;  /* 0x00007a00ff0877ac */ /* 0x000e660008000a00 */
[----:B------:R-:W-:Y:S01]  /*2820*/  IMAD.WIDE.U32 R2, R241, R2, UR54 ;  /* 0x00000036f1027e25 */ /* 0x000fe2000f8e0002 */
[----:B------:R-:W-:-:S04]  /*2830*/  UIMAD UR5, UR5, UR18, URZ ;  /* 0x00000012050572a4 */ /* 0x000fc8000f8e02ff */
[----:B------:R-:W5:Y:S04]  /*2840*/  @!P3 LDG.E R252, desc[UR38][R2.64] ;  /* 0x0000002602fcb981 */ /* 0x000f68000c1e1900 */
[----:B------:R-:W5:Y:S04]  /*2850*/  @!P2 LDG.E R251, desc[UR38][R2.64+0x20] ;  /* 0x0000202602fba981 */ /* 0x000f68000c1e1900 */
[----:B------:R-:W5:Y:S04]  /*2860*/  @!P1 LDG.E R250, desc[UR38][R2.64+0x80] ;  /* 0x0000802602fa9981 */ /* 0x000f68000c1e1900 */
[----:B------:R3:W5:Y:S01]  /*2870*/  @!P0 LDG.E R249, desc[UR38][R2.64+0xa0] ;  /* 0x0000a02602f98981 */ /* 0x000762000c1e1900 */
[----:B------:R-:W-:Y:S01]  /*2880*/  UIMAD UR5, UR31, UR19, UR5 ;  /* 0x000000131f0572a4 */ /* 0x000fe2000f8e0205 */
[----:B-1----:R-:W-:Y:S01]  /*2890*/  IMAD R4, R17, UR8, RZ ;  /* 0x0000000811047c24 */ /* 0x002fe2000f8e02ff */
[----:B------:R-:W-:Y:S03]  /*28a0*/  BSSY.RECONVERGENT B0, `(.L_x_78) ;  /* 0x0000029000007945 */ /* 0x000fe60003800200 */
[----:B------:R-:W-:-:S02]  /*28b0*/  IMAD R10, R13, UR9, R4 ;  /* 0x000000090d0a7c24 */ /* 0x000fc4000f8e0204 */
[----:B---3--:R-:W-:-:S04]  /*28c0*/  IMAD.U32 R2, RZ, RZ, UR18 ;  /* 0x00000012ff027e24 */ /* 0x008fc8000f8e00ff */
[----:B------:R-:W-:-:S03]  /*28d0*/  IMAD.WIDE.U32 R2, R2, UR31, R8 ;  /* 0x0000001f02027c25 */ /* 0x000fc6000f8e0008 */
[----:B------:R-:W-:-:S04]  /*28e0*/  IADD3 R2, P0, PT, R2, UR44, RZ ;  /* 0x0000002c02027c10 */ /* 0x000fc8000ff1e0ff */
[----:B------:R-:W-:-:S03]  /*28f0*/  IADD3.X R3, PT, PT, R18, UR5, R3, P0, !PT ;  /* 0x0000000512037c10 */ /* 0x000fc600087fe403 */
[----:B------:R-:W-:-:S05]  /*2900*/  IMAD.WIDE.U32 R4, R13, UR8, R2 ;  /* 0x000000080d047c25 */ /* 0x000fca000f8e0002 */
[----:B------:R-:W-:Y:S01]  /*2910*/  IADD3 R10, PT, PT, R5, R10, RZ ;  /* 0x0000000a050a7210 */ /* 0x000fe20007ffe0ff */
[----:B------:R-:W-:Y:S06]  /*2920*/  @P5 BRA `(.L_x_79) ;  /* 0x0000000000745947 */ /* 0x000fec0003800000 */
[----:B------:R-:W1:Y:S01]  /*2930*/  LDCU UR5, c[0x0][0x440] ;  /* 0x00008800ff0577ac */ /* 0x000e620008000800 */
[----:B------:R-:W-:Y:S02]  /*2940*/  IMAD.MOV.U32 R2, RZ, RZ, R4 ;  /* 0x000000ffff027224 */ /* 0x000fe400078e0004 */
[----:B------:R-:W-:Y:S01]  /*2950*/  IMAD.MOV.U32 R3, RZ, RZ, R10 ;  /* 0x000000ffff037224 */ /* 0x000fe200078e000a */
[----:B------:R-:W3:Y:S01]  /*2960*/  LDCU.64 UR8, c[0x0][0x388] ;  /* 0x00007100ff0877ac */ /* 0x000ee20008000a00 */
[----:B------:R-:W-:-:S04]  /*2970*/  IMAD.WIDE.U32 R6, R19, UR18, R2 ;  /* 0x0000001213067c25 */ /* 0x000fc8000f8e0002 */
[----:B------:R-:W-:Y:S01]  /*2980*/  IMAD R3, R19, UR19, R7 ;  /* 0x0000001313037c24 */ /* 0x000fe2000f8e0207 */
[----:B-1----:R-:W-:Y:S02]  /*2990*/  ISETP.GE.AND P1, PT, R8, UR5, PT ;  /* 0x0000000508007c0c */ /* 0x002fe4000bf26270 */
[----:B------:R-:W-:Y:S02]  /*29a0*/  ISETP.GE.AND P0, PT, R11, UR5, PT ;  /* 0x000000050b007c0c */ /* 0x000fe4000bf06270 */
[----:B---3--:R-:W-:-:S04]  /*29b0*/  LEA R2, P2, R6, UR8, 0x1 ;  /* 0x0000000806027c11 */ /* 0x008fc8000f8408ff */
        /* <DEDUP_REMOVED lines=18> */
.L_x_80:
[----:B------:R3:W-:Y:S01]  /*2ae0*/  STS.128 [R0+0xd000], RZ ;  /* 0x00d000ff00007388 */ /* 0x0007e20000000c00 */
[----:B------:R-:W-:Y:S05]  /*2af0*/  BRA `(.L_x_81) ;  /* 0x00000000000c7947 */ /* 0x000fea0003800000 */
.L_x_79:
[----:B------:R1:W-:Y:S04]  /*2b00*/  STS.128 [R0+0x9000], RZ ;  /* 0x009000ff00007388 */ /* 0x0003e80000000c00 */
[----:B------:R1:W-:Y:S04]  /*2b10*/  STS.128 [R0+0xb000], RZ ;  /* 0x00b000ff00007388 */ /* 0x0003e80000000c00 */
[----:B------:R1:W-:Y:S02]  /*2b20*/  STS.128 [R0+0xd000], RZ ;  /* 0x00d000ff00007388 */ /* 0x0003e40000000c00 */
.L_x_81:
[----:B------:R-:W-:Y:S05]  /*2b30*/  BSYNC.RECONVERGENT B0 ;  /* 0x0000000000007941 */ /* 0x000fea0003800200 */
.L_x_78:
[----:B------:R1:W-:Y:S01]  /*2b40*/  @P4 STS.128 [R0+0xa000], RZ ;  /* 0x00a000ff00004388 */ /* 0x0003e20000000c00 */
[----:B------:R-:W-:Y:S03]  /*2b50*/  BSSY.RECONVERGENT B0, `(.L_x_82) ;  /* 0x0000021000007945 */ /* 0x000fe60003800200 */
[----:B------:R1:W-:Y:S04]  /*2b60*/  @P4 STS.128 [R0+0xc000], RZ ;  /* 0x00c000ff00004388 */ /* 0x0003e80000000c00 */
[----:B------:R1:W-:Y:S01]  /*2b70*/  @P4 STS.128 [R0+0xe000], RZ ;  /* 0x00e000ff00004388 */ /* 0x0003e20000000c00 */
[----:B------:R-:W-:Y:S05]  /*2b80*/  @P4 BRA `(.L_x_83) ;  /* 0x0000000000744947 */ /* 0x000fea0003800000 */
[----:B------:R-:W2:Y:S01]  /*2b90*/  LDCU UR5, c[0x0][0x440] ;  /* 0x00008800ff0577ac */ /* 0x000ea20008000800 */
[----:B-1-3--:R-:W-:Y:S02]  /*2ba0*/  IMAD R2, R15, UR18, RZ ;  /* 0x000000120f027c24 */ /* 0x00afe4000f8e02ff */
        /* <DEDUP_REMOVED lines=26> */
.L_x_84:
[----:B------:R2:W-:Y:S02]  /*2d50*/  STS.128 [R0+0xe000], RZ ;  /* 0x00e000ff00007388 */ /* 0x0005e40000000c00 */
.L_x_83:
[----:B------:R-:W-:Y:S05]  /*2d60*/  BSYNC.RECONVERGENT B0 ;  /* 0x0000000000007941 */ /* 0x000fea0003800200 */
.L_x_82:
[----:B------:R-:W1:Y:S01]  /*2d70*/  S2R R228, SR_TID.X ;  /* 0x0000000000e47919 */ /* 0x000e620000002100 */
[C---:B------:R-:W-:Y:S01]  /*2d80*/  IMAD.SHL.U32 R8, R21.reuse, 0x20, RZ ;  /* 0x0000002015087824 */ /* 0x040fe200078e00ff */
[C---:B------:R-:W-:Y:S01]  /*2d90*/  LOP3.LUT P0, RZ, R21.reuse, 0x4, RZ, 0xc0, !PT ;  /* 0x0000000415ff7812 */ /* 0x040fe2000780c0ff */
[C---:B------:R-:W-:Y:S01]  /*2da0*/  IMAD.SHL.U32 R4, R21.reuse, 0x10, RZ ;  /* 0x0000001015047824 */ /* 0x040fe200078e00ff */
[----:B------:R-:W0:Y:S01]  /*2db0*/  LDGDEPBAR ;  /* 0x00000000000079af */ /* 0x000e220000000000 */
[----:B------:R-:W-:Y:S01]  /*2dc0*/  IMAD.SHL.U32 R9, R21, 0x4, RZ ;  /* 0x0000000415097824 */ /* 0x000fe200078e00ff */
[C---:B-1234-:R-:W-:Y:S01]  /*2dd0*/  LOP3.LUT R0, R8.reuse, 0x20, RZ, 0xc0, !PT ;  /* 0x0000002008007812 */ /* 0x05efe200078ec0ff */
[----:B------:R-:W1:Y:S01]  /*2de0*/  LDC R246, c[0x0][0x44c] ;  /* 0x00011300fff67b82 */ /* 0x000e620000000800 */
[----:B------:R-:W-:Y:S01]  /*2df0*/  LOP3.LUT R6, R8, 0x120, RZ, 0xc0, !PT ;  /* 0x0000012008067812 */ /* 0x000fe200078ec0ff */
[----:B------:R-:W2:Y:S01]  /*2e00*/  LDCU UR15, c[0x0][0x3b0] ;  /* 0x00007600ff0f77ac */ /* 0x000ea20008000800 */
[--C-:B------:R-:W-:Y:S01]  /*2e10*/  LOP3.LUT R0, R0, 0x3c00, R4.reuse, 0xf8, !PT ;  /* 0x00003c0000007812 */ /* 0x100fe200078ef804 */
[----:B------:R-:W-:Y:S01]  /*2e20*/  IMAD.MOV.U32 R225, RZ, RZ, 0x20 ;  /* 0x00000020ffe17424 */ /* 0x000fe200078e00ff */
[--C-:B------:R-:W-:Y:S01]  /*2e30*/  LOP3.LUT R6, R6, 0x200, R4.reuse, 0xf8, !PT ;  /* 0x0000020006067812 */ /* 0x100fe200078ef804 */
[----:B------:R-:W3:Y:S01]  /*2e40*/  LDCU UR16, c[0x0][0x590] ;  /* 0x0000b200ff1077ac */ /* 0x000ee20008000800 */
[----:B------:R-:W-:Y:S01]  /*2e50*/  LOP3.LUT R4, R0, 0x100, R4, 0xf8, !PT ;  /* 0x0000010000047812 */ /* 0x000fe200078ef804 */
[----:B------:R-:W-:Y:S01]  /*2e60*/  IMAD.MOV.U32 R224, RZ, RZ, 0x20 ;  /* 0x00000020ffe07424 */ /* 0x000fe200078e00ff */
[----:B------:R-:W-:Y:S01]  /*2e70*/  SHF.R.U32.HI R0, RZ, 0x4, R21 ;  /* 0x00000004ff007819 */ /* 0x000fe20000011615 */
[----:B------:R-:W-:Y:S01]  /*2e80*/  UIADD3 UR31, UPT, UPT, UR31, 0x80, URZ ;  /* 0x000000801f1f7890 */ /* 0x000fe2000fffe0ff */
[----:B------:R-:W-:Y:S01]  /*2e90*/  LOP3.LUT R9, R9, 0x18, RZ, 0xc0, !PT ;  /* 0x0000001809097812 */ /* 0x000fe200078ec0ff */
[----:B------:R-:W-:Y:S01]  /*2ea0*/  IMAD.MOV.U32 R240, RZ, RZ, R229 ;  /* 0x000000fffff07224 */ /* 0x000fe200078e00e5 */
[----:B------:R-:W-:-:S02]  /*2eb0*/  LOP3.LUT R0, R0, 0x8, RZ, 0xc0, !PT ;  /* 0x0000000800007812 */ /* 0x000fc400078ec0ff */
[----:B------:R-:W-:Y:S02]  /*2ec0*/  CS2R R126, SRZ ;  /* 0x00000000007e7805 */ /* 0x000fe4000001ff00 */
[----:B------:R-:W-:Y:S02]  /*2ed0*/  LOP3.LUT R5, R9, 0xc0, R8, 0xf8, !PT ;  /* 0x000000c009057812 */ /* 0x000fe400078ef808 */
[----:B------:R-:W-:Y:S02]  /*2ee0*/  CS2R R124, SRZ ;  /* 0x00000000007c7805 */ /* 0x000fe4000001ff00 */
[--C-:B------:R-:W-:Y:S02]  /*2ef0*/  LOP3.LUT R0, R0, 0x10, R21.reuse, 0xf8, !PT ;  /* 0x0000001000007812 */ /* 0x100fe400078ef815 */
[----:B------:R-:W-:Y:S02]  /*2f00*/  CS2R R130, SRZ ;  /* 0x0000000000827805 */ /* 0x000fe4000001ff00 */
[----:B------:R-:W-:-:S02]  /*2f10*/  LOP3.LUT R3, R5, 0x8, R21, 0x78, !PT ;  /* 0x0000000805037812 */ /* 0x000fc400078e7815 */
[----:B------:R-:W-:Y:S01]  /*2f20*/  CS2R R128, SRZ ;  /* 0x0000000000807805 */ /* 0x000fe2000001ff00 */
[----:B------:R-:W-:-:S04]  /*2f30*/  DEPBAR.LE SB0, 0x1 ;  /* 0x000080400000791a */ /* 0x000fc80000000000 */
[C---:B------:R-:W-:Y:S01]  /*2f40*/  IMAD.SHL.U32 R10, R228.reuse, 0x20, RZ ;  /* 0x00000020e40a7824 */ /* 0x040fe200078e00ff */
[----:B------:R-:W-:Y:S01]  /*2f50*/  LOP3.LUT R5, R5, 0x8, R16, 0x78, !PT ;  /* 0x0000000805057812 */ /* 0x000fe200078e7810 */
[C---:B------:R-:W-:Y:S01]  /*2f60*/  IMAD.SHL.U32 R2, R228.reuse, 0x4, RZ ;  /* 0x00000004e4027824 */ /* 0x040fe200078e00ff */
[----:B------:R-:W-:Y:S01]  /*2f70*/  SHF.R.U32.HI R11, RZ, 0x1, R228 ;  /* 0x00000001ff0b7819 */ /* 0x000fe200000116e4 */
[----:B------:R-:W-:Y:S01]  /*2f80*/  IMAD.SHL.U32 R12, R228, 0x2, RZ ;  /* 0x00000002e40c7824 */ /* 0x000fe200078e00ff */
[----:B------:R-:W-:Y:S01]  /*2f90*/  LOP3.LUT R7, R10, 0xc0, RZ, 0xc0, !PT ;  /* 0x000000c00a077812 */ /* 0x000fe200078ec0ff */
[----:B------:R-:W-:Y:S01]  /*2fa0*/  IMAD.SHL.U32 R227, R228, 0x8, RZ ;  /* 0x00000008e4e37824 */ /* 0x000fe200078e00ff */
[----:B------:R-:W-:Y:S02]  /*2fb0*/  LOP3.LUT R6, R6, R5, RZ, 0xfc, !PT ;  /* 0x0000000506067212 */ /* 0x000fe400078efcff */
[----:B------:R-:W-:Y:S02]  /*2fc0*/  CS2R R122, SRZ ;  /* 0x00000000007a7805 */ /* 0x000fe4000001ff00 */
[----:B------:R-:W-:-:S02]  /*2fd0*/  LOP3.LUT R7, R7, 0x18, R2, 0xf8, !PT ;  /* 0x0000001807077812 */ /* 0x000fc400078ef802 */
[----:B------:R-:W-:Y:S02]  /*2fe0*/  CS2R R120, SRZ ;  /* 0x0000000000787805 */ /* 0x000fe4000001ff00 */
[----:B------:R-:W-:Y:S02]  /*2ff0*/  LOP3.LUT R2, R0, 0xc0, R8, 0xf8, !PT ;  /* 0x000000c000027812 */ /* 0x000fe400078ef808 */
[----:B------:R-:W-:Y:S02]  /*3000*/  CS2R R118, SRZ ;  /* 0x0000000000767805 */ /* 0x000fe4000001ff00 */
[----:B------:R-:W-:Y:S01]  /*3010*/  LOP3.LUT R0, R4, R3, RZ, 0xfc, !PT ;  /* 0x0000000304007212 */ /* 0x000fe200078efcff */
[----:B------:R-:W-:Y:S01]  /*3020*/  IMAD.SHL.U32 R3, R228, 0x10, RZ ;  /* 0x00000010e4037824 */ /* 0x000fe200078e00ff */
[----:B------:R-:W-:Y:S02]  /*3030*/  LOP3.LUT R2, R2, R9, RZ, 0x3c, !PT ;  /* 0x0000000902027212 */ /* 0x000fe400078e3cff */
[----:B------:R-:W-:-:S02]  /*3040*/  CS2R R116, SRZ ;  /* 0x0000000000747805 */ /* 0x000fc4000001ff00 */
[----:B------:R-:W-:Y:S02]  /*3050*/  LOP3.LUT R4, R10, 0x120, RZ, 0xc0, !PT ;  /* 0x000001200a047812 */ /* 0x000fe400078ec0ff */
[----:B------:R-:W-:Y:S02]  /*3060*/  CS2R R110, SRZ ;  /* 0x00000000006e7805 */ /* 0x000fe4000001ff00 */
[----:B------:R-:W-:Y:S01]  /*3070*/  LEA R222, R0, UR6, 0x1 ;  /* 0x0000000600de7c11 */ /* 0x000fe2000f8e08ff */
[----:B------:R-:W-:Y:S01]  /*3080*/  BAR.SYNC.DEFER_BLOCKING 0x0 ;  /* 0x0000000000007b1d */ /* 0x000fe20000010000 */
[----:B------:R-:W-:Y:S02]  /*3090*/  LOP3.LUT R220, R2, 0x120, R8, 0xf8, !PT ;  /* 0x0000012002dc7812 */ /* 0x000fe400078ef808 */
[----:B------:R-:W-:Y:S02]  /*30a0*/  CS2R R108, SRZ ;  /* 0x00000000006c7805 */ /* 0x000fe4000001ff00 */
[----:B------:R-:W-:Y:S01]  /*30b0*/  LOP3.LUT R2, R4, 0x200, R3, 0xf8, !PT ;  /* 0x0000020004027812 */ /* 0x000fe200078ef803 */
[C---:B------:R-:W-:Y:S01]  /*30c0*/  VIADD R4, R222.reuse, 0xf000 ;  /* 0x0000f000de047836 */ /* 0x040fe20000000000 */
[----:B------:R-:W-:Y:S01]  /*30d0*/  LOP3.LUT R3, R3, 0x1c0, RZ, 0xc0, !PT ;  /* 0x000001c003037812 */ /* 0x000fe200078ec0ff */
[----:B------:R-:W-:Y:S01]  /*30e0*/  VIADD R216, R222, 0xf020 ;  /* 0x0000f020ded87836 */ /* 0x000fe20000000000 */
[----:B------:R-:W-:Y:S01]  /*30f0*/  LOP3.LUT R5, R10, 0x7400, RZ, 0xc0, !PT ;  /* 0x000074000a057812 */ /* 0x000fe200078ec0ff */
[----:B------:R-:W-:Y:S01]  /*3100*/  @P0 VIADD R216, R4, 0xffffffe0 ;  /* 0xffffffe004d80836 */ /* 0x000fe20000000000 */
[----:B------:R-:W-:-:S02]  /*3110*/  LOP3.LUT R3, R3, 0x38, R12, 0xf8, !PT ;  /* 0x0000003803037812 */ /* 0x000fc400078ef80c */
[----:B------:R-:W-:Y:S02]  /*3120*/  CS2R R114, SRZ ;  /* 0x0000000000727805 */ /* 0x000fe4000001ff00 */
[--C-:B------:R-:W-:Y:S02]  /*3130*/  LOP3.LUT R0, R7, 0x8, R11.reuse, 0x78, !PT ;  /* 0x0000000807007812 */ /* 0x100fe400078e780b */
[----:B------:R-:W-:Y:S02]  /*3140*/  CS2R R112, SRZ ;  /* 0x0000000000707805 */ /* 0x000fe4000001ff00 */
[----:B------:R-:W-:Y:S02]  /*3150*/  LOP3.LUT R5, R5, 0x6, R12, 0xf8, !PT ;  /* 0x0000000605057812 */ /* 0x000fe400078ef80c */
[----:B------:R-:W-:Y:S02]  /*3160*/  CS2R R106, SRZ ;  /* 0x00000000006a7805 */ /* 0x000fe4000001ff00 */
[----:B------:R-:W-:-:S02]  /*3170*/  LOP3.LUT R3, R3, 0x20, R11, 0x78, !PT ;  /* 0x0000002003037812 */ /* 0x000fc400078e780b */
[----:B------:R-:W-:Y:S02]  /*3180*/  CS2R R104, SRZ ;  /* 0x0000000000687805 */ /* 0x000fe4000001ff00 */
[----:B------:R-:W-:Y:S02]  /*3190*/  LOP3.LUT R226, R2, R0, RZ, 0xfc, !PT ;  /* 0x0000000002e27212 */ /* 0x000fe400078efcff */
[----:B------:R-:W-:Y:S02]  /*31a0*/  CS2R R102, SRZ ;  /* 0x0000000000667805 */ /* 0x000fe4000001ff00 */
[----:B------:R-:W-:Y:S02]  /*31b0*/  LOP3.LUT R0, R5, R3, RZ, 0xfc, !PT ;  /* 0x0000000305007212 */ /* 0x000fe400078efcff */
[----:B------:R-:W-:Y:S02]  /*31c0*/  CS2R R100, SRZ ;  /* 0x0000000000647805 */ /* 0x000fe4000001ff00 */
[----:B------:R-:W-:-:S02]  /*31d0*/  SEL R225, R225, 0xffffffe0, !P0 ;  /* 0xffffffe0e1e17807 */ /* 0x000fc40004000000 */
[----:B------:R-:W-:Y:S02]  /*31e0*/  CS2R R94, SRZ ;  /* 0x00000000005e7805 */ /* 0x000fe4000001ff00 */
[----:B------:R-:W-:Y:S01]  /*31f0*/  LOP3.LUT P1, RZ, R228, 0x4, RZ, 0xc0, !PT ;  /* 0x00000004e4ff7812 */ /* 0x000fe2000782c0ff */
[----:B------:R-:W4:Y:S01]  /*3200*/  LDSM.16.M88.4 R180, [R216] ;  /* 0x00000000d8b4783b */ /* 0x000f220000000200 */
[----:B------:R-:W-:Y:S02]  /*3210*/  LEA R221, R6, UR6, 0x1 ;  /* 0x0000000606dd7c11 */ /* 0x000fe4000f8e08ff */
[----:B------:R-:W-:Y:S02]  /*3220*/  CS2R R92, SRZ ;  /* 0x00000000005c7805 */ /* 0x000fe4000001ff00 */
[----:B------:R-:W-:Y:S01]  /*3230*/  LEA R220, R220, UR6, 0x1 ;  /* 0x00000006dcdc7c11 */ /* 0x000fe2000f8e08ff */
[----:B------:R-:W1:Y:S01]  /*3240*/  LDSM.16.M88.4 R184, [R216+0x400] ;  /* 0x00040000d8b8783b */ /* 0x000e620000000200 */
[----:B------:R-:W-:-:S02]  /*3250*/  LOP3.LUT P0, RZ, R228, 0x2, RZ, 0xc0, !PT ;  /* 0x00000002e4ff7812 */ /* 0x000fc4000780c0ff */
[----:B------:R-:W-:Y:S02]  /*3260*/  CS2R R98, SRZ ;  /* 0x0000000000627805 */ /* 0x000fe4000001ff00 */
[----:B------:R-:W-:Y:S01]  /*3270*/  LOP3.LUT R2, R227, 0x18, RZ, 0xc0, !PT ;  /* 0x00000018e3027812 */ /* 0x000fe200078ec0ff */
[----:B------:R-:W1:Y:S01]  /*3280*/  LDSM.16.M88.4 R196, [R216+0x2000] ;  /* 0x00200000d8c4783b */ /* 0x000e620000000200 */
[----:B------:R-:W-:Y:S02]  /*3290*/  CS2R R96, SRZ ;  /* 0x0000000000607805 */ /* 0x000fe4000001ff00 */
[----:B------:R-:W-:Y:S02]  /*32a0*/  CS2R R90, SRZ ;  /* 0x00000000005a7805 */ /* 0x000fe4000001ff00 */
[----:B------:R-:W-:Y:S01]  /*32b0*/  CS2R R88, SRZ ;  /* 0x0000000000587805 */ /* 0x000fe2000001ff00 */
[----:B------:R-:W1:Y:S01]  /*32c0*/  LDSM.16.M88.4 R200, [R216+0x2400] ;  /* 0x00240000d8c8783b */ /* 0x000e620000000200 */
[----:B------:R-:W-:-:S02]  /*32d0*/  CS2R R86, SRZ ;  /* 0x0000000000567805 */ /* 0x000fc4000001ff00 */
[----:B------:R-:W-:Y:S02]  /*32e0*/  CS2R R84, SRZ ;  /* 0x0000000000547805 */ /* 0x000fe4000001ff00 */
[----:B------:R-:W-:Y:S01]  /*32f0*/  CS2R R78, SRZ ;  /* 0x00000000004e7805 */ /* 0x000fe2000001ff00 */
        /* <DEDUP_REMOVED lines=31> */
[----:B------:R-:W-:Y:S01]  /*34f0*/  LOP3.LUT P2, RZ, R228, 0x8, RZ, 0xc0, !PT ;  /* 0x00000008e4ff7812 */ /* 0x000fe2000784c0ff */
[----:B------:R4:W-:Y:S01]  /*3500*/  STL [R1], R0 ;  /* 0x0000000001007387 */ /* 0x0009e20000100800 */
[----:B------:R-:W-:Y:S01]  /*3510*/  SEL R224, R224, 0xffffffe0, !P0 ;  /* 0xffffffe0e0e07807 */ /* 0x000fe20004000000 */
[----:B------:R-:W-:Y:S01]  /*3520*/  VIADD R221, R221, UR14 ;  /* 0x0000000edddd7c36 */ /* 0x000fe20008000000 */
[----:B------:R-:W-:Y:S01]  /*3530*/  USHF.L.U32 UR46, UR46, 0x3, URZ ;  /* 0x000000032e2e7899 */ /* 0x000fe200080006ff */
[----:B------:R-:W-:Y:S01]  /*3540*/  VIADD R220, R220, UR14 ;  /* 0x0000000edcdc7c36 */ /* 0x000fe20008000000 */
[----:B------:R-:W1:Y:S01]  /*3550*/  LDCU UR5, c[0x0][0x440] ;  /* 0x00008800ff0577ac */ /* 0x000e620008000800 */
[----:B------:R-:W-:Y:S01]  /*3560*/  IMAD.IADD R223, R222, 0x1, R225 ;  /* 0x00000001dedf7824 */ /* 0x000fe200078e02e1 */
[----:B------:R-:W1:Y:S01]  /*3570*/  LDCU UR8, c[0x0][0x3e0] ;  /* 0x00007c00ff0877ac */ /* 0x000e620008000800 */
[----:B------:R-:W1:Y:S01]  /*3580*/  LDCU UR9, c[0x0][0x45c] ;  /* 0x00008b80ff0977ac */ /* 0x000e620008000800 */
[----:B------:R-:W-:-:S02]  /*3590*/  UISETP.GE.AND UP1, UPT, UR31, UR37, UPT ;  /* 0x000000251f00728c */ /* 0x000fc4000bf26270 */
[----:B--2---:R-:W-:Y:S02]  /*35a0*/  USHF.L.U32 UR15, UR15, 0x6, URZ ;  /* 0x000000060f0f7899 */ /* 0x004fe400080006ff */
[----:B---3--:R-:W-:Y:S01]  /*35b0*/  USHF.L.U32 UR16, UR16, 0x6, URZ ;  /* 0x0000000610107899 */ /* 0x008fe200080006ff */
[----:B----4-:R-:W-:-:S05]  /*35c0*/  IMAD.MOV.U32 R0, RZ, RZ, 0x10 ;  /* 0x00000010ff007424 */ /* 0x010fca00078e00ff */
[----:B------:R-:W-:Y:S02]  /*35d0*/  SEL R0, R0, 0xfffffff0, !P1 ;  /* 0xfffffff000007807 */ /* 0x000fe40004800000 */
[----:B------:R-:W-:-:S07]  /*35e0*/  LOP3.LUT R0, R2, 0x20, RZ, 0xfc, !PT ;  /* 0x0000002002007812 */ /* 0x000fce00078efcff */
.L_x_87:
        /* <DEDUP_REMOVED lines=64> */
[----:B------:R-:W2:Y:S01]  /*39f0*/  LDL R137, [R1] ;  /* 0x0000000001897983 */ /* 0x000ea20000100800 */
[----:B------:R-:W-:Y:S06]  /*3a00*/  IMAD.U32 R136, RZ, RZ, UR41 ;  /* 0x00000029ff887e24 */ /* 0x000fec000f8e00ff */
[-C--:B------:R-:W-:Y:S01]  /*3a10*/  HMMA.16816.F32.BF16 R28, R140, R138.reuse, R28 ;  /* 0x0000008a8c1c723c */ /* 0x080fe2000004181c */
[----:B------:R1:W4:Y:S07]  /*3a20*/  LDSM.16.M88.4 R140, [R0+0x2800] ;  /* 0x00280000008c783b */ /* 0x00032e0000000200 */
[----:B------:R-:W-:Y:S08]  /*3a30*/  HMMA.16816.F32.BF16 R32, R164, R138, R32 ;  /* 0x0000008aa420723c */ /* 0x000ff00000041820 */
[-C--:B---3--:R-:W-:Y:S08]  /*3a40*/  HMMA.16816.F32.BF16 R4, R132, R144.reuse, R4 ;  /* 0x000000908404723c */ /* 0x088ff00000041804 */
[C---:B------:R-:W-:Y:S04]  /*3a50*/  HMMA.16816.F32.BF16 R8, R148.reuse, R144, R8 ;  /* 0x000000909408723c */ /* 0x040fe80000041808 */
[----:B-1----:R-:W-:Y:S02]  /*3a60*/  @P0 LOP3.LUT R0, R2, 0x6, RZ, 0xc0, !PT ;  /* 0x0000000602000812 */ /* 0x002fe400078ec0ff */
[----:B------:R-:W-:Y:S02]  /*3a70*/  PLOP3.LUT P0, PT, PT, PT, UP1, 0x80, 0x8 ;  /* 0x000000000008781c */ /* 0x000fe40003f0f018 */
[-C--:B------:R-:W-:Y:S03]  /*3a80*/  HMMA.16816.F32.BF16 R12, R148, R146.reuse, R12 ;  /* 0x00000092940c723c */ /* 0x080fe6000004180c */
[----:B------:R-:W-:Y:S04]  /*3a90*/  SHF.R.U32.HI R2, RZ, 0x1, R228 ;  /* 0x00000001ff027819 */ /* 0x000fe800000116e4 */
[----:B------:R-:W-:Y:S01]  /*3aa0*/  @P3 LOP3.LUT R0, R0, 0x1e0, R2, 0xf8, !PT ;  /* 0x000001e000003812 */ /* 0x000fe200078ef802 */
[C---:B------:R-:W-:Y:S01]  /*3ab0*/  HMMA.16816.F32.BF16 R16, R132.reuse, R146, R16 ;  /* 0x000000928410723c */ /* 0x040fe20000041810 */
[----:B------:R-:W-:Y:S03]  /*3ac0*/  PLOP3.LUT P3, PT, PT, PT, UP1, 0x80, 0x8 ;  /* 0x000000000008781c */ /* 0x000fe60003f6f018 */
[----:B------:R-:W-:Y:S02]  /*3ad0*/  @P5 IMAD R136, R136, 0x80, R0 ;  /* 0x0000008088885824 */ /* 0x000fe400078e0200 */
[----:B------:R-:W-:Y:S01]  /*3ae0*/  FMUL.FTZ R2, R250, 1.4426950216293334961 ;  /* 0x3fb8aa3bfa027820 */ /* 0x000fe20000410000 */
[----:B------:R-:W-:Y:S01]  /*3af0*/  PLOP3.LUT P5, PT, PT, PT, UP1, 0x80, 0x8 ;  /* 0x000000000008781c */ /* 0x000fe20003faf018 */
[-C--:B------:R-:W-:Y:S03]  /*3b00*/  HMMA.16816.F32.BF16 R20, R132, R152.reuse, R20 ;  /* 0x000000988414723c */ /* 0x080fe60000041814 */
[C---:B------:R-:W-:Y:S01]  /*3b10*/  @P4 ISETP.GE.AND P4, PT, R136.reuse, UR37, PT ;  /* 0x0000002588004c0c */ /* 0x040fe2000bf86270 */
[----:B------:R-:W-:Y:S01]  /*3b20*/  @P0 VIADD R0, R136, 0x1 ;  /* 0x0000000188000836 */ /* 0x000fe20000000000 */
[----:B------:R-:W-:Y:S03]  /*3b30*/  PLOP3.LUT P0, PT, PT, PT, UP1, 0x80, 0x8 ;  /* 0x000000000008781c */ /* 0x000fe60003f0f018 */
[C---:B------:R-:W-:Y:S08]  /*3b40*/  HMMA.16816.F32.BF16 R24, R148.reuse, R152, R24 ;  /* 0x000000989418723c */ /* 0x040ff00000041818 */
[-C--:B------:R-:W-:Y:S03]  /*3b50*/  HMMA.16816.F32.BF16 R28, R148, R154.reuse, R28 ;  /* 0x0000009a941c723c */ /* 0x080fe6000004181c */
[----:B------:R-:W-:Y:S05]  /*3b60*/  SHF.R.U32.HI R150, RZ, 0x1, R228 ;  /* 0x00000001ff967819 */ /* 0x000fea00000116e4 */
[----:B------:R-:W-:Y:S01]  /*3b70*/  HMMA.16816.F32.BF16 R32, R132, R154, R32 ;  /* 0x0000009a8420723c */ /* 0x000fe20000041820 */
[----:B------:R-:W1:Y:S07]  /*3b80*/  LDSM.16.M88.4 R132, [R223+0xd400] ;  /* 0x00d40000df84783b */ /* 0x000e6e0000000200 */
[-C--:B----4-:R-:W-:Y:S08]  /*3b90*/  HMMA.16816.F32.BF16 R4, R156, R160.reuse, R4 ;  /* 0x000000a09c04723c */ /* 0x090ff00000041804 */
[C---:B------:R-:W-:Y:S08]  /*3ba0*/  HMMA.16816.F32.BF16 R8, R140.reuse, R160, R8 ;  /* 0x000000a08c08723c */ /* 0x040ff00000041808 */
[-C--:B------:R-:W-:Y:S03]  /*3bb0*/  HMMA.16816.F32.BF16 R12, R140, R162.reuse, R12 ;  /* 0x000000a28c0c723c */ /* 0x080fe6000004180c */
[----:B------:R-:W-:Y:S02]  /*3bc0*/  @P6 FSEL R4, R4, -INF , !P4 ;  /* 0xff80000004046808 */ /* 0x000fe40006000000 */
[----:B------:R-:W-:Y:S02]  /*3bd0*/  PLOP3.LUT P6, PT, PT, PT, UP1, 0x80, 0x8 ;  /* 0x000000000008781c */ /* 0x000fe40003fcf018 */
[----:B------:R-:W-:Y:S01]  /*3be0*/  @P3 FSEL R6, R6, -INF , !P4 ;  /* 0xff80000006063808 */ /* 0x000fe20006000000 */
[C---:B------:R-:W-:Y:S01]  /*3bf0*/  HMMA.16816.F32.BF16 R16, R156.reuse, R162, R16 ;  /* 0x000000a29c10723c */ /* 0x040fe20000041810 */
[----:B------:R-:W-:Y:S03]  /*3c00*/  PLOP3.LUT P3, PT, PT, PT, UP1, 0x80, 0x8 ;  /* 0x000000000008781c */ /* 0x000fe60003f6f018 */
[----:B------:R-:W-:Y:S02]  /*3c10*/  @P5 FSEL R8, R8, -INF , !P4 ;  /* 0xff80000008085808 */ /* 0x000fe40006000000 */
        /* <DEDUP_REMOVED lines=9> */
[----:B------:R-:W-:Y:S01]  /*3cb0*/  @P5 FSEL R7, R7, -INF , !P6 ;  /* 0xff80000007075808 */ /* 0x000fe20007000000 */
[----:B------:R-:W-:Y:S01]  /*3cc0*/  FMUL.FTZ R132, R252, 1.4426950216293334961 ;  /* 0x3fb8aa3bfc847820 */ /* 0x000fe20000410000 */
[----:B------:R-:W-:Y:S02]  /*3cd0*/  PLOP3.LUT P5, PT, PT, PT, UP1, 0x80, 0x8 ;  /* 0x000000000008781c */ /* 0x000fe40003faf018 */
[-C--:B------:R-:W-:Y:S01]  /*3ce0*/  HMMA.16816.F32.BF16 R28, R140, R134.reuse, R28 ;  /* 0x000000868c1c723c */ /* 0x080fe2000004181c */
[----:B------:R-:W-:Y:S02]  /*3cf0*/  IMAD.U32 R140, RZ, RZ, UR10 ;  /* 0x0000000aff8c7e24 */ /* 0x000fe4000f8e00ff */
[----:B------:R-:W-:Y:S01]  /*3d00*/  @P4 FSEL R9, R9, -INF , !P6 ;  /* 0xff80000009094808 */ /* 0x000fe20007000000 */
[----:B------:R-:W-:Y:S01]  /*3d10*/  IMAD.U32 R141, RZ, RZ, UR11 ;  /* 0x0000000bff8d7e24 */ /* 0x000fe2000f8e00ff */
[----:B------:R-:W-:Y:S01]  /*3d20*/  @P0 FSEL R11, R11, -INF , !P6 ;  /* 0xff8000000b0b0808 */ /* 0x000fe20007000000 */
[----:B------:R-:W-:Y:S01]  /*3d30*/  @P3 VIADD R0, R136, 0x8 ;  /* 0x0000000888003836 */ /* 0x000fe20000000000 */
[----:B------:R-:W-:Y:S01]  /*3d40*/  PLOP3.LUT P6, PT, PT, PT, UP1, 0x80, 0x8 ;  /* 0x000000000008781c */ /* 0x000fe20003fcf018 */
[----:B------:R-:W-:Y:S01]  /*3d50*/  HMMA.16816.F32.BF16 R32, R156, R134, R32 ;  /* 0x000000869c20723c */ /* 0x000fe20000041820 */
[----:B------:R-:W-:Y:S02]  /*3d60*/  PLOP3.LUT P0, PT, PT, PT, UP1, 0x80, 0x8 ;  /* 0x000000000008781c */ /* 0x000fe40003f0f018 */
[----:B------:R-:W-:Y:S02]  /*3d70*/  PLOP3.LUT P4, PT, PT, PT, UP1, 0x80, 0x8 ;  /* 0x000000000008781c */ /* 0x000fe40003f8f018 */
[----:B------:R-:W-:Y:S02]  /*3d80*/  PLOP3.LUT P3, PT, PT, PT, UP1, 0x80, 0x8 ;  /* 0x000000000008781c */ /* 0x000fe40003f6f018 */
[----:B------:R-:W-:Y:S05]  /*3d90*/  @P5 ISETP.GE.AND P5, PT, R0, UR37, PT ;  /* 0x0000002500005c0c */ /* 0x000fea000bfa6270 */
[----:B------:R-:W-:Y:S02]  /*3da0*/  @P6 FSEL R12, R12, -INF , !P5 ;  /* 0xff8000000c0c6808 */ /* 0x000fe40006800000 */
[----:B------:R-:W-:Y:S02]  /*3db0*/  @P0 FSEL R14, R14, -INF , !P5 ;  /* 0xff8000000e0e0808 */ /* 0x000fe40006800000 */
[----:B------:R-:W-:Y:S01]  /*3dc0*/  PLOP3.LUT P6, PT, PT, PT, UP1, 0x80, 0x8 ;  /* 0x000000000008781c */ /* 0x000fe20003fcf018 */
[----:B------:R-:W-:Y:S01]  /*3dd0*/  @P4 VIADD R0, R136, 0x9 ;  /* 0x0000000988004836 */ /* 0x000fe20000000000 */
[----:B------:R-:W-:Y:S02]  /*3de0*/  PLOP3.LUT P0, PT, PT, PT, UP1, 0x80, 0x8 ;  /* 0x000000000008781c */ /* 0x000fe40003f0f018 */
[----:B------:R-:W-:Y:S02]  /*3df0*/  @P3 FSEL R16, R16, -INF , !P5 ;  /* 0xff80000010103808 */ /* 0x000fe40006800000 */
[----:B------:R-:W-:Y:S02]  /*3e00*/  PLOP3.LUT P4, PT, PT, PT, UP1, 0x80, 0x8 ;  /* 0x000000000008781c */ /* 0x000fe40003f8f018 */
[----:B------:R-:W-:Y:S05]  /*3e10*/  PLOP3.LUT P3, PT, PT, PT, UP1, 0x80, 0x8 ;  /* 0x000000000008781c */ /* 0x000fea0003f6f018 */
[----:B------:R-:W-:Y:S02]  /*3e20*/  @P6 ISETP.GE.AND P6, PT, R0, UR37, PT ;  /* 0x0000002500006c0c */ /* 0x000fe4000bfc6270 */
[----:B------:R-:W-:Y:S01]  /*3e30*/  @P0 VIADD R0, R136, 0x10 ;  /* 0x0000001088000836 */ /* 0x000fe20000000000 */
[----:B------:R-:W-:Y:S03]  /*3e40*/  PLOP3.LUT P0, PT, PT, PT, UP1, 0x80, 0x8 ;  /* 0x000000000008781c */ /* 0x000fe60003f0f018 */
[----:B------:R-:W-:Y:S02]  /*3e50*/  @P4 FSEL R18, R18, -INF , !P5 ;  /* 0xff80000012124808 */ /* 0x000fe40006800000 */
[----:B------:R-:W-:Y:S02]  /*3e60*/  @P3 FSEL R13, R13, -INF , !P6 ;  /* 0xff8000000d0d3808 */ /* 0x000fe40007000000 */
[----:B------:R-:W-:Y:S02]  /*3e70*/  PLOP3.LUT P5, PT, PT, PT, UP1, 0x80, 0x8 ;  /* 0x000000000008781c */ /* 0x000fe40003faf018 */
[----:B------:R-:W-:Y:S02]  /*3e80*/  PLOP3.LUT P4, PT, PT, PT, UP1, 0x80, 0x8 ;  /* 0x000000000008781c */ /* 0x000fe40003f8f018 */
[----:B------:R-:W-:Y:S02]  /*3e90*/  PLOP3.LUT P3, PT, PT, PT, UP1, 0x80, 0x8 ;  /* 0x000000000008781c */ /* 0x000fe40003f6f018 */
[----:B------:R-:W-:Y:S02]  /*3ea0*/  @P0 FSEL R17, R17, -INF , !P6 ;  /* 0xff80000011110808 */ /* 0x000fe40007000000 */
[----:B------:R-:W-:Y:S04]  /*3eb0*/  FSETP.NEU.FTZ.AND P0, PT, R251, -INF , PT ;  /* 0xff800000fb00780b */ /* 0x000fe80003f1d000 */
[----:B------:R-:W-:Y:S02]  /*3ec0*/  FSEL R3, R3, RZ, P0 ;  /* 0x000000ff03037208 */ /* 0x000fe40000000000 */
[----:B------:R-:W-:Y:S01]  /*3ed0*/  @P5 ISETP.GE.AND P5, PT, R0, UR37, PT ;  /* 0x0000002500005c0c */ /* 0x000fe2000bfa6270 */
[----:B------:R-:W-:Y:S01]  /*3ee0*/  FMUL.FTZ R0, R249, 1.4426950216293334961 ;  /* 0x3fb8aa3bf9007820 */ /* 0x000fe20000410000 */
[----:B------:R-:W-:Y:S01]  /*3ef0*/  @P4 FSEL R15, R15, -INF , !P6 ;  /* 0xff8000000f0f4808 */ /* 0x000fe20007000000 */
[--C-:B------:R-:W-:Y:S01]  /*3f00*/  FFMA.FTZ R6, R6, UR9, -R3.reuse ;  /* 0x0000000906067c23 */ /* 0x100fe20008010803 */
[----:B------:R-:W-:Y:S01]  /*3f10*/  @P3 FSEL R19, R19, -INF , !P6 ;  /* 0xff80000013133808 */ /* 0x000fe20007000000 */
[--C-:B------:R-:W-:Y:S01]  /*3f20*/  FFMA.FTZ R7, R7, UR9, -R3.reuse ;  /* 0x0000000907077c23 */ /* 0x100fe20008010803 */
[----:B------:R-:W-:Y:S01]  /*3f30*/  FSETP.NEU.FTZ.AND P4, PT, R252, -INF , PT ;  /* 0xff800000fc00780b */ /* 0x000fe20003f9d000 */
[----:B------:R1:W-:Y:S01]  /*3f40*/  MUFU.EX2 R248, R6 ;  /* 0x0000000600f87308 */ /* 0x0003e20000000800 */
[----:B------:R-:W-:Y:S01]  /*3f50*/  FSETP.NEU.FTZ.AND P6, PT, R250, -INF , PT ;  /* 0xff800000fa00780b */ /* 0x000fe20003fdd000 */
[--C-:B------:R-:W-:Y:S01]  /*3f60*/  FFMA.FTZ R18, R18, UR9, -R3.reuse ;  /* 0x0000000912127c23 */ /* 0x100fe20008010803 */
[----:B------:R-:W-:Y:S07]  /*3f70*/  FSETP.NEU.FTZ.AND P3, PT, R249, -INF , PT ;  /* 0xff800000f900780b */ /* 0x000fee0003f7d000 */
[----:B------:R-:W-:Y:S01]  /*3f80*/  MUFU.EX2 R247, R7 ;  /* 0x0000000700f77308 */ /* 0x000fe20000000800 */
[----:B------:R-:W-:Y:S01]  /*3f90*/  PLOP3.LUT P0, PT, PT, PT, UP1, 0x80, 0x8 ;  /* 0x000000000008781c */ /* 0x000fe20003f0f018 */
[--C-:B------:R-:W-:Y:S01]  /*3fa0*/  FFMA.FTZ R19, R19, UR9, -R3.reuse ;  /* 0x0000000913137c23 */ /* 0x100fe20008010803 */
[----:B------:R-:W-:Y:S07]  /*3fb0*/  FSEL R132, R132, RZ, P4 ;  /* 0x000000ff84847208 */ /* 0x000fee0002000000 */
[----:B------:R-:W-:Y:S01]  /*3fc0*/  MUFU.EX2 R244, R18 ;  /* 0x0000001200f47308 */ /* 0x000fe20000000800 */
[----:B------:R-:W-:Y:S02]  /*3fd0*/  FSEL R2, R2, RZ, P6 ;  /* 0x000000ff02027208 */ /* 0x000fe40003000000 */
[----:B------:R-:W-:Y:S01]  /*3fe0*/  FSEL R0, R0, RZ, P3 ;  /* 0x000000ff00007208 */ /* 0x000fe20001800000 */
[--C-:B------:R-:W-:Y:S01]  /*3ff0*/  FFMA.FTZ R4, R4, UR9, -R132.reuse ;  /* 0x0000000904047c23 */ /* 0x100fe20008010884 */
[----:B------:R-:W-:Y:S01]  /*4000*/  PLOP3.LUT P6, PT, PT, PT, UP1, 0x80, 0x8 ;  /* 0x000000000008781c */ /* 0x000fe20003fcf018 */
[--C-:B------:R-:W-:Y:S01]  /*4010*/  FFMA.FTZ R5, R5, UR9, -R132.reuse ;  /* 0x0000000905057c23 */ /* 0x100fe20008010884 */
[----:B------:R-:W-:Y:S03]  /*4020*/  PLOP3.LUT P4, PT, PT, PT, UP1, 0x80, 0x8 ;  /* 0x000000000008781c */ /* 0x000fe60003f8f018 */
[----:B------:R3:W-:Y:S01]  /*4030*/  MUFU.EX2 R148, R4 ;  /* 0x0000000400947308 */ /* 0x0007e20000000800 */
[----:B------:R-:W-:Y:S01]  /*4040*/  PLOP3.LUT P3, PT, PT, PT, UP1, 0x80, 0x8 ;  /* 0x000000000008781c */ /* 0x000fe20003f6f018 */
[--C-:B------:R-:W-:Y:S01]  /*4050*/  FFMA.FTZ R16, R16, UR9, -R132.reuse ;  /* 0x0000000910107c23 */ /* 0x100fe20008010884 */
[----:B------:R-:W-:Y:S07]  /*4060*/  @P0 FSEL R22, R22, -INF , !P5 ;  /* 0xff80000016160808 */ /* 0x000fee0006800000 */
[----:B------:R-:W4:Y:S01]  /*4070*/  MUFU.EX2 R245, R5 ;  /* 0x0000000500f57308 */ /* 0x000f220000000800 */
[----:B------:R-:W-:Y:S01]  /*4080*/  PLOP3.LUT P0, PT, PT, PT, UP1, 0x80, 0x8 ;  /* 0x000000000008781c */ /* 0x000fe20003f0f018 */
[----:B------:R-:W-:Y:S01]  /*4090*/  FFMA.FTZ R17, R17, UR9, -R132 ;  /* 0x0000000911117c23 */ /* 0x000fe20008010884 */
[----:B-1----:R-:W-:Y:S07]  /*40a0*/  IMAD.MOV.U32 R6, RZ, RZ, 0x10 ;  /* 0x00000010ff067424 */ /* 0x002fee00078e00ff */
[----:B------:R-:W-:Y:S01]  /*40b0*/  MUFU.EX2 R242, R16 ;  /* 0x0000001000f27308 */ /* 0x000fe20000000800 */
[--C-:B------:R-:W-:Y:S01]  /*40c0*/  FFMA.FTZ R8, R8, UR9, -R2.reuse ;  /* 0x0000000908087c23 */ /* 0x100fe20008010802 */
[----:B------:R-:W-:Y:S01]  /*40d0*/  @P6 FSEL R24, R24, -INF , !P5 ;  /* 0xff80000018186808 */ /* 0x000fe20006800000 */
[----:B------:R-:W-:Y:S01]  /*40e0*/  FFMA.FTZ R9, R9, UR9, -R2 ;  /* 0x0000000909097c23 */ /* 0x000fe20008010802 */
[----:B------:R-:W-:Y:S06]  /*40f0*/  @P4 FSEL R20, R20, -INF , !P5 ;  /* 0xff80000014144808 */ /* 0x000fec0006800000 */
[----:B------:R-:W-:Y:S01]  /*4100*/  MUFU.EX2 R231, R17 ;  /* 0x0000001100e77308 */ /* 0x000fe20000000800 */
[----:B------:R-:W-:Y:S01]  /*4110*/  @P3 FSEL R26, R26, -INF , !P5 ;  /* 0xff8000001a1a3808 */ /* 0x000fe20006800000 */
[--C-:B------:R-:W-:Y:S01]  /*4120*/  FFMA.FTZ R10, R10, UR9, -R0.reuse ;  /* 0x000000090a0a7c23 */ /* 0x100fe20008010800 */
[----:B------:R-:W-:Y:S01]  /*4130*/  PLOP3.LUT P5, PT, PT, PT, UP1, 0x80, 0x8 ;  /* 0x000000000008781c */ /* 0x000fe20003faf018 */
[----:B------:R-:W-:Y:S01]  /*4140*/  FFMA.FTZ R11, R11, UR9, -R0 ;  /* 0x000000090b0b7c23 */ /* 0x000fe20008010800 */
[----:B------:R-:W-:Y:S01]  /*4150*/  PLOP3.LUT P4, PT, PT, PT, UP1, 0x80, 0x8 ;  /* 0x000000000008781c */ /* 0x000fe20003f8f018 */
[----:B---3--:R-:W-:Y:S01]  /*4160*/  @P0 VIADD R4, R136, 0x18 ;  /* 0x0000001888040836 */ /* 0x008fe20000000000 */
[----:B------:R-:W-:Y:S03]  /*4170*/  PLOP3.LUT P3, PT, PT, PT, UP1, 0x80, 0x8 ;  /* 0x000000000008781c */ /* 0x000fe60003f6f018 */
[----:B------:R-:W-:Y:S01]  /*4180*/  MUFU.EX2 R243, R19 ;  /* 0x0000001300f37308 */ /* 0x000fe20000000800 */
[----:B------:R-:W-:Y:S01]  /*4190*/  PLOP3.LUT P0, PT, PT, PT, UP1, 0x80, 0x8 ;  /* 0x000000000008781c */ /* 0x000fe20003f0f018 */
[--C-:B------:R-:W-:Y:S01]  /*41a0*/  FFMA.FTZ R22, R22, UR9, -R3.reuse ;  /* 0x0000000916167c23 */ /* 0x100fe20008010803 */
[----:B------:R-:W-:Y:S07]  /*41b0*/  PLOP3.LUT P6, PT, PT, PT, UP1, 0x80, 0x8 ;  /* 0x000000000008781c */ /* 0x000fee0003fcf018 */
[----:B------:R-:W-:Y:S01]  /*41c0*/  MUFU.EX2 R163, R8 ;  /* 0x0000000800a37308 */ /* 0x000fe20000000800 */
[----:B------:R-:W-:Y:S01]  /*41d0*/  SEL R6, R6, 0xfffffff0, !P1 ;  /* 0xfffffff006067807 */ /* 0x000fe20004800000 */
[--C-:B------:R-:W-:Y:S01]  /*41e0*/  FFMA.FTZ R12, R12, UR9, -R2.reuse ;  /* 0x000000090c0c7c23 */ /* 0x100fe20008010802 */
[--C-:B------:R-:W-:Y:S01]  /*41f0*/  FFMA.FTZ R13, R13, UR9, -R2.reuse ;  /* 0x000000090d0d7c23 */ /* 0x100fe20008010802 */
[----:B------:R-:W-:Y:S06]  /*4200*/  @P5 ISETP.GE.AND P5, PT, R4, UR37, PT ;  /* 0x0000002504005c0c */ /* 0x000fec000bfa6270 */
[----:B------:R-:W1:Y:S01]  /*4210*/  MUFU.EX2 R162, R9 ;  /* 0x0000000900a27308 */ /* 0x000e620000000800 */
[----:B----4-:R-:W-:Y:S01]  /*4220*/  F2FP.BF16.F32.PACK_AB R4, R245, R148 ;  /* 0x00000094f504723e */ /* 0x010fe200000010ff */
[----:B------:R-:W-:Y:S01]  /*4230*/  @P4 VIADD R5, R136, 0x11 ;  /* 0x0000001188054836 */ /* 0x000fe20000000000 */
[----:B------:R-:W-:Y:S07]  /*4240*/  PLOP3.LUT P4, PT, PT, PT, UP1, 0x80, 0x8 ;  /* 0x000000000008781c */ /* 0x000fee0003f8f018 */
[----:B------:R-:W-:Y:S01]  /*4250*/  MUFU.EX2 R167, R10 ;  /* 0x0000000a00a77308 */ /* 0x000fe20000000800 */
[----:B------:R-:W-:Y:S01]  /*4260*/  FFMA.FTZ R24, R24, UR9, -R2 ;  /* 0x0000000918187c23 */ /* 0x000fe20008010802 */
[--C-:B------:R-:W-:Y:S01]  /*4270*/  FFMA.FTZ R14, R14, UR9, -R0.reuse ;  /* 0x000000090e0e7c23 */ /* 0x100fe20008010800 */
[----:B------:R-:W-:Y:S01]  /*4280*/  @P3 ISETP.GE.AND P3, PT, R5, UR37, PT ;  /* 0x0000002505003c0c */ /* 0x000fe2000bf66270 */
[----:B------:R-:W-:Y:S01]  /*4290*/  @P6 VIADD R136, R136, 0x19 ;  /* 0x0000001988886836 */ /* 0x000fe20000000000 */
[----:B------:R-:W-:Y:S05]  /*42a0*/  PLOP3.LUT P6, PT, PT, PT, UP1, 0x80, 0x8 ;  /* 0x000000000008781c */ /* 0x000fea0003fcf018 */
[----:B------:R-:W-:Y:S01]  /*42b0*/  MUFU.EX2 R166, R11 ;  /* 0x0000000b00a67308 */ /* 0x000fe20000000800 */
[----:B------:R-:W-:Y:S01]  /*42c0*/  @P0 FSEL R23, R23, -INF , !P3 ;  /* 0xff80000017170808 */ /* 0x000fe20005800000 */
[----:B------:R-:W-:Y:S01]  /*42d0*/  FFMA.FTZ R15, R15, UR9, -R0 ;  /* 0x000000090f0f7c23 */ /* 0x000fe20008010800 */
[----:B------:R-:W-:Y:S07]  /*42e0*/  PLOP3.LUT P0, PT, PT, PT, UP1, 0x80, 0x8 ;  /* 0x000000000008781c */ /* 0x000fee0003f0f018 */
[----:B------:R-:W-:Y:S01]  /*42f0*/  MUFU.EX2 R161, R12 ;  /* 0x0000000c00a17308 */ /* 0x000fe20000000800 */
[----:B-1----:R-:W-:Y:S01]  /*4300*/  F2FP.BF16.F32.PACK_AB R5, R162, R163 ;  /* 0x000000a3a205723e */ /* 0x002fe200000010ff */
[--C-:B------:R-:W-:Y:S01]  /*4310*/  FFMA.FTZ R23, R23, UR9, -R3.reuse ;  /* 0x0000000917177c23 */ /* 0x100fe20008010803 */
[----:B------:R-:W-:Y:S07]  /*4320*/  @P4 FSEL R21, R21, -INF , !P3 ;  /* 0xff80000015154808 */ /* 0x000fee0005800000 */
[----:B------:R-:W-:Y:S01]  /*4330*/  MUFU.EX2 R160, R13 ;  /* 0x0000000d00a07308 */ /* 0x000fe20000000800 */
[----:B------:R-:W-:Y:S01]  /*4340*/  PLOP3.LUT P4, PT, PT, PT, UP1, 0x80, 0x8 ;  /* 0x000000000008781c */ /* 0x000fe20003f8f018 */
[----:B------:R-:W-:Y:S01]  /*4350*/  FFMA.FTZ R20, R20, UR9, -R132 ;  /* 0x0000000914147c23 */ /* 0x000fe20008010884 */
[----:B------:R-:W-:Y:S01]  /*4360*/  FFMA.FTZ R26, R26, UR9, -R0 ;  /* 0x000000091a1a7c23 */ /* 0x000fe20008010800 */
[----:B------:R-:W-:Y:S06]  /*4370*/  @P6 ISETP.GE.AND P6, PT, R136, UR37, PT ;  /* 0x0000002588006c0c */ /* 0x000fec000bfc6270 */
[----:B------:R-:W-:Y:S01]  /*4380*/  MUFU.EX2 R165, R14 ;  /* 0x0000000e00a57308 */ /* 0x000fe20000000800 */
[----:B------:R-:W-:Y:S01]  /*4390*/  FFMA.FTZ R21, R21, UR9, -R132 ;  /* 0x0000000915157c23 */ /* 0x000fe20008010884 */
[----:B------:R-:W-:Y:S08]  /*43a0*/  @P0 FSEL R27, R27, -INF , !P3 ;  /* 0xff8000001b1b0808 */ /* 0x000ff00005800000 */
[----:B------:R-:W1:Y:S01]  /*43b0*/  MUFU.EX2 R164, R15 ;  /* 0x0000000f00a47308 */ /* 0x000e620000000800 */
[----:B------:R-:W-:Y:S09]  /*43c0*/  PLOP3.LUT P0, PT, PT, PT, UP1, 0x80, 0x8 ;  /* 0x000000000008781c */ /* 0x000ff20003f0f018 */
[----:B------:R-:W-:Y:S01]  /*43d0*/  MUFU.EX2 R230, R20 ;  /* 0x0000001400e67308 */ /* 0x000fe20000000800 */
[----:B------:R-:W-:Y:S01]  /*43e0*/  @P4 FSEL R25, R25, -INF , !P3 ;  /* 0xff80000019194808 */ /* 0x000fe20005800000 */
[----:B------:R-:W-:Y:S01]  /*43f0*/  FFMA.FTZ R27, R27, UR9, -R0 ;  /* 0x000000091b1b7c23 */ /* 0x000fe20008010800 */
[----:B------:R-:W-:Y:S07]  /*4400*/  PLOP3.LUT P4, PT, PT, PT, UP1, 0x80, 0x8 ;  /* 0x000000000008781c */ /* 0x000fee0003f8f018 */
[----:B------:R-:W-:Y:S01]  /*4410*/  MUFU.EX2 R171, R21 ;  /* 0x0000001500ab7308 */ /* 0x000fe20000000800 */
[----:B------:R-:W-:Y:S01]  /*4420*/  PLOP3.LUT P3, PT, PT, PT, UP1, 0x80, 0x8 ;  /* 0x000000000008781c */ /* 0x000fe20003f6f018 */
[--C-:B------:R-:W-:Y:S08]  /*4430*/  FFMA.FTZ R25, R25, UR9, -R2.reuse ;  /* 0x0000000919197c23 */ /* 0x100ff00008010802 */
[----:B------:R-:W-:Y:S01]  /*4440*/  MUFU.EX2 R233, R22 ;  /* 0x0000001600e97308 */ /* 0x000fe20000000800 */
[----:B------:R-:W-:Y:S02]  /*4450*/  @P0 FSEL R29, R29, -INF , !P6 ;  /* 0xff8000001d1d0808 */ /* 0x000fe40007000000 */
[----:B------:R-:W-:Y:S07]  /*4460*/  PLOP3.LUT P0, PT, PT, PT, UP1, 0x80, 0x8 ;  /* 0x000000000008781c */ /* 0x000fee0003f0f018 */
[----:B------:R-:W-:Y:S01]  /*4470*/  MUFU.EX2 R232, R23 ;  /* 0x0000001700e87308 */ /* 0x000fe20000000800 */
[----:B-1----:R-:W-:Y:S01]  /*4480*/  F2FP.BF16.F32.PACK_AB R7, R164, R165 ;  /* 0x000000a5a407723e */ /* 0x002fe200000010ff */
[--C-:B------:R-:W-:Y:S01]  /*4490*/  FFMA.FTZ R29, R29, UR9, -R2.reuse ;  /* 0x000000091d1d7c23 */ /* 0x100fe20008010802 */
[----:B------:R-:W-:Y:S07]  /*44a0*/  @P4 FSEL R28, R28, -INF , !P5 ;  /* 0xff8000001c1c4808 */ /* 0x000fee0006800000 */
[----:B------:R-:W-:Y:S01]  /*44b0*/  MUFU.EX2 R155, R24 ;  /* 0x00000018009b7308 */ /* 0x000fe20000000800 */
[----:B------:R-:W-:Y:S02]  /*44c0*/  PLOP3.LUT P4, PT, PT, PT, UP1, 0x80, 0x8 ;  /* 0x000000000008781c */ /* 0x000fe40003f8f018 */
[----:B--2---:R-:W-:Y:S01]  /*44d0*/  LEA R144, R137, UR4, 0x1 ;  /* 0x0000000489907c11 */ /* 0x004fe2000f8e08ff */
[----:B------:R-:W-:Y:S01]  /*44e0*/  FFMA.FTZ R28, R28, UR9, -R2 ;  /* 0x000000091c1c7c23 */ /* 0x000fe20008010802 */
[----:B------:R-:W-:Y:S05]  /*44f0*/  F2FP.BF16.F32.PACK_AB R2, R243, R244 ;  /* 0x000000f4f302723e */ /* 0x000fea00000010ff */
[----:B------:R-:W-:Y:S01]  /*4500*/  MUFU.EX2 R154, R25 ;  /* 0x00000019009a7308 */ /* 0x000fe20000000800 */
[----:B------:R-:W-:Y:S01]  /*4510*/  @P3 FSEL R30, R30, -INF , !P5 ;  /* 0xff8000001e1e3808 */ /* 0x000fe20006800000 */
[----:B------:R1:W-:Y:S01]  /*4520*/  STS [R144+0x13000], R4 ;  /* 0x0130000490007388 */ /* 0x0003e20000000800 */
[----:B------:R-:W-:Y:S01]  /*4530*/  @P0 FSEL R33, R33, -INF , !P6 ;  /* 0xff80000021210808 */ /* 0x000fe20007000000 */
[----:B------:R-:W-:Y:S01]  /*4540*/  IMAD.IADD R145, R6, 0x1, R144 ;  /* 0x0000000106917824 */ /* 0x000fe200078e0290 */
[----:B------:R-:W-:Y:S01]  /*4550*/  PLOP3.LUT P0, PT, PT, PT, UP1, 0x80, 0x8 ;  /* 0x000000000008781c */ /* 0x000fe20003f0f018 */
[----:B------:R-:W-:Y:S01]  /*4560*/  FFMA.FTZ R30, R30, UR9, -R0 ;  /* 0x000000091e1e7c23 */ /* 0x000fe20008010800 */
[----:B------:R-:W-:Y:S01]  /*4570*/  PLOP3.LUT P3, PT, PT, PT, UP1, 0x80, 0x8 ;  /* 0x000000000008781c */ /* 0x000fe20003f6f018 */
[----:B------:R-:W-:Y:S01]  /*4580*/  VIADD R146, R144, 0x13020 ;  /* 0x0001302090927836 */ /* 0x000fe20000000000 */
[----:B------:R-:W-:Y:S01]  /*4590*/  @P4 FSEL R32, R32, -INF , !P5 ;  /* 0xff80000020204808 */ /* 0x000fe20006800000 */
[----:B------:R-:W-:Y:S01]  /*45a0*/  VIADD R147, R144, 0x13000 ;  /* 0x0001300090937836 */ /* 0x000fe20000000000 */
[----:B------:R-:W-:Y:S01]  /*45b0*/  PLOP3.LUT P4, PT, PT, PT, UP1, 0x80, 0x8 ;  /* 0x000000000008781c */ /* 0x000fe20003f8f018 */
[----:B------:R-:W-:Y:S02]  /*45c0*/  MUFU.EX2 R157, R26 ;  /* 0x0000001a009d7308 */ /* 0x000fe40000000800 */
[--C-:B------:R-:W-:Y:S01]  /*45d0*/  FFMA.FTZ R32, R32, UR9, -R132.reuse ;  /* 0x0000000920207c23 */ /* 0x100fe20008010884 */
[----:B------:R-:W-:Y:S07]  /*45e0*/  FFMA.FTZ R132, R33, UR9, -R132 ;  /* 0x0000000921847c23 */ /* 0x000fee0008010884 */
[----:B------:R-:W-:Y:S01]  /*45f0*/  MUFU.EX2 R156, R27 ;  /* 0x0000001b009c7308 */ /* 0x000fe20000000800 */
[----:B------:R-:W-:Y:S02]  /*4600*/  @P0 FSEL R35, R35, -INF , !P6 ;  /* 0xff80000023230808 */ /* 0x000fe40007000000 */
[----:B------:R-:W-:Y:S07]  /*4610*/  @P3 FSEL R31, R31, -INF , !P6 ;  /* 0xff8000001f1f3808 */ /* 0x000fee0007000000 */
[----:B------:R-:W-:Y:S01]  /*4620*/  MUFU.EX2 R168, R32 ;  /* 0x0000002000a87308 */ /* 0x000fe20000000800 */
[----:B------:R-:W-:Y:S09]  /*4630*/  @P4 FSEL R34, R34, -INF , !P5 ;  /* 0xff80000022224808 */ /* 0x000ff20006800000 */
[----:B------:R-:W-:Y:S01]  /*4640*/  MUFU.EX2 R159, R132 ;  /* 0x00000084009f7308 */ /* 0x000fe20000000800 */
[----:B------:R-:W-:Y:S01]  /*4650*/  FFMA.FTZ R0, R31, UR9, -R0 ;  /* 0x000000091f007c23 */ /* 0x000fe20008010800 */
[----:B-1----:R-:W-:Y:S01]  /*4660*/  F2FP.BF16.F32.PACK_AB R4, R247, R248 ;  /* 0x000000f8f704723e */ /* 0x002fe200000010ff */
[--C-:B------:R-:W-:Y:S01]  /*4670*/  FFMA.FTZ R34, R34, UR9, -R3.reuse ;  /* 0x0000000922227c23 */ /* 0x100fe20008010803 */
[----:B------:R-:W-:Y:S06]  /*4680*/  FFMA.FTZ R3, R35, UR9, -R3 ;  /* 0x0000000923037c23 */ /* 0x000fec0008010803 */
[----:B------:R-:W-:Y:S01]  /*4690*/  MUFU.EX2 R152, R0 ;  /* 0x0000000000987308 */ /* 0x000fe20000000800 */
[----:B------:R1:W-:Y:S09]  /*46a0*/  STS [R144+0x13400], R4 ;  /* 0x0134000490007388 */ /* 0x0003f20000000800 */
[----:B------:R2:W-:Y:S01]  /*46b0*/  MUFU.EX2 R169, R3 ;  /* 0x0000000300a97308 */ /* 0x0005e20000000800 */
[----:B------:R3:W-:Y:S09]  /*46c0*/  STS [R145+0x13400], R2 ;  /* 0x0134000291007388 */ /* 0x0007f20000000800 */
[----:B------:R-:W4:Y:S10]  /*46d0*/  MUFU.EX2 R170, R34 ;  /* 0x0000002200aa7308 */ /* 0x000f340000000800 */
[----:B------:R-:W-:Y:S10]  /*46e0*/  MUFU.EX2 R151, R28 ;  /* 0x0000001c00977308 */ /* 0x000ff40000000800 */
[----:B------:R-:W3:Y:S01]  /*46f0*/  MUFU.EX2 R149, R29 ;  /* 0x0000001d00957308 */ /* 0x000ee20000000800 */
[----:B--2---:R-:W-:Y:S09]  /*4700*/  F2FP.BF16.F32.PACK_AB R3, R160, R161 ;  /* 0x000000a1a003723e */ /* 0x004ff200000010ff */
[----:B------:R-:W2:Y:S01]  /*4710*/  MUFU.EX2 R153, R30 ;  /* 0x0000001e00997308 */ /* 0x000ea20000000800 */
[----:B----4-:R-:W-:Y:S02]  /*4720*/  F2FP.BF16.F32.PACK_AB R0, R169, R170 ;  /* 0x000000aaa900723e */ /* 0x010fe400000010ff */
[----:B-1----:R-:W-:Y:S01]  /*4730*/  F2FP.BF16.F32.PACK_AB R4, R231, R242 ;  /* 0x000000f2e704723e */ /* 0x002fe200000010ff */
[----:B---3--:R-:W-:Y:S04]  /*4740*/  IMAD.MOV.U32 R2, RZ, RZ, R146 ;  /* 0x000000ffff027224 */ /* 0x008fe800078e0092 */
[----:B------:R1:W-:Y:S01]  /*4750*/  STS [R145+0x13000], R4 ;  /* 0x0130000491007388 */ /* 0x0003e20000000800 */
[----:B------:R-:W-:Y:S03]  /*4760*/  @P2 VIADD R2, R147, 0xffffffe0 ;  /* 0xffffffe093022836 */ /* 0x000fe60000000000 */
[----:B------:R3:W-:Y:S01]  /*4770*/  STS [R144+0x14000], R5 ;  /* 0x0140000590007388 */ /* 0x0007e20000000800 */
[----:B-1----:R-:W-:Y:S02]  /*4780*/  F2FP.BF16.F32.PACK_AB R4, R166, R167 ;  /* 0x000000a7a604723e */ /* 0x002fe400000010ff */
[----:B---3--:R-:W-:Y:S03]  /*4790*/  F2FP.BF16.F32.PACK_AB R5, R232, R233 ;  /* 0x000000e9e805723e */ /* 0x008fe600000010ff */
[----:B------:R1:W-:Y:S04]  /*47a0*/  STS [R144+0x14400], R4 ;  /* 0x0144000490007388 */ /* 0x0003e80000000800 */
[----:B------:R3:W-:Y:S04]  /*47b0*/  STS [R145+0x14000], R3 ;  /* 0x0140000391007388 */ /* 0x0007e80000000800 */
[----:B------:R4:W-:Y:S04]  /*47c0*/  STS [R145+0x14400], R7 ;  /* 0x0144000791007388 */ /* 0x0009e80000000800 */
[----:B------:R2:W-:Y:S01]  /*47d0*/  STS [R2+0x400], R5 ;  /* 0x0004000502007388 */ /* 0x0005e20000000800 */
[----:B-1----:R-:W-:Y:S01]  /*47e0*/  F2FP.BF16.F32.PACK_AB R4, R159, R168 ;  /* 0x000000a89f04723e */ /* 0x002fe200000010ff */
[----:B---3--:R-:W-:Y:S01]  /*47f0*/  IMAD.IADD R3, R6, 0x1, R2 ;  /* 0x0000000106037824 */ /* 0x008fe200078e0202 */
[----:B------:R-:W-:Y:S02]  /*4800*/  F2FP.BF16.F32.PACK_AB R6, R171, R230 ;  /* 0x000000e6ab06723e */ /* 0x000fe400000010ff */
[----:B----4-:R-:W-:Y:S03]  /*4810*/  F2FP.BF16.F32.PACK_AB R7, R154, R155 ;  /* 0x0000009b9a07723e */ /* 0x010fe600000010ff */
[----:B------:R1:W-:Y:S01]  /*4820*/  STS [R2], R6 ;  /* 0x0000000602007388 */ /* 0x0003e20000000800 */
[----:B--2---:R-:W-:Y:S03]  /*4830*/  F2FP.BF16.F32.PACK_AB R5, R149, R151 ;  /* 0x000000979505723e */ /* 0x004fe600000010ff */
[----:B------:R2:W-:Y:S04]  /*4840*/  STS [R3], R4 ;  /* 0x0000000403007388 */ /* 0x0005e80000000800 */
[----:B------:R3:W-:Y:S04]  /*4850*/  STS [R3+0x400], R0 ;  /* 0x0004000003007388 */ /* 0x0007e80000000800 */
[----:B------:R-:W-:Y:S01]  /*4860*/  STS [R2+0x1000], R7 ;  /* 0x0010000702007388 */ /* 0x000fe20000000800 */
[----:B-1----:R-:W-:Y:S02]  /*4870*/  F2FP.BF16.F32.PACK_AB R6, R156, R157 ;  /* 0x0000009d9c06723e */ /* 0x002fe400000010ff */
[----:B--2---:R-:W-:Y:S03]  /*4880*/  F2FP.BF16.F32.PACK_AB R4, R152, R153 ;  /* 0x000000999804723e */ /* 0x004fe600000010ff */
[----:B------:R1:W-:Y:S01]  /*4890*/  STS [R2+0x1400], R6 ;  /* 0x0014000602007388 */ /* 0x0003e20000000800 */
[----:B---3--:R-:W-:Y:S03]  /*48a0*/  LEA R0, R226, UR4, 0x1 ;  /* 0x00000004e2007c11 */ /* 0x008fe6000f8e08ff */
[----:B------:R-:W-:Y:S04]  /*48b0*/  STS [R3+0x1000], R5 ;  /* 0x0010000503007388 */ /* 0x000fe80000000800 */
[----:B------:R2:W-:Y:S04]  /*48c0*/  STS [R3+0x1400], R4 ;  /* 0x0014000403007388 */ /* 0x0005e80000000800 */
[----:B------:R-:W3:Y:S08]  /*48d0*/  LDSM.16.M88.4 R32, [R0+0x6000] ;  /* 0x006000000020783b */ /* 0x000ef00000000200 */
[----:B------:R-:W4:Y:S01]  /*48e0*/  LDSM.16.M88.4 R28, [R0+0x6800] ;  /* 0x00680000001c783b */ /* 0x000f220000000200 */
[C---:B-1----:R-:W-:Y:S02]  /*48f0*/  VIADD R2, R0.reuse, 0x6020 ;  /* 0x0000602000027836 */ /* 0x042fe40000000000 */
[----:B--2---:R-:W-:Y:S04]  /*4900*/  VIADD R3, R0, 0x6000 ;  /* 0x0000600000037836 */ /* 0x004fe80000000000 */
[----:B------:R-:W-:Y:S01]  /*4910*/  @P1 VIADD R2, R3, 0xffffffe0 ;  /* 0xffffffe003021836 */ /* 0x000fe20000000000 */
[----:B------:R-:W-:Y:S04]  /*4920*/  LOP3.LUT R3, R150, 0x30, RZ, 0xc0, !PT ;  /* 0x0000003096037812 */ /* 0x000fe800078ec0ff */
[----:B------:R-:W1:Y:S01]  /*4930*/  LDSM.16.M88.4 R132, [R2] ;  /* 0x000000000284783b */ /* 0x000e620000000200 */
[----:B------:R-:W-:Y:S07]  /*4940*/  LOP3.LUT R3, R3, 0x8, R228, 0xf8, !PT ;  /* 0x0000000803037812 */ /* 0x000fee00078ef8e4 */
[----:B------:R-:W2:Y:S01]  /*4950*/  LDSM.16.M88.4 R136, [R2+0x800] ;  /* 0x000800000288783b */ /* 0x000ea20000000200 */
[-C--:B---3--:R-:W-:Y:S08]  /*4960*/  HMMA.16816.F32.BF16 R4, R32, R172.reuse, RZ ;  /* 0x000000ac2004723c */ /* 0x088ff000000418ff */
[C---:B----4-:R-:W-:Y:S08]  /*4970*/  HMMA.16816.F32.BF16 R8, R28.reuse, R172, RZ ;  /* 0x000000ac1c08723c */ /* 0x050ff000000418ff */
[-C--:B------:R-:W-:Y:S08]  /*4980*/  HMMA.16816.F32.BF16 R12, R28, R174.reuse, RZ ;  /* 0x000000ae1c0c723c */ /* 0x080ff000000418ff */
[C---:B------:R-:W-:Y:S08]  /*4990*/  HMMA.16816.F32.BF16 R16, R32.reuse, R174, RZ ;  /* 0x000000ae2010723c */ /* 0x040ff000000418ff */
[-C--:B------:R-:W-:Y:S08]  /*49a0*/  HMMA.16816.F32.BF16 R20, R32, R176.reuse, RZ ;  /* 0x000000b02014723c */ /* 0x080ff000000418ff */
[C---:B------:R-:W-:Y:S08]  /*49b0*/  HMMA.16816.F32.BF16 R24, R28.reuse, R176, RZ ;  /* 0x000000b01c18723c */ /* 0x040ff000000418ff */
[-C--:B------:R-:W-:Y:S08]  /*49c0*/  HMMA.16816.F32.BF16 R28, R28, R178.reuse, RZ ;  /* 0x000000b21c1c723c */ /* 0x080ff000000418ff */
[----:B------:R-:W-:Y:S08]  /*49d0*/  HMMA.16816.F32.BF16 R32, R32, R178, RZ ;  /* 0x000000b22020723c */ /* 0x000ff000000418ff */
        /* <DEDUP_REMOVED lines=45> */
[----:B-1----:R1:W4:Y:S02]  /*4cb0*/  LDSM.16.M88.4 R132, [R2+0x2000] ;  /* 0x002000000284783b */ /* 0x0023240000000200 */
[----:B-1----:R-:W-:Y:S02]  /*4cc0*/  IMAD.MOV.U32 R2, RZ, RZ, R146 ;  /* 0x000000ffff027224 */ /* 0x002fe400078e0092 */
[----:B------:R-:W-:Y:S01]  /*4cd0*/  @P2 VIADD R2, R147, 0xffffffe0 ;  /* 0xffffffe093022836 */ /* 0x000fe20000000000 */
[-C--:B----4-:R-:W-:Y:S08]  /*4ce0*/  HMMA.16816.F32.BF16 R4, R132, R212.reuse, R4 ;  /* 0x000000d48404723c */ /* 0x090ff00000041804 */
[C---:B------:R-:W-:Y:S08]  /*4cf0*/  HMMA.16816.F32.BF16 R8, R136.reuse, R212, R8 ;  /* 0x000000d48808723c */ /* 0x040ff00000041808 */
[-C--:B------:R-:W-:Y:S08]  /*4d00*/  HMMA.16816.F32.BF16 R12, R136, R214.reuse, R12 ;  /* 0x000000d6880c723c */ /* 0x080ff0000004180c */
[C---:B------:R-:W-:Y:S08]  /*4d10*/  HMMA.16816.F32.BF16 R16, R132.reuse, R214, R16 ;  /* 0x000000d68410723c */ /* 0x040ff00000041810 */
[-C--:B------:R-:W-:Y:S08]  /*4d20*/  HMMA.16816.F32.BF16 R20, R132, R216.reuse, R20 ;  /* 0x000000d88414723c */ /* 0x080ff00000041814 */
[C---:B------:R-:W-:Y:S08]  /*4d30*/  HMMA.16816.F32.BF16 R24, R136.reuse, R216, R24 ;  /* 0x000000d88818723c */ /* 0x040ff00000041818 */
[-C--:B------:R-:W-:Y:S08]  /*4d40*/  HMMA.16816.F32.BF16 R28, R136, R218.reuse, R28 ;  /* 0x000000da881c723c */ /* 0x080ff0000004181c */
[----:B------:R-:W-:Y:S04]  /*4d50*/  HMMA.16816.F32.BF16 R32, R132, R218, R32 ;  /* 0x000000da8420723c */ /* 0x000fe80000041820 */
[C---:B--2---:R-:W-:Y:S04]  /*4d60*/  FADD.FTZ R4, -R143.reuse, R4 ;  /* 0x000000048f047221 */ /* 0x044fe80000010100 */
[----:B------:R-:W-:Y:S01]  /*4d70*/  FMUL.FTZ R158, R148, R4 ;  /* 0x00000004949e7220 */ /* 0x000fe20000410000 */
[----:B------:R-:W-:Y:S02]  /*4d80*/  IMAD.SHL.U32 R148, R228, 0x40, RZ ;  /* 0x00000040e4947824 */ /* 0x000fe400078e00ff */
[C---:B------:R-:W-:Y:S01]  /*4d90*/  FADD.FTZ R4, -R143.reuse, R5 ;  /* 0x000000058f047221 */ /* 0x040fe20000010100 */
        /* <DEDUP_REMOVED lines=8> */
[----:B------:R-:W-:Y:S01]  /*4e20*/  FADD.FTZ R20, -R143, R21 ;  /* 0x000000158f147221 */ /* 0x000fe20000010100 */
[C---:B---3--:R-:W-:Y:S01]  /*4e30*/  FADD.FTZ R21, -R142.reuse, R6 ;  /* 0x000000068e157221 */ /* 0x048fe20000010100 */
        /* <DEDUP_REMOVED lines=14> */
[----:B------:R-:W-:Y:S01]  /*4f20*/  FMUL.FTZ R4, R245, R4 ;  /* 0x00000004f5047220 */ /* 0x000fe20000410000 */
[----:B------:R-:W-:Y:S01]  /*4f30*/  F2FP.BF16.F32.PACK_AB R20, R20, R17 ;  /* 0x000000111414723e */ /* 0x000fe200000010ff */
[----:B------:R-:W-:Y:S01]  /*4f40*/  FMUL.FTZ R33, R244, R18 ;  /* 0x00000012f4217220 */ /* 0x000fe20000410000 */
[----:B------:R-:W-:Y:S01]  /*4f50*/  F2FP.BF16.F32.PACK_AB R5, R6, R7 ;  /* 0x000000070605723e */ /* 0x000fe200000010ff */
[C---:B------:R-:W-:Y:S01]  /*4f60*/  FADD.FTZ R7, -R142.reuse, R22 ;  /* 0x000000168e077221 */ /* 0x040fe20000010100 */
[C---:B------:R-:W-:Y:S01]  /*4f70*/  FADD.FTZ R17, -R142.reuse, R23 ;  /* 0x000000178e117221 */ /* 0x040fe20000010100 */
[C---:B------:R-:W-:Y:S01]  /*4f80*/  FADD.FTZ R21, -R142.reuse, R34 ;  /* 0x000000228e157221 */ /* 0x040fe20000010100 */
[----:B------:R-:W-:Y:S01]  /*4f90*/  FADD.FTZ R18, -R142, R35 ;  /* 0x000000238e127221 */ /* 0x000fe20000010100 */
[----:B------:R-:W-:Y:S01]  /*4fa0*/  LOP3.LUT R242, R227, 0x18, RZ, 0xc0, !PT ;  /* 0x00000018e3f27812 */ /* 0x000fe200078ec0ff */
[----:B------:R-:W-:Y:S01]  /*4fb0*/  FMUL.FTZ R32, R243, R32 ;  /* 0x00000020f3207220 */ /* 0x000fe20000410000 */
[----:B------:R-:W-:Y:S01]  /*4fc0*/  F2FP.BF16.F32.PACK_AB R4, R4, R158 ;  /* 0x0000009e0404723e */ /* 0x000fe200000010ff */
[----:B------:R-:W-:Y:S01]  /*4fd0*/  FMUL.FTZ R7, R233, R7 ;  /* 0x00000007e9077220 */ /* 0x000fe20000410000 */
[----:B------:R-:W-:Y:S01]  /*4fe0*/  FMUL.FTZ R17, R232, R17 ;  /* 0x00000011e8117220 */ /* 0x000fe20000410000 */
[----:B------:R-:W-:Y:S01]  /*4ff0*/  FMUL.FTZ R21, R170, R21 ;  /* 0x00000015aa157220 */ /* 0x000fe20000410000 */
[----:B------:R-:W-:Y:S01]  /*5000*/  LOP3.LUT R245, R242, 0x20, RZ, 0xfc, !PT ;  /* 0x00000020f2f57812 */ /* 0x000fe200078efcff */
[----:B------:R-:W-:Y:S01]  /*5010*/  FMUL.FTZ R18, R169, R18 ;  /* 0x00000012a9127220 */ /* 0x000fe20000410000 */
[----:B------:R-:W-:Y:S06]  /*5020*/  BRA.U !UP2, `(.L_x_85) ;  /* 0x000000010a907547 */ /* 0x000fec000b800000 */
[----:B------:R-:W-:Y:S01]  /*5030*/  IADD3 R6, P0, PT, RZ, -UR35, RZ ;  /* 0x80000023ff067c10 */ /* 0x000fe2000ff1e0ff */
[----:B------:R-:W-:Y:S01]  /*5040*/  ULOP3.LUT UR14, UR47, 0x1, URZ, 0xc0, !UPT ;  /* 0x000000012f0e7892 */ /* 0x000fe2000f8ec0ff */
[C---:B------:R-:W-:Y:S02]  /*5050*/  ISETP.GE.AND P4, PT, R242.reuse, UR5, PT ;  /* 0x00000005f2007c0c */ /* 0x040fe4000bf86270 */
[----:B------:R-:W-:Y:S01]  /*5060*/  ISETP.GE.AND P3, PT, R245, UR5, PT ;  /* 0x00000005f5007c0c */ /* 0x000fe2000bf66270 */
[----:B------:R-:W-:Y:S01]  /*5070*/  IMAD.X R0, RZ, RZ, ~UR15, P0 ;  /* 0x8000000fff007e24 */ /* 0x000fe200080e06ff */
[----:B------:R-:W-:Y:S01]  /*5080*/  UISETP.NE.U32.AND UP0, UPT, UR14, 0x1, UPT ;  /* 0x000000010e00788c */ /* 0x000fe2000bf05070 */
[----:B------:R-:W-:Y:S03]  /*5090*/  LOP3.LUT R22, R242, 0x40, RZ, 0xfc, !PT ;  /* 0x00000040f2167812 */ /* 0x000fe600078efcff */
[----:B------:R-:W-:Y:S01]  /*50a0*/  SHF.R.S64 R6, R6, 0x1f, R0 ;  /* 0x0000001f06067819 */ /* 0x000fe20000001000 */
[----:B------:R-:W-:Y:S01]  /*50b0*/  USEL UR14, UR34, 0x3000, !UP0 ;  /* 0x00003000220e7887 */ /* 0x000fe2000c000000 */
[----:B------:R-:W-:Y:S02]  /*50c0*/  ISETP.GE.AND P0, PT, R22, UR5, PT ;  /* 0x0000000516007c0c */ /* 0x000fe4000bf06270 */
[----:B------:R-:W-:Y:S03]  /*50d0*/  IADD3 R6, P5, PT, R238, R6, RZ ;  /* 0x00000006ee067210 */ /* 0x000fe60007fbe0ff */
[----:B------:R-:W-:Y:S01]  /*50e0*/  VIADD R240, R240, UR14 ;  /* 0x0000000ef0f07c36 */ /* 0x000fe20008000000 */
[----:B------:R-:W-:Y:S01]  /*50f0*/  LEA.HI.X.SX32 R0, R0, R239, 0x1, P5 ;  /* 0x000000ef00007211 */ /* 0x000fe200028f0eff */
[----:B------:R-:W-:Y:S02]  /*5100*/  IMAD.MOV.U32 R238, RZ, RZ, R6 ;  /* 0x000000ffffee7224 */ /* 0x000fe400078e0006 */
[----:B------:R-:W-:Y:S02]  /*5110*/  VIADD R229, R229, UR14 ;  /* 0x0000000ee5e57c36 */ /* 0x000fe40008000000 */
[----:B------:R-:W-:Y:S02]  /*5120*/  IMAD.MOV.U32 R239, RZ, RZ, R0 ;  /* 0x000000ffffef7224 */ /* 0x000fe400078e0000 */
[----:B------:R-:W-:Y:S03]  /*5130*/  VIADD R221, R221, UR14 ;  /* 0x0000000edddd7c36 */ /* 0x000fe60008000000 */
[----:B------:R-:W-:Y:S01]  /*5140*/  @!PT LDS RZ, [RZ] ;  /* 0x00000000fffff984 */ /* 0x000fe20000000800 */
[----:B------:R-:W-:Y:S01]  /*5150*/  @!PT LDS RZ, [RZ] ;  /* 0x00000000fffff984 */ /* 0x000fe20000000800 */
[----:B------:R-:W-:Y:S01]  /*5160*/  @!PT LDS RZ, [RZ] ;  /* 0x00000000fffff984 */ /* 0x000fe20000000800 */
[----:B------:R1:W-:Y:S04]  /*5170*/  @!P4 LDGSTS.E.BYPASS.LTC128B.128 [R240], desc[UR38][R238.64] ;  /* 0x00000000eef0cfae */ /* 0x0003e8000b981a26 */
[----:B------:R1:W-:Y:S04]  /*5180*/  @P4 STS.64 [R229], RZ ;  /* 0x000000ffe5004388 */ /* 0x0003e80000000a00 */
[----:B------:R1:W-:Y:S04]  /*5190*/  @P4 STS.64 [R229+0x8], RZ ;  /* 0x000008ffe5004388 */ /* 0x0003e80000000a00 */
[----:B------:R-:W-:Y:S01]  /*51a0*/  @!PT LDS RZ, [RZ] ;  /* 0x00000000fffff984 */ /* 0x000fe20000000800 */
[----:B------:R-:W-:Y:S01]  /*51b0*/  @!PT LDS RZ, [RZ] ;  /* 0x00000000fffff984 */ /* 0x000fe20000000800 */
[----:B------:R-:W-:Y:S01]  /*51c0*/  @!PT LDS RZ, [RZ] ;  /* 0x00000000fffff984 */ /* 0x000fe20000000800 */
[----:B------:R1:W-:Y:S04]  /*51d0*/  @!P3 LDGSTS.E.BYPASS.LTC128B.128 [R240+0x1000], desc[UR38][R238.64+0x40] ;  /* 0x01000040eef0bfae */ /* 0x0003e8000b981a26 */
[----:B------:R1:W-:Y:S04]  /*51e0*/  @P3 STS.64 [R229+0x1000], RZ ;  /* 0x001000ffe5003388 */ /* 0x0003e80000000a00 */
[----:B------:R1:W-:Y:S04]  /*51f0*/  @P3 STS.64 [R229+0x1008], RZ ;  /* 0x001008ffe5003388 */ /* 0x0003e80000000a00 */
[----:B------:R-:W-:Y:S01]  /*5200*/  @!PT LDS RZ, [RZ] ;  /* 0x00000000fffff984 */ /* 0x000fe20000000800 */
[----:B------:R-:W-:Y:S01]  /*5210*/  @!PT LDS RZ, [RZ] ;  /* 0x00000000fffff984 */ /* 0x000fe20000000800 */
[----:B------:R-:W-:Y:S01]  /*5220*/  @!PT LDS RZ, [RZ] ;  /* 0x00000000fffff984 */ /* 0x000fe20000000800 */
[----:B------:R1:W-:Y:S04]  /*5230*/  @!P0 LDGSTS.E.BYPASS.LTC128B.128 [R240+0x2000], desc[UR38][R238.64+0x80] ;  /* 0x02000080eef08fae */ /* 0x0003e8000b981a26 */
[----:B------:R1:W-:Y:S04]  /*5240*/  @P0 STS.64 [R229+0x2000], RZ ;  /* 0x002000ffe5000388 */ /* 0x0003e80000000a00 */
[----:B------:R1:W-:Y:S04]  /*5250*/  @P0 STS.64 [R229+0x2008], RZ ;  /* 0x002008ffe5000388 */ /* 0x0003e80000000a00 */
[----:B------:R-:W0:Y:S02]  /*5260*/  LDGDEPBAR ;  /* 0x00000000000079af */ /* 0x000e240000000000 */
.L_x_85:
[----:B------:R2:W-:Y:S01]  /*5270*/  STS [R144+0xf000], R4 ;  /* 0x00f0000490007388 */ /* 0x0005e20000000800 */
[C---:B-----5:R-:W-:Y:S01]  /*5280*/  FADD.FTZ R10, -R140.reuse, R10 ;  /* 0x0000000a8c0a7221 */ /* 0x060fe20000010100 */
[----:B------:R-:W-:Y:S01]  /*5290*/  FADD.FTZ R11, -R140, R11 ;  /* 0x0000000b8c0b7221 */ /* 0x000fe20000010100 */
[----:B------:R-:W-:Y:S02]  /*52a0*/  FADD.FTZ R8, -R141, R8 ;  /* 0x000000088d087221 */ /* 0x000fe40000010100 */
[----:B------:R3:W-:Y:S01]  /*52b0*/  STS [R144+0xf400], R5 ;  /* 0x00f4000590007388 */ /* 0x0007e20000000800 */
[----:B------:R-:W-:Y:S01]  /*52c0*/  FMUL.FTZ R10, R167, R10 ;  /* 0x0000000aa70a7220 */ /* 0x000fe20000410000 */
[C---:B------:R-:W-:Y:S01]  /*52d0*/  FADD.FTZ R9, -R141.reuse, R9 ;  /* 0x000000098d097221 */ /* 0x040fe20000010100 */
[C---:B------:R-:W-:Y:S02]  /*52e0*/  FADD.FTZ R12, -R141.reuse, R12 ;  /* 0x0000000c8d0c7221 */ /* 0x040fe40000010100 */
[----:B------:R-:W-:Y:S01]  /*52f0*/  STS [R145+0xf000], R16 ;  /* 0x00f0001091007388 */ /* 0x000fe20000000800 */
[----:B------:R-:W-:Y:S01]  /*5300*/  FADD.FTZ R13, -R141, R13 ;  /* 0x0000000d8d0d7221 */ /* 0x000fe20000010100 */
[----:B------:R-:W-:Y:S01]  /*5310*/  FMUL.FTZ R6, R163, R8 ;  /* 0x00000008a3067220 */ /* 0x000fe20000410000 */
[----:B------:R-:W-:Y:S01]  /*5320*/  FMUL.FTZ R0, R162, R9 ;  /* 0x00000009a2007220 */ /* 0x000fe20000410000 */
[----:B------:R-:W-:Y:S01]  /*5330*/  FADD.FTZ R14, -R140, R14 ;  /* 0x0000000e8c0e7221 */ /* 0x000fe20000010100 */
[----:B------:R-:W-:Y:S01]  /*5340*/  FMUL.FTZ R8, R160, R13 ;  /* 0x0000000da0087220 */ /* 0x000fe20000410000 */
[----:B------:R-:W-:Y:S01]  /*5350*/  FADD.FTZ R15, -R140, R15 ;  /* 0x0000000f8c0f7221 */ /* 0x000fe20000010100 */
[----:B------:R-:W-:Y:S01]  /*5360*/  FADD.FTZ R24, -R141, R24 ;  /* 0x000000188d187221 */ /* 0x000fe20000010100 */
[----:B------:R-:W-:Y:S01]  /*5370*/  F2FP.BF16.F32.PACK_AB R0, R0, R6 ;  /* 0x000000060000723e */ /* 0x000fe200000010ff */
[----:B------:R-:W-:Y:S01]  /*5380*/  FMUL.FTZ R14, R165, R14 ;  /* 0x0000000ea50e7220 */ /* 0x000fe20000410000 */
[----:B------:R-:W-:Y:S01]  /*5390*/  FADD.FTZ R25, -R141, R25 ;  /* 0x000000198d197221 */ /* 0x000fe20000010100 */
[C---:B------:R-:W-:Y:S01]  /*53a0*/  FADD.FTZ R26, -R140.reuse, R26 ;  /* 0x0000001a8c1a7221 */ /* 0x040fe20000010100 */
[----:B------:R-:W-:Y:S01]  /*53b0*/  FADD.FTZ R27, -R140, R27 ;  /* 0x0000001b8c1b7221 */ /* 0x000fe20000010100 */
[----:B------:R-:W-:Y:S01]  /*53c0*/  F2FP.BF16.F32.PACK_AB R17, R17, R7 ;  /* 0x000000071111723e */ /* 0x000fe200000010ff */
[C---:B------:R-:W-:Y:S01]  /*53d0*/  FADD.FTZ R28, -R141.reuse, R28 ;  /* 0x0000001c8d1c7221 */ /* 0x040fe20000010100 */
[----:B------:R-:W-:Y:S01]  /*53e0*/  FADD.FTZ R29, -R141, R29 ;  /* 0x0000001d8d1d7221 */ /* 0x000fe20000010100 */
[----:B------:R-:W-:Y:S01]  /*53f0*/  FMUL.FTZ R24, R155, R24 ;  /* 0x000000189b187220 */ /* 0x000fe20000410000 */
[----:B--2---:R-:W-:Y:S01]  /*5400*/  F2FP.BF16.F32.PACK_AB R4, R32, R33 ;  /* 0x000000212004723e */ /* 0x004fe200000010ff */
[----:B------:R-:W-:Y:S01]  /*5410*/  FMUL.FTZ R9, R154, R25 ;  /* 0x000000199a097220 */ /* 0x000fe20000410000 */
[C---:B------:R-:W-:Y:S01]  /*5420*/  FADD.FTZ R30, -R140.reuse, R30 ;  /* 0x0000001e8c1e7221 */ /* 0x040fe20000010100 */
[----:B------:R-:W-:Y:S01]  /*5430*/  FADD.FTZ R31, -R140, R31 ;  /* 0x0000001f8c1f7221 */ /* 0x000fe20000010100 */
[----:B---3--:R-:W-:Y:S01]  /*5440*/  FMUL.FTZ R5, R161, R12 ;  /* 0x0000000ca1057220 */ /* 0x008fe20000410000 */
[----:B------:R2:W-:Y:S01]  /*5450*/  STS [R145+0xf400], R4 ;  /* 0x00f4000491007388 */ /* 0x0005e20000000800 */
[----:B------:R-:W-:Y:S01]  /*5460*/  FMUL.FTZ R26, R157, R26 ;  /* 0x0000001a9d1a7220 */ /* 0x000fe20000410000 */
[----:B------:R-:W-:Y:S01]  /*5470*/  FMUL.FTZ R7, R156, R27 ;  /* 0x0000001b9c077220 */ /* 0x000fe20000410000 */
[----:B------:R-:W-:Y:S02]  /*5480*/  F2FP.BF16.F32.PACK_AB R18, R18, R21 ;  /* 0x000000151212723e */ /* 0x000fe400000010ff */
[----:B------:R3:W-:Y:S01]  /*5490*/  STS [R144+0x10000], R0 ;  /* 0x0100000090007388 */ /* 0x0007e20000000800 */
[----:B------:R-:W-:Y:S01]  /*54a0*/  F2FP.BF16.F32.PACK_AB R8, R8, R5 ;  /* 0x000000050808723e */ /* 0x000fe200000010ff */
[----:B------:R-:W-:Y:S01]  /*54b0*/  FMUL.FTZ R5, R164, R15 ;  /* 0x0000000fa4057220 */ /* 0x000fe20000410000 */
[----:B------:R-:W-:Y:S01]  /*54c0*/  FMUL.FTZ R28, R151, R28 ;  /* 0x0000001c971c7220 */ /* 0x000fe20000410000 */
[----:B------:R-:W-:Y:S01]  /*54d0*/  FMUL.FTZ R12, R149, R29 ;  /* 0x0000001d950c7220 */ /* 0x000fe20000410000 */
[----:B------:R-:W-:Y:S01]  /*54e0*/  FMUL.FTZ R30, R153, R30 ;  /* 0x0000001e991e7220 */ /* 0x000fe20000410000 */
[----:B------:R-:W-:Y:S01]  /*54f0*/  FMUL.FTZ R6, R152, R31 ;  /* 0x0000001f98067220 */ /* 0x000fe20000410000 */
        /* <DEDUP_REMOVED lines=8> */
[----:B--2---:R-:W-:Y:S01]  /*5580*/  FMUL.FTZ R4, R166, R11 ;  /* 0x0000000ba6047220 */ /* 0x004fe20000410000 */
[--C-:B---3--:R-:W-:Y:S04]  /*5590*/  SHF.R.U32.HI R0, RZ, 0x4, R228.reuse ;  /* 0x00000004ff007819 */ /* 0x108fe800000116e4 */
[----:B------:R-:W-:Y:S02]  /*55a0*/  F2FP.BF16.F32.PACK_AB R4, R4, R10 ;  /* 0x0000000a0404723e */ /* 0x000fe400000010ff */
[----:B------:R-:W-:Y:S02]  /*55b0*/  MOV R10, 0x10 ;  /* 0x00000010000a7802 */ /* 0x000fe40000000f00 */
[----:B------:R-:W-:Y:S01]  /*55c0*/  LOP3.LUT R163, R0, 0x8, RZ, 0xc0, !PT ;  /* 0x0000000800a37812 */ /* 0x000fe200078ec0ff */
[----:B------:R2:W-:Y:S03]  /*55d0*/  STS [R144+0x10400], R4 ;  /* 0x0104000490007388 */ /* 0x0005e60000000800 */
[----:B------:R-:W-:Y:S02]  /*55e0*/  LOP3.LUT R0, R163, 0x10, R228, 0xf8, !PT ;  /* 0x00000010a3007812 */ /* 0x000fe400078ef8e4 */
[----:B------:R-:W-:Y:S02]  /*55f0*/  STS [R145+0x10000], R8 ;  /* 0x0100000891007388 */ /* 0x000fe40000000800 */
[--C-:B------:R-:W-:Y:S03]  /*5600*/  LOP3.LUT R0, R0, 0xc0, R149.reuse, 0xf8, !PT ;  /* 0x000000c000007812 */ /* 0x100fe600078ef895 */
[----:B------:R-:W-:Y:S01]  /*5610*/  STS [R145+0x10400], R5 ;  /* 0x0104000591007388 */ /* 0x000fe20000000800 */
[----:B------:R-:W-:Y:S04]  /*5620*/  LOP3.LUT R0, R0, 0x18, R164, 0x78, !PT ;  /* 0x0000001800007812 */ /* 0x000fe800078e78a4 */
[----:B------:R-:W-:Y:S01]  /*5630*/  STS [R2+-0x4000], R20 ;  /* 0xffc0001402007388 */ /* 0x000fe20000000800 */
[----:B------:R-:W-:Y:S04]  /*5640*/  LOP3.LUT R0, R0, 0x120, R149, 0xf8, !PT ;  /* 0x0000012000007812 */ /* 0x000fe800078ef895 */
[----:B------:R-:W-:Y:S01]  /*5650*/  STS [R2+-0x3c00], R17 ;  /* 0xffc4001102007388 */ /* 0x000fe20000000800 */
[----:B------:R-:W-:Y:S02]  /*5660*/  LEA R0, R0, UR4, 0x1 ;  /* 0x0000000400007c11 */ /* 0x000fe4000f8e08ff */
[----:B--2---:R-:W-:Y:S04]  /*5670*/  SEL R4, R10, 0xfffffff0, !P1 ;  /* 0xfffffff00a047807 */ /* 0x004fe80004800000 */
[----:B------:R-:W-:Y:S05]  /*5680*/  IADD3 R4, PT, PT, R4, R2, RZ ;  /* 0x0000000204047210 */ /* 0x000fea0007ffe0ff */
[----:B------:R-:W-:Y:S05]  /*5690*/  STS [R4+-0x4000], R19 ;  /* 0xffc0001304007388 */ /* 0x000fea0000000800 */
[----:B------:R-:W-:Y:S05]  /*56a0*/  STS [R4+-0x3c00], R18 ;  /* 0xffc4001204007388 */ /* 0x000fea0000000800 */
[----:B------:R-:W-:Y:S05]  /*56b0*/  STS [R2+-0x3000], R9 ;  /* 0xffd0000902007388 */ /* 0x000fea0000000800 */
[----:B------:R2:W-:Y:S05]  /*56c0*/  STS [R2+-0x2c00], R7 ;  /* 0xffd4000702007388 */ /* 0x0005ea0000000800 */
[----:B------:R-:W-:Y:S05]  /*56d0*/  STS [R4+-0x3000], R12 ;  /* 0xffd0000c04007388 */ /* 0x000fea0000000800 */
[----:B------:R-:W-:Y:S01]  /*56e0*/  STS [R4+-0x2c00], R6 ;  /* 0xffd4000604007388 */ /* 0x000fe20000000800 */
        /* <DEDUP_REMOVED lines=79> */
[C---:B------:R-:W-:Y:S02]  /*5be0*/  LOP3.LUT R7, R242.reuse, 0x40, RZ, 0xfc, !PT ;  /* 0x00000040f2077812 */ /* 0x040fe400078efcff */
[----:B------:R-:W-:Y:S01]  /*5bf0*/  LOP3.LUT R8, R227, 0xd8, RZ, 0xc0, !PT ;  /* 0x000000d8e3087812 */ /* 0x000fe200078ec0ff */
[----:B------:R-:W-:Y:S01]  /*5c00*/  IMAD.X R4, RZ, RZ, ~UR16, P0 ;  /* 0x80000010ff047e24 */ /* 0x000fe200080e06ff */
[----:B------:R-:W-:Y:S02]  /*5c10*/  ISETP.GE.AND P0, PT, R7, UR5, PT ;  /* 0x0000000507007c0c */ /* 0x000fe4000bf06270 */
[----:B------:R-:W-:Y:S02]  /*5c20*/  ISETP.GE.AND P4, PT, R242, UR5, PT ;  /* 0x00000005f2007c0c */ /* 0x000fe4000bf86270 */
[----:B------:R-:W-:Y:S02]  /*5c30*/  SHF.R.S64 R6, R5, 0x1f, R4 ;  /* 0x0000001f05067819 */ /* 0x000fe40000001004 */
[----:B------:R-:W-:Y:S02]  /*5c40*/  LOP3.LUT R5, R8, 0x18, R228, 0x78, !PT ;  /* 0x0000001808057812 */ /* 0x000fe400078e78e4 */
[----:B------:R-:W-:Y:S02]  /*5c50*/  IADD3 R7, P5, PT, R236, R6, RZ ;  /* 0x00000006ec077210 */ /* 0x000fe40007fbe0ff */
[----:B------:R-:W-:Y:S02]  /*5c60*/  LOP3.LUT R5, R5, 0x1f20, R227, 0xf8, !PT ;  /* 0x00001f2005057812 */ /* 0x000fe400078ef8e3 */
[----:B------:R-:W-:Y:S01]  /*5c70*/  LEA.HI.X.SX32 R6, R4, R237, 0x1, P5 ;  /* 0x000000ed04067211 */ /* 0x000fe200028f0eff */
[----:B------:R-:W-:Y:S01]  /*5c80*/  IMAD.MOV.U32 R236, RZ, RZ, R7 ;  /* 0x000000ffffec7224 */ /* 0x000fe200078e0007 */
[----:B------:R-:W-:Y:S02]  /*5c90*/  ISETP.GE.AND P3, PT, R245, UR5, PT ;  /* 0x00000005f5007c0c */ /* 0x000fe4000bf66270 */
[----:B------:R-:W-:Y:S01]  /*5ca0*/  LEA R4, R5, UR4, 0x1 ;  /* 0x0000000405047c11 */ /* 0x000fe2000f8e08ff */
[----:B------:R-:W-:Y:S05]  /*5cb0*/  IMAD.MOV.U32 R237, RZ, RZ, R6 ;  /* 0x000000ffffed7224 */ /* 0x000fea00078e0006 */
        /* <DEDUP_REMOVED lines=15> */
[----:B------:R-:W0:Y:S02]  /*5db0*/  LDGDEPBAR ;  /* 0x00000000000079af */ /* 0x000e240000000000 */
.L_x_86:
        /* <DEDUP_REMOVED lines=144> */
[C---:B------:R-:W-:Y:S01]  /*66c0*/  LEA R136, P0, R165.reuse, R142, 0x5 ;  /* 0x0000008ea5887211 */ /* 0x040fe200078028ff */
[C---:B-1----:R-:W-:Y:S02]  /*66d0*/  VIADD R0, R220.reuse, 0xffffd000 ;  /* 0xffffd000dc007836 */ /* 0x042fe40000000000 */
[----:B------:R1:W-:Y:S01]  /*66e0*/  REDG.E.ADD.F32.FTZ.RN.STRONG.GPU desc[UR38][R166.64], R7 ;  /* 0x00000007a60079a6 */ /* 0x0003e2000c12f326 */
[C---:B------:R-:W-:Y:S01]  /*66f0*/  LEA.HI.X.SX32 R137, R165.reuse, R143, 0x5, P0 ;  /* 0x0000008fa5897211 */ /* 0x040fe200000f2eff */
[C---:B----4-:R-:W-:Y:S02]  /*6700*/  HMMA.16816.F32.BF16 R20, R32.reuse, R28, R20 ;  /* 0x0000001c2014723c */ /* 0x050fe40000041814 */
[----:B------:R-:W-:Y:S01]  /*6710*/  REDG.E.ADD.F32.FTZ.RN.STRONG.GPU desc[UR38][R158.64], R8 ;  /* 0x000000089e0079a6 */ /* 0x000fe2000c12f326 */
[C---:B------:R-:W-:Y:S01]  /*6720*/  LEA R134, P0, R165.reuse, R136, 0x5 ;  /* 0x00000088a5867211 */ /* 0x040fe200078028ff */
        /* <DEDUP_REMOVED lines=272> */
.L_x_88:
[----:B------:R-:W2:Y:S01]  /*7830*/  LDCU.64 UR10, c[0x0][0x5c0] ;  /* 0x0000b800ff0a77ac */ /* 0x000ea20008000a00 */
[----:B------:R-:W-:-:S04]  /*7840*/  UIADD3 UR5, UPT, UPT, UR40, UR42, URZ ;  /* 0x0000002a28057290 */ /* 0x000fc8000fffe0ff */
[----:B--2---:R-:W-:Y:S02]  /*7850*/  UIMAD.WIDE.U32 UR18, UR5, UR10, URZ ;  /* 0x0000000a051272a5 */ /* 0x004fe4000f8e00ff */
[----:B------:R-:W-:-:S04]  /*7860*/  UIMAD UR5, UR5, UR11, URZ ;  /* 0x0000000b050572a4 */ /* 0x000fc8000f8e02ff */
[----:B------:R-:W-:-:S06]  /*7870*/  UIADD3 UR5, UPT, UPT, UR19, UR5, URZ ;  /* 0x0000000513057290 */ /* 0x000fcc000fffe0ff */
[----:B-1----:R-:W-:Y:S02]  /*7880*/  MOV R4, UR5 ;  /* 0x0000000500047c02 */ /* 0x002fe40008000f00 */
.L_x_89:
        /* <DEDUP_REMOVED lines=12> */
.L_x_90:
[----:B------:R-:W1:Y:S01]  /*7950*/  LDCU.64 UR8, c[0x0][0x5c8] ;  /* 0x0000b900ff0877ac */ /* 0x000e620008000a00 */
[----:B------:R-:W-:-:S04]  /*7960*/  UIADD3 UR5, UPT, UPT, UR40, UR42, URZ ;  /* 0x0000002a28057290 */ /* 0x000fc8000fffe0ff */
[----:B-1----:R-:W-:Y:S02]  /*7970*/  UIMAD.WIDE.U32 UR20, UR5, UR8, URZ ;  /* 0x00000008051472a5 */ /* 0x002fe4000f8e00ff */
[----:B------:R-:W-:-:S04]  /*7980*/  UIMAD UR5, UR5, UR9, URZ ;  /* 0x00000009050572a4 */ /* 0x000fc8000f8e02ff */
[----:B------:R-:W-:-:S06]  /*7990*/  UIADD3 UR5, UPT, UPT, UR21, UR5, URZ ;  /* 0x0000000515057290 */ /* 0x000fcc000fffe0ff */
[----:B------:R-:W-:-:S07]  /*79a0*/  MOV R23, UR5 ;  /* 0x0000000500177c02 */ /* 0x000fce0008000f00 */
.L_x_91:
[----:B------:R-:W-:Y:S01]  /*79b0*/  BAR.SYNC.DEFER_BLOCKING 0x0 ;  /* 0x0000000000007b1d */ /* 0x000fe20000010000 */
[----:B------:R-:W-:Y:S01]  /*79c0*/  LOP3.LUT R0, R227, 0xd8, RZ, 0xc0, !PT ;  /* 0x000000d8e3007812 */ /* 0x000fe200078ec0ff */
[----:B------:R-:W-:Y:S01]  /*79d0*/  USHF.L.U32 UR5, UR41, 0x7, URZ ;  /* 0x0000000729057899 */ /* 0x000fe200080006ff */
[----:B------:R-:W-:Y:S01]  /*79e0*/  IMAD.U32 R56, RZ, RZ, UR8 ;  /* 0x00000008ff387e24 */ /* 0x000fe2000f8e00ff */
[----:B------:R-:W-:Y:S01]  /*79f0*/  USHF.L.U32 UR14, UR41, 0x7, URZ ;  /* 0x00000007290e7899 */ /* 0x000fe200080006ff */
[--C-:B------:R-:W-:Y:S01]  /*7a00*/  LOP3.LUT R0, R0, 0x18, R228.reuse, 0x78, !PT ;  /* 0x0000001800007812 */ /* 0x100fe200078e78e4 */
[----:B------:R-:W-:Y:S02]  /*7a10*/  UIMAD.WIDE.U32 UR22, UR5, UR10, URZ ;  /* 0x0000000a051672a5 */ /* 0x000fe4000f8e00ff */
[----:B------:R-:W1:Y:S01]  /*7a20*/  LDC.64 R6, c[0x0][0x5d8] ;  /* 0x00017600ff067b82 */ /* 0x000e620000000a00 */
[----:B------:R-:W-:Y:S01]  /*7a30*/  USHF.R.S32.HI UR16, URZ, 0x1f, UR5 ;  /* 0x0000001fff107899 */ /* 0x000fe20008011405 */
[--C-:B------:R-:W-:Y:S01]  /*7a40*/  LOP3.LUT R0, R0, 0x1f20, R227.reuse, 0xf8, !PT ;  /* 0x00001f2000007812 */ /* 0x100fe200078ef8e3 */
        /* <DEDUP_REMOVED lines=23> */
[----:B------:R-:W-:-:S03]  /*7bc0*/  IMAD R20, R7, UR25, R5 ;  /* 0x0000001907147c24 */ /* 0x000fc6000f8e0205 */
[----:B------:R3:W1:Y:S01]  /*7bd0*/  LDS.128 R36, [R0+0x11000] ;  /* 0x0110000000247984 */ /* 0x0006620000000c00 */
[----:B------:R-:W-:-:S03]  /*7be0*/  IMAD.X R22, RZ, RZ, RZ, P0 ;  /* 0x000000ffff167224 */ /* 0x000fc600000e06ff */
[----:B------:R3:W1:Y:S04]  /*7bf0*/  LDS.128 R48, [R0+0x12000] ;  /* 0x0120000000307984 */ /* 0x0006680000000c00 */
[----:B------:R3:W1:Y:S04]  /*7c00*/  LDS.128 R32, [R0+0x13000] ;  /* 0x0130000000207984 */ /* 0x0006680000000c00 */
[----:B------:R3:W1:Y:S01]  /*7c10*/  LDS.128 R44, [R0+0x14000] ;  /* 0x01400000002c7984 */ /* 0x0006620000000c00 */
[----:B--2-4-:R-:W-:Y:S05]  /*7c20*/  @P3 BRA `(.L_x_93) ;  /* 0x0000000000443947 */ /* 0x014fea0003800000 */
[----:B------:R-:W2:Y:S01]  /*7c30*/  LDCU UR17, c[0x0][0x440] ;  /* 0x00008800ff1177ac */ /* 0x000ea20008000800 */
[----:B------:R-:W4:Y:S01]  /*7c40*/  LDS.128 R16, [R0+0xb000] ;  /* 0x00b0000000107984 */ /* 0x000f220000000c00 */
[----:B------:R-:W-:Y:S01]  /*7c50*/  IMAD.MOV.U32 R2, RZ, RZ, R4 ;  /* 0x000000ffff027224 */ /* 0x000fe200078e0004 */
[----:B------:R-:W3:Y:S02]  /*7c60*/  LDCU.64 UR14, c[0x0][0x560] ;  /* 0x0000ac00ff0e77ac */ /* 0x000ee40008000a00 */
[----:B------:R-:W1:Y:S01]  /*7c70*/  LDS.128 R12, [R0+0xd000] ;  /* 0x00d00000000c7984 */ /* 0x000e620000000c00 */
[----:B------:R-:W-:Y:S02]  /*7c80*/  IMAD.MOV.U32 R3, RZ, RZ, R20 ;  /* 0x000000ffff037224 */ /* 0x000fe400078e0014 */
[----:B------:R-:W-:-:S04]  /*7c90*/  IMAD.WIDE.U32 R6, R228, UR10, R2 ;  /* 0x0000000ae4067c25 */ /* 0x000fc8000f8e0002 */
[----:B------:R-:W-:Y:S01]  /*7ca0*/  IMAD R3, R228, UR11, R7 ;  /* 0x0000000be4037c24 */ /* 0x000fe2000f8e0207 */
[----:B--2---:R-:W-:Y:S02]  /*7cb0*/  ISETP.GE.AND P2, PT, R242, UR17, PT ;  /* 0x00000011f2007c0c */ /* 0x004fe4000bf46270 */
[----:B------:R-:W-:Y:S02]  /*7cc0*/  ISETP.GE.AND P1, PT, R245, UR17, PT ;  /* 0x00000011f5007c0c */ /* 0x000fe4000bf26270 */
[----:B------:R-:W-:Y:S02]  /*7cd0*/  ISETP.GE.AND P0, PT, R57, UR17, PT ;  /* 0x0000001139007c0c */ /* 0x000fe4000bf06270 */
[----:B---3--:R-:W-:-:S04]  /*7ce0*/  LEA R2, P4, R6, UR14, 0x1 ;  /* 0x0000000e06027c11 */ /* 0x008fc8000f8808ff */
[----:B------:R-:W-:-:S03]  /*7cf0*/  LEA.HI.X R3, R6, UR15, R3, 0x1, P4 ;  /* 0x0000000f06037c11 */ /* 0x000fc6000a0f0c03 */
[----:B------:R-:W2:Y:S04]  /*7d00*/  @!P2 LDS.128 R8, [R0+0x9000] ;  /* 0x009000000008a984 */ /* 0x000ea80000000c00 */
[----:B----4-:R4:W-:Y:S04]  /*7d10*/  @!P1 STG.E.128 desc[UR38][R2.64+0x40], R16 ;  /* 0x0000401002009986 */ /* 0x0109e8000c101d26 */
[----:B-1----:R4:W-:Y:S04]  /*7d20*/  @!P0 STG.E.128 desc[UR38][R2.64+0x80], R12 ;  /* 0x0000800c02008986 */ /* 0x0029e8000c101d26 */
[----:B--2---:R4:W-:Y:S02]  /*7d30*/  @!P2 STG.E.128 desc[UR38][R2.64], R8 ;  /* 0x000000080200a986 */ /* 0x0049e4000c101d26 */
.L_x_93:
[----:B------:R-:W-:Y:S05]  /*7d40*/  BSYNC.RECONVERGENT B0 ;  /* 0x0000000000007941 */ /* 0x000fea0003800200 */
.L_x_92:
[----:B----4-:R2:W4:Y:S01]  /*7d50*/  LDS.128 R8, [R0+0xe000] ;  /* 0x00e0000000087984 */ /* 0x0105220000000c00 */
[----:B------:R-:W-:Y:S04]  /*7d60*/  BSSY.RECONVERGENT B0, `(.L_x_94) ;  /* 0x0000012000007945 */ /* 0x000fe80003800200 */
[----:B------:R-:W-:Y:S05]  /*7d70*/  @P5 BRA `(.L_x_95) ;  /* 0x0000000000405947 */ /* 0x000fea0003800000 */
[----:B------:R-:W1:Y:S01]  /*7d80*/  LDCU UR17, c[0x0][0x440] ;  /* 0x00008800ff1177ac */ /* 0x000e620008000800 */
[----:B------:R-:W-:Y:S01]  /*7d90*/  MOV R3, R20 ;  /* 0x0000001400037202 */ /* 0x000fe20000000f00 */
[----:B--23--:R-:W-:Y:S01]  /*7da0*/  IMAD R0, R22, UR10, RZ ;  /* 0x0000000a16007c24 */ /* 0x00cfe2000f8e02ff */
[----:B------:R-:W2:Y:S01]  /*7db0*/  LDCU.64 UR14, c[0x0][0x560] ;  /* 0x0000ac00ff0e77ac */ /* 0x000ea20008000a00 */
[----:B------:R-:W-:Y:S02]  /*7dc0*/  IMAD.MOV.U32 R2, RZ, RZ, R4 ;  /* 0x000000ffff027224 */ /* 0x000fe400078e0004 */
[C---:B------:R-:W-:Y:S02]  /*7dd0*/  IMAD R0, R21.reuse, UR11, R0 ;  /* 0x0000000b15007c24 */ /* 0x040fe4000f8e0200 */
[----:B------:R-:W-:-:S04]  /*7de0*/  IMAD.WIDE.U32 R4, R21, UR10, R2 ;  /* 0x0000000a15047c25 */ /* 0x000fc8000f8e0002 */
[----:B------:R-:W-:Y:S01]  /*7df0*/  IMAD.IADD R0, R0, 0x1, R5 ;  /* 0x0000000100007824 */ /* 0x000fe200078e0205 */
[----:B-1----:R-:W-:Y:S02]  /*7e00*/  ISETP.GE.AND P2, PT, R242, UR17, PT ;  /* 0x00000011f2007c0c */ /* 0x002fe4000bf46270 */
[----:B------:R-:W-:Y:S02]  /*7e10*/  ISETP.GE.AND P1, PT, R245, UR17, PT ;  /* 0x00000011f5007c0c */ /* 0x000fe4000bf26270 */
[----:B------:R-:W-:Y:S02]  /*7e20*/  ISETP.GE.AND P0, PT, R57, UR17, PT ;  /* 0x0000001139007c0c */ /* 0x000fe4000bf06270 */
[----:B--2---:R-:W-:-:S04]  /*7e30*/  LEA R2, P4, R4, UR14, 0x1 ;  /* 0x0000000e04027c11 */ /* 0x004fc8000f8808ff */
[----:B------:R-:W-:-:S05]  /*7e40*/  LEA.HI.X R3, R4, UR15, R0, 0x1, P4 ;  /* 0x0000000f04037c11 */ /* 0x000fca000a0f0c00 */
[----:B------:R1:W-:Y:S04]  /*7e50*/  @!P2 STG.E.128 desc[UR38][R2.64], R28 ;  /* 0x0000001c0200a986 */ /* 0x0003e8000c101d26 */
[----:B------:R1:W-:Y:S04]  /*7e60*/  @!P1 STG.E.128 desc[UR38][R2.64+0x40], R24 ;  /* 0x0000401802009986 */ /* 0x0003e8000c101d26 */
[----:B----4-:R1:W-:Y:S02]  /*7e70*/  @!P0 STG.E.128 desc[UR38][R2.64+0x80], R8 ;  /* 0x0000800802008986 */ /* 0x0103e4000c101d26 */
.L_x_95:
[----:B------:R-:W-:Y:S05]  /*7e80*/  BSYNC.RECONVERGENT B0 ;  /* 0x0000000000007941 */ /* 0x000fea0003800200 */
.L_x_94:
        /* <DEDUP_REMOVED lines=22> */
[----:B------:R1:W-:Y:S04]  /*7ff0*/  @!P2 STG.E.128 desc[UR38][R2.64], R40 ;  /* 0x000000280200a986 */ /* 0x0003e8000c101d26 */
[----:B------:R1:W-:Y:S04]  /*8000*/  @!P1 STG.E.128 desc[UR38][R2.64+0x40], R36 ;  /* 0x0000402402009986 */ /* 0x0003e8000c101d26 */
[----:B------:R1:W-:Y:S02]  /*8010*/  @!P0 STG.E.128 desc[UR38][R2.64+0x80], R32 ;  /* 0x0000802002008986 */ /* 0x0003e4000c101d26 */
.L_x_97:
[----:B------:R-:W-:Y:S05]  /*8020*/  BSYNC.RECONVERGENT B0 ;  /* 0x0000000000007941 */ /* 0x000fea0003800200 */
.L_x_96:
[----:B------:R-:W-:Y:S05]  /*8030*/  @P5 BRA `(.L_x_62) ;  /* 0x0000000000405947 */ /* 0x000fea0003800000 */
[----:B------:R-:W2:Y:S01]  /*8040*/  LDCU UR5, c[0x0][0x440] ;  /* 0x00008800ff0577ac */ /* 0x000ea20008000800 */
[----:B-1----:R-:W-:Y:S01]  /*8050*/  MOV R3, R0 ;  /* 0x0000000000037202 */ /* 0x002fe20000000f00 */
[----:B------:R-:W-:Y:S01]  /*8060*/  IMAD R6, R22, UR8, RZ ;  /* 0x0000000816067c24 */ /* 0x000fe2000f8e02ff */
[----:B------:R-:W1:Y:S01]  /*8070*/  LDCU.64 UR10, c[0x0][0x568] ;  /* 0x0000ad00ff0a77ac */ /* 0x000e620008000a00 */
[----:B------:R-:W-:Y:S02]  /*8080*/  IMAD.MOV.U32 R2, RZ, RZ, R4 ;  /* 0x000000ffff027224 */ /* 0x000fe400078e0004 */
        /* <DEDUP_REMOVED lines=8> */
[----:B------:R2:W-:Y:S04]  /*8110*/  @!P2 STG.E.128 desc[UR38][R2.64], R52 ;  /* 0x000000340200a986 */ /* 0x0005e8000c101d26 */
[----:B------:R2:W-:Y:S04]  /*8120*/  @!P1 STG.E.128 desc[UR38][R2.64+0x40], R48 ;  /* 0x0000403002009986 */ /* 0x0005e8000c101d26 */
[----:B------:R2:W-:Y:S02]  /*8130*/  @!P0 STG.E.128 desc[UR38][R2.64+0x80], R44 ;  /* 0x0000802c02008986 */ /* 0x0005e4000c101d26 */
.L_x_62:
[----:B------:R-:W-:Y:S05]  /*8140*/  BSYNC.RECONVERGENT B1 ;  /* 0x0000000000017941 */ /* 0x000fea0003800200 */
.L_x_40:
        /* <DEDUP_REMOVED lines=11> */
.L_x_99:
        /* <DEDUP_REMOVED lines=16> */
.L_x_1709:


//--------------------- .text._ZN5flash44flash_bwd_dq_dk_dv_loop_seqk_parallel_kernelI23Flash_bwd_kernel_traitsILi96ELi64ELi128ELi8ELi2ELi4ELi4ELb1ELb0EN7cutlass10bfloat16_tE19Flash_kernel_traitsILi96ELi64ELi128ELi8ES3_EELb0ELb0ELb1ELb0ELb0ELb0ELb0EEEvNS_16Flash_bwd_paramsE --------------------------
	.section	.text._ZN5flash44flash_bwd_dq_dk_dv_loop_seqk_parallel_kernelI23Flash_bwd_kernel_traitsILi96ELi64ELi128ELi8ELi2ELi4ELi4ELb1ELb0EN7cutlass10bfloat16_tE19Flash_kernel_traitsILi96ELi64ELi128ELi8ES3_EELb0ELb0ELb1ELb0ELb0ELb0ELb0EEEvNS_16Flash_bwd_paramsE,"ax",@progbits
	.align	128
        .global         _ZN5flash44flash_bwd_dq_dk_dv_loop_seqk_parallel_kernelI23Flash_bwd_kernel_traitsILi96ELi64ELi128ELi8ELi2ELi4ELi4ELb1ELb0EN7cutlass10bfloat16_tE19Flash_kernel_traitsILi96ELi64ELi128ELi8ES3_EELb0ELb0ELb1ELb0ELb0ELb0ELb0EEEvNS_16Flash_bwd_paramsE
        .type           _ZN5flash44flash_bwd_dq_dk_dv_loop_seqk_parallel_kernelI23Flash_bwd_kernel_traitsILi96ELi64ELi128ELi8ELi2ELi4ELi4ELb1ELb0EN7cutlass10bfloat16_tE19Flash_kernel_traitsILi96ELi64ELi128ELi8ES3_EELb0ELb0ELb1ELb0ELb0ELb0ELb0EEEvNS_16Flash_bwd_paramsE,@function
        .size           _ZN5flash44flash_bwd_dq_dk_dv_loop_seqk_parallel_kernelI23Flash_bwd_kernel_traitsILi96ELi64ELi128ELi8ELi2ELi4ELi4ELb1ELb0EN7cutlass10bfloat16_tE19Flash_kernel_traitsILi96ELi64ELi128ELi8ES3_EELb0ELb0ELb1ELb0ELb0ELb0ELb0EEEvNS_16Flash_bwd_paramsE,(.L_x_1710 - _ZN5flash44flash_bwd_dq_dk_dv_loop_seqk_parallel_kernelI23Flash_bwd_kernel_traitsILi96ELi64ELi128ELi8ELi2ELi4ELi4ELb1ELb0EN7cutlass10bfloat16_tE19Flash_kernel_traitsILi96ELi64ELi128ELi8ES3_EELb0ELb0ELb1ELb0ELb0ELb0ELb0EEEvNS_16Flash_bwd_paramsE)
        .other          _ZN5flash44flash_bwd_dq_dk_dv_loop_seqk_parallel_kernelI23Flash_bwd_kernel_traitsILi96ELi64ELi128ELi8ELi2ELi4ELi4ELb1ELb0EN7cutlass10bfloat16_tE19Flash_kernel_traitsILi96ELi64ELi128ELi8ES3_EELb0ELb0ELb1ELb0ELb0ELb0ELb0EEEvNS_16Flash_bwd_paramsE,@"STO_CUDA_ENTRY STV_DEFAULT"
_ZN5flash44flash_bwd_dq_dk_dv_loop_seqk_parallel_kernelI23Flash_bwd_kernel_traitsILi96ELi64ELi128ELi8ELi2ELi4ELi4ELb1ELb0EN7cutlass10bfloat16_tE19Flash_kernel_traitsILi96ELi64ELi128ELi8ES3_EELb0ELb0ELb1ELb0ELb0ELb0ELb0EEEvNS_16Flash_bwd_paramsE:
.text._ZN5flash44flash_bwd_dq_dk_dv_loop_seqk_parallel_kernelI23Flash_bwd_kernel_traitsILi96ELi64ELi128ELi8ELi2ELi4ELi4ELb1ELb0EN7cutlass10bfloat16_tE19Flash_kernel_traitsILi96ELi64ELi128ELi8ES3_EELb0ELb0ELb1ELb0ELb0ELb0ELb0EEEvNS_16Flash_bwd_paramsE:
[----:B------:R-:W-:Y:S08]  /*0000*/  LDC R1, c[0x0][0x37c] ;  /* 0x0000df00ff017b82 */ /* 0x000ff00000000800 */
[----:B------:R-:W1:Y:S08]  /*0010*/  LDC R2, c[0x0][0x438] ;  /* 0x00010e00ff027b82 */ /* 0x000e700000000800 */
[----:B------:R-:W2:Y:S01]  /*0020*/  S2UR UR45, SR_CTAID.X ;  /* 0x00000000002d79c3 */ /* 0x000ea20000002500 */
[----:B-1----:R-:W-:-:S05]  /*0030*/  VIADD R2, R2, 0x7f ;  /* 0x0000007f02027836 */ /* 0x002fca0000000000 */
[----:B------:R-:W-:-:S04]  /*0040*/  SHF.R.S32.HI R0, RZ, 0x1f, R2 ;  /* 0x0000001fff007819 */ /* 0x000fc80000011402 */
[----:B------:R-:W-:-:S04]  /*0050*/  LEA.HI R0, R0, R2, RZ, 0x7 ;  /* 0x0000000200007211 */ /* 0x000fc800078f38ff */
[----:B------:R-:W-:-:S04]  /*0060*/  SHF.R.S32.HI R0, RZ, 0x7, R0 ;  /* 0x00000007ff007819 */ /* 0x000fc80000011400 */
[----:B--2---:R-:W-:-:S13]  /*0070*/  ISETP.LE.AND P0, PT, R0, UR45, PT ;  /* 0x0000002d00007c0c */ /* 0x004fda000bf03270 */
        /* <DEDUP_REMOVED lines=15> */
[----:B------:R-:W1:Y:S01]  /*0170*/  S2UR UR6, SR_CgaCtaId ;  /* 0x00000000000679c3 */ /* 0x000e620000008800 */
[----:B---3--:R-:W-:Y:S01]  /*0180*/  UISETP.EQ.U32.AND UP2, UPT, UR4, URZ, UPT ;  /* 0x000000ff0400728c */ /* 0x008fe2000bf42070 */
[----:B------:R-:W-:Y:S01]  /*0190*/  MOV R238, UR9 ;  /* 0x0000000900ee7c02 */ /* 0x000fe20008000f00 */
[----:B------:R-:W-:Y:S01]  /*01a0*/  UISETP.NE.U32.AND UP6, UPT, UR4, URZ, UPT ;  /* 0x000000ff0400728c */ /* 0x000fe2000bfc5070 */
[----:B------:R-:W-:Y:S01]  /*01b0*/  MOV R239, UR8 ;  /* 0x0000000800ef7c02 */ /* 0x000fe20008000f00 */
[----:B------:R-:W-:-:S02]  /*01c0*/  UISETP.NE.AND.EX UP5, UPT, UR7, URZ, UPT, UP1 ;  /* 0x000000ff0700728c */ /* 0x000fc4000bfa5310 */
[----:B------:R-:W-:Y:S01]  /*01d0*/  UISETP.NE.AND.EX UP4, UPT, UR7, URZ, UPT, UP0 ;  /* 0x000000ff0700728c */ /* 0x000fe2000bf85300 */
[----:B------:R-:W2:Y:S01]  /*01e0*/  S2UR UR4, SR_CgaCtaId ;  /* 0x00000000000479c3 */ /* 0x000ea20000008800 */
[----:B----4-:R-:W-:Y:S01]  /*01f0*/  UISETP.NE.AND UP3, UPT, UR12, URZ, UPT ;  /* 0x000000ff0c00728c */ /* 0x010fe2000bf65270 */
[----:B------:R-:W3:Y:S03]  /*0200*/  LDCU.64 UR12, c[0x0][0x470] ;  /* 0x00008e00ff0c77ac */ /* 0x000ee60008000a00 */
[----:B------:R-:W-:-:S03]  /*0210*/  UISETP.EQ.OR.EX UP0, UPT, UR5, URZ, !UP3, UP2 ;  /* 0x000000ff0500728c */ /* 0x000fc6000df02720 */
[----:B------:R-:W4:Y:S01]  /*0220*/  S2UR UR7, SR_CTAID.Y ;  /* 0x00000000000779c3 */ /* 0x000f220000002600 */
[----:B------:R-:W-:Y:S02]  /*0230*/  UISETP.NE.AND.EX UP6, UPT, UR5, URZ, UPT, UP6 ;  /* 0x000000ff0500728c */ /* 0x000fe4000bfc5360 */
[----:B------:R-:W-:Y:S01]  /*0240*/  UP2UR UR30, UPR, URZ, 0x1 ;  /* 0x00000001ff1e7883 */ /* 0x000fe20008000000 */
[----:B------:R-:W-:Y:S01]  /*0250*/  UMOV UR11, 0x400 ;  /* 0x00000400000b7882 */ /* 0x000fe20000000000 */
[----:B------:R-:W-:Y:S01]  /*0260*/  UMOV UR5, 0x400 ;  /* 0x0000040000057882 */ /* 0x000fe20000000000 */
[----:B------:R-:W-:Y:S01]  /*0270*/  UP2UR UR29, UPR, URZ, 0x8 ;  /* 0x00000008ff1d7883 */ /* 0x000fe20008000000 */
[----:B------:R-:W4:Y:S01]  /*0280*/  LDCU UR10, c[0x0][0x438] ;  /* 0x00008700ff0a77ac */ /* 0x000f220008000800 */
[----:B---3--:R-:W-:Y:S01]  /*0290*/  UISETP.NE.U32.AND UP0, UPT, UR12, URZ, UPT ;  /* 0x000000ff0c00728c */ /* 0x008fe2000bf05070 */
[----:B------:R-:W3:Y:S01]  /*02a0*/  LDCU UR24, c[0x0][0x438] ;  /* 0x00008700ff1877ac */ /* 0x000ee20008000800 */
[----:B------:R-:W3:Y:S01]  /*02b0*/  @!UP4 LDCU UR27, c[0x0][0x434] ;  /* 0x00008680ff1bc7ac */ /* 0x000ee20008000800 */
[----:B-1----:R-:W-:-:S02]  /*02c0*/  ULEA UR6, UR6, UR11, 0x18 ;  /* 0x0000000b06067291 */ /* 0x002fc4000f8ec0ff */
[----:B--2---:R-:W-:Y:S02]  /*02d0*/  ULEA UR4, UR4, UR5, 0x18 ;  /* 0x0000000504047291 */ /* 0x004fe4000f8ec0ff */
[----:B------:R-:W-:Y:S01]  /*02e0*/  UISETP.NE.AND.EX UP3, UPT, UR13, URZ, UPT, UP0 ;  /* 0x000000ff0d00728c */ /* 0x000fe2000bf65300 */
[----:B------:R-:W-:Y:S01]  /*02f0*/  UMOV UR35, 0xffffd000 ;  /* 0xffffd00000237882 */ /* 0x000fe20000000000 */
[----:B------:R-:W-:Y:S01]  /*0300*/  UMOV UR37, URZ ;  /* 0x000000ff00257c82 */ /* 0x000fe20008000000 */
[----:B------:R-:W-:-:S08]  /*0310*/  UMOV UR38, URZ ;  /* 0x000000ff00267c82 */ /* 0x000fd00008000000 */
.L_x_160:
        /* <DEDUP_REMOVED lines=11> */
[----:B-1----:R-:W-:-:S03]  /*03d0*/  UISETP.NE.U32.AND UP0, UPT, UR8, URZ, UPT ;  /* 0x000000ff0800728c */ /* 0x002fc6000bf05070 */
[----:B--2---:R-:W2:Y:S01]  /*03e0*/  @P1 LDG.E R3, desc[UR40][R2.64] ;  /* 0x0000002802031981 */ /* 0x004ea2000c1e1900 */
[----:B------:R-:W-:-:S06]  /*03f0*/  UISETP.NE.AND.EX UP0, UPT, UR9, URZ, UPT, UP0 ;  /* 0x000000ff0900728c */ /* 0x000fcc000bf05300 */
[----:B------:R-:W-:-:S05]  /*0400*/  PLOP3.LUT P0, PT, PT, PT, UP0, 0x80, 0x8 ;  /* 0x000000000008781c */ /* 0x000fca0003f0f008 */
[----:B------:R-:W-:Y:S01]  /*0410*/  @UP0 ULEA UR16, UP1, UR50, UR8, 0x2 ;  /* 0x0000000832100291 */ /* 0x000fe2000f8210ff */
[----:B------:R-:W-:Y:S01]  /*0420*/  IMAD.U32 R6, RZ, RZ, UR14 ;  /* 0x0000000eff067e24 */ /* 0x000fe2000f8e00ff */
[----:B------:R-:W1:Y:S02]  /*0430*/  @!UP0 LDCU UR5, c[0x0][0x43c] ;  /* 0x00008780ff0587ac */ /* 0x000e640008000800 */
[----:B------:R-:W-:Y:S02]  /*0440*/  @UP0 ULEA.HI.X UR17, UR50, UR9, URZ, 0x2, UP1 ;  /* 0x0000000932110291 */ /* 0x000fe400088f14ff */
[----:B------:R-:W-:Y:S01]  /*0450*/  IMAD.U32 R4, RZ, RZ, UR16 ;  /* 0x00000010ff047e24 */ /* 0x000fe2000f8e00ff */
[----:B-----5:R-:W5:Y:S01]  /*0460*/  @!UP0 LDCU.64 UR8, c[0x0][0x488] ;  /* 0x00009100ff0887ac */ /* 0x020f620008000a00 */
[----:B------:R-:W-:Y:S02]  /*0470*/  IMAD.U32 R7, RZ, RZ, UR15 ;  /* 0x0000000fff077e24 */ /* 0x000fe4000f8e00ff */
[----:B------:R-:W-:-:S03]  /*0480*/  IMAD.U32 R5, RZ, RZ, UR17 ;  /* 0x00000011ff057e24 */ /* 0x000fc6000f8e00ff */
[----:B------:R-:W4:Y:S04]  /*0490*/  @P2 LDG.E R2, desc[UR40][R6.64+0x4] ;  /* 0x0000042806022981 */ /* 0x000f28000c1e1900 */
[----:B------:R-:W3:Y:S01]  /*04a0*/  @P0 LDG.E R0, desc[UR40][R4.64] ;  /* 0x0000002804000981 */ /* 0x000ee2000c1e1900 */
[----:B------:R-:W-:Y:S01]  /*04b0*/  UMOV UR42, URZ ;  /* 0x000000ff002a7c82 */ /* 0x000fe20008000000 */
[----:B-----5:R-:W-:-:S04]  /*04c0*/  @!UP0 UISETP.NE.U32.AND UP1, UPT, UR8, URZ, UPT ;  /* 0x000000ff0800828c */ /* 0x020fc8000bf25070 */
[----:B------:R-:W-:Y:S01]  /*04d0*/  @!UP0 UISETP.NE.AND.EX UP1, UPT, UR9, URZ, UPT, UP1 ;  /* 0x000000ff0900828c */ /* 0x000fe2000bf25310 */
[----:B------:R-:W-:Y:S01]  /*04e0*/  UMOV UR15, 0xffffffff ;  /* 0xffffffff000f7882 */ /* 0x000fe20000000000 */
[----:B------:R-:W-:Y:S02]  /*04f0*/  UMOV UR44, 0xffffffff ;  /* 0xffffffff002c7882 */ /* 0x000fe40000000000 */
[----:B-1----:R-:W-:Y:S01]  /*0500*/  @!UP0 USEL UR8, UR5, URZ, UP1 ;  /* 0x000000ff05088287 */ /* 0x002fe20008800000 */
[----:B------:R-:W5:Y:S04]  /*0510*/  @P4 LDG.E R5, desc[UR40][R6.64] ;  /* 0x0000002806054981 */ /* 0x000f68000c1e1900 */
[----:B------:R-:W5:Y:S01]  /*0520*/  @!P3 LDG.E R4, desc[UR40][R238.64] ;  /* 0x00000028ee04b981 */ /* 0x000f62000c1e1900 */
[----:B------:R-:W-:Y:S01]  /*0530*/  USHF.L.U32 UR34, UR45, 0x7, URZ ;  /* 0x000000072d227899 */ /* 0x000fe200080006ff */
[----:B--2---:R-:W-:-:S02]  /*0540*/  @P1 R2UR UR42, R3 ;  /* 0x00000000032a12ca */ /* 0x004fc400000e0000 */
[----:B----4-:R-:W-:Y:S02]  /*0550*/  @P2 R2UR UR5, R2 ;  /* 0x00000000020522ca */ /* 0x010fe400000e0000 */
[----:B---3--:R-:W-:-:S13]  /*0560*/  @P0 R2UR UR39, R0 ;  /* 0x00000000002702ca */ /* 0x008fda00000e0000 */
[----:B------:R-:W-:Y:S01]  /*0570*/  @UP0 UIADD3 UR39, UPT, UPT, UR39, -UR42, URZ ;  /* 0x8000002a27270290 */ /* 0x000fe2000fffe0ff */
[----:B-----5:R-:W-:Y:S02]  /*0580*/  @P4 R2UR UR15, R5 ;  /* 0x00000000050f42ca */ /* 0x020fe400000e0000 */
[----:B------:R-:W-:Y:S01]  /*0590*/  @!P3 R2UR UR44, R4 ;  /* 0x00000000042cb2ca */ /* 0x000fe200000e0000 */
        /* <DEDUP_REMOVED lines=8> */
.L_x_100:
[----:B------:R-:W-:Y:S01]  /*0620*/  @!UP0 UIADD3 UR39, UPT, UPT, UR8, UR10, -UR42 ;  /* 0x0000000a08278290 */ /* 0x000fe2000fffe82a */
[----:B------:R-:W-:Y:S01]  /*0630*/  @!UP4 UMOV UR43, UR27 ;  /* 0x0000001b002bcc82 */ /* 0x000fe20008000000 */
[----:B------:R-:W-:Y:S02]  /*0640*/  @UP4 UIADD3 UR43, UPT, UPT, UR5, -UR15, URZ ;  /* 0x8000000f052b4290 */ /* 0x000fe4000fffe0ff */
[----:B------:R-:W-:-:S09]  /*0650*/  UISETP.GT.AND UP0, UPT, UR39, UR34, UPT ;  /* 0x000000222700728c */ /* 0x000fd2000bf04270 */
[----:B------:R-:W-:Y:S05]  /*0660*/  BRA.U !UP0, `(.L_x_101) ;  /* 0x0000007d08f07547 */ /* 0x000fea000b800000 */
[----:B------:R-:W1:Y:S01]  /*0670*/  LDCU UR8, c[0x0][0x504] ;  /* 0x0000a080ff0877ac */ /* 0x000e620008000800 */
[----:B------:R-:W-:Y:S02]  /*0680*/  UIADD3 UR31, UPT, UPT, UR34, UR43, URZ ;  /* 0x0000002b221f7290 */ /* 0x000fe4000fffe0ff */
[----:B------:R-:W-:Y:S02]  /*0690*/  UIADD3 UR10, UPT, UPT, UR43, 0x3f, URZ ;  /* 0x0000003f2b0a7890 */ /* 0x000fe4000fffe0ff */
[----:B------:R-:W-:Y:S02]  /*06a0*/  UIADD3 UR14, UPT, UPT, UR31, 0x80, URZ ;  /* 0x000000801f0e7890 */ /* 0x000fe4000fffe0ff */
[----:B------:R-:W-:Y:S02]  /*06b0*/  USHF.R.S32.HI UR9, URZ, 0x1f, UR10 ;  /* 0x0000001fff097899 */ /* 0x000fe4000801140a */
[----:B------:R-:W-:Y:S02]  /*06c0*/  UISETP.NE.AND UP1, UPT, UR15, -0x1, UPT ;  /* 0xffffffff0f00788c */ /* 0x000fe4000bf25270 */
[----:B------:R-:W-:-:S02]  /*06d0*/  ULEA.HI UR9, UR9, UR10, URZ, 0x6 ;  /* 0x0000000a09097291 */ /* 0x000fc4000f8f30ff */
[----:B------:R-:W-:Y:S02]  /*06e0*/  UISETP.NE.AND UP2, UPT, UR44, -0x1, UPT ;  /* 0xffffffff2c00788c */ /* 0x000fe4000bf45270 */
[----:B-1----:R-:W-:Y:S02]  /*06f0*/  UIADD3 UR8, UPT, UPT, UR14, UR8, -UR39 ;  /* 0x000000080e087290 */ /* 0x002fe4000fffe827 */
[----:B------:R-:W-:Y:S02]  /*0700*/  USHF.R.S32.HI UR9, URZ, 0x6, UR9 ;  /* 0x00000006ff097899 */ /* 0x000fe40008011409 */
[----:B------:R-:W-:Y:S01]  /*0710*/  UIADD3 UR8, UPT, UPT, UR8, 0x3f, URZ ;  /* 0x0000003f08087890 */ /* 0x000fe2000fffe0ff */
[----:B------:R-:W1:Y:S03]  /*0720*/  @!UP1 LDCU.64 UR10, c[0x0][0x398] ;  /* 0x00007300ff0a97ac */ /* 0x000e660008000a00 */
[----:B------:R-:W-:-:S04]  /*0730*/  USHF.R.S32.HI UR5, URZ, 0x1f, UR8 ;  /* 0x0000001fff057899 */ /* 0x000fc80008011408 */
[----:B------:R-:W-:-:S04]  /*0740*/  ULEA.HI UR5, UR5, UR8, URZ, 0x6 ;  /* 0x0000000805057291 */ /* 0x000fc8000f8f30ff */
[----:B------:R-:W-:-:S04]  /*0750*/  USHF.R.S32.HI UR5, URZ, 0x6, UR5 ;  /* 0x00000006ff057899 */ /* 0x000fc80008011405 */
[----:B------:R-:W-:Y:S02]  /*0760*/  UISETP.LT.AND UP0, UPT, UR9, UR5, UPT ;  /* 0x000000050900728c */ /* 0x000fe4000bf01270 */
[----:B-1----:R-:W-:Y:S02]  /*0770*/  @!UP1 UIMAD.WIDE.U32 UR48, UR50, UR10, URZ ;  /* 0x0000000a323092a5 */ /* 0x002fe4000f8e00ff */
[----:B------:R-:W-:Y:S01]  /*0780*/  USEL UR51, UR9, UR5, UP0 ;  /* 0x0000000509337287 */ /* 0x000fe20008000000 */
[----:B------:R-:W1:Y:S03]  /*0790*/  @UP1 LDCU.64 UR8, c[0x0][0x3b0] ;  /* 0x00007600ff0817ac */ /* 0x000e660008000a00 */
[----:B------:R-:W-:Y:S02]  /*07a0*/  ULEA UR22, UR51, 0xffffffc0, 0x6 ;  /* 0xffffffc033167891 */ /* 0x000fe4000f8e30ff */
[----:B------:R-:W-:-:S02]  /*07b0*/  @!UP1 UIMAD UR23, UR50, UR11, UR49 ;  /* 0x0000000b321792a4 */ /* 0x000fc4000f8e0231 */
[----:B------:R-:W-:Y:S02]  /*07c0*/  USHF.R.S32.HI UR53, URZ, 0x1f, UR22 ;  /* 0x0000001fff357899 */ /* 0x000fe40008011416 */
[----:B-1----:R-:W-:-:S04]  /*07d0*/  @UP1 UIMAD.WIDE.U32 UR16, UR15, UR8, URZ ;  /* 0x000000080f1012a5 */ /* 0x002fc8000f8e00ff */
        /* <DEDUP_REMOVED lines=15> */
.L_x_102:
[----:B------:R-:W1:Y:S01]  /*08d0*/  LDCU.64 UR18, c[0x0][0x3b8] ;  /* 0x00007700ff1277ac */ /* 0x000e620008000a00 */
[----:B------:R-:W-:-:S04]  /*08e0*/  UIADD3 UR5, UPT, UPT, UR42, UR44, URZ ;  /* 0x0000002c2a057290 */ /* 0x000fc8000fffe0ff */
[----:B-1----:R-:W-:Y:S02]  /*08f0*/  UIMAD.WIDE.U32 UR8, UR5, UR18, URZ ;  /* 0x00000012050872a5 */ /* 0x002fe4000f8e00ff */
[----:B------:R-:W-:-:S04]  /*0900*/  UIMAD UR5, UR5, UR19, URZ ;  /* 0x00000013050572a4 */ /* 0x000fc8000f8e02ff */
[----:B------:R-:W-:Y:S01]  /*0910*/  UIADD3 UR5, UPT, UPT, UR9, UR5, URZ ;  /* 0x0000000509057290 */ /* 0x000fe2000fffe0ff */
[----:B------:R-:W-:-:S05]  /*0920*/  UMOV UR36, UR8 ;  /* 0x0000000800247c82 */ /* 0x000fca0008000000 */
[----:B------:R-:W-:-:S07]  /*0930*/  MOV R5, UR5 ;  /* 0x0000000500057c02 */ /* 0x000fce0008000f00 */
.L_x_103:
[----:B------:R-:W1:Y:S01]  /*0940*/  LDC R0, c[0x0][0x3e8] ;  /* 0x0000fa00ff007b82 */ /* 0x000e620000000800 */
[----:B------:R-:W2:Y:S01]  /*0950*/  S2R R2, SR_CTAID.Z ;  /* 0x0000000000027919 */ /* 0x000ea20000002700 */
[----:B------:R-:W-:Y:S01]  /*0960*/  USHF.R.S32.HI UR5, URZ, 0x1f, UR34 ;  /* 0x0000001fff057899 */ /* 0x000fe20008011422 */
[----:B-1----:R-:W-:-:S04]  /*0970*/  IABS R4, R0 ;  /* 0x0000000000047213 */ /* 0x002fc80000000000 */
[----:B------:R-:W1:Y:S01]  /*0980*/  I2F.RP R6, R4 ;  /* 0x0000000400067306 */ /* 0x000e620000209400 */
[----:B--2---:R-:W-:-:S07]  /*0990*/  IABS R2, R2 ;  /* 0x0000000200027213 */ /* 0x004fce0000000000 */
[----:B-1----:R-:W1:Y:S02]  /*09a0*/  MUFU.RCP R6, R6 ;  /* 0x0000000600067308 */ /* 0x002e640000001000 */
[----:B-1----:R-:W-:-:S06]  /*09b0*/  VIADD R6, R6, 0xffffffe ;  /* 0x0ffffffe06067836 */ /* 0x002fcc0000000000 */
[----:B------:R-:W1:Y:S02]  /*09c0*/  F2I.FTZ.U32.TRUNC.NTZ R7, R6 ;  /* 0x0000000600077305 */ /* 0x000e64000021f000 */
[----:B-1----:R-:W-:Y:S01]  /*09d0*/  IMAD.MOV R3, RZ, RZ, -R7 ;  /* 0x000000ffff037224 */ /* 0x002fe200078e0a07 */
[----:B------:R-:W-:-:S03]  /*09e0*/  MOV R6, RZ ;  /* 0x000000ff00067202 */ /* 0x000fc60000000f00 */
[----:B------:R-:W-:-:S04]  /*09f0*/  IMAD R3, R3, R4, RZ ;  /* 0x0000000403037224 */ /* 0x000fc800078e02ff */
[----:B------:R-:W-:-:S04]  /*0a00*/  IMAD.HI.U32 R6, R7, R3, R6 ;  /* 0x0000000307067227 */ /* 0x000fc800078e0006 */
[----:B------:R-:W-:-:S04]  /*0a10*/  IMAD.MOV.U32 R3, RZ, RZ, R2 ;  /* 0x000000ffff037224 */ /* 0x000fc800078e0002 */
[----:B------:R-:W-:-:S04]  /*0a20*/  IMAD.HI.U32 R6, R6, R3, RZ ;  /* 0x0000000306067227 */ /* 0x000fc800078e00ff */
[----:B------:R-:W-:-:S04]  /*0a30*/  IMAD.MOV R2, RZ, RZ, -R6 ;  /* 0x000000ffff027224 */ /* 0x000fc800078e0a06 */
[----:B------:R-:W-:-:S05]  /*0a40*/  IMAD R2, R4, R2, R3 ;  /* 0x0000000204027224 */ /* 0x000fca00078e0203 */
[----:B------:R-:W-:-:S13]  /*0a50*/  ISETP.GT.U32.AND P1, PT, R4, R2, PT ;  /* 0x000000020400720c */ /* 0x000fda0003f24070 */
[-C--:B------:R-:W-:Y:S01]  /*0a60*/  @!P1 IADD3 R2, PT, PT, R2, -R4.reuse, RZ ;  /* 0x8000000402029210 */ /* 0x080fe20007ffe0ff */
[----:B------:R-:W-:Y:S01]  /*0a70*/  @!P1 VIADD R6, R6, 0x1 ;  /* 0x0000000106069836 */ /* 0x000fe20000000000 */
[----:B------:R-:W-:Y:S02]  /*0a80*/  ISETP.NE.AND P1, PT, R0, RZ, PT ;  /* 0x000000ff0000720c */ /* 0x000fe40003f25270 */
        /* <DEDUP_REMOVED lines=8> */
[----:B------:R-:W-:Y:S06]  /*0b10*/  BRA.U UP2, `(.L_x_104) ;  /* 0x0000000102347547 */ /* 0x000fec000b800000 */
        /* <DEDUP_REMOVED lines=13> */
.L_x_104:
[----:B------:R-:W1:Y:S01]  /*0bf0*/  LDCU.64 UR16, c[0x0][0x3c0] ;  /* 0x00007800ff1077ac */ /* 0x000e620008000a00 */
[----:B------:R-:W-:-:S04]  /*0c00*/  UIADD3 UR8, UPT, UPT, UR42, UR44, URZ ;  /* 0x0000002c2a087290 */ /* 0x000fc8000fffe0ff */
[----:B-1----:R-:W-:Y:S02]  /*0c10*/  UIMAD.WIDE.U32 UR10, UR8, UR16, URZ ;  /* 0x00000010080a72a5 */ /* 0x002fe4000f8e00ff */
[----:B------:R-:W-:-:S04]  /*0c20*/  UIMAD UR8, UR8, UR17, URZ ;  /* 0x00000011080872a4 */ /* 0x000fc8000f8e02ff */
[----:B------:R-:W-:Y:S01]  /*0c30*/  UIADD3 UR8, UPT, UPT, UR11, UR8, URZ ;  /* 0x000000080b087290 */ /* 0x000fe2000fffe0ff */
[----:B------:R-:W-:-:S05]  /*0c40*/  UMOV UR52, UR10 ;  /* 0x0000000a00347c82 */ /* 0x000fca0008000000 */
[----:B------:R-:W-:-:S07]  /*0c50*/  MOV R0, UR8 ;  /* 0x0000000800007c02 */ /* 0x000fce0008000f00 */
.L_x_105:
        /* <DEDUP_REMOVED lines=28> */
.L_x_106:
[----:B------:R-:W-:Y:S02]  /*0e20*/  UIMAD.WIDE.U32 UR10, UR56, UR15, URZ ;  /* 0x0000000f380a72a5 */ /* 0x000fe4000f8e00ff */
[----:B------:R-:W-:-:S04]  /*0e30*/  UIMAD UR8, UR57, UR15, URZ ;  /* 0x0000000f390872a4 */ /* 0x000fc8000f8e02ff */
[----:B------:R-:W-:-:S12]  /*0e40*/  UIADD3 UR8, UPT, UPT, UR11, UR8, URZ ;  /* 0x000000080b087290 */ /* 0x000fd8000fffe0ff */
.L_x_107:
        /* <DEDUP_REMOVED lines=20> */
.L_x_108:
[----:B------:R-:W1:Y:S01]  /*0f90*/  LDCU UR57, c[0x0][0x434] ;  /* 0x00008680ff3977ac */ /* 0x000e620008000800 */
[----:B------:R-:W-:-:S04]  /*0fa0*/  UIMAD UR9, UR50, UR60, UR28 ;  /* 0x0000003c320972a4 */ /* 0x000fc8000f8e021c */
[----:B-1----:R-:W-:Y:S02]  /*0fb0*/  UIMAD UR57, UR9, UR57, URZ ;  /* 0x00000039093972a4 */ /* 0x002fe4000f8e02ff */
.L_x_109:
        /* <DEDUP_REMOVED lines=11> */
.L_x_110:
[----:B------:R-:W1:Y:S01]  /*1070*/  LDCU UR56, c[0x0][0x444] ;  /* 0x00008880ff3877ac */ /* 0x000e620008000800 */
[----:B------:R-:W-:-:S04]  /*1080*/  UIMAD UR9, UR50, UR60, UR28 ;  /* 0x0000003c320972a4 */ /* 0x000fc8000f8e021c */
[----:B-1----:R-:W-:-:S12]  /*1090*/  UIMAD UR56, UR9, UR56, URZ ;  /* 0x00000038093872a4 */ /* 0x002fd8000f8e02ff */
.L_x_111:
[----:B------:R-:W1:Y:S01]  /*10a0*/  LDCU UR47, c[0x0][0x508] ;  /* 0x0000a100ff2f77ac */ /* 0x000e620008000800 */
[----:B------:R-:W2:Y:S01]  /*10b0*/  S2R R8, SR_TID.X ;  /* 0x0000000000087919 */ /* 0x000ea20000002100 */
[----:B------:R-:W-:Y:S01]  /*10c0*/  IMAD.MOV.U32 R15, RZ, RZ, RZ ;  /* 0x000000ffff0f7224 */ /* 0x000fe200078e00ff */
[----:B------:R-:W3:Y:S01]  /*10d0*/  LDC.64 R6, c[0x0][0x5f8] ;  /* 0x00017e00ff067b82 */ /* 0x000ee20000000a00 */
[----:B------:R-:W-:Y:S01]  /*10e0*/  USHF.R.S32.HI UR9, URZ, 0x1f, UR55 ;  /* 0x0000001fff097899 */ /* 0x000fe20008011437 */
[----:B------:R-:W-:Y:S01]  /*10f0*/  ISETP.NE.AND P3, PT, RZ, UR58, PT ;  /* 0x0000003aff007c0c */ /* 0x000fe2000bf65270 */
[----:B------:R-:W-:Y:S01]  /*1100*/  UIADD3 UR55, UP1, UP0, UR46, UR10, UR55 ;  /* 0x0000000a2e377290 */ /* 0x000fe2000f83e037 */
[----:B------:R-:W-:Y:S01]  /*1110*/  BSSY.RECONVERGENT B1, `(.L_x_101) ;  /* 0x0000751000017945 */ /* 0x000fe20003800200 */
[----:B------:R-:W4:Y:S02]  /*1120*/  LDCU.64 UR20, c[0x0][0x3c8] ;  /* 0x00007900ff1477ac */ /* 0x000f240008000a00 */
[----:B------:R-:W-:-:S02]  /*1130*/  UIADD3.X UR54, UPT, UPT, UR54, UR8, UR9, UP1, UP0 ;  /* 0x0000000836367290 */ /* 0x000fc40008fe0409 */
[----:B------:R-:W-:Y:S02]  /*1140*/  ULEA UR56, UR49, UR56, 0x6 ;  /* 0x0000003831387291 */ /* 0x000fe4000f8e30ff */
[----:B------:R-:W-:Y:S02]  /*1150*/  ULEA UR57, UR49, UR57, 0x6 ;  /* 0x0000003931397291 */ /* 0x000fe4000f8e30ff */
[----:B-1----:R-:W-:-:S04]  /*1160*/  UIADD3 UR8, UPT, UPT, UR39, UR47, URZ ;  /* 0x0000002f27087290 */ /* 0x002fc8000fffe0ff */
[----:B------:R-:W-:-:S04]  /*1170*/  UIADD3 UR14, UPT, UPT, UR14, -0x80, -UR8 ;  /* 0xffffff800e0e7890 */ /* 0x000fc8000fffe808 */
[----:B------:R-:W-:Y:S01]  /*1180*/  USHF.R.S32.HI UR8, URZ, 0x1f, UR14 ;  /* 0x0000001fff087899 */ /* 0x000fe2000801140e */
[----:B----4-:R-:W-:Y:S01]  /*1190*/  IMAD.U32 R18, RZ, RZ, UR20 ;  /* 0x00000014ff127e24 */ /* 0x010fe2000f8e00ff */
[----:B------:R-:W-:Y:S01]  /*11a0*/  MOV R16, UR21 ;  /* 0x0000001500107c02 */ /* 0x000fe20008000f00 */
[----:B------:R-:W1:Y:S01]  /*11b0*/  LDCU.64 UR20, c[0x0][0x550] ;  /* 0x0000aa00ff1477ac */ /* 0x000e620008000a00 */
[----:B------:R-:W-:Y:S01]  /*11c0*/  ULEA.HI UR8, UR8, UR14, URZ, 0x6 ;  /* 0x0000000e08087291 */ /* 0x000fe2000f8f30ff */
[----:B--2---:R-:W-:Y:S02]  /*11d0*/  IMAD.SHL.U32 R2, R8, 0x8, RZ ;  /* 0x0000000808027824 */ /* 0x004fe400078e00ff */
[----:B------:R-:W2:Y:S01]  /*11e0*/  LDCU.64 UR14, c[0x0][0x3b0] ;  /* 0x00007600ff0e77ac */ /* 0x000ea20008000a00 */
[----:B------:R-:W-:Y:S02]  /*11f0*/  USHF.R.S32.HI UR46, URZ, 0x6, UR8 ;  /* 0x00000006ff2e7899 */ /* 0x000fe40008011408 */
[----:B------:R-:W-:-:S02]  /*1200*/  LOP3.LUT R14, R2, 0x18, RZ, 0xc0, !PT ;  /* 0x00000018020e7812 */ /* 0x000fc400078ec0ff */
[----:B------:R-:W-:Y:S02]  /*1210*/  UISETP.LT.AND UP0, UPT, URZ, UR46, UPT ;  /* 0x0000002eff00728c */ /* 0x000fe4000bf01270 */
[----:B------:R-:W-:Y:S01]  /*1220*/  IADD3 R12, P0, PT, R14, UR62, RZ ;  /* 0x0000003e0e0c7c10 */ /* 0x000fe2000ff1e0ff */
[----:B------:R-:W4:Y:S03]  /*1230*/  LDCU.128 UR8, c[0x0][0x590] ;  /* 0x0000b200ff0877ac */ /* 0x000f260008000c00 */
[----:B------:R-:W-:Y:S01]  /*1240*/  IADD3.X R13, PT, PT, RZ, UR61, RZ, P0, !PT ;  /* 0x0000003dff0d7c10 */ /* 0x000fe200087fe4ff */
[----:B------:R-:W-:Y:S02]  /*1250*/  USEL UR46, URZ, UR46, !UP0 ;  /* 0x0000002eff2e7287 */ /* 0x000fe4000c000000 */
[----:B--2---:R-:W-:Y:S01]  /*1260*/  UIMAD UR63, UR53, UR14, URZ ;  /* 0x0000000e353f72a4 */ /* 0x004fe2000f8e02ff */
[----:B------:R-:W-:Y:S01]  /*1270*/  IMAD.U32 R10, RZ, RZ, UR14 ;  /* 0x0000000eff0a7e24 */ /* 0x000fe2000f8e00ff */
[----:B------:R-:W-:-:S02]  /*1280*/  UISETP.GT.AND UP0, UPT, UR51, UR46, UPT ;  /* 0x0000002e3300728c */ /* 0x000fc4000bf04270 */
[----:B------:R-:W-:Y:S01]  /*1290*/  UIMAD UR63, UR22, UR15, UR63 ;  /* 0x0000000f163f72a4 */ /* 0x000fe2000f8e023f */
[----:B------:R-:W-:-:S05]  /*12a0*/  IMAD.WIDE.U32 R10, R10, UR22, R14 ;  /* 0x000000160a0a7c25 */ /* 0x000fca000f8e000e */
[----:B------:R-:W-:Y:S01]  /*12b0*/  IMAD.U32 R9, RZ, RZ, UR63 ;  /* 0x0000003fff097e24 */ /* 0x000fe2000f8e00ff */
[----:B------:R-:W-:Y:S01]  /*12c0*/  IADD3 R10, P1, PT, R10, UR48, RZ ;  /* 0x000000300a0a7c10 */ /* 0x000fe2000ff3e0ff */
[----:B----4-:R-:W-:Y:S01]  /*12d0*/  IMAD.U32 R20, RZ, RZ, UR8 ;  /* 0x00000008ff147e24 */ /* 0x010fe2000f8e00ff */
[----:B------:R-:W-:Y:S02]  /*12e0*/  UIMAD UR53, UR53, UR8, URZ ;  /* 0x00000008353572a4 */ /* 0x000fe4000f8e02ff */
[----:B------:R-:W-:Y:S01]  /*12f0*/  IADD3.X R11, PT, PT, R11, UR23, R9, P1, !PT ;  /* 0x000000170b0b7c10 */ /* 0x000fe20008ffe409 */
[----:B------:R-:W-:Y:S01]  /*1300*/  UIMAD UR48, UR60, UR59, URZ ;  /* 0x0000003b3c3072a4 */ /* 0x000fe2000f8e02ff */
[----:B------:R-:W-:Y:S01]  /*1310*/  IMAD.WIDE.U32 R20, R20, UR22, R12 ;  /* 0x0000001614147c25 */ /* 0x000fe2000f8e000c */
[----:B------:R-:W-:Y:S01]  /*1320*/  UIMAD UR22, UR22, UR9, UR53 ;  /* 0x00000009161672a4 */ /* 0x000fe2000f8e0235 */
[----:B------:R-:W-:Y:S01]  /*1330*/  LOP3.LUT R9, R8, 0x1f, RZ, 0xc0, !PT ;  /* 0x0000001f08097812 */ /* 0x000fe200078ec0ff */
[----:B------:R-:W2:Y:S01]  /*1340*/  LDCU.64 UR60, c[0x0][0x5e8] ;  /* 0x0000bd00ff3c77ac */ /* 0x000ea20008000a00 */
[----:B------:R-:W-:Y:S01]  /*1350*/  IMAD.WIDE.U32 R18, R18, UR28, R10 ;  /* 0x0000001c12127c25 */ /* 0x000fe2000f8e000a */
[----:B------:R-:W-:Y:S01]  /*1360*/  SHF.R.U32.HI R10, RZ, 0x5, R8 ;  /* 0x00000005ff0a7819 */ /* 0x000fe20000011608 */
[----:B------:R-:W-:-:S02]  /*1370*/  USHF.L.U32 UR53, UR48, 0x6, URZ ;  /* 0x0000000630357899 */ /* 0x000fc400080006ff */
[----:B------:R-:W-:Y:S01]  /*1380*/  VIADD R11, R21, UR22 ;  /* 0x00000016150b7c36 */ /* 0x000fe20008000000 */
[----:B------:R-:W4:Y:S01]  /*1390*/  LDCU.64 UR58, c[0x0][0x420] ;  /* 0x00008400ff3a77ac */ /* 0x000f220008000a00 */
[----:B------:R-:W-:Y:S02]  /*13a0*/  IMAD R9, R10, UR48, R9 ;  /* 0x000000300a097c24 */ /* 0x000fe4000f8e0209 */
[----:B------:R-:W-:Y:S01]  /*13b0*/  IMAD.MOV.U32 R10, RZ, RZ, R20 ;  /* 0x000000ffff0a7224 */ /* 0x000fe200078e0014 */
[----:B------:R-:W5:Y:S01]  /*13c0*/  LDCU.64 UR22, c[0x0][0x380] ;  /* 0x00007000ff1677ac */ /* 0x000f620008000a00 */
[----:B---3--:R-:W-:-:S04]  /*13d0*/  IMAD.WIDE.U32 R20, R6, UR26, RZ ;  /* 0x0000001a06147c25 */ /* 0x008fc8000f8e00ff */
[----:B------:R-:W-:Y:S02]  /*13e0*/  IMAD.U32 R12, RZ, RZ, UR10 ;  /* 0x0000000aff0c7e24 */ /* 0x000fe4000f8e00ff */
[----:B------:R-:W-:Y:S01]  /*13f0*/  IMAD.U32 R6, RZ, RZ, UR11 ;  /* 0x0000000bff067e24 */ /* 0x000fe2000f8e00ff */
[----:B------:R-:W3:Y:S01]  /*1400*/  LDCU.64 UR10, c[0x0][0x570] ;  /* 0x0000ae00ff0a77ac */ /* 0x000ee20008000a00 */
[----:B------:R-:W-:Y:S01]  /*1410*/  IMAD.WIDE.U32 R12, R12, UR28, R10 ;  /* 0x0000001c0c0c7c25 */ /* 0x000fe2000f8e000a */
[----:B------:R-:W-:Y:S02]  /*1420*/  SEL R11, R20, RZ, P3 ;  /* 0x000000ff140b7207 */ /* 0x000fe40001800000 */
[----:B------:R-:W-:Y:S01]  /*1430*/  SHF.R.U32.HI R10, RZ, 0x2, R8 ;  /* 0x00000002ff0a7819 */ /* 0x000fe20000011608 */
[----:B------:R-:W-:Y:S01]  /*1440*/  IMAD R7, R7, UR26, R21 ;  /* 0x0000001a07077c24 */ /* 0x000fe2000f8e0215 */
[----:B------:R-:W-:Y:S01]  /*1450*/  IADD3 R11, P1, P0, R9, UR55, R11 ;  /* 0x00000037090b7c10 */ /* 0x000fe2000f83e00b */
[----:B------:R-:W-:Y:S01]  /*1460*/  IMAD R13, R6, UR28, R13 ;  /* 0x0000001c060d7c24 */ /* 0x000fe2000f8e020d */
[----:B------:R-:W-:Y:S01]  /*1470*/  SHF.R.S32.HI R6, RZ, 0x1f, R9 ;  /* 0x0000001fff067819 */ /* 0x000fe20000011409 */
[----:B------:R-:W-:Y:S01]  /*1480*/  IMAD R17, R16, UR28, R19 ;  /* 0x0000001c10117c24 */ /* 0x000fe2000f8e0213 */
[----:B------:R-:W-:Y:S01]  /*1490*/  SEL R7, R7, RZ, P3 ;  /* 0x000000ff07077207 */ /* 0x000fe20001800000 */
[----:B------:R-:W-:Y:S01]  /*14a0*/  IMAD.U32 R9, RZ, RZ, UR53 ;  /* 0x00000035ff097e24 */ /* 0x000fe2000f8e00ff */
[----:B------:R-:W-:Y:S01]  /*14b0*/  MOV R16, R18 ;  /* 0x0000001200107202 */ /* 0x000fe20000000f00 */
[----:B------:R-:W-:Y:S01]  /*14c0*/  IMAD.WIDE.U32 R12, R10, UR8, R12 ;  /* 0x000000080a0c7c25 */ /* 0x000fe2000f8e000c */
[----:B------:R-:W-:Y:S01]  /*14d0*/  IADD3.X R6, PT, PT, R6, UR54, R7, P1, P0 ;  /* 0x0000003606067c10 */ /* 0x000fe20008fe0407 */
[----:B--2---:R-:W-:Y:S01]  /*14e0*/  UIMAD.WIDE UR60, UR56, 0x4, UR60 ;  /* 0x00000004383c78a5 */ /* 0x004fe2000f8e023c */
[----:B------:R-:W-:Y:S01]  /*14f0*/  IADD3 R11, P0, PT, R11, UR53, RZ ;  /* 0x000000350b0b7c10 */ /* 0x000fe2000ff1e0ff */
[----:B------:R-:W-:Y:S01]  /*1500*/  IMAD R7, R10, UR9, R13 ;  /* 0x000000090a077c24 */ /* 0x000fe2000f8e020d */
[----:B-1----:R-:W-:Y:S01]  /*1510*/  LEA R234, P1, R12, UR20, 0x1 ;  /* 0x000000140cea7c11 */ /* 0x002fe2000f8208ff */
[C---:B------:R-:W-:Y:S01]  /*1520*/  IMAD.WIDE.U32 R16, R10.reuse, UR14, R16 ;  /* 0x0000000e0a107c25 */ /* 0x040fe2000f8e0010 */
[----:B------:R-:W-:Y:S01]  /*1530*/  LEA.HI.X.SX32 R9, R9, R6, 0x1, P0 ;  /* 0x0000000609097211 */ /* 0x000fe200000f0eff */
[----:B----4-:R-:W-:Y:S01]  /*1540*/  UIMAD.WIDE UR58, UR57, 0x4, UR58 ;  /* 0x00000004393a78a5 */ /* 0x010fe2000f8e023a */
[C---:B---3--:R-:W-:Y:S01]  /*1550*/  LEA R232, P0, R11.reuse, UR10, 0x2 ;  /* 0x0000000a0be87c11 */ /* 0x048fe2000f8010ff */
[----:B------:R-:W-:Y:S01]  /*1560*/  IMAD R6, R10, UR15, R17 ;  /* 0x0000000f0a067c24 */ /* 0x000fe2000f8e0211 */
[----:B------:R-:W-:Y:S01]  /*1570*/  LEA.HI.X R235, R12, UR21, R7, 0x1, P1 ;  /* 0x000000150ceb7c11 */ /* 0x000fe200088f0c07 */
[----:B------:R-:W-:Y:S01]  /*1580*/  UMOV UR10, UR60 ;  /* 0x0000003c000a7c82 */ /* 0x000fe20008000000 */
[----:B------:R-:W-:Y:S01]  /*1590*/  LEA.HI.X R233, R11, UR11, R9, 0x2, P0 ;  /* 0x0000000b0be97c11 */ /* 0x000fe200080f1409 */
[----:B------:R-:W-:Y:S01]  /*15a0*/  UMOV UR11, UR61 ;  /* 0x0000003d000b7c82 */ /* 0x000fe20008000000 */
[----:B-----5:R-:W-:-:S02]  /*15b0*/  LEA R236, P2, R16, UR22, 0x1 ;  /* 0x0000001610ec7c11 */ /* 0x020fc4000f8408ff */
[----:B------:R-:W-:Y:S02]  /*15c0*/  IADD3 R7, P0, PT, R10, 0x40, RZ ;  /* 0x000000400a077810 */ /* 0x000fe40007f1e0ff */
[----:B------:R-:W-:Y:S02]  /*15d0*/  LEA.HI.X R237, R16, UR23, R6, 0x1, P2 ;  /* 0x0000001710ed7c11 */ /* 0x000fe400090f0c06 */
[----:B------:R-:W-:Y:S01]  /*15e0*/  IADD3 R13, PT, PT, R10, 0x40, RZ ;  /* 0x000000400a0d7810 */ /* 0x000fe20007ffe0ff */
[----:B------:R-:W-:Y:S01]  /*15f0*/  IMAD.X R6, RZ, RZ, RZ, P0 ;  /* 0x000000ffff067224 */ /* 0x000fe200000e06ff */
[C---:B------:R-:W-:Y:S02]  /*1600*/  LOP3.LUT R12, R14.reuse, 0x20, RZ, 0xfc, !PT ;  /* 0x000000200e0c7812 */ /* 0x040fe400078efcff */
        /* <DEDUP_REMOVED lines=15> */
.L_x_113:
[----:B------:R-:W1:Y:S01]  /*1700*/  LDCU.64 UR10, c[0x0][0x5c0] ;  /* 0x0000b800ff0a77ac */ /* 0x000e620008000a00 */
[----:B------:R-:W-:-:S04]  /*1710*/  UIADD3 UR8, UPT, UPT, UR42, UR44, URZ ;  /* 0x0000002c2a087290 */ /* 0x000fc8000fffe0ff */
[----:B-1----:R-:W-:Y:S02]  /*1720*/  UIMAD.WIDE.U32 UR18, UR8, UR10, URZ ;  /* 0x0000000a081272a5 */ /* 0x002fe4000f8e00ff */
[----:B------:R-:W-:-:S04]  /*1730*/  UIMAD UR8, UR8, UR11, URZ ;  /* 0x0000000b080872a4 */ /* 0x000fc8000f8e02ff */
[----:B------:R-:W-:-:S06]  /*1740*/  UIADD3 UR8, UPT, UPT, UR19, UR8, URZ ;  /* 0x0000000813087290 */ /* 0x000fcc000fffe0ff */
[----:B------:R-:W-:Y:S02]  /*1750*/  MOV R3, UR8 ;  /* 0x0000000800037c02 */ /* 0x000fe40008000f00 */
.L_x_114:
        /* <DEDUP_REMOVED lines=13> */
.L_x_115:
[----:B------:R-:W1:Y:S01]  /*1830*/  LDCU.64 UR8, c[0x0][0x5c8] ;  /* 0x0000b900ff0877ac */ /* 0x000e620008000a00 */
[----:B------:R-:W-:-:S04]  /*1840*/  UIADD3 UR42, UPT, UPT, UR42, UR44, URZ ;  /* 0x0000002c2a2a7290 */ /* 0x000fc8000fffe0ff */
[----:B-1----:R-:W-:Y:S02]  /*1850*/  UIMAD.WIDE.U32 UR16, UR42, UR8, URZ ;  /* 0x000000082a1072a5 */ /* 0x002fe4000f8e00ff */
[----:B------:R-:W-:-:S04]  /*1860*/  UIMAD UR42, UR42, UR9, URZ ;  /* 0x000000092a2a72a4 */ /* 0x000fc8000f8e02ff */
[----:B------:R-:W-:-:S06]  /*1870*/  UIADD3 UR42, UPT, UPT, UR17, UR42, URZ ;  /* 0x0000002a112a7290 */ /* 0x000fcc000fffe0ff */
[----:B------:R-:W-:-:S07]  /*1880*/  MOV R2, UR42 ;  /* 0x0000002a00027c02 */ /* 0x000fce0008000f00 */
.L_x_116:
        /* <DEDUP_REMOVED lines=30> */
.L_x_118:
[----:B------:R-:W-:Y:S05]  /*1a70*/  BSYNC.RECONVERGENT B0 ;  /* 0x0000000000007941 */ /* 0x000fea0003800200 */
.L_x_117:
[----:B------:R-:W-:Y:S04]  /*1a80*/  BSSY.RECONVERGENT B0, `(.L_x_119) ;  /* 0x0000011000007945 */ /* 0x000fe80003800200 */
[----:B------:R-:W-:Y:S05]  /*1a90*/  @P4 BRA `(.L_x_120) ;  /* 0x00000000003c4947 */ /* 0x000fea0003800000 */
[----:B------:R-:W2:Y:S01]  /*1aa0*/  LDCU UR17, c[0x0][0x440] ;  /* 0x00008800ff1177ac */ /* 0x000ea20008000800 */
[----:B------:R-:W-:Y:S02]  /*1ab0*/  IMAD R0, R6, UR10, RZ ;  /* 0x0000000a06007c24 */ /* 0x000fe4000f8e02ff */
        /* <DEDUP_REMOVED lines=13> */
.L_x_120:
[----:B------:R-:W-:Y:S05]  /*1b90*/  BSYNC.RECONVERGENT B0 ;  /* 0x0000000000007941 */ /* 0x000fea0003800200 */
.L_x_119:
[----:B------:R-:W3:Y:S01]  /*1ba0*/  LDCU.64 UR10, c[0x0][0x5e0] ;  /* 0x0000bc00ff0a77ac */ /* 0x000ee20008000a00 */
[----:B------:R-:W-:Y:S01]  /*1bb0*/  MOV R0, UR8 ;  /* 0x0000000800007c02 */ /* 0x000fe20008000f00 */
        /* <DEDUP_REMOVED lines=11> */
[----:B------:R-:W3:Y:S01]  /*1c70*/  LDCU UR5, c[0x0][0x440] ;  /* 0x00008800ff0577ac */ /* 0x000ee20008000800 */
[----:B------:R-:W-:Y:S02]  /*1c80*/  IMAD.MOV.U32 R4, RZ, RZ, R2 ;  /* 0x000000ffff047224 */ /* 0x000fe400078e0002 */
[----:B------:R-:W-:Y:S01]  /*1c90*/  IMAD.MOV.U32 R5, RZ, RZ, R0 ;  /* 0x000000ffff057224 */ /* 0x000fe200078e0000 */
[----:B------:R-:W1:Y:S01]  /*1ca0*/  LDCU.64 UR10, c[0x0][0x568] ;  /* 0x0000ad00ff0a77ac */ /* 0x000e620008000a00 */
[----:B------:R-:W-:-:S04]  /*1cb0*/  IMAD.WIDE.U32 R4, R10, UR8, R4 ;  /* 0x000000080a047c25 */ /* 0x000fc8000f8e0004 */
[----:B------:R-:W-:Y:S01]  /*1cc0*/  IMAD R10, R10, UR9, R5 ;  /* 0x000000090a0a7c24 */ /* 0x000fe2000f8e0205 */
[----:B---3--:R-:W-:Y:S02]  /*1cd0*/  ISETP.GE.AND P2, PT, R14, UR5, PT ;  /* 0x000000050e007c0c */ /* 0x008fe4000bf46270 */
[----:B------:R-:W-:Y:S02]  /*1ce0*/  ISETP.GE.AND P1, PT, R12, UR5, PT ;  /* 0x000000050c007c0c */ /* 0x000fe4000bf26270 */
[----:B------:R-:W-:Y:S02]  /*1cf0*/  ISETP.GE.AND P0, PT, R11, UR5, PT ;  /* 0x000000050b007c0c */ /* 0x000fe4000bf06270 */
[----:B-12---:R-:W-:-:S04]  /*1d00*/  LEA R8, P3, R4, UR10, 0x1 ;  /* 0x0000000a04087c11 */ /* 0x006fc8000f8608ff */
[----:B------:R-:W-:-:S05]  /*1d10*/  LEA.HI.X R9, R4, UR11, R10, 0x1, P3 ;  /* 0x0000000b04097c11 */ /* 0x000fca00098f0c0a */
[----:B------:R3:W-:Y:S04]  /*1d20*/  @!P2 STG.E.128 desc[UR40][R8.64], RZ ;  /* 0x000000ff0800a986 */ /* 0x0007e8000c101d28 */
[----:B------:R3:W-:Y:S04]  /*1d30*/  @!P1 STG.E.128 desc[UR40][R8.64+0x40], RZ ;  /* 0x000040ff08009986 */ /* 0x0007e8000c101d28 */
[----:B------:R3:W-:Y:S02]  /*1d40*/  @!P0 STG.E.128 desc[UR40][R8.64+0x80], RZ ;  /* 0x000080ff08008986 */ /* 0x0007e4000c101d28 */
.L_x_122:
[----:B------:R-:W-:Y:S05]  /*1d50*/  BSYNC.RECONVERGENT B0 ;  /* 0x0000000000007941 */ /* 0x000fea0003800200 */
.L_x_121:
[----:B------:R-:W-:Y:S05]  /*1d60*/  @P4 BRA `(.L_x_123) ;  /* 0x00000068002c4947 */ /* 0x000fea0003800000 */
[----:B------:R-:W4:Y:S01]  /*1d70*/  LDCU UR5, c[0x0][0x440] ;  /* 0x00008800ff0577ac */ /* 0x000f220008000800 */
[----:B------:R-:W-:Y:S02]  /*1d80*/  IMAD R6, R6, UR8, RZ ;  /* 0x0000000806067c24 */ /* 0x000fe4000f8e02ff */
[----:B------:R-:W-:Y:S01]  /*1d90*/  IMAD.MOV.U32 R3, RZ, RZ, R0 ;  /* 0x000000ffff037224 */ /* 0x000fe200078e0000 */
[----:B------:R-:W5:Y:S01]  /*1da0*/  LDCU.64 UR10, c[0x0][0x568] ;  /* 0x0000ad00ff0a77ac */ /* 0x000f620008000a00 */
[C---:B------:R-:W-:Y:S02]  /*1db0*/  IMAD R6, R7.reuse, UR9, R6 ;  /* 0x0000000907067c24 */ /* 0x040fe4000f8e0206 */
[----:B------:R-:W-:-:S04]  /*1dc0*/  IMAD.WIDE.U32 R2, R7, UR8, R2 ;  /* 0x0000000807027c25 */ /* 0x000fc8000f8e0002 */
[----:B------:R-:W-:Y:S01]  /*1dd0*/  IMAD.IADD R6, R3, 0x1, R6 ;  /* 0x0000000103067824 */ /* 0x000fe200078e0206 */
[----:B----4-:R-:W-:Y:S02]  /*1de0*/  ISETP.GE.AND P1, PT, R14, UR5, PT ;  /* 0x000000050e007c0c */ /* 0x010fe4000bf26270 */
[----:B------:R-:W-:Y:S02]  /*1df0*/  ISETP.GE.AND P0, PT, R12, UR5, PT ;  /* 0x000000050c007c0c */ /* 0x000fe4000bf06270 */
[----:B-----5:R-:W-:-:S04]  /*1e00*/  LEA R4, P2, R2, UR10, 0x1 ;  /* 0x0000000a02047c11 */ /* 0x020fc8000f8408ff */
[----:B------:R-:W-:-:S05]  /*1e10*/  LEA.HI.X R5, R2, UR11, R6, 0x1, P2 ;  /* 0x0000000b02057c11 */ /* 0x000fca00090f0c06 */
[----:B------:R4:W-:Y:S04]  /*1e20*/  @!P1 STG.E.128 desc[UR40][R4.64], RZ ;  /* 0x000000ff04009986 */ /* 0x0009e8000c101d28 */
[----:B------:R4:W-:Y:S01]  /*1e30*/  @!P0 STG.E.128 desc[UR40][R4.64+0x40], RZ ;  /* 0x000040ff04008986 */ /* 0x0009e2000c101d28 */
[----:B------:R-:W-:-:S13]  /*1e40*/  ISETP.GE.AND P0, PT, R11, UR5, PT ;  /* 0x000000050b007c0c */ /* 0x000fda000bf06270 */
[----:B------:R-:W-:Y:S05]  /*1e50*/  @P0 BRA `(.L_x_123) ;  /* 0x0000006400f00947 */ /* 0x000fea0003800000 */
[----:B------:R1:W-:Y:S01]  /*1e60*/  STG.E.128 desc[UR40][R4.64+0x80], RZ ;  /* 0x000080ff04007986 */ /* 0x0003e2000c101d28 */
[----:B------:R-:W-:Y:S05]  /*1e70*/  BRA `(.L_x_123) ;  /* 0x0000006400e87947 */ /* 0x000fea0003800000 */
.L_x_112:
[----:B------:R-:W1:Y:S01]  /*1e80*/  LDCU.64 UR8, c[0x0][0x3d8] ;  /* 0x00007b00ff0877ac */ /* 0x000e620008000a00 */
[----:B------:R-:W-:Y:S01]  /*1e90*/  IMAD.U32 R9, RZ, RZ, UR16 ;  /* 0x00000010ff097e24 */ /* 0x000fe2000f8e00ff */
[----:B------:R-:W-:Y:S01]  /*1ea0*/  BSSY.RECONVERGENT B0, `(.L_x_124) ;  /* 0x0000035000007945 */ /* 0x000fe20003800200 */
[----:B------:R-:W-:Y:S02]  /*1eb0*/  UIMAD UR14, UR5, UR16, URZ ;  /* 0x00000010050e72a4 */ /* 0x000fe4000f8e02ff */
[----:B------:R-:W-:Y:S01]  /*1ec0*/  IMAD.WIDE.U32 R16, R9, UR34, R14 ;  /* 0x0000002209107c25 */ /* 0x000fe2000f8e000e */
[----:B------:R-:W-:Y:S01]  /*1ed0*/  UIADD3 UR15, UPT, UPT, -UR34, UR39, URZ ;  /* 0x00000027220f7290 */ /* 0x000fe2000fffe1ff */
[----:B------:R-:W-:Y:S01]  /*1ee0*/  LOP3.LUT R9, R2, 0xd8, RZ, 0xc0, !PT ;  /* 0x000000d802097812 */ /* 0x000fe200078ec0ff */
        /* <DEDUP_REMOVED lines=9> */
[----:B------:R-:W-:Y:S01]  /*1f80*/  LOP3.LUT R9, R9, 0x1f20, R2, 0xf8, !PT ;  /* 0x00001f2009097812 */ /* 0x000fe200078ef802 */
[C---:B------:R-:W-:Y:S02]  /*1f90*/  IMAD.WIDE.U32 R16, R4.reuse, UR8, R16 ;  /* 0x0000000804107c25 */ /* 0x040fe4000f8e0010 */
[----:B------:R-:W-:Y:S01]  /*1fa0*/  USEL UR14, URZ, 0x3000, UP0 ;  /* 0x00003000ff0e7887 */ /* 0x000fe20008000000 */
[----:B------:R-:W-:Y:S01]  /*1fb0*/  LEA R9, R9, UR6, 0x1 ;  /* 0x0000000609097c11 */ /* 0x000fe2000f8e08ff */
[----:B------:R-:W-:-:S04]  /*1fc0*/  IMAD R0, R4, UR9, R0 ;  /* 0x0000000904007c24 */ /* 0x000fc8000f8e0200 */
        /* <DEDUP_REMOVED lines=29> */
.L_x_126:
[----:B------:R2:W-:Y:S01]  /*21a0*/  STS.128 [R9+0x13000], RZ ;  /* 0x013000ff09007388 */ /* 0x0005e20000000c00 */
[----:B------:R-:W-:Y:S05]  /*21b0*/  BRA `(.L_x_127) ;  /* 0x00000000000c7947 */ /* 0x000fea0003800000 */
.L_x_125:
[----:B------:R1:W-:Y:S04]  /*21c0*/  STS.128 [R9+0xf000], RZ ;  /* 0x00f000ff09007388 */ /* 0x0003e80000000c00 */
[----:B------:R1:W-:Y:S04]  /*21d0*/  STS.128 [R9+0x11000], RZ ;  /* 0x011000ff09007388 */ /* 0x0003e80000000c00 */
[----:B------:R1:W-:Y:S02]  /*21e0*/  STS.128 [R9+0x13000], RZ ;  /* 0x013000ff09007388 */ /* 0x0003e40000000c00 */
.L_x_127:
[----:B------:R-:W-:Y:S05]  /*21f0*/  BSYNC.RECONVERGENT B0 ;  /* 0x0000000000007941 */ /* 0x000fea0003800200 */
.L_x_124:
[----:B------:R-:W-:Y:S01]  /*2200*/  ISETP.GE.AND P4, PT, R13, UR15, PT ;  /* 0x0000000f0d007c0c */ /* 0x000fe2000bf86270 */
[----:B------:R-:W-:-:S12]  /*2210*/  BSSY.RECONVERGENT B0, `(.L_x_128) ;  /* 0x0000022000007945 */ /* 0x000fd80003800200 */
[----:B------:R4:W-:Y:S04]  /*2220*/  @P4 STS.128 [R9+0x10000], RZ ;  /* 0x010000ff09004388 */ /* 0x0009e80000000c00 */
[----:B------:R4:W-:Y:S04]  /*2230*/  @P4 STS.128 [R9+0x12000], RZ ;  /* 0x012000ff09004388 */ /* 0x0009e80000000c00 */
[----:B------:R4:W-:Y:S01]  /*2240*/  @P4 STS.128 [R9+0x14000], RZ ;  /* 0x014000ff09004388 */ /* 0x0009e20000000c00 */
[----:B------:R-:W-:Y:S05]  /*2250*/  @P4 BRA `(.L_x_129) ;  /* 0x0000000000744947 */ /* 0x000fea0003800000 */
[----:B------:R-:W5:Y:S01]  /*2260*/  LDCU UR15, c[0x0][0x440] ;  /* 0x00008800ff0f77ac */ /* 0x000f620008000800 */
[----:B------:R-:W-:Y:S02]  /*2270*/  IMAD R2, R6, UR16, RZ ;  /* 0x0000001006027c24 */ /* 0x000fe4000f8e02ff */
[----:B------:R-:W-:Y:S01]  /*2280*/  IMAD.MOV.U32 R17, RZ, RZ, R0 ;  /* 0x000000ffff117224 */ /* 0x000fe200078e0000 */
[----:B------:R-:W1:Y:S01]  /*2290*/  LDCU.64 UR8, c[0x0][0x390] ;  /* 0x00007200ff0877ac */ /* 0x000e620008000a00 */
[C---:B------:R-:W-:Y:S02]  /*22a0*/  IMAD R2, R7.reuse, UR17, R2 ;  /* 0x0000001107027c24 */ /* 0x040fe4000f8e0202 */
[----:B------:R-:W-:-:S04]  /*22b0*/  IMAD.WIDE.U32 R16, R7, UR16, R16 ;  /* 0x0000001007107c25 */ /* 0x000fc8000f8e0010 */
[----:B------:R-:W-:Y:S01]  /*22c0*/  IMAD.IADD R2, R17, 0x1, R2 ;  /* 0x0000000111027824 */ /* 0x000fe200078e0202 */
[----:B-----5:R-:W-:Y:S02]  /*22d0*/  ISETP.GE.AND P1, PT, R14, UR15, PT ;  /* 0x0000000f0e007c0c */ /* 0x020fe4000bf26270 */
[----:B------:R-:W-:Y:S02]  /*22e0*/  ISETP.GE.AND P0, PT, R12, UR15, PT ;  /* 0x0000000f0c007c0c */ /* 0x000fe4000bf06270 */
[----:B-1-3--:R-:W-:-:S04]  /*22f0*/  LEA R18, P2, R16, UR8, 0x1 ;  /* 0x0000000810127c11 */ /* 0x00afc8000f8408ff */
        /* <DEDUP_REMOVED lines=18> */
.L_x_130:
[----:B------:R3:W-:Y:S02]  /*2420*/  STS.128 [R9+0x14000], RZ ;  /* 0x014000ff09007388 */ /* 0x0007e40000000c00 */
.L_x_129:
[----:B------:R-:W-:Y:S05]  /*2430*/  BSYNC.RECONVERGENT B0 ;  /* 0x0000000000007941 */ /* 0x000fea0003800200 */
.L_x_128:
        /* <DEDUP_REMOVED lines=25> */
.L_x_133:
[----:B------:R1:W-:Y:S01]  /*25d0*/  STS.128 [R9+0x8000], RZ ;  /* 0x008000ff09007388 */ /* 0x0003e20000000c00 */
[----:B------:R-:W-:Y:S05]  /*25e0*/  BRA `(.L_x_134) ;  /* 0x00000000000c7947 */ /* 0x000fea0003800000 */
.L_x_132:
[----:B------:R1:W-:Y:S04]  /*25f0*/  STS.128 [R9+0x6000], RZ ;  /* 0x006000ff09007388 */ /* 0x0003e80000000c00 */
[----:B------:R1:W-:Y:S04]  /*2600*/  STS.128 [R9+0x7000], RZ ;  /* 0x007000ff09007388 */ /* 0x0003e80000000c00 */
[----:B------:R1:W-:Y:S02]  /*2610*/  STS.128 [R9+0x8000], RZ ;  /* 0x008000ff09007388 */ /* 0x0003e40000000c00 */
.L_x_134:
[----:B------:R-:W-:Y:S05]  /*2620*/  BSYNC.RECONVERGENT B0 ;  /* 0x0000000000007941 */ /* 0x000fea0003800200 */
.L_x_131:
        /* <DEDUP_REMOVED lines=23> */
.L_x_137:
[----:B------:R1:W-:Y:S01]  /*27a0*/  STS.128 [R229+0x2000], RZ ;  /* 0x002000ffe5007388 */ /* 0x0003e20000000c00 */
[----:B------:R-:W-:Y:S05]  /*27b0*/  BRA `(.L_x_138) ;  /* 0x00000000000c7947 */ /* 0x000fea0003800000 */
.L_x_136:
[----:B------:R1:W-:Y:S04]  /*27c0*/  STS.128 [R229], RZ ;  /* 0x000000ffe5007388 */ /* 0x0003e80000000c00 */
[----:B------:R1:W-:Y:S04]  /*27d0*/  STS.128 [R229+0x1000], RZ ;  /* 0x001000ffe5007388 */ /* 0x0003e80000000c00 */
[----:B------:R1:W-:Y:S02]  /*27e0*/  STS.128 [R229+0x2000], RZ ;  /* 0x002000ffe5007388 */ /* 0x0003e40000000c00 */
.L_x_138:
[----:B------:R-:W-:Y:S05]  /*27f0*/  BSYNC.RECONVERGENT B0 ;  /* 0x0000000000007941 */ /* 0x000fea0003800200 */
.L_x_135:
[----:B------:R-:W-:Y:S01]  /*2800*/  SHF.R.U32.HI R0, RZ, 0x1, R8 ;  /* 0x00000001ff007819 */ /* 0x000fe20000011608 */
[----:B------:R-:W-:Y:S01]  /*2810*/  IMAD.MOV.U32 R226, RZ, RZ, 0x7f800000 ;  /* 0x7f800000ffe27424 */ /* 0x000fe200078e00ff */
[----:B------:R-:W-:Y:S01]  /*2820*/  MOV R227, 0x7f800000 ;  /* 0x7f80000000e37802 */ /* 0x000fe20000000f00 */
[----:B------:R-:W-:Y:S01]  /*2830*/  IMAD.MOV.U32 R225, RZ, RZ, 0x7f800000 ;  /* 0x7f800000ffe17424 */ /* 0x000fe200078e00ff */
[----:B------:R-:W-:Y:S02]  /*2840*/  LOP3.LUT R228, R0, 0x10, RZ, 0xc0, !PT ;  /* 0x0000001000e47812 */ /* 0x000fe400078ec0ff */
[----:B------:R-:W-:Y:S02]  /*2850*/  MOV R224, 0x7f800000 ;  /* 0x7f80000000e07802 */ /* 0x000fe40000000f00 */
[----:B------:R-:W-:-:S04]  /*2860*/  LOP3.LUT R228, R228, 0x7, R10, 0xf8, !PT ;  /* 0x00000007e4e47812 */ /* 0x000fc800078ef80a */
[C---:B------:R-:W-:Y:S01]  /*2870*/  LOP3.LUT R13, R228.reuse, 0x20, RZ, 0xfc, !PT ;  /* 0x00000020e40d7812 */ /* 0x040fe200078efcff */
[C---:B------:R-:W-:Y:S01]  /*2880*/  VIADD R16, R228.reuse, 0x8 ;  /* 0x00000008e4107836 */ /* 0x040fe20000000000 */
[C---:B------:R-:W-:Y:S01]  /*2890*/  ISETP.GE.AND P3, PT, R228.reuse, UR9, PT ;  /* 0x00000009e4007c0c */ /* 0x040fe2000bf66270 */
[----:B------:R-:W-:Y:S01]  /*28a0*/  VIADD R2, R228, 0x28 ;  /* 0x00000028e4027836 */ /* 0x000fe20000000000 */
[----:B------:R-:W-:Y:S02]  /*28b0*/  ISETP.GE.AND P1, PT, R13, UR9, PT ;  /* 0x000000090d007c0c */ /* 0x000fe4000bf26270 */
[----:B------:R-:W-:Y:S02]  /*28c0*/  ISETP.GE.AND P2, PT, R16, UR9, PT ;  /* 0x0000000910007c0c */ /* 0x000fe4000bf46270 */
[----:B------:R-:W-:Y:S01]  /*28d0*/  ISETP.GE.AND P0, PT, R2, UR9, PT ;  /* 0x0000000902007c0c */ /* 0x000fe2000bf06270 */
[----:B------:R-:W-:Y:S01]  /*28e0*/  IMAD.MOV.U32 R2, RZ, RZ, 0x4 ;  /* 0x00000004ff027424 */ /* 0x000fe200078e00ff */
[----:B------:R-:W2:Y:S03]  /*28f0*/  LDCU.64 UR8, c[0x0][0x3d0] ;  /* 0x00007a00ff0877ac */ /* 0x000ea60008000a00 */
[----:B------:R-:W-:Y:S01]  /*2900*/  IMAD.WIDE.U32 R16, R228, R2, UR58 ;  /* 0x0000003ae4107e25 */ /* 0x000fe2000f8e0002 */
[----:B------:R-:W-:-:S03]  /*2910*/  UIMAD UR5, UR5, UR18, URZ ;  /* 0x00000012050572a4 */ /* 0x000fc6000f8e02ff */
[----:B------:R-:W-:Y:S01]  /*2920*/  IMAD.U32 R2, RZ, RZ, UR18 ;  /* 0x00000012ff027e24 */ /* 0x000fe2000f8e00ff */
[----:B------:R-:W5:Y:S04]  /*2930*/  @!P3 LDG.E R227, desc[UR40][R16.64] ;  /* 0x0000002810e3b981 */ /* 0x000f68000c1e1900 */
[----:B------:R-:W5:Y:S04]  /*2940*/  @!P2 LDG.E R226, desc[UR40][R16.64+0x20] ;  /* 0x0000202810e2a981 */ /* 0x000f68000c1e1900 */
[----:B------:R-:W5:Y:S04]  /*2950*/  @!P1 LDG.E R225, desc[UR40][R16.64+0x80] ;  /* 0x0000802810e19981 */ /* 0x000f68000c1e1900 */
[----:B------:R3:W5:Y:S01]  /*2960*/  @!P0 LDG.E R224, desc[UR40][R16.64+0xa0] ;  /* 0x0000a02810e08981 */ /* 0x000762000c1e1900 */
[----:B------:R-:W-:Y:S01]  /*2970*/  UIMAD UR5, UR34, UR19, UR5 ;  /* 0x00000013220572a4 */ /* 0x000fe2000f8e0205 */
[----:B------:R-:W-:Y:S01]  /*2980*/  BSSY.RECONVERGENT B0, `(.L_x_139) ;  /* 0x0000029000007945 */ /* 0x000fe20003800200 */
[----:B---3--:R-:W-:-:S04]  /*2990*/  IMAD.WIDE.U32 R16, R2, UR34, R14 ;  /* 0x0000002202107c25 */ /* 0x008fc8000f8e000e */
[----:B--2---:R-:W-:Y:S01]  /*29a0*/  IMAD R2, R3, UR8, RZ ;  /* 0x0000000803027c24 */ /* 0x004fe2000f8e02ff */
[----:B------:R-:W-:-:S03]  /*29b0*/  IADD3 R16, P0, PT, R16, UR36, RZ ;  /* 0x0000002410107c10 */ /* 0x000fc6000ff1e0ff */
[----:B------:R-:W-:Y:S01]  /*29c0*/  IMAD R2, R4, UR9, R2 ;  /* 0x0000000904027c24 */ /* 0x000fe2000f8e0202 */
[----:B------:R-:W-:-:S03]  /*29d0*/  IADD3.X R17, PT, PT, R5, UR5, R17, P0, !PT ;  /* 0x0000000505117c10 */ /* 0x000fc600087fe411 */
[----:B------:R-:W-:-:S05]  /*29e0*/  IMAD.WIDE.U32 R16, R4, UR8, R16 ;  /* 0x0000000804107c25 */ /* 0x000fca000f8e0010 */
[----:B------:R-:W-:Y:S01]  /*29f0*/  IADD3 R2, PT, PT, R17, R2, RZ ;  /* 0x0000000211027210 */ /* 0x000fe20007ffe0ff */
[----:B------:R-:W-:Y:S06]  /*2a00*/  @P5 BRA `(.L_x_140) ;  /* 0x0000000000745947 */ /* 0x000fec0003800000 */
[----:B------:R-:W2:Y:S01]  /*2a10*/  LDCU UR5, c[0x0][0x440] ;  /* 0x00008800ff0577ac */ /* 0x000ea20008000800 */
[----:B------:R-:W-:Y:S02]  /*2a20*/  IMAD.MOV.U32 R4, RZ, RZ, R16 ;  /* 0x000000ffff047224 */ /* 0x000fe400078e0010 */
[----:B------:R-:W-:Y:S01]  /*2a30*/  IMAD.MOV.U32 R5, RZ, RZ, R2 ;  /* 0x000000ffff057224 */ /* 0x000fe200078e0002 */
[----:B------:R-:W1:Y:S01]  /*2a40*/  LDCU.64 UR8, c[0x0][0x388] ;  /* 0x00007100ff0877ac */ /* 0x000e620008000a00 */
[----:B------:R-:W-:-:S04]  /*2a50*/  IMAD.WIDE.U32 R4, R10, UR18, R4 ;  /* 0x000000120a047c25 */ /* 0x000fc8000f8e0004 */
[----:B------:R-:W-:Y:S01]  /*2a60*/  IMAD R10, R10, UR19, R5 ;  /* 0x000000130a0a7c24 */ /* 0x000fe2000f8e0205 */
        /* <DEDUP_REMOVED lines=21> */
.L_x_141:
[----:B------:R2:W-:Y:S01]  /*2bc0*/  STS.128 [R9+0xd000], RZ ;  /* 0x00d000ff09007388 */ /* 0x0005e20000000c00 */
[----:B------:R-:W-:Y:S05]  /*2bd0*/  BRA `(.L_x_142) ;  /* 0x00000000000c7947 */ /* 0x000fea0003800000 */
.L_x_140:
[----:B------:R2:W-:Y:S04]  /*2be0*/  STS.128 [R9+0x9000], RZ ;  /* 0x009000ff09007388 */ /* 0x0005e80000000c00 */
[----:B------:R2:W-:Y:S04]  /*2bf0*/  STS.128 [R9+0xb000], RZ ;  /* 0x00b000ff09007388 */ /* 0x0005e80000000c00 */
[----:B------:R2:W-:Y:S02]  /*2c00*/  STS.128 [R9+0xd000], RZ ;  /* 0x00d000ff09007388 */ /* 0x0005e40000000c00 */
.L_x_142:
[----:B------:R-:W-:Y:S05]  /*2c10*/  BSYNC.RECONVERGENT B0 ;  /* 0x0000000000007941 */ /* 0x000fea0003800200 */
.L_x_139:
[----:B------:R1:W-:Y:S01]  /*2c20*/  @P4 STS.128 [R9+0xa000], RZ ;  /* 0x00a000ff09004388 */ /* 0x0003e20000000c00 */
[----:B------:R-:W-:Y:S03]  /*2c30*/  BSSY.RECONVERGENT B0, `(.L_x_143) ;  /* 0x0000022000007945 */ /* 0x000fe60003800200 */
[----:B------:R1:W-:Y:S04]  /*2c40*/  @P4 STS.128 [R9+0xc000], RZ ;  /* 0x00c000ff09004388 */ /* 0x0003e80000000c00 */
[----:B------:R1:W-:Y:S01]  /*2c50*/  @P4 STS.128 [R9+0xe000], RZ ;  /* 0x00e000ff09004388 */ /* 0x0003e20000000c00 */
[----:B------:R-:W-:Y:S05]  /*2c60*/  @P4 BRA `(.L_x_144) ;  /* 0x0000000000784947 */ /* 0x000fea0003800000 */
[----:B------:R-:W4:Y:S01]  /*2c70*/  LDCU UR5, c[0x0][0x440] ;  /* 0x00008800ff0577ac */ /* 0x000f220008000800 */
[----:B------:R-:W-:Y:S01]  /*2c80*/  IMAD.MOV.U32 R3, RZ, RZ, R2 ;  /* 0x000000ffff037224 */ /* 0x000fe200078e0002 */
[----:B------:R-:W-:Y:S01]  /*2c90*/  MOV R2, R16 ;  /* 0x0000001000027202 */ /* 0x000fe20000000f00 */
[----:B------:R-:W-:Y:S01]  /*2ca0*/  IMAD R6, R6, UR18, RZ ;  /* 0x0000001206067c24 */ /* 0x000fe2000f8e02ff */
[----:B------:R-:W3:Y:S03]  /*2cb0*/  LDCU.64 UR8, c[0x0][0x388] ;  /* 0x00007100ff0877ac */ /* 0x000ee60008000a00 */
[----:B------:R-:W-:-:S04]  /*2cc0*/  IMAD.WIDE.U32 R2, R7, UR18, R2 ;  /* 0x0000001207027c25 */ /* 0x000fc8000f8e0002 */
[----:B------:R-:W-:-:S04]  /*2cd0*/  IMAD R6, R7, UR19, R6 ;  /* 0x0000001307067c24 */ /* 0x000fc8000f8e0206 */
[----:B------:R-:W-:Y:S01]  /*2ce0*/  IMAD.IADD R6, R3, 0x1, R6 ;  /* 0x0000000103067824 */ /* 0x000fe200078e0206 */
[----:B----4-:R-:W-:Y:S02]  /*2cf0*/  ISETP.GE.AND P1, PT, R14, UR5, PT ;  /* 0x000000050e007c0c */ /* 0x010fe4000bf26270 */
        /* <DEDUP_REMOVED lines=20> */
.L_x_145:
[----:B------:R4:W-:Y:S02]  /*2e40*/  STS.128 [R9+0xe000], RZ ;  /* 0x00e000ff09007388 */ /* 0x0009e40000000c00 */
.L_x_144:
[----:B------:R-:W-:Y:S05]  /*2e50*/  BSYNC.RECONVERGENT B0 ;  /* 0x0000000000007941 */ /* 0x000fea0003800200 */
.L_x_143:
[----:B------:R-:W0:Y:S01]  /*2e60*/  LDGDEPBAR ;  /* 0x00000000000079af */ /* 0x000e220000000000 */
[C---:B------:R-:W-:Y:S01]  /*2e70*/  IMAD.SHL.U32 R220, R8.reuse, 0x20, RZ ;  /* 0x0000002008dc7824 */ /* 0x040fe200078e00ff */
[C---:B------:R-:W-:Y:S01]  /*2e80*/  LOP3.LUT P0, RZ, R8.reuse, 0x4, RZ, 0xc0, !PT ;  /* 0x0000000408ff7812 */ /* 0x040fe2000780c0ff */
[C---:B------:R-:W-:Y:S01]  /*2e90*/  IMAD.SHL.U32 R3, R8.reuse, 0x4, RZ ;  /* 0x0000000408037824 */ /* 0x040fe200078e00ff */
[----:B------:R-:W-:Y:S01]  /*2ea0*/  SHF.R.U32.HI R7, RZ, 0x4, R8 ;  /* 0x00000004ff077819 */ /* 0x000fe20000011608 */
[----:B---34-:R-:W-:Y:S01]  /*2eb0*/  IMAD.SHL.U32 R5, R8, 0x10, RZ ;  /* 0x0000001008057824 */ /* 0x018fe200078e00ff */
[----:B------:R-:W-:Y:S01]  /*2ec0*/  LOP3.LUT R6, R220, 0x20, RZ, 0xc0, !PT ;  /* 0x00000020dc067812 */ /* 0x000fe200078ec0ff */
[----:B------:R-:W3:Y:S01]  /*2ed0*/  LDCU UR18, c[0x0][0x3b0] ;  /* 0x00007600ff1277ac */ /* 0x000ee20008000800 */
[----:B------:R-:W-:Y:S01]  /*2ee0*/  LOP3.LUT R3, R3, 0x18, RZ, 0xc0, !PT ;  /* 0x0000001803037812 */ /* 0x000fe200078ec0ff */
[----:B------:R-:W-:Y:S01]  /*2ef0*/  IMAD.MOV.U32 R231, RZ, RZ, R229 ;  /* 0x000000ffffe77224 */ /* 0x000fe200078e00e5 */
[--C-:B------:R-:W-:Y:S01]  /*2f00*/  LOP3.LUT R6, R6, 0x3c00, R5.reuse, 0xf8, !PT ;  /* 0x00003c0006067812 */ /* 0x100fe200078ef805 */
[----:B------:R-:W4:Y:S01]  /*2f10*/  LDCU UR19, c[0x0][0x590] ;  /* 0x0000b200ff1377ac */ /* 0x000f220008000800 */
[----:B------:R-:W-:Y:S01]  /*2f20*/  LOP3.LUT R2, R3, 0xc0, R220, 0xf8, !PT ;  /* 0x000000c003027812 */ /* 0x000fe200078ef8dc */
[----:B------:R-:W-:Y:S01]  /*2f30*/  IMAD.MOV.U32 R230, RZ, RZ, 0x4 ;  /* 0x00000004ffe67424 */ /* 0x000fe200078e00ff */
[----:B------:R-:W-:Y:S01]  /*2f40*/  LOP3.LUT R6, R6, 0x100, R5, 0xf8, !PT ;  /* 0x0000010006067812 */ /* 0x000fe200078ef805 */
[----:B------:R-:W-:Y:S01]  /*2f50*/  UIADD3 UR16, UPT, UPT, UR31, -UR47, -UR39 ;  /* 0x8000002f1f107290 */ /* 0x000fe2000fffe827 */
[----:B------:R-:W-:-:S02]  /*2f60*/  LOP3.LUT R222, R2, 0x8, R8, 0x78, !PT ;  /* 0x0000000802de7812 */ /* 0x000fc400078e7808 */
[----:B------:R-:W-:Y:S02]  /*2f70*/  CS2R R126, SRZ ;  /* 0x00000000007e7805 */ /* 0x000fe4000001ff00 */
[----:B------:R-:W-:Y:S01]  /*2f80*/  LOP3.LUT R221, R2, 0x8, R0, 0x78, !PT ;  /* 0x0000000802dd7812 */ /* 0x000fe200078e7800 */
[----:B------:R-:W-:Y:S01]  /*2f90*/  IMAD.MOV.U32 R2, RZ, RZ, 0x20 ;  /* 0x00000020ff027424 */ /* 0x000fe200078e00ff */
[----:B------:R-:W-:Y:S02]  /*2fa0*/  LOP3.LUT R222, R6, R222, RZ, 0xfc, !PT ;  /* 0x000000de06de7212 */ /* 0x000fe400078efcff */
[----:B------:R-:W-:Y:S02]  /*2fb0*/  CS2R R124, SRZ ;  /* 0x00000000007c7805 */ /* 0x000fe4000001ff00 */
[----:B------:R-:W-:Y:S02]  /*2fc0*/  LOP3.LUT R7, R7, 0x8, RZ, 0xc0, !PT ;  /* 0x0000000807077812 */ /* 0x000fe400078ec0ff */
[----:B------:R-:W-:Y:S01]  /*2fd0*/  CS2R R130, SRZ ;  /* 0x0000000000827805 */ /* 0x000fe2000001ff00 */
[----:B------:R-:W-:-:S04]  /*2fe0*/  DEPBAR.LE SB0, 0x1 ;  /* 0x000080400000791a */ /* 0x000fc80000000000 */
[----:B------:R-:W-:Y:S01]  /*2ff0*/  LEA R222, R222, UR6, 0x1 ;  /* 0x00000006dede7c11 */ /* 0x000fe2000f8e08ff */
[----:B------:R-:W-:Y:S01]  /*3000*/  BAR.SYNC.DEFER_BLOCKING 0x0 ;  /* 0x0000000000007b1d */ /* 0x000fe20000010000 */
[----:B------:R-:W-:Y:S02]  /*3010*/  LOP3.LUT R8, R7, 0x10, R8, 0xf8, !PT ;  /* 0x0000001007087812 */ /* 0x000fe400078ef808 */
[----:B------:R-:W-:Y:S02]  /*3020*/  CS2R R128, SRZ ;  /* 0x0000000000807805 */ /* 0x000fe4000001ff00 */
[----:B------:R-:W-:Y:S01]  /*3030*/  LOP3.LUT R4, R220, 0x120, RZ, 0xc0, !PT ;  /* 0x00000120dc047812 */ /* 0x000fe200078ec0ff */
[----:B------:R-:W-:Y:S01]  /*3040*/  VIADD R0, R222, 0xf000 ;  /* 0x0000f000de007836 */ /* 0x000fe20000000000 */
[----:B------:R-:W-:Y:S01]  /*3050*/  LOP3.LUT R8, R8, 0xc0, R220, 0xf8, !PT ;  /* 0x000000c008087812 */ /* 0x000fe200078ef8dc */
[----:B------:R-:W-:Y:S01]  /*3060*/  VIADD R216, R222, 0xf020 ;  /* 0x0000f020ded87836 */ /* 0x000fe20000000000 */
[----:B------:R-:W-:Y:S01]  /*3070*/  LOP3.LUT R4, R4, 0x200, R5, 0xf8, !PT ;  /* 0x0000020004047812 */ /* 0x000fe200078ef805 */
[----:B------:R-:W-:Y:S01]  /*3080*/  @P0 VIADD R216, R0, 0xffffffe0 ;  /* 0xffffffe000d80836 */ /* 0x000fe20000000000 */
[----:B------:R-:W-:Y:S01]  /*3090*/  LOP3.LUT R8, R8, R3, RZ, 0x3c, !PT ;  /* 0x0000000308087212 */ /* 0x000fe200078e3cff */
[----:B------:R-:W-:Y:S01]  /*30a0*/  IMAD.MOV.U32 R3, RZ, RZ, 0x20 ;  /* 0x00000020ff037424 */ /* 0x000fe200078e00ff */
[----:B------:R-:W-:-:S02]  /*30b0*/  LOP3.LUT R221, R4, R221, RZ, 0xfc, !PT ;  /* 0x000000dd04dd7212 */ /* 0x000fc400078efcff */
[----:B------:R-:W-:Y:S02]  /*30c0*/  CS2R R122, SRZ ;  /* 0x00000000007a7805 */ /* 0x000fe4000001ff00 */
[----:B------:R-:W-:Y:S02]  /*30d0*/  LOP3.LUT R220, R8, 0x120, R220, 0xf8, !PT ;  /* 0x0000012008dc7812 */ /* 0x000fe400078ef8dc */
[----:B------:R-:W-:Y:S02]  /*30e0*/  CS2R R120, SRZ ;  /* 0x0000000000787805 */ /* 0x000fe4000001ff00 */
[----:B------:R-:W-:Y:S02]  /*30f0*/  LEA R221, R221, UR6, 0x1 ;  /* 0x00000006dddd7c11 */ /* 0x000fe4000f8e08ff */
[----:B------:R-:W-:Y:S02]  /*3100*/  CS2R R118, SRZ ;  /* 0x0000000000767805 */ /* 0x000fe4000001ff00 */
[----:B------:R-:W-:-:S02]  /*3110*/  LEA R220, R220, UR6, 0x1 ;  /* 0x00000006dcdc7c11 */ /* 0x000fc4000f8e08ff */
[----:B------:R-:W-:Y:S02]  /*3120*/  CS2R R116, SRZ ;  /* 0x0000000000747805 */ /* 0x000fe4000001ff00 */
[----:B------:R-:W-:Y:S02]  /*3130*/  SEL R3, R3, 0xffffffe0, !P0 ;  /* 0xffffffe003037807 */ /* 0x000fe40004000000 */
[----:B------:R-:W-:Y:S02]  /*3140*/  CS2R R110, SRZ ;  /* 0x00000000006e7805 */ /* 0x000fe4000001ff00 */
[----:B------:R-:W-:Y:S02]  /*3150*/  CS2R R108, SRZ ;  /* 0x00000000006c7805 */ /* 0x000fe4000001ff00 */
[----:B------:R-:W-:Y:S02]  /*3160*/  CS2R R114, SRZ ;  /* 0x0000000000727805 */ /* 0x000fe4000001ff00 */
[----:B------:R-:W-:Y:S01]  /*3170*/  CS2R R112, SRZ ;  /* 0x0000000000707805 */ /* 0x000fe2000001ff00 */
[----:B------:R1:W1:Y:S01]  /*3180*/  LDSM.16.M88.4 R180, [R216] ;  /* 0x00000000d8b4783b */ /* 0x0002620000000200 */
[----:B------:R-:W-:-:S02]  /*3190*/  CS2R R106, SRZ ;  /* 0x00000000006a7805 */ /* 0x000fc4000001ff00 */
[----:B------:R-:W-:Y:S02]  /*31a0*/  CS2R R104, SRZ ;  /* 0x0000000000687805 */ /* 0x000fe4000001ff00 */
[----:B------:R-:W-:Y:S01]  /*31b0*/  CS2R R102, SRZ ;  /* 0x0000000000667805 */ /* 0x000fe2000001ff00 */
[----:B------:R1:W1:Y:S01]  /*31c0*/  LDSM.16.M88.4 R184, [R216+0x400] ;  /* 0x00040000d8b8783b */ /* 0x0002620000000200 */
[----:B------:R-:W-:Y:S02]  /*31d0*/  CS2R R100, SRZ ;  /* 0x0000000000647805 */ /* 0x000fe4000001ff00 */
[----:B------:R-:W-:Y:S02]  /*31e0*/  CS2R R94, SRZ ;  /* 0x00000000005e7805 */ /* 0x000fe4000001ff00 */
[----:B------:R-:W-:Y:S01]  /*31f0*/  CS2R R92, SRZ ;  /* 0x00000000005c7805 */ /* 0x000fe2000001ff00 */
[----:B------:R1:W1:Y:S01]  /*3200*/  LDSM.16.M88.4 R196, [R216+0x2000] ;  /* 0x00200000d8c4783b */ /* 0x0002620000000200 */
        /* <DEDUP_REMOVED lines=35> */
[----:B------:R-:W1:Y:S01]  /*3440*/  LDSM.16.M88.4 R216, [R216+0x4400] ;  /* 0x00440000d8d8783b */ /* 0x000e620000000200 */
[----:B------:R-:W-:Y:S02]  /*3450*/  CS2R R40, SRZ ;  /* 0x0000000000287805 */ /* 0x000fe4000001ff00 */
[----:B------:R-:W-:Y:S02]  /*3460*/  CS2R R38, SRZ ;  /* 0x0000000000267805 */ /* 0x000fe4000001ff00 */
[----:B------:R-:W-:Y:S01]  /*3470*/  CS2R R36, SRZ ;  /* 0x0000000000247805 */ /* 0x000fe2000001ff00 */
[----:B------:R-:W-:Y:S01]  /*3480*/  VIADD R221, R221, UR14 ;  /* 0x0000000edddd7c36 */ /* 0x000fe20008000000 */
[----:B------:R-:W-:Y:S01]  /*3490*/  USHF.L.U32 UR48, UR48, 0x3, URZ ;  /* 0x0000000330307899 */ /* 0x000fe200080006ff */
[----:B------:R-:W-:Y:S01]  /*34a0*/  VIADD R220, R220, UR14 ;  /* 0x0000000edcdc7c36 */ /* 0x000fe20008000000 */
[----:B------:R-:W1:Y:S01]  /*34b0*/  LDCU UR5, c[0x0][0x440] ;  /* 0x00008800ff0577ac */ /* 0x000e620008000800 */
[----:B------:R-:W-:Y:S01]  /*34c0*/  IMAD.IADD R0, R222, 0x1, R3 ;  /* 0x00000001de007824 */ /* 0x000fe200078e0203 */
[----:B------:R-:W1:Y:S01]  /*34d0*/  LDCU UR15, c[0x0][0x504] ;  /* 0x0000a080ff0f77ac */ /* 0x000e620008000800 */
[----:B------:R-:W1:Y:S01]  /*34e0*/  LDCU UR9, c[0x0][0x508] ;  /* 0x0000a100ff0977ac */ /* 0x000e620008000800 */
[----:B------:R-:W1:Y:S01]  /*34f0*/  LDCU UR8, c[0x0][0x3e0] ;  /* 0x00007c00ff0877ac */ /* 0x000e620008000800 */
[----:B------:R-:W1:Y:S01]  /*3500*/  LDCU UR17, c[0x0][0x45c] ;  /* 0x00008b80ff1177ac */ /* 0x000e620008000800 */
[----:B------:R-:W-:-:S02]  /*3510*/  UIADD3 UR16, UPT, UPT, UR16, 0x80, URZ ;  /* 0x0000008010107890 */ /* 0x000fc4000fffe0ff */
[----:B---3--:R-:W-:Y:S02]  /*3520*/  USHF.L.U32 UR18, UR18, 0x6, URZ ;  /* 0x0000000612127899 */ /* 0x008fe400080006ff */
[----:B----4-:R-:W-:-:S12]  /*3530*/  USHF.L.U32 UR19, UR19, 0x6, URZ ;  /* 0x0000000613137899 */ /* 0x010fd800080006ff */
.L_x_150:
[----:B------:R-:W0:Y:S01]  /*3540*/  LDGDEPBAR ;  /* 0x00000000000079af */ /* 0x000e220000000000 */
[----:B------:R-:W-:Y:S01]  /*3550*/  IMAD.U32 R4, RZ, RZ, UR10 ;  /* 0x0000000aff047e24 */ /* 0x000fe2000f8e00ff */
[----:B------:R-:W-:Y:S01]  /*3560*/  MOV R5, UR11 ;  /* 0x0000000b00057c02 */ /* 0x000fe20008000f00 */
[----:B------:R-:W-:Y:S01]  /*3570*/  IMAD.IADD R223, R221, 0x1, R3 ;  /* 0x00000001dddf7824 */ /* 0x000fe200078e0203 */
[----:B------:R-:W-:Y:S02]  /*3580*/  USHF.L.U32 UR14, UR49, 0x6, URZ ;  /* 0x00000006310e7899 */ /* 0x000fe400080006ff */
[C---:B------:R-:W-:Y:S02]  /*3590*/  LEA R4, P0, R228.reuse, R4, 0x2 ;  /* 0x00000004e4047211 */ /* 0x040fe400078010ff */
[----:B------:R-:W-:Y:S02]  /*35a0*/  UISETP.GE.AND UP0, UPT, UR14, UR16, UPT ;  /* 0x000000100e00728c */ /* 0x000fe4000bf06270 */
[----:B------:R-:W-:Y:S01]  /*35b0*/  LEA.HI.X R5, R228, R5, RZ, 0x2, P0 ;  /* 0x00000005e4057211 */ /* 0x000fe200000f14ff */
[----:B------:R-:W-:Y:S04]  /*35c0*/  DEPBAR.LE SB0, 0x0 ;  /* 0x000080000000791a */ /* 0x000fe80000000000 */
[----:B------:R-:W-:Y:S06]  /*35d0*/  BAR.SYNC.DEFER_BLOCKING 0x0 ;  /* 0x0000000000007b1d */ /* 0x000fec0000010000 */
[----:B------:R-:W-:Y:S05]  /*35e0*/  LDSM.16.M88.4 R32, [R221] ;  /* 0x00000000dd20783b */ /* 0x000fea0000000200 */
[----:B-1----:R-:W1:Y:S05]  /*35f0*/  LDSM.16.M88.4 R16, [R222+0x9000] ;  /* 0x00900000de10783b */ /* 0x002e6a0000000200 */
[----:B------:R-:W2:Y:S05]  /*3600*/  LDSM.16.M88.4 R28, [R221+0x800] ;  /* 0x00080000dd1c783b */ /* 0x000eaa0000000200 */
[----:B-----5:R-:W5:Y:S05]  /*3610*/  LDG.E R243, desc[UR40][R4.64] ;  /* 0x0000002804f37981 */ /* 0x020f6a000c1e1900 */
[----:B------:R-:W5:Y:S05]  /*3620*/  LDG.E R242, desc[UR40][R4.64+0x20] ;  /* 0x0000202804f27981 */ /* 0x000f6a000c1e1900 */
[----:B------:R-:W5:Y:S05]  /*3630*/  LDG.E R241, desc[UR40][R4.64+0x80] ;  /* 0x0000802804f17981 */ /* 0x000f6a000c1e1900 */
[----:B------:R1:W5:Y:S05]  /*3640*/  LDG.E R240, desc[UR40][R4.64+0xa0] ;  /* 0x0000a02804f07981 */ /* 0x00036a000c1e1900 */
[----:B------:R-:W3:Y:S05]  /*3650*/  LDSM.16.M88.4 R132, [R222+0x9400] ;  /* 0x00940000de84783b */ /* 0x000eea0000000200 */
[----:B------:R-:W-:Y:S05]  /*3660*/  LDSM.16.M88.4 R136, [R223] ;  /* 0x00000000df88783b */ /* 0x000fea0000000200 */
[----:B------:R-:W4:Y:S05]  /*3670*/  LDSM.16.M88.4 R140, [R0+0x9000] ;  /* 0x00900000008c783b */ /* 0x000f2a0000000200 */
[----:B------:R-:W4:Y:S05]  /*3680*/  LDSM.16.M88.4 R144, [R223+0x800] ;  /* 0x00080000df90783b */ /* 0x000f2a0000000200 */
[----:B------:R-:W4:Y:S01]  /*3690*/  LDSM.16.M88.4 R148, [R0+0x9400] ;  /* 0x009400000094783b */ /* 0x000f220000000200 */
[-C--:B-1----:R-:W-:Y:S04]  /*36a0*/  HMMA.16816.F32.BF16 R4, R32, R16.reuse, RZ ;  /* 0x000000102004723c */ /* 0x082fe800000418ff */
[----:B------:R-:W-:Y:S04]  /*36b0*/  LDSM.16.M88.4 R152, [R221+0x1000] ;  /* 0x00100000dd98783b */ /* 0x000fe80000000200 */
[C---:B--2---:R-:W-:Y:S01]  /*36c0*/  HMMA.16816.F32.BF16 R8, R28.reuse, R16, RZ ;  /* 0x000000101c08723c */ /* 0x044fe200000418ff */
[----:B------:R-:W1:Y:S05]  /*36d0*/  LDSM.16.M88.4 R156, [R222+0xb000] ;  /* 0x00b00000de9c783b */ /* 0x000e6a0000000200 */
[----:B------:R-:W2:Y:S02]  /*36e0*/  LDSM.16.M88.4 R160, [R221+0x1800] ;  /* 0x00180000dda0783b */ /* 0x000ea40000000200 */
[-C--:B------:R-:W-:Y:S03]  /*36f0*/  HMMA.16816.F32.BF16 R12, R28, R18.reuse, RZ ;  /* 0x000000121c0c723c */ /* 0x080fe600000418ff */
[----:B------:R-:W2:Y:S05]  /*3700*/  LDSM.16.M88.4 R164, [R222+0xb400] ;  /* 0x00b40000dea4783b */ /* 0x000eaa0000000200 */
[C---:B------:R-:W-:Y:S01]  /*3710*/  HMMA.16816.F32.BF16 R16, R32.reuse, R18, RZ ;  /* 0x000000122010723c */ /* 0x040fe200000418ff */
[----:B------:R-:W-:Y:S07]  /*3720*/  LDSM.16.M88.4 R168, [R223+0x1800] ;  /* 0x00180000dfa8783b */ /* 0x000fee0000000200 */
[-C--:B---3--:R-:W-:Y:S08]  /*3730*/  HMMA.16816.F32.BF16 R20, R32, R132.reuse, RZ ;  /* 0x000000842014723c */ /* 0x088ff000000418ff */
[C---:B------:R-:W-:Y:S08]  /*3740*/  HMMA.16816.F32.BF16 R24, R28.reuse, R132, RZ ;  /* 0x000000841c18723c */ /* 0x040ff000000418ff */
[-C--:B------:R-:W-:Y:S08]  /*3750*/  HMMA.16816.F32.BF16 R28, R28, R134.reuse, RZ ;  /* 0x000000861c1c723c */ /* 0x080ff000000418ff */
[----:B------:R-:W-:Y:S01]  /*3760*/  HMMA.16816.F32.BF16 R32, R32, R134, RZ ;  /* 0x000000862020723c */ /* 0x000fe200000418ff */
[----:B------:R-:W-:Y:S07]  /*3770*/  LDSM.16.M88.4 R132, [R223+0x1000] ;  /* 0x00100000df84783b */ /* 0x000fee0000000200 */
[-C--:B----4-:R-:W-:Y:S08]  /*3780*/  HMMA.16816.F32.BF16 R4, R136, R140.reuse, R4 ;  /* 0x0000008c8804723c */ /* 0x090ff00000041804 */
[C---:B------:R-:W-:Y:S08]  /*3790*/  HMMA.16816.F32.BF16 R8, R144.reuse, R140, R8 ;  /* 0x0000008c9008723c */ /* 0x040ff00000041808 */
[-C--:B------:R-:W-:Y:S08]  /*37a0*/  HMMA.16816.F32.BF16 R12, R144, R142.reuse, R12 ;  /* 0x0000008e900c723c */ /* 0x080ff0000004180c */
[C---:B------:R-:W-:Y:S01]  /*37b0*/  HMMA.16816.F32.BF16 R16, R136.reuse, R142, R16 ;  /* 0x0000008e8810723c */ /* 0x040fe20000041810 */
[----:B------:R-:W3:Y:S07]  /*37c0*/  LDSM.16.M88.4 R140, [R0+0xb000] ;  /* 0x00b00000008c783b */ /* 0x000eee0000000200 */
[-C--:B------:R-:W-:Y:S08]  /*37d0*/  HMMA.16816.F32.BF16 R20, R136, R148.reuse, R20 ;  /* 0x000000948814723c */ /* 0x080ff00000041814 */
[C---:B------:R-:W-:Y:S08]  /*37e0*/  HMMA.16816.F32.BF16 R24, R144.reuse, R148, R24 ;  /* 0x000000949018723c */ /* 0x040ff00000041818 */
[-C--:B------:R-:W-:Y:S01]  /*37f0*/  HMMA.16816.F32.BF16 R28, R144, R150.reuse, R28 ;  /* 0x00000096901c723c */ /* 0x080fe2000004181c */
[----:B------:R-:W4:Y:S07]  /*3800*/  LDSM.16.M88.4 R144, [R0+0xb400] ;  /* 0x00b400000090783b */ /* 0x000f2e0000000200 */
[----:B------:R-:W-:Y:S01]  /*3810*/  HMMA.16816.F32.BF16 R32, R136, R150, R32 ;  /* 0x000000968820723c */ /* 0x000fe20000041820 */
[----:B------:R-:W-:Y:S05]  /*3820*/  LDSM.16.M88.4 R136, [R221+0x2000] ;  /* 0x00200000dd88783b */ /* 0x000fea0000000200 */
[----:B------:R-:W4:Y:S02]  /*3830*/  LDSM.16.M88.4 R148, [R222+0xd000] ;  /* 0x00d00000de94783b */ /* 0x000f240000000200 */
[-C--:B-1----:R-:W-:Y:S08]  /*3840*/  HMMA.16816.F32.BF16 R4, R152, R156.reuse, R4 ;  /* 0x0000009c9804723c */ /* 0x082ff00000041804 */
[C---:B--2---:R-:W-:Y:S08]  /*3850*/  HMMA.16816.F32.BF16 R8, R160.reuse, R156, R8 ;  /* 0x0000009ca008723c */ /* 0x044ff00000041808 */
[-C--:B------:R-:W-:Y:S08]  /*3860*/  HMMA.16816.F32.BF16 R12, R160, R158.reuse, R12 ;  /* 0x0000009ea00c723c */ /* 0x080ff0000004180c */
[C---:B------:R-:W-:Y:S01]  /*3870*/  HMMA.16816.F32.BF16 R16, R152.reuse, R158, R16 ;  /* 0x0000009e9810723c */ /* 0x040fe20000041810 */
[----:B------:R-:W1:Y:S07]  /*3880*/  LDSM.16.M88.4 R156, [R221+0x2800] ;  /* 0x00280000dd9c783b */ /* 0x000e6e0000000200 */
[-C--:B------:R-:W-:Y:S08]  /*3890*/  HMMA.16816.F32.BF16 R20, R152, R164.reuse, R20 ;  /* 0x000000a49814723c */ /* 0x080ff00000041814 */
[C---:B------:R-:W-:Y:S08]  /*38a0*/  HMMA.16816.F32.BF16 R24, R160.reuse, R164, R24 ;  /* 0x000000a4a018723c */ /* 0x040ff00000041818 */
[-C--:B------:R-:W-:Y:S01]  /*38b0*/  HMMA.16816.F32.BF16 R28, R160, R166.reuse, R28 ;  /* 0x000000a6a01c723c */ /* 0x080fe2000004181c */
[----:B------:R-:W-:Y:S07]  /*38c0*/  LDSM.16.M88.4 R160, [R0+0xd000] ;  /* 0x00d0000000a0783b */ /* 0x000fee0000000200 */
[----:B------:R-:W-:Y:S01]  /*38d0*/  HMMA.16816.F32.BF16 R32, R152, R166, R32 ;  /* 0x000000a69820723c */ /* 0x000fe20000041820 */
[----:B------:R-:W2:Y:S05]  /*38e0*/  LDSM.16.M88.4 R152, [R222+0xd400] ;  /* 0x00d40000de98783b */ /* 0x000eaa0000000200 */
[----:B------:R-:W-:Y:S02]  /*38f0*/  LDSM.16.M88.4 R164, [R223+0x2800] ;  /* 0x00280000dfa4783b */ /* 0x000fe40000000200 */
[-C--:B---3--:R-:W-:Y:S08]  /*3900*/  HMMA.16816.F32.BF16 R4, R132, R140.reuse, R4 ;  /* 0x0000008c8404723c */ /* 0x088ff00000041804 */
[C---:B------:R-:W-:Y:S08]  /*3910*/  HMMA.16816.F32.BF16 R8, R168.reuse, R140, R8 ;  /* 0x0000008ca808723c */ /* 0x040ff00000041808 */
[-C--:B------:R-:W-:Y:S08]  /*3920*/  HMMA.16816.F32.BF16 R12, R168, R142.reuse, R12 ;  /* 0x0000008ea80c723c */ /* 0x080ff0000004180c */
[C---:B------:R-:W-:Y:S01]  /*3930*/  HMMA.16816.F32.BF16 R16, R132.reuse, R142, R16 ;  /* 0x0000008e8410723c */ /* 0x040fe20000041810 */
[----:B------:R-:W3:Y:S07]  /*3940*/  LDSM.16.M88.4 R140, [R223+0x2000] ;  /* 0x00200000df8c783b */ /* 0x000eee0000000200 */
[-C--:B----4-:R-:W-:Y:S08]  /*3950*/  HMMA.16816.F32.BF16 R20, R132, R144.reuse, R20 ;  /* 0x000000908414723c */ /* 0x090ff00000041814 */
[C---:B------:R-:W-:Y:S08]  /*3960*/  HMMA.16816.F32.BF16 R24, R168.reuse, R144, R24 ;  /* 0x00000090a818723c */ /* 0x040ff00000041818 */
[-C--:B------:R-:W-:Y:S01]  /*3970*/  HMMA.16816.F32.BF16 R28, R168, R146.reuse, R28 ;  /* 0x00000092a81c723c */ /* 0x080fe2000004181c */
[----:B------:R-:W4:Y:S07]  /*3980*/  LDSM.16.M88.4 R168, [R0+0xd400] ;  /* 0x00d4000000a8783b */ /* 0x000f2e0000000200 */
[----:B------:R-:W-:Y:S08]  /*3990*/  HMMA.16816.F32.BF16 R32, R132, R146, R32 ;  /* 0x000000928420723c */ /* 0x000ff00000041820 */
[-C--:B------:R-:W-:Y:S08]  /*39a0*/  HMMA.16816.F32.BF16 R4, R136, R148.reuse, R4 ;  /* 0x000000948804723c */ /* 0x080ff00000041804 */
[C---:B-1----:R-:W-:Y:S08]  /*39b0*/  HMMA.16816.F32.BF16 R8, R156.reuse, R148, R8 ;  /* 0x000000949c08723c */ /* 0x042ff00000041808 */
[-C--:B------:R-:W-:Y:S08]  /*39c0*/  HMMA.16816.F32.BF16 R12, R156, R150.reuse, R12 ;  /* 0x000000969c0c723c */ /* 0x080ff0000004180c */
[C---:B------:R-:W-:Y:S08]  /*39d0*/  HMMA.16816.F32.BF16 R16, R136.reuse, R150, R16 ;  /* 0x000000968810723c */ /* 0x040ff00000041810 */
[-C--:B--2---:R-:W-:Y:S08]  /*39e0*/  HMMA.16816.F32.BF16 R20, R136, R152.reuse, R20 ;  /* 0x000000988814723c */ /* 0x084ff00000041814 */
[C---:B------:R-:W-:Y:S08]  /*39f0*/  HMMA.16816.F32.BF16 R24, R156.reuse, R152, R24 ;  /* 0x000000989c18723c */ /* 0x040ff00000041818 */
[-C--:B------:R-:W-:Y:S08]  /*3a00*/  HMMA.16816.F32.BF16 R28, R156, R154.reuse, R28 ;  /* 0x0000009a9c1c723c */ /* 0x080ff0000004181c */
[----:B------:R-:W-:Y:S08]  /*3a10*/  HMMA.16816.F32.BF16 R32, R136, R154, R32 ;  /* 0x0000009a8820723c */ /* 0x000ff00000041820 */
[-C--:B---3--:R-:W-:Y:S08]  /*3a20*/  HMMA.16816.F32.BF16 R4, R140, R160.reuse, R4 ;  /* 0x000000a08c04723c */ /* 0x088ff00000041804 */
[C---:B------:R-:W-:Y:S08]  /*3a30*/  HMMA.16816.F32.BF16 R8, R164.reuse, R160, R8 ;  /* 0x000000a0a408723c */ /* 0x040ff00000041808 */
[-C--:B------:R-:W-:Y:S08]  /*3a40*/  HMMA.16816.F32.BF16 R12, R164, R162.reuse, R12 ;  /* 0x000000a2a40c723c */ /* 0x080ff0000004180c */
[C---:B------:R-:W-:Y:S08]  /*3a50*/  HMMA.16816.F32.BF16 R16, R140.reuse, R162, R16 ;  /* 0x000000a28c10723c */ /* 0x040ff00000041810 */
[-C--:B----4-:R-:W-:Y:S08]  /*3a60*/  HMMA.16816.F32.BF16 R20, R140, R168.reuse, R20 ;  /* 0x000000a88c14723c */ /* 0x090ff00000041814 */
[C---:B------:R-:W-:Y:S08]  /*3a70*/  HMMA.16816.F32.BF16 R24, R164.reuse, R168, R24 ;  /* 0x000000a8a418723c */ /* 0x040ff00000041818 */
[-C--:B------:R-:W-:Y:S08]  /*3a80*/  HMMA.16816.F32.BF16 R28, R164, R170.reuse, R28 ;  /* 0x000000aaa41c723c */ /* 0x080ff0000004181c */
[----:B------:R-:W-:Y:S01]  /*3a90*/  HMMA.16816.F32.BF16 R32, R140, R170, R32 ;  /* 0x000000aa8c20723c */ /* 0x000fe20000041820 */
[----:B------:R-:W-:Y:S08]  /*3aa0*/  @!UPT UIADD3 URZ, UPT, UPT, URZ, URZ, URZ ;  /* 0x000000fffffff290 */ /* 0x000ff0000fffe0ff */
[----:B------:R-:W-:Y:S11]  /*3ab0*/  BRA.U !UP0, `(.L_x_146) ;  /* 0x00000001082c7547 */ /* 0x000ff6000b800000 */
[----:B------:R-:W-:Y:S02]  /*3ac0*/  USHF.L.U32 UR22, UR45, 0x7, URZ ;  /* 0x000000072d167899 */ /* 0x000fe400080006ff */
[----:B------:R-:W-:Y:S02]  /*3ad0*/  UIADD3 UR21, UPT, UPT, UR14, 0x40, URZ ;  /* 0x000000400e157890 */ /* 0x000fe4000fffe0ff */
[----:B------:R-:W-:Y:S04]  /*3ae0*/  UIADD3 UR22, UPT, UPT, UR22, 0x80, URZ ;  /* 0x0000008016167890 */ /* 0x000fe8000fffe0ff */
[----:B------:R-:W-:Y:S02]  /*3af0*/  UIADD3 UR20, UPT, UPT, -UR39, UR43, UR22 ;  /* 0x0000002b27147290 */ /* 0x000fe4000fffe116 */
[----:B------:R-:W-:Y:S02]  /*3b00*/  IMAD.U32 R132, RZ, RZ, UR22 ;  /* 0x00000016ff847e24 */ /* 0x000fe4000f8e00ff */
[----:B------:R-:W-:Y:S03]  /*3b10*/  UIADD3 UR20, UPT, UPT, UR20, -0x80, UR15 ;  /* 0xffffff8014147890 */ /* 0x000fe6000fffe00f */
[----:B------:R-:W-:Y:S01]  /*3b20*/  ISETP.LT.AND P0, PT, R132, UR39, PT ;  /* 0x0000002784007c0c */ /* 0x000fe2000bf01270 */
[----:B------:R-:W-:Y:S06]  /*3b30*/  UISETP.GE.AND UP0, UPT, UR21, UR20, UPT ;  /* 0x000000141500728c */ /* 0x000fec000bf06270 */
[----:B------:R-:W-:Y:S11]  /*3b40*/  PLOP3.LUT P1, PT, PT, PT, UP0, 0x80, 0x8 ;  /* 0x000000000008781c */ /* 0x000ff60003f2f008 */
[----:B------:R-:W-:Y:S02]  /*3b50*/  @!UPT UIADD3 URZ, UPT, UPT, URZ, URZ, URZ ;  /* 0x000000fffffff290 */ /* 0x000fe4000fffe0ff */
[----:B------:R-:W-:Y:S05]  /*3b60*/  @!P1 BRA P0, `(.L_x_147) ;  /* 0x00000008007c9947 */ /* 0x000fea0000000000 */
.L_x_146:
[----:B------:R-:W1:Y:S01]  /*3b70*/  S2R R132, SR_TID.X ;  /* 0x0000000000847919 */ /* 0x000e620000002100 */
[----:B------:R-:W-:Y:S01]  /*3b80*/  UIADD3 UR20, UPT, UPT, UR39, UR9, -UR43 ;  /* 0x0000000927147290 */ /* 0x000fe2000fffe82b */
[----:B------:R-:W-:Y:S01]  /*3b90*/  VIADD R144, R228, UR14 ;  /* 0x0000000ee4907c36 */ /* 0x000fe20008000000 */
[----:B------:R-:W-:Y:S01]  /*3ba0*/  UIADD3 UR14, UPT, UPT, UR39, -UR15, -UR43 ;  /* 0x8000000f270e7290 */ /* 0x000fe2000fffe82b */
[----:B------:R-:W-:Y:S02]  /*3bb0*/  IMAD.U32 R143, RZ, RZ, UR45 ;  /* 0x0000002dff8f7e24 */ /* 0x000fe4000f8e00ff */
[----:B------:R-:W-:Y:S02]  /*3bc0*/  IMAD.MOV.U32 R142, RZ, RZ, 0x1 ;  /* 0x00000001ff8e7424 */ /* 0x000fe400078e00ff */
[C---:B------:R-:W-:Y:S02]  /*3bd0*/  VIADD R135, R144.reuse, UR20 ;  /* 0x0000001490877c36 */ /* 0x040fe40008000000 */
[----:B------:R-:W-:Y:S02]  /*3be0*/  VIADD R144, R144, UR14 ;  /* 0x0000000e90907c36 */ /* 0x000fe40008000000 */
[----:B------:R-:W-:Y:S01]  /*3bf0*/  IMAD.MOV.U32 R134, RZ, RZ, 0x9 ;  /* 0x00000009ff867424 */ /* 0x000fe200078e00ff */
[C---:B------:R-:W-:Y:S02]  /*3c00*/  VIADDMNMX R142, R135.reuse, R142, UR39, PT ;  /* 0x00000027878e7e46 */ /* 0x040fe4000b80018e */
[----:B------:R-:W-:Y:S02]  /*3c10*/  VIMNMX R146, PT, PT, RZ, R144, !PT ;  /* 0x00000090ff927248 */ /* 0x000fe40007fe0100 */
[----:B------:R-:W-:Y:S02]  /*3c20*/  VIADDMNMX R145, R144, 0x8, RZ, !PT ;  /* 0x0000000890917846 */ /* 0x000fe400078001ff */
[----:B------:R-:W-:Y:S01]  /*3c30*/  VIADDMNMX R134, R135, R134, UR39, PT ;  /* 0x0000002787867e46 */ /* 0x000fe2000b800186 */
[----:B-1----:R-:W-:Y:S01]  /*3c40*/  IMAD.SHL.U32 R133, R132, 0x2, RZ ;  /* 0x0000000284857824 */ /* 0x002fe200078e00ff */
[----:B------:R-:W-:Y:S04]  /*3c50*/  SHF.R.U32.HI R132, RZ, 0x1, R132 ;  /* 0x00000001ff847819 */ /* 0x000fe80000011684 */
[----:B------:R-:W-:Y:S04]  /*3c60*/  LOP3.LUT R133, R133, 0x6, RZ, 0xc0, !PT ;  /* 0x0000000685857812 */ /* 0x000fe800078ec0ff */
[----:B------:R-:W-:Y:S01]  /*3c70*/  LOP3.LUT R132, R133, 0x1e0, R132, 0xf8, !PT ;  /* 0x000001e085847812 */ /* 0x000fe200078ef884 */
[----:B------:R-:W-:Y:S04]  /*3c80*/  IMAD.MOV.U32 R133, RZ, RZ, 0x21 ;  /* 0x00000021ff857424 */ /* 0x000fe800078e00ff */
[----:B------:R-:W-:Y:S01]  /*3c90*/  IMAD R143, R143, 0x80, R132 ;  /* 0x000000808f8f7824 */ /* 0x000fe200078e0284 */
[----:B------:R-:W-:Y:S01]  /*3ca0*/  VIADDMNMX R133, R135, R133, UR39, PT ;  /* 0x0000002787857e46 */ /* 0x000fe2000b800185 */
[----:B------:R-:W-:Y:S02]  /*3cb0*/  IMAD.MOV.U32 R132, RZ, RZ, 0x29 ;  /* 0x00000029ff847424 */ /* 0x000fe400078e00ff */
[C---:B------:R-:W-:Y:S01]  /*3cc0*/  VIADD R141, R143.reuse, 0x1 ;  /* 0x000000018f8d7836 */ /* 0x040fe20000000000 */
[CC--:B------:R-:W-:Y:S01]  /*3cd0*/  ISETP.GE.AND P3, PT, R143.reuse, R146.reuse, PT ;  /* 0x000000928f00720c */ /* 0x0c0fe20003f66270 */
[C---:B------:R-:W-:Y:S01]  /*3ce0*/  VIADD R140, R143.reuse, 0x8 ;  /* 0x000000088f8c7836 */ /* 0x040fe20000000000 */
[CC--:B------:R-:W-:Y:S01]  /*3cf0*/  ISETP.GE.AND P1, PT, R143.reuse, R145.reuse, PT ;  /* 0x000000918f00720c */ /* 0x0c0fe20003f26270 */
[----:B------:R-:W-:Y:S01]  /*3d00*/  VIADD R139, R143, 0x9 ;  /* 0x000000098f8b7836 */ /* 0x000fe20000000000 */
[----:B------:R-:W-:Y:S01]  /*3d10*/  ISETP.GE.AND P2, PT, R141, R146, PT ;  /* 0x000000928d00720c */ /* 0x000fe20003f46270 */
[----:B------:R-:W-:Y:S01]  /*3d20*/  VIADD R138, R143, 0x10 ;  /* 0x000000108f8a7836 */ /* 0x000fe20000000000 */
[-C--:B------:R-:W-:Y:S01]  /*3d30*/  ISETP.GE.AND P0, PT, R141, R145.reuse, PT ;  /* 0x000000918d00720c */ /* 0x080fe20003f06270 */
[----:B------:R-:W-:Y:S01]  /*3d40*/  VIADD R137, R143, 0x11 ;  /* 0x000000118f897836 */ /* 0x000fe20000000000 */
[----:B------:R-:W-:Y:S01]  /*3d50*/  VIADDMNMX R132, R135, R132, UR39, PT ;  /* 0x0000002787847e46 */ /* 0x000fe2000b800184 */
[C---:B------:R-:W-:Y:S01]  /*3d60*/  VIADD R136, R143.reuse, 0x18 ;  /* 0x000000188f887836 */ /* 0x040fe20000000000 */
[----:B------:R-:W-:Y:S01]  /*3d70*/  FSEL R4, R4, -INF , P3 ;  /* 0xff80000004047808 */ /* 0x000fe20001800000 */
[----:B------:R-:W-:Y:S01]  /*3d80*/  VIADD R135, R143, 0x19 ;  /* 0x000000198f877836 */ /* 0x000fe20000000000 */
[----:B------:R-:W-:Y:S02]  /*3d90*/  FSEL R6, R6, -INF , P1 ;  /* 0xff80000006067808 */ /* 0x000fe40000800000 */
[----:B------:R-:W-:Y:S02]  /*3da0*/  FSEL R5, R5, -INF , P2 ;  /* 0xff80000005057808 */ /* 0x000fe40001000000 */
[----:B------:R-:W-:Y:S02]  /*3db0*/  FSEL R7, R7, -INF , P0 ;  /* 0xff80000007077808 */ /* 0x000fe40000000000 */
[CC--:B------:R-:W-:Y:S02]  /*3dc0*/  ISETP.GE.AND P3, PT, R139.reuse, R146.reuse, PT ;  /* 0x000000928b00720c */ /* 0x0c0fe40003f66270 */
[-C--:B------:R-:W-:Y:S02]  /*3dd0*/  ISETP.GE.AND P2, PT, R140, R145.reuse, PT ;  /* 0x000000918c00720c */ /* 0x080fe40003f46270 */
[-C--:B------:R-:W-:Y:S02]  /*3de0*/  ISETP.GE.AND P1, PT, R139, R145.reuse, PT ;  /* 0x000000918b00720c */ /* 0x080fe40003f26270 */
[-C--:B------:R-:W-:Y:S02]  /*3df0*/  ISETP.GE.AND P0, PT, R138, R146.reuse, PT ;  /* 0x000000928a00720c */ /* 0x080fe40003f06270 */
[----:B------:R-:W-:Y:S02]  /*3e00*/  FSEL R17, R17, -INF , P3 ;  /* 0xff80000011117808 */ /* 0x000fe40001800000 */
[----:B------:R-:W-:Y:S02]  /*3e10*/  FSEL R18, R18, -INF , P2 ;  /* 0xff80000012127808 */ /* 0x000fe40001000000 */
[----:B------:R-:W-:Y:S02]  /*3e20*/  FSEL R19, R19, -INF , P1 ;  /* 0xff80000013137808 */ /* 0x000fe40000800000 */
[----:B------:R-:W-:Y:S02]  /*3e30*/  FSEL R20, R20, -INF , P0 ;  /* 0xff80000014147808 */ /* 0x000fe40000000000 */
[-C--:B------:R-:W-:Y:S02]  /*3e40*/  ISETP.GE.AND P3, PT, R138, R145.reuse, PT ;  /* 0x000000918a00720c */ /* 0x080fe40003f66270 */
[-C--:B------:R-:W-:Y:S02]  /*3e50*/  ISETP.GE.AND P2, PT, R137, R145.reuse, PT ;  /* 0x000000918900720c */ /* 0x080fe40003f46270 */
[-C--:B------:R-:W-:Y:S02]  /*3e60*/  ISETP.GE.AND P1, PT, R136, R145.reuse, PT ;  /* 0x000000918800720c */ /* 0x080fe40003f26270 */
[----:B------:R-:W-:Y:S02]  /*3e70*/  ISETP.GE.AND P0, PT, R135, R145, PT ;  /* 0x000000918700720c */ /* 0x000fe40003f06270 */
[----:B------:R-:W-:Y:S02]  /*3e80*/  VIADDMNMX R145, R144, 0x20, RZ, !PT ;  /* 0x0000002090917846 */ /* 0x000fe400078001ff */
[----:B------:R-:W-:Y:S02]  /*3e90*/  FSEL R22, R22, -INF , P3 ;  /* 0xff80000016167808 */ /* 0x000fe40001800000 */
[----:B------:R-:W-:Y:S02]  /*3ea0*/  FSEL R23, R23, -INF , P2 ;  /* 0xff80000017177808 */ /* 0x000fe40001000000 */
[-C--:B------:R-:W-:Y:S02]  /*3eb0*/  ISETP.GE.AND P4, PT, R140, R146.reuse, PT ;  /* 0x000000928c00720c */ /* 0x080fe40003f86270 */
[-C--:B------:R-:W-:Y:S02]  /*3ec0*/  ISETP.GE.AND P3, PT, R143, R145.reuse, PT ;  /* 0x000000918f00720c */ /* 0x080fe40003f66270 */
[-C--:B------:R-:W-:Y:S02]  /*3ed0*/  ISETP.GE.AND P2, PT, R141, R145.reuse, PT ;  /* 0x000000918d00720c */ /* 0x080fe40003f46270 */
[----:B------:R-:W-:Y:S02]  /*3ee0*/  VIADDMNMX R144, R144, 0x28, RZ, !PT ;  /* 0x0000002890907846 */ /* 0x000fe400078001ff */
[----:B------:R-:W-:Y:S02]  /*3ef0*/  FSEL R16, R16, -INF , P4 ;  /* 0xff80000010107808 */ /* 0x000fe40002000000 */
[----:B------:R-:W-:Y:S02]  /*3f00*/  FSEL R34, R34, -INF , P1 ;  /* 0xff80000022227808 */ /* 0x000fe40000800000 */
[----:B------:R-:W-:Y:S02]  /*3f10*/  FSEL R35, R35, -INF , P0 ;  /* 0xff80000023237808 */ /* 0x000fe40000000000 */
[----:B------:R-:W-:Y:S02]  /*3f20*/  FSEL R8, R8, -INF , P3 ;  /* 0xff80000008087808 */ /* 0x000fe40001800000 */
[----:B------:R-:W-:Y:S02]  /*3f30*/  FSEL R9, R9, -INF , P2 ;  /* 0xff80000009097808 */ /* 0x000fe40001000000 */
[-C--:B------:R-:W-:Y:S02]  /*3f40*/  ISETP.GE.AND P6, PT, R137, R146.reuse, PT ;  /* 0x000000928900720c */ /* 0x080fe40003fc6270 */
[-C--:B------:R-:W-:Y:S02]  /*3f50*/  ISETP.GE.AND P5, PT, R136, R146.reuse, PT ;  /* 0x000000928800720c */ /* 0x080fe40003fa6270 */
[----:B------:R-:W-:Y:S02]  /*3f60*/  ISETP.GE.AND P4, PT, R135, R146, PT ;  /* 0x000000928700720c */ /* 0x000fe40003f86270 */
[-C--:B------:R-:W-:Y:S02]  /*3f70*/  ISETP.GE.AND P1, PT, R143, R144.reuse, PT ;  /* 0x000000908f00720c */ /* 0x080fe40003f26270 */
[-C--:B------:R-:W-:Y:S02]  /*3f80*/  ISETP.GE.AND P0, PT, R141, R144.reuse, PT ;  /* 0x000000908d00720c */ /* 0x080fe40003f06270 */
[-C--:B------:R-:W-:Y:S02]  /*3f90*/  ISETP.GE.AND P3, PT, R139, R145.reuse, PT ;  /* 0x000000918b00720c */ /* 0x080fe40003f66270 */
[-C--:B------:R-:W-:Y:S02]  /*3fa0*/  ISETP.GE.AND P2, PT, R140, R144.reuse, PT ;  /* 0x000000908c00720c */ /* 0x080fe40003f46270 */
[----:B------:R-:W-:Y:S02]  /*3fb0*/  FSEL R21, R21, -INF , P6 ;  /* 0xff80000015157808 */ /* 0x000fe40003000000 */
[----:B------:R-:W-:Y:S02]  /*3fc0*/  FSEL R32, R32, -INF , P5 ;  /* 0xff80000020207808 */ /* 0x000fe40002800000 */
[----:B------:R-:W-:Y:S02]  /*3fd0*/  FSEL R33, R33, -INF , P4 ;  /* 0xff80000021217808 */ /* 0x000fe40002000000 */
[----:B------:R-:W-:Y:S02]  /*3fe0*/  FSEL R10, R10, -INF , P1 ;  /* 0xff8000000a0a7808 */ /* 0x000fe40000800000 */
[----:B------:R-:W-:Y:S02]  /*3ff0*/  FSEL R11, R11, -INF , P0 ;  /* 0xff8000000b0b7808 */ /* 0x000fe40000000000 */
[----:B------:R-:W-:Y:S02]  /*4000*/  FSEL R13, R13, -INF , P3 ;  /* 0xff8000000d0d7808 */ /* 0x000fe40001800000 */
[----:B------:R-:W-:Y:S02]  /*4010*/  FSEL R14, R14, -INF , P2 ;  /* 0xff8000000e0e7808 */ /* 0x000fe40001000000 */
[-C--:B------:R-:W-:Y:S02]  /*4020*/  ISETP.GE.AND P4, PT, R140, R145.reuse, PT ;  /* 0x000000918c00720c */ /* 0x080fe40003f86270 */
[-C--:B------:R-:W-:Y:S02]  /*4030*/  ISETP.GE.AND P1, PT, R139, R144.reuse, PT ;  /* 0x000000908b00720c */ /* 0x080fe40003f26270 */
[-C--:B------:R-:W-:Y:S02]  /*4040*/  ISETP.GE.AND P0, PT, R138, R145.reuse, PT ;  /* 0x000000918a00720c */ /* 0x080fe40003f06270 */
        /* <DEDUP_REMOVED lines=11> */
[C---:B------:R-:W-:Y:S02]  /*4100*/  ISETP.GE.AND P4, PT, R135.reuse, R145, PT ;  /* 0x000000918700720c */ /* 0x040fe40003f86270 */
[-C--:B------:R-:W-:Y:S02]  /*4110*/  ISETP.GE.AND P1, PT, R136, R144.reuse, PT ;  /* 0x000000908800720c */ /* 0x080fe40003f26270 */
[----:B------:R-:W-:Y:S02]  /*4120*/  ISETP.GE.AND P0, PT, R135, R144, PT ;  /* 0x000000908700720c */ /* 0x000fe40003f06270 */
[C---:B------:R-:W-:Y:S02]  /*4130*/  ISETP.GE.AND P6, PT, R143.reuse, R142, PT ;  /* 0x0000008e8f00720c */ /* 0x040fe40003fc6270 */
[C---:B------:R-:W-:Y:S02]  /*4140*/  ISETP.GE.AND P3, PT, R143.reuse, R134, PT ;  /* 0x000000868f00720c */ /* 0x040fe40003f66270 */
[CC--:B------:R-:W-:Y:S02]  /*4150*/  ISETP.GE.AND P2, PT, R143.reuse, R133.reuse, PT ;  /* 0x000000858f00720c */ /* 0x0c0fe40003f46270 */
[----:B------:R-:W-:Y:S02]  /*4160*/  ISETP.GE.AND P5, PT, R143, R132, PT ;  /* 0x000000848f00720c */ /* 0x000fe40003fa6270 */
[----:B------:R-:W-:Y:S02]  /*4170*/  FSEL R29, R29, -INF , P4 ;  /* 0xff8000001d1d7808 */ /* 0x000fe40002000000 */
[----:B------:R-:W-:Y:S02]  /*4180*/  FSEL R30, R30, -INF , P1 ;  /* 0xff8000001e1e7808 */ /* 0x000fe40000800000 */
[----:B------:R-:W-:Y:S02]  /*4190*/  FSEL R31, R31, -INF , P0 ;  /* 0xff8000001f1f7808 */ /* 0x000fe40000000000 */
[----:B------:R-:W-:Y:S02]  /*41a0*/  FSEL R4, R4, -INF , !P6 ;  /* 0xff80000004047808 */ /* 0x000fe40007000000 */
[----:B------:R-:W-:Y:S02]  /*41b0*/  FSEL R6, R6, -INF , !P3 ;  /* 0xff80000006067808 */ /* 0x000fe40005800000 */
[----:B------:R-:W-:Y:S02]  /*41c0*/  FSEL R8, R8, -INF , !P2 ;  /* 0xff80000008087808 */ /* 0x000fe40005000000 */
[----:B------:R-:W-:Y:S02]  /*41d0*/  FSEL R10, R10, -INF , !P5 ;  /* 0xff8000000a0a7808 */ /* 0x000fe40006800000 */
[-C--:B------:R-:W-:Y:S02]  /*41e0*/  ISETP.GE.AND P4, PT, R141, R142.reuse, PT ;  /* 0x0000008e8d00720c */ /* 0x080fe40003f86270 */
[-C--:B------:R-:W-:Y:S02]  /*41f0*/  ISETP.GE.AND P1, PT, R140, R142.reuse, PT ;  /* 0x0000008e8c00720c */ /* 0x080fe40003f26270 */
[-C--:B------:R-:W-:Y:S02]  /*4200*/  ISETP.GE.AND P0, PT, R139, R142.reuse, PT ;  /* 0x0000008e8b00720c */ /* 0x080fe40003f06270 */
[-C--:B------:R-:W-:Y:S02]  /*4210*/  ISETP.GE.AND P6, PT, R138, R142.reuse, PT ;  /* 0x0000008e8a00720c */ /* 0x080fe40003fc6270 */
[-C--:B------:R-:W-:Y:S02]  /*4220*/  ISETP.GE.AND P3, PT, R137, R142.reuse, PT ;  /* 0x0000008e8900720c */ /* 0x080fe40003f66270 */
[-C--:B------:R-:W-:Y:S02]  /*4230*/  ISETP.GE.AND P2, PT, R136, R142.reuse, PT ;  /* 0x0000008e8800720c */ /* 0x080fe40003f46270 */
[----:B------:R-:W-:Y:S02]  /*4240*/  ISETP.GE.AND P5, PT, R135, R142, PT ;  /* 0x0000008e8700720c */ /* 0x000fe40003fa6270 */
[----:B------:R-:W-:Y:S02]  /*4250*/  FSEL R5, R5, -INF , !P4 ;  /* 0xff80000005057808 */ /* 0x000fe40006000000 */
[----:B------:R-:W-:Y:S02]  /*4260*/  FSEL R16, R16, -INF , !P1 ;  /* 0xff80000010107808 */ /* 0x000fe40004800000 */
[----:B------:R-:W-:Y:S02]  /*4270*/  FSEL R17, R17, -INF , !P0 ;  /* 0xff80000011117808 */ /* 0x000fe40004000000 */
        /* <DEDUP_REMOVED lines=45> */
[----:B------:R-:W-:Y:S07]  /*4550*/  FSEL R31, R31, -INF , !P5 ;  /* 0xff8000001f1f7808 */ /* 0x000fee0006800000 */
.L_x_147:
[----:B------:R-:W1:Y:S01]  /*4560*/  S2R R160, SR_TID.X ;  /* 0x0000000000a07919 */ /* 0x000e620000002100 */
[C---:B------:R-:W-:Y:S01]  /*4570*/  FMUL.FTZ R132, R226.reuse, 1.4426950216293334961 ;  /* 0x3fb8aa3be2847820 */ /* 0x040fe20000410000 */
[----:B------:R-:W-:Y:S01]  /*4580*/  FSETP.NEU.FTZ.AND P0, PT, R226, -INF , PT ;  /* 0xff800000e200780b */ /* 0x000fe20003f1d000 */
[C---:B------:R-:W-:Y:S01]  /*4590*/  FMUL.FTZ R166, R227.reuse, 1.4426950216293334961 ;  /* 0x3fb8aa3be3a67820 */ /* 0x040fe20000410000 */
[----:B------:R-:W-:Y:S01]  /*45a0*/  FSETP.NEU.FTZ.AND P1, PT, R227, -INF , PT ;  /* 0xff800000e300780b */ /* 0x000fe20003f3d000 */
[----:B------:R-:W-:Y:S01]  /*45b0*/  FMUL.FTZ R248, R225, 1.4426950216293334961 ;  /* 0x3fb8aa3be1f87820 */ /* 0x000fe20000410000 */
[----:B------:R-:W-:Y:S01]  /*45c0*/  FSEL R132, R132, RZ, P0 ;  /* 0x000000ff84847208 */ /* 0x000fe20000000000 */
[----:B------:R-:W-:Y:S01]  /*45d0*/  UISETP.GT.AND UP0, UPT, UR49, UR46, UPT ;  /* 0x0000002e3100728c */ /* 0x000fe2000bf04270 */
[----:B------:R-:W-:Y:S02]  /*45e0*/  FSETP.NEU.FTZ.AND P0, PT, R224, -INF , PT ;  /* 0xff800000e000780b */ /* 0x000fe40003f1d000 */
[----:B------:R-:W-:Y:S01]  /*45f0*/  FSEL R166, R166, RZ, P1 ;  /* 0x000000ffa6a67208 */ /* 0x000fe20000800000 */
[--C-:B------:R-:W-:Y:S01]  /*4600*/  FFMA.FTZ R149, R7, UR17, -R132.reuse ;  /* 0x0000001107957c23 */ /* 0x100fe20008010884 */
[----:B------:R-:W-:Y:S01]  /*4610*/  FMUL.FTZ R7, R224, 1.4426950216293334961 ;  /* 0x3fb8aa3be0077820 */ /* 0x000fe20000410000 */
[----:B------:R-:W-:Y:S01]  /*4620*/  FSETP.NEU.FTZ.AND P1, PT, R225, -INF , PT ;  /* 0xff800000e100780b */ /* 0x000fe20003f3d000 */
[----:B------:R-:W-:Y:S01]  /*4630*/  FFMA.FTZ R147, R6, UR17, -R132 ;  /* 0x0000001106937c23 */ /* 0x000fe20008010884 */
[--C-:B------:R-:W-:Y:S01]  /*4640*/  FFMA.FTZ R161, R4, UR17, -R166.reuse ;  /* 0x0000001104a17c23 */ /* 0x100fe200080108a6 */
[--C-:B------:R-:W-:Y:S01]  /*4650*/  FFMA.FTZ R146, R5, UR17, -R166.reuse ;  /* 0x0000001105927c23 */ /* 0x100fe200080108a6 */
[----:B------:R-:W-:Y:S01]  /*4660*/  FSEL R7, R7, RZ, P0 ;  /* 0x000000ff07077208 */ /* 0x000fe20000000000 */
[--C-:B------:R-:W-:Y:S01]  /*4670*/  FFMA.FTZ R143, R16, UR17, -R166.reuse ;  /* 0x00000011108f7c23 */ /* 0x100fe200080108a6 */
[----:B------:R-:W-:Y:S01]  /*4680*/  FSEL R248, R248, RZ, P1 ;  /* 0x000000fff8f87208 */ /* 0x000fe20000800000 */
[----:B------:R-:W-:Y:S01]  /*4690*/  FFMA.FTZ R144, R17, UR17, -R166 ;  /* 0x0000001111907c23 */ /* 0x000fe200080108a6 */
[----:B------:R-:W-:Y:S01]  /*46a0*/  MUFU.EX2 R161, R161 ;  /* 0x000000a100a17308 */ /* 0x000fe20000000800 */
[--C-:B------:R-:W-:Y:S01]  /*46b0*/  FFMA.FTZ R245, R30, UR17, -R7.reuse ;  /* 0x000000111ef57c23 */ /* 0x100fe20008010807 */
[--C-:B------:R-:W-:Y:S01]  /*46c0*/  FFMA.FTZ R244, R31, UR17, -R7.reuse ;  /* 0x000000111ff47c23 */ /* 0x100fe20008010807 */
[--C-:B------:R-:W-:Y:S01]  /*46d0*/  FFMA.FTZ R156, R11, UR17, -R7.reuse ;  /* 0x000000110b9c7c23 */ /* 0x100fe20008010807 */
[--C-:B------:R-:W-:Y:S01]  /*46e0*/  FFMA.FTZ R154, R10, UR17, -R7.reuse ;  /* 0x000000110a9a7c23 */ /* 0x100fe20008010807 */
[--C-:B------:R-:W-:Y:S01]  /*46f0*/  FFMA.FTZ R158, R14, UR17, -R7.reuse ;  /* 0x000000110e9e7c23 */ /* 0x100fe20008010807 */
[--C-:B------:R-:W-:Y:S01]  /*4700*/  FFMA.FTZ R163, R15, UR17, -R7.reuse ;  /* 0x000000110fa37c23 */ /* 0x100fe20008010807 */
[--C-:B------:R-:W-:Y:S01]  /*4710*/  FFMA.FTZ R247, R26, UR17, -R7.reuse ;  /* 0x000000111af77c23 */ /* 0x100fe20008010807 */
[----:B------:R-:W-:Y:S01]  /*4720*/  FFMA.FTZ R246, R27, UR17, -R7 ;  /* 0x000000111bf67c23 */ /* 0x000fe20008010807 */
[--C-:B------:R-:W-:Y:S01]  /*4730*/  FFMA.FTZ R151, R8, UR17, -R248.reuse ;  /* 0x0000001108977c23 */ /* 0x100fe200080108f8 */
[----:B------:R-:W-:Y:S01]  /*4740*/  FFMA.FTZ R153, R9, UR17, -R248 ;  /* 0x0000001109997c23 */ /* 0x000fe200080108f8 */
[----:B------:R-:W2:Y:S01]  /*4750*/  MUFU.EX2 R146, R146 ;  /* 0x0000009200927308 */ /* 0x000ea20000000800 */
[--C-:B------:R-:W-:Y:S01]  /*4760*/  FFMA.FTZ R145, R18, UR17, -R132.reuse ;  /* 0x0000001112917c23 */ /* 0x100fe20008010884 */
[----:B------:R-:W-:Y:S01]  /*4770*/  FFMA.FTZ R142, R19, UR17, -R132 ;  /* 0x00000011138e7c23 */ /* 0x000fe20008010884 */
[--C-:B------:R-:W-:Y:S07]  /*4780*/  FFMA.FTZ R150, R12, UR17, -R248.reuse ;  /* 0x000000110c967c23 */ /* 0x100fee00080108f8 */
[----:B------:R-:W-:Y:S01]  /*4790*/  MUFU.EX2 R147, R147 ;  /* 0x0000009300937308 */ /* 0x000fe20000000800 */
[----:B------:R-:W-:Y:S01]  /*47a0*/  FFMA.FTZ R152, R13, UR17, -R248 ;  /* 0x000000110d987c23 */ /* 0x000fe200080108f8 */
[--C-:B------:R-:W-:Y:S01]  /*47b0*/  FFMA.FTZ R155, R20, UR17, -R166.reuse ;  /* 0x00000011149b7c23 */ /* 0x100fe200080108a6 */
[----:B------:R-:W-:Y:S07]  /*47c0*/  FFMA.FTZ R162, R21, UR17, -R166 ;  /* 0x0000001115a27c23 */ /* 0x000fee00080108a6 */
[----:B------:R-:W3:Y:S01]  /*47d0*/  MUFU.EX2 R149, R149 ;  /* 0x0000009500957308 */ /* 0x000ee20000000800 */
[--C-:B------:R-:W-:Y:S01]  /*47e0*/  FFMA.FTZ R157, R22, UR17, -R132.reuse ;  /* 0x00000011169d7c23 */ /* 0x100fe20008010884 */
[----:B------:R-:W-:Y:S01]  /*47f0*/  FFMA.FTZ R159, R23, UR17, -R132 ;  /* 0x00000011179f7c23 */ /* 0x000fe20008010884 */
[--C-:B------:R-:W-:Y:S07]  /*4800*/  FFMA.FTZ R167, R32, UR17, -R166.reuse ;  /* 0x0000001120a77c23 */ /* 0x100fee00080108a6 */
[----:B------:R-:W-:Y:S01]  /*4810*/  MUFU.EX2 R143, R143 ;  /* 0x0000008f008f7308 */ /* 0x000fe20000000800 */
[----:B------:R-:W-:Y:S01]  /*4820*/  FFMA.FTZ R166, R33, UR17, -R166 ;  /* 0x0000001121a67c23 */ /* 0x000fe200080108a6 */
[--C-:B------:R-:W-:Y:S01]  /*4830*/  FFMA.FTZ R169, R34, UR17, -R132.reuse ;  /* 0x0000001122a97c23 */ /* 0x100fe20008010884 */
[----:B------:R-:W-:Y:S07]  /*4840*/  FFMA.FTZ R132, R35, UR17, -R132 ;  /* 0x0000001123847c23 */ /* 0x000fee0008010884 */
[----:B------:R-:W4:Y:S01]  /*4850*/  MUFU.EX2 R144, R144 ;  /* 0x0000009000907308 */ /* 0x000f220000000800 */
[--C-:B------:R-:W-:Y:S01]  /*4860*/  FFMA.FTZ R223, R24, UR17, -R248.reuse ;  /* 0x0000001118df7c23 */ /* 0x100fe200080108f8 */
[--C-:B------:R-:W-:Y:S01]  /*4870*/  FFMA.FTZ R250, R25, UR17, -R248.reuse ;  /* 0x0000001119fa7c23 */ /* 0x100fe200080108f8 */
[--C-:B------:R-:W-:Y:S07]  /*4880*/  FFMA.FTZ R249, R28, UR17, -R248.reuse ;  /* 0x000000111cf97c23 */ /* 0x100fee00080108f8 */
[----:B------:R-:W-:Y:S01]  /*4890*/  MUFU.EX2 R145, R145 ;  /* 0x0000009100917308 */ /* 0x000fe20000000800 */
[----:B------:R-:W-:Y:S09]  /*48a0*/  FFMA.FTZ R248, R29, UR17, -R248 ;  /* 0x000000111df87c23 */ /* 0x000ff200080108f8 */
[----:B------:R-:W-:Y:S10]  /*48b0*/  MUFU.EX2 R142, R142 ;  /* 0x0000008e008e7308 */ /* 0x000ff40000000800 */
[----:B------:R-:W-:Y:S10]  /*48c0*/  MUFU.EX2 R151, R151 ;  /* 0x0000009700977308 */ /* 0x000ff40000000800 */
[----:B------:R-:W-:Y:S10]  /*48d0*/  MUFU.EX2 R153, R153 ;  /* 0x0000009900997308 */ /* 0x000ff40000000800 */
[----:B------:R-:W-:Y:S10]  /*48e0*/  MUFU.EX2 R154, R154 ;  /* 0x0000009a009a7308 */ /* 0x000ff40000000800 */
[----:B------:R-:W-:Y:S10]  /*48f0*/  MUFU.EX2 R156, R156 ;  /* 0x0000009c009c7308 */ /* 0x000ff40000000800 */
[----:B------:R-:W-:Y:S10]  /*4900*/  MUFU.EX2 R150, R150 ;  /* 0x0000009600967308 */ /* 0x000ff40000000800 */
[----:B------:R-:W-:Y:S10]  /*4910*/  MUFU.EX2 R152, R152 ;  /* 0x0000009800987308 */ /* 0x000ff40000000800 */
[----:B------:R-:W-:Y:S10]  /*4920*/  MUFU.EX2 R158, R158 ;  /* 0x0000009e009e7308 */ /* 0x000ff40000000800 */
[----:B------:R-:W4:Y:S10]  /*4930*/  MUFU.EX2 R163, R163 ;  /* 0x000000a300a37308 */ /* 0x000f340000000800 */
[----:B------:R-:W-:Y:S10]  /*4940*/  MUFU.EX2 R155, R155 ;  /* 0x0000009b009b7308 */ /* 0x000ff40000000800 */
[----:B------:R-:W4:Y:S10]  /*4950*/  MUFU.EX2 R162, R162 ;  /* 0x000000a200a27308 */ /* 0x000f340000000800 */
        /* <DEDUP_REMOVED lines=9> */
[----:B------:R-:W4:Y:S10]  /*49f0*/  MUFU.EX2 R246, R246 ;  /* 0x000000f600f67308 */ /* 0x000f340000000800 */
[----:B------:R-:W-:Y:S10]  /*4a00*/  MUFU.EX2 R249, R249 ;  /* 0x000000f900f97308 */ /* 0x000ff40000000800 */
[----:B------:R-:W4:Y:S10]  /*4a10*/  MUFU.EX2 R248, R248 ;  /* 0x000000f800f87308 */ /* 0x000f340000000800 */
[----:B------:R-:W-:Y:S10]  /*4a20*/  MUFU.EX2 R245, R245 ;  /* 0x000000f500f57308 */ /* 0x000ff40000000800 */
[----:B------:R-:W4:Y:S01]  /*4a30*/  MUFU.EX2 R244, R244 ;  /* 0x000000f400f47308 */ /* 0x000f220000000800 */
[C---:B-1----:R-:W-:Y:S02]  /*4a40*/  SHF.L.U32 R4, R160.reuse, 0x5, RZ ;  /* 0x00000005a0047819 */ /* 0x042fe400000006ff */
[C---:B------:R-:W-:Y:S02]  /*4a50*/  SHF.L.U32 R7, R160.reuse, 0x4, RZ ;  /* 0x00000004a0077819 */ /* 0x040fe400000006ff */
[----:B------:R-:W-:Y:S02]  /*4a60*/  SHF.L.U32 R5, R160, 0x2, RZ ;  /* 0x00000002a0057819 */ /* 0x000fe400000006ff */
[----:B------:R-:W-:Y:S02]  /*4a70*/  LOP3.LUT R6, R4, 0xc0, RZ, 0xc0, !PT ;  /* 0x000000c004067812 */ /* 0x000fe400078ec0ff */
[----:B------:R-:W-:Y:S02]  /*4a80*/  LOP3.LUT R9, R7, 0x1c0, RZ, 0xc0, !PT ;  /* 0x000001c007097812 */ /* 0x000fe400078ec0ff */
[----:B------:R-:W-:Y:S02]  /*4a90*/  SHF.L.U32 R8, R160, 0x1, RZ ;  /* 0x00000001a0087819 */ /* 0x000fe400000006ff */
[----:B------:R-:W-:Y:S02]  /*4aa0*/  LOP3.LUT R6, R6, 0x18, R5, 0xf8, !PT ;  /* 0x0000001806067812 */ /* 0x000fe400078ef805 */
[C---:B------:R-:W-:Y:S02]  /*4ab0*/  LOP3.LUT R10, R4.reuse, 0x7400, RZ, 0xc0, !PT ;  /* 0x00007400040a7812 */ /* 0x040fe400078ec0ff */
[----:B------:R-:W-:Y:S02]  /*4ac0*/  SHF.R.U32.HI R5, RZ, 0x1, R160 ;  /* 0x00000001ff057819 */ /* 0x000fe400000116a0 */
[--C-:B------:R-:W-:Y:S02]  /*4ad0*/  LOP3.LUT R9, R9, 0x38, R8.reuse, 0xf8, !PT ;  /* 0x0000003809097812 */ /* 0x100fe400078ef808 */
[----:B------:R-:W-:Y:S02]  /*4ae0*/  LOP3.LUT R4, R4, 0x120, RZ, 0xc0, !PT ;  /* 0x0000012004047812 */ /* 0x000fe400078ec0ff */
[----:B------:R-:W-:Y:S02]  /*4af0*/  LOP3.LUT R8, R10, 0x6, R8, 0xf8, !PT ;  /* 0x000000060a087812 */ /* 0x000fe400078ef808 */
[----:B------:R-:W-:Y:S02]  /*4b00*/  LOP3.LUT R9, R9, 0x20, R5, 0x78, !PT ;  /* 0x0000002009097812 */ /* 0x000fe400078e7805 */
[----:B------:R-:W-:Y:S02]  /*4b10*/  LOP3.LUT R4, R4, 0x200, R7, 0xf8, !PT ;  /* 0x0000020004047812 */ /* 0x000fe400078ef807 */
[----:B------:R-:W-:Y:S02]  /*4b20*/  LOP3.LUT R6, R6, 0x8, R5, 0x78, !PT ;  /* 0x0000000806067812 */ /* 0x000fe400078e7805 */
[----:B------:R-:W-:Y:S02]  /*4b30*/  LOP3.LUT R8, R8, R9, RZ, 0xfc, !PT ;  /* 0x0000000908087212 */ /* 0x000fe400078efcff */
[----:B------:R-:W-:Y:S02]  /*4b40*/  LOP3.LUT P1, RZ, R160, 0x4, RZ, 0xc0, !PT ;  /* 0x00000004a0ff7812 */ /* 0x000fe4000782c0ff */
[----:B------:R-:W-:Y:S02]  /*4b50*/  MOV R5, 0x10 ;  /* 0x0000001000057802 */ /* 0x000fe40000000f00 */
[----:B------:R-:W-:Y:S02]  /*4b60*/  LOP3.LUT R4, R4, R6, RZ, 0xfc, !PT ;  /* 0x0000000604047212 */ /* 0x000fe400078efcff */
[----:B--2---:R-:W-:Y:S02]  /*4b70*/  F2FP.BF16.F32.PACK_AB R6, R146, R161 ;  /* 0x000000a19206723e */ /* 0x004fe400000010ff */
[----:B------:R-:W-:Y:S02]  /*4b80*/  LEA R170, R8, UR4, 0x1 ;  /* 0x0000000408aa7c11 */ /* 0x000fe4000f8e08ff */
[----:B---3--:R-:W-:Y:S02]  /*4b90*/  F2FP.BF16.F32.PACK_AB R8, R149, R147 ;  /* 0x000000939508723e */ /* 0x008fe400000010ff */
[----:B------:R-:W-:Y:S01]  /*4ba0*/  SEL R5, R5, 0xfffffff0, !P1 ;  /* 0xfffffff005057807 */ /* 0x000fe20004800000 */
[----:B------:R1:W-:Y:S01]  /*4bb0*/  STS [R170+0x13000], R6 ;  /* 0x01300006aa007388 */ /* 0x0003e20000000800 */
[----:B----4-:R-:W-:Y:S02]  /*4bc0*/  F2FP.BF16.F32.PACK_AB R7, R144, R143 ;  /* 0x0000008f9007723e */ /* 0x010fe400000010ff */
[----:B------:R-:W-:Y:S01]  /*4bd0*/  IADD3 R168, PT, PT, R5, R170, RZ ;  /* 0x000000aa05a87210 */ /* 0x000fe20007ffe0ff */
[----:B------:R2:W-:Y:S01]  /*4be0*/  STS [R170+0x13400], R8 ;  /* 0x01340008aa007388 */ /* 0x0005e20000000800 */
[----:B------:R-:W-:Y:S02]  /*4bf0*/  LOP3.LUT P0, RZ, R160, 0x8, RZ, 0xc0, !PT ;  /* 0x00000008a0ff7812 */ /* 0x000fe4000780c0ff */
[C---:B------:R-:W-:Y:S01]  /*4c00*/  IADD3 R164, PT, PT, R170.reuse, 0x13020, RZ ;  /* 0x00013020aaa47810 */ /* 0x040fe20007ffe0ff */
[----:B------:R3:W-:Y:S01]  /*4c10*/  STS [R168+0x13000], R7 ;  /* 0x01300007a8007388 */ /* 0x0007e20000000800 */
[----:B------:R-:W-:Y:S02]  /*4c20*/  F2FP.BF16.F32.PACK_AB R10, R163, R158 ;  /* 0x0000009ea30a723e */ /* 0x000fe400000010ff */
[----:B------:R-:W-:Y:S02]  /*4c30*/  IADD3 R148, PT, PT, R170, 0x13000, RZ ;  /* 0x00013000aa947810 */ /* 0x000fe40007ffe0ff */
[----:B------:R-:W-:Y:S02]  /*4c40*/  F2FP.BF16.F32.PACK_AB R9, R162, R155 ;  /* 0x0000009ba209723e */ /* 0x000fe400000010ff */
[----:B------:R-:W-:Y:S02]  /*4c50*/  F2FP.BF16.F32.PACK_AB R11, R171, R169 ;  /* 0x000000a9ab0b723e */ /* 0x000fe400000010ff */
[----:B------:R-:W-:Y:S02]  /*4c60*/  LEA R141, R4, UR4, 0x1 ;  /* 0x00000004048d7c11 */ /* 0x000fe4000f8e08ff */
[----:B------:R-:W-:Y:S02]  /*4c70*/  SHF.R.U32.HI R165, RZ, 0x1, R160 ;  /* 0x00000001ffa57819 */ /* 0x000fe400000116a0 */
[C---:B------:R-:W-:Y:S02]  /*4c80*/  IADD3 R4, PT, PT, R141.reuse, 0x6000, RZ ;  /* 0x000060008d047810 */ /* 0x040fe40007ffe0ff */
[----:B------:R-:W-:Y:S02]  /*4c90*/  IADD3 R140, PT, PT, R141, 0x6020, RZ ;  /* 0x000060208d8c7810 */ /* 0x000fe40007ffe0ff */
[----:B-1----:R-:W-:Y:S02]  /*4ca0*/  F2FP.BF16.F32.PACK_AB R6, R142, R145 ;  /* 0x000000918e06723e */ /* 0x002fe400000010ff */
[----:B------:R-:W-:Y:S02]  /*4cb0*/  @P1 IADD3 R140, PT, PT, R4, -0x20, RZ ;  /* 0xffffffe0048c1810 */ /* 0x000fe40007ffe0ff */
[----:B--2---:R-:W-:Y:S01]  /*4cc0*/  F2FP.BF16.F32.PACK_AB R8, R159, R157 ;  /* 0x0000009d9f08723e */ /* 0x004fe200000010ff */
[----:B------:R1:W-:Y:S01]  /*4cd0*/  STS [R168+0x13400], R6 ;  /* 0x01340006a8007388 */ /* 0x0003e20000000800 */
[----:B---3--:R-:W-:Y:S05]  /*4ce0*/  F2FP.BF16.F32.PACK_AB R7, R153, R151 ;  /* 0x000000979907723e */ /* 0x008fea00000010ff */
[----:B------:R2:W-:Y:S01]  /*4cf0*/  STS [R170+0x14000], R7 ;  /* 0x01400007aa007388 */ /* 0x0005e20000000800 */
[----:B-1----:R-:W-:Y:S05]  /*4d00*/  F2FP.BF16.F32.PACK_AB R6, R156, R154 ;  /* 0x0000009a9c06723e */ /* 0x002fea00000010ff */
[----:B------:R1:W-:Y:S01]  /*4d10*/  STS [R170+0x14400], R6 ;  /* 0x01440006aa007388 */ /* 0x0003e20000000800 */
[----:B--2---:R-:W-:Y:S03]  /*4d20*/  F2FP.BF16.F32.PACK_AB R7, R152, R150 ;  /* 0x000000969807723e */ /* 0x004fe600000010ff */
[----:B------:R2:W-:Y:S04]  /*4d30*/  STS [R168+0x14400], R10 ;  /* 0x0144000aa8007388 */ /* 0x0005e80000000800 */
[----:B------:R3:W-:Y:S01]  /*4d40*/  STS [R168+0x14000], R7 ;  /* 0x01400007a8007388 */ /* 0x0007e20000000800 */
[----:B-1----:R-:W-:Y:S02]  /*4d50*/  MOV R6, R164 ;  /* 0x000000a400067202 */ /* 0x002fe40000000f00 */
[----:B------:R-:W-:Y:S02]  /*4d60*/  @P0 IADD3 R6, PT, PT, R148, -0x20, RZ ;  /* 0xffffffe094060810 */ /* 0x000fe40007ffe0ff */
[----:B--2---:R-:W-:Y:S02]  /*4d70*/  F2FP.BF16.F32.PACK_AB R10, R250, R223 ;  /* 0x000000dffa0a723e */ /* 0x004fe400000010ff */
[----:B------:R-:W-:Y:S01]  /*4d80*/  IADD3 R5, PT, PT, R5, R6, RZ ;  /* 0x0000000605057210 */ /* 0x000fe20007ffe0ff */
[----:B------:R1:W-:Y:S01]  /*4d90*/  STS [R6], R9 ;  /* 0x0000000906007388 */ /* 0x0003e20000000800 */
[----:B---3--:R-:W-:Y:S03]  /*4da0*/  F2FP.BF16.F32.PACK_AB R7, R166, R167 ;  /* 0x000000a7a607723e */ /* 0x008fe600000010ff */
[----:B------:R2:W-:Y:S04]  /*4db0*/  STS [R6+0x400], R8 ;  /* 0x0004000806007388 */ /* 0x0005e80000000800 */
[----:B------:R3:W-:Y:S04]  /*4dc0*/  STS [R5], R7 ;  /* 0x0000000705007388 */ /* 0x0007e80000000800 */
[----:B------:R-:W-:Y:S04]  /*4dd0*/  STS [R5+0x400], R11 ;  /* 0x0004000b05007388 */ /* 0x000fe80000000800 */
[----:B------:R-:W-:Y:S01]  /*4de0*/  STS [R6+0x1000], R10 ;  /* 0x0010000a06007388 */ /* 0x000fe20000000800 */
[----:B-1----:R-:W-:Y:S02]  /*4df0*/  F2FP.BF16.F32.PACK_AB R9, R246, R247 ;  /* 0x000000f7f609723e */ /* 0x002fe400000010ff */
[----:B--2---:R-:W-:Y:S03]  /*4e00*/  F2FP.BF16.F32.PACK_AB R8, R248, R249 ;  /* 0x000000f9f808723e */ /* 0x004fe600000010ff */
[----:B------:R-:W-:Y:S01]  /*4e10*/  STS [R6+0x1400], R9 ;  /* 0x0014000906007388 */ /* 0x000fe20000000800 */
[----:B---3--:R-:W-:Y:S03]  /*4e20*/  F2FP.BF16.F32.PACK_AB R7, R244, R245 ;  /* 0x000000f5f407723e */ /* 0x008fe600000010ff */
[----:B------:R-:W-:Y:S04]  /*4e30*/  STS [R5+0x1000], R8 ;  /* 0x0010000805007388 */ /* 0x000fe80000000800 */
[----:B------:R-:W-:Y:S04]  /*4e40*/  STS [R5+0x1400], R7 ;  /* 0x0014000705007388 */ /* 0x000fe80000000800 */
[----:B------:R-:W1:Y:S08]  /*4e50*/  LDSM.16.M88.4 R32, [R141+0x6000] ;  /* 0x006000008d20783b */ /* 0x000e700000000200 */
[----:B------:R-:W2:Y:S08]  /*4e60*/  LDSM.16.M88.4 R28, [R141+0x6800] ;  /* 0x006800008d1c783b */ /* 0x000eb00000000200 */
[----:B------:R-:W3:Y:S08]  /*4e70*/  LDSM.16.M88.4 R132, [R140] ;  /* 0x000000008c84783b */ /* 0x000ef00000000200 */
[----:B------:R-:W4:Y:S01]  /*4e80*/  LDSM.16.M88.4 R136, [R140+0x800] ;  /* 0x000800008c88783b */ /* 0x000f220000000200 */
[-C--:B-1----:R-:W-:Y:S08]  /*4e90*/  HMMA.16816.F32.BF16 R4, R32, R172.reuse, RZ ;  /* 0x000000ac2004723c */ /* 0x082ff000000418ff */
[C---:B--2---:R-:W-:Y:S08]  /*4ea0*/  HMMA.16816.F32.BF16 R8, R28.reuse, R172, RZ ;  /* 0x000000ac1c08723c */ /* 0x044ff000000418ff */
[-C--:B------:R-:W-:Y:S08]  /*4eb0*/  HMMA.16816.F32.BF16 R12, R28, R174.reuse, RZ ;  /* 0x000000ae1c0c723c */ /* 0x080ff000000418ff */
[C---:B------:R-:W-:Y:S08]  /*4ec0*/  HMMA.16816.F32.BF16 R16, R32.reuse, R174, RZ ;  /* 0x000000ae2010723c */ /* 0x040ff000000418ff */
[-C--:B------:R-:W-:Y:S08]  /*4ed0*/  HMMA.16816.F32.BF16 R20, R32, R176.reuse, RZ ;  /* 0x000000b02014723c */ /* 0x080ff000000418ff */
[C---:B------:R-:W-:Y:S08]  /*4ee0*/  HMMA.16816.F32.BF16 R24, R28.reuse, R176, RZ ;  /* 0x000000b01c18723c */ /* 0x040ff000000418ff */
[-C--:B------:R-:W-:Y:S08]  /*4ef0*/  HMMA.16816.F32.BF16 R28, R28, R178.reuse, RZ ;  /* 0x000000b21c1c723c */ /* 0x080ff000000418ff */
[----:B------:R-:W-:Y:S08]  /*4f00*/  HMMA.16816.F32.BF16 R32, R32, R178, RZ ;  /* 0x000000b22020723c */ /* 0x000ff000000418ff */
[-C--:B---3--:R-:W-:Y:S08]  /*4f10*/  HMMA.16816.F32.BF16 R4, R132, R180.reuse, R4 ;  /* 0x000000b48404723c */ /* 0x088ff00000041804 */
        /* <DEDUP_REMOVED lines=28> */
[----:B------:R2:W3:Y:S03]  /*50e0*/  LDSM.16.M88.4 R132, [R141+0x8800] ;  /* 0x008800008d84783b */ /* 0x0004e60000000200 */
[----:B--2---:R-:W-:Y:S02]  /*50f0*/  MOV R141, R164 ;  /* 0x000000a4008d7202 */ /* 0x004fe40000000f00 */
[----:B------:R-:W-:Y:S02]  /*5100*/  @P0 IADD3 R141, PT, PT, R148, -0x20, RZ ;  /* 0xffffffe0948d0810 */ /* 0x000fe40007ffe0ff */
[----:B------:R-:W-:Y:S01]  /*5110*/  SHF.L.U32 R148, R160, 0x6, RZ ;  /* 0x00000006a0947819 */ /* 0x000fe200000006ff */
[-C--:B-1----:R-:W-:Y:S08]  /*5120*/  HMMA.16816.F32.BF16 R4, R136, R204.reuse, R4 ;  /* 0x000000cc8804723c */ /* 0x082ff00000041804 */
[C---:B---3--:R-:W-:Y:S08]  /*5130*/  HMMA.16816.F32.BF16 R8, R132.reuse, R204, R8 ;  /* 0x000000cc8408723c */ /* 0x048ff00000041808 */
        /* <DEDUP_REMOVED lines=8> */
[----:B--2---:R-:W-:Y:S04]  /*51c0*/  LOP3.LUT R140, R165, 0x30, RZ, 0xc0, !PT ;  /* 0x00000030a58c7812 */ /* 0x004fe800078ec0ff */
[-C--:B-1----:R-:W-:Y:S08]  /*51d0*/  HMMA.16816.F32.BF16 R4, R132, R212.reuse, R4 ;  /* 0x000000d48404723c */ /* 0x082ff00000041804 */
[C---:B---3--:R-:W-:Y:S08]  /*51e0*/  HMMA.16816.F32.BF16 R8, R136.reuse, R212, R8 ;  /* 0x000000d48808723c */ /* 0x048ff00000041808 */
[-C--:B------:R-:W-:Y:S03]  /*51f0*/  HMMA.16816.F32.BF16 R12, R136, R214.reuse, R12 ;  /* 0x000000d6880c723c */ /* 0x080fe6000004180c */
[C---:B-----5:R-:W-:Y:S01]  /*5200*/  FADD.FTZ R164, -R243.reuse, R4 ;  /* 0x00000004f3a47221 */ /* 0x060fe20000010100 */
[----:B------:R-:W-:Y:S01]  /*5210*/  LOP3.LUT R4, R140, 0x8, R160, 0xf8, !PT ;  /* 0x000000088c047812 */ /* 0x000fe200078ef8a0 */
[----:B------:R-:W-:Y:S01]  /*5220*/  FADD.FTZ R5, -R243, R5 ;  /* 0x00000005f3057221 */ /* 0x000fe20000010100 */
[----:B------:R-:W-:Y:S01]  /*5230*/  FADD.FTZ R6, -R242, R6 ;  /* 0x00000006f2067221 */ /* 0x000fe20000010100 */
[----:B------:R-:W-:Y:S01]  /*5240*/  FMUL.FTZ R140, R161, R164 ;  /* 0x000000a4a18c7220 */ /* 0x000fe20000410000 */
[C---:B------:R-:W-:Y:S04]  /*5250*/  HMMA.16816.F32.BF16 R16, R132.reuse, R214, R16 ;  /* 0x000000d68410723c */ /* 0x040fe80000041810 */
[----:B------:R-:W-:Y:S01]  /*5260*/  SHF.L.U32 R161, R160, 0x3, RZ ;  /* 0x00000003a0a17819 */ /* 0x000fe200000006ff */
[----:B------:R-:W-:Y:S01]  /*5270*/  FADD.FTZ R7, -R242, R7 ;  /* 0x00000007f2077221 */ /* 0x000fe20000010100 */
[----:B------:R-:W-:Y:S01]  /*5280*/  LOP3.LUT R4, R4, 0x1c0, R148, 0xf8, !PT ;  /* 0x000001c004047812 */ /* 0x000fe200078ef894 */
[C---:B------:R-:W-:Y:S01]  /*5290*/  FADD.FTZ R8, -R241.reuse, R8 ;  /* 0x00000008f1087221 */ /* 0x040fe20000010100 */
[-C--:B------:R-:W-:Y:S03]  /*52a0*/  HMMA.16816.F32.BF16 R20, R132, R216.reuse, R20 ;  /* 0x000000d88414723c */ /* 0x080fe60000041814 */
[----:B------:R-:W-:Y:S01]  /*52b0*/  LOP3.LUT R164, R148, 0x400, RZ, 0xc0, !PT ;  /* 0x0000040094a47812 */ /* 0x000fe200078ec0ff */
[C---:B------:R-:W-:Y:S01]  /*52c0*/  FADD.FTZ R9, -R241.reuse, R9 ;  /* 0x00000009f1097221 */ /* 0x040fe20000010100 */
[----:B------:R-:W-:Y:S01]  /*52d0*/  LOP3.LUT R4, R4, 0x38, R161, 0x78, !PT ;  /* 0x0000003804047812 */ /* 0x000fe200078e78a1 */
[C---:B------:R-:W-:Y:S01]  /*52e0*/  FADD.FTZ R10, -R240.reuse, R10 ;  /* 0x0000000af00a7221 */ /* 0x040fe20000010100 */
[C---:B------:R-:W-:Y:S01]  /*52f0*/  FADD.FTZ R11, -R240.reuse, R11 ;  /* 0x0000000bf00b7221 */ /* 0x040fe20000010100 */
[C---:B------:R-:W-:Y:S04]  /*5300*/  HMMA.16816.F32.BF16 R24, R136.reuse, R216, R24 ;  /* 0x000000d88818723c */ /* 0x040fe80000041818 */
[C---:B------:R-:W-:Y:S01]  /*5310*/  FADD.FTZ R12, -R241.reuse, R12 ;  /* 0x0000000cf10c7221 */ /* 0x040fe20000010100 */
[----:B------:R-:W-:Y:S01]  /*5320*/  FADD.FTZ R13, -R241, R13 ;  /* 0x0000000df10d7221 */ /* 0x000fe20000010100 */
[C---:B------:R-:W-:Y:S01]  /*5330*/  FADD.FTZ R14, -R240.reuse, R14 ;  /* 0x0000000ef00e7221 */ /* 0x040fe20000010100 */
[----:B------:R-:W-:Y:S01]  /*5340*/  FADD.FTZ R15, -R240, R15 ;  /* 0x0000000ff00f7221 */ /* 0x000fe20000010100 */
[-C--:B------:R-:W-:Y:S03]  /*5350*/  HMMA.16816.F32.BF16 R28, R136, R218.reuse, R28 ;  /* 0x000000da881c723c */ /* 0x080fe6000004181c */
[C---:B------:R-:W-:Y:S01]  /*5360*/  FADD.FTZ R16, -R243.reuse, R16 ;  /* 0x00000010f3107221 */ /* 0x040fe20000010100 */
[C---:B------:R-:W-:Y:S01]  /*5370*/  FADD.FTZ R17, -R243.reuse, R17 ;  /* 0x00000011f3117221 */ /* 0x040fe20000010100 */
[C---:B------:R-:W-:Y:S01]  /*5380*/  FADD.FTZ R18, -R242.reuse, R18 ;  /* 0x00000012f2127221 */ /* 0x040fe20000010100 */
[C---:B------:R-:W-:Y:S01]  /*5390*/  FADD.FTZ R19, -R242.reuse, R19 ;  /* 0x00000013f2137221 */ /* 0x040fe20000010100 */
[C---:B------:R-:W-:Y:S01]  /*53a0*/  FADD.FTZ R20, -R243.reuse, R20 ;  /* 0x00000014f3147221 */ /* 0x040fe20000010100 */
[----:B------:R-:W-:Y:S04]  /*53b0*/  HMMA.16816.F32.BF16 R32, R132, R218, R32 ;  /* 0x000000da8420723c */ /* 0x000fe80000041820 */
[----:B------:R-:W-:Y:S01]  /*53c0*/  FADD.FTZ R21, -R243, R21 ;  /* 0x00000015f3157221 */ /* 0x000fe20000010100 */
[C---:B------:R-:W-:Y:S01]  /*53d0*/  FADD.FTZ R22, -R242.reuse, R22 ;  /* 0x00000016f2167221 */ /* 0x040fe20000010100 */
[----:B------:R-:W-:Y:S01]  /*53e0*/  FADD.FTZ R23, -R242, R23 ;  /* 0x00000017f2177221 */ /* 0x000fe20000010100 */
[C---:B------:R-:W-:Y:S01]  /*53f0*/  FADD.FTZ R24, -R241.reuse, R24 ;  /* 0x00000018f1187221 */ /* 0x040fe20000010100 */
[C---:B------:R-:W-:Y:S01]  /*5400*/  FADD.FTZ R25, -R241.reuse, R25 ;  /* 0x00000019f1197221 */ /* 0x040fe20000010100 */
[C---:B------:R-:W-:Y:S01]  /*5410*/  FADD.FTZ R26, -R240.reuse, R26 ;  /* 0x0000001af01a7221 */ /* 0x040fe20000010100 */
[C---:B------:R-:W-:Y:S01]  /*5420*/  FADD.FTZ R27, -R240.reuse, R27 ;  /* 0x0000001bf01b7221 */ /* 0x040fe20000010100 */
[C---:B------:R-:W-:Y:S01]  /*5430*/  FADD.FTZ R28, -R241.reuse, R28 ;  /* 0x0000001cf11c7221 */ /* 0x040fe20000010100 */
[----:B------:R-:W-:Y:S01]  /*5440*/  FADD.FTZ R29, -R241, R29 ;  /* 0x0000001df11d7221 */ /* 0x000fe20000010100 */
[C---:B------:R-:W-:Y:S01]  /*5450*/  FADD.FTZ R30, -R240.reuse, R30 ;  /* 0x0000001ef01e7221 */ /* 0x040fe20000010100 */
[----:B------:R-:W-:Y:S01]  /*5460*/  FADD.FTZ R31, -R240, R31 ;  /* 0x0000001ff01f7221 */ /* 0x000fe20000010100 */
[----:B------:R-:W-:Y:S01]  /*5470*/  LEA R164, R4, R164, 0x1 ;  /* 0x000000a404a47211 */ /* 0x000fe200078e08ff */
[----:B------:R-:W-:Y:S01]  /*5480*/  FMUL.FTZ R5, R146, R5 ;  /* 0x0000000592057220 */ /* 0x000fe20000410000 */
[----:B------:R-:W-:Y:S01]  /*5490*/  FMUL.FTZ R4, R147, R6 ;  /* 0x0000000693047220 */ /* 0x000fe20000410000 */
[----:B------:R-:W-:Y:S01]  /*54a0*/  FMUL.FTZ R7, R149, R7 ;  /* 0x0000000795077220 */ /* 0x000fe20000410000 */
[C---:B------:R-:W-:Y:S01]  /*54b0*/  FADD.FTZ R32, -R243.reuse, R32 ;  /* 0x00000020f3207221 */ /* 0x040fe20000010100 */
[----:B------:R-:W-:Y:S01]  /*54c0*/  FADD.FTZ R33, -R243, R33 ;  /* 0x00000021f3217221 */ /* 0x000fe20000010100 */
[----:B------:R-:W-:Y:S01]  /*54d0*/  F2FP.BF16.F32.PACK_AB R140, R5, R140 ;  /* 0x0000008c058c723e */ /* 0x000fe200000010ff */
[C---:B------:R-:W-:Y:S01]  /*54e0*/  FADD.FTZ R34, -R242.reuse, R34 ;  /* 0x00000022f2227221 */ /* 0x040fe20000010100 */
[----:B------:R-:W-:Y:S01]  /*54f0*/  F2FP.BF16.F32.PACK_AB R4, R7, R4 ;  /* 0x000000040704723e */ /* 0x000fe200000010ff */
[----:B------:R-:W-:Y:S01]  /*5500*/  FADD.FTZ R35, -R242, R35 ;  /* 0x00000023f2237221 */ /* 0x000fe20000010100 */
[----:B------:R-:W-:Y:S01]  /*5510*/  FMUL.FTZ R8, R151, R8 ;  /* 0x0000000897087220 */ /* 0x000fe20000410000 */
[----:B------:R-:W-:Y:S01]  /*5520*/  FMUL.FTZ R9, R153, R9 ;  /* 0x0000000999097220 */ /* 0x000fe20000410000 */
[----:B------:R-:W-:Y:S01]  /*5530*/  FMUL.FTZ R10, R154, R10 ;  /* 0x0000000a9a0a7220 */ /* 0x000fe20000410000 */
[----:B------:R-:W-:Y:S01]  /*5540*/  FMUL.FTZ R11, R156, R11 ;  /* 0x0000000b9c0b7220 */ /* 0x000fe20000410000 */
[----:B------:R-:W-:Y:S01]  /*5550*/  FMUL.FTZ R150, R150, R12 ;  /* 0x0000000c96967220 */ /* 0x000fe20000410000 */
[----:B------:R-:W-:Y:S01]  /*5560*/  FMUL.FTZ R152, R152, R13 ;  /* 0x0000000d98987220 */ /* 0x000fe20000410000 */
[----:B------:R-:W-:Y:S01]  /*5570*/  F2FP.BF16.F32.PACK_AB R8, R9, R8 ;  /* 0x000000080908723e */ /* 0x000fe200000010ff */
[----:B------:R-:W-:Y:S01]  /*5580*/  FMUL.FTZ R158, R158, R14 ;  /* 0x0000000e9e9e7220 */ /* 0x000fe20000410000 */
[----:B------:R-:W-:Y:S01]  /*5590*/  F2FP.BF16.F32.PACK_AB R10, R11, R10 ;  /* 0x0000000a0b0a723e */ /* 0x000fe200000010ff */
[----:B------:R-:W-:Y:S01]  /*55a0*/  FMUL.FTZ R163, R163, R15 ;  /* 0x0000000fa3a37220 */ /* 0x000fe20000410000 */
[----:B------:R-:W-:Y:S01]  /*55b0*/  F2FP.BF16.F32.PACK_AB R150, R152, R150 ;  /* 0x000000969896723e */ /* 0x000fe200000010ff */
[----:B------:R-:W-:Y:S01]  /*55c0*/  FMUL.FTZ R143, R143, R16 ;  /* 0x000000108f8f7220 */ /* 0x000fe20000410000 */
[----:B------:R-:W-:Y:S01]  /*55d0*/  FMUL.FTZ R144, R144, R17 ;  /* 0x0000001190907220 */ /* 0x000fe20000410000 */
[----:B------:R-:W-:Y:S01]  /*55e0*/  FMUL.FTZ R145, R145, R18 ;  /* 0x0000001291917220 */ /* 0x000fe20000410000 */
[----:B------:R-:W-:Y:S01]  /*55f0*/  F2FP.BF16.F32.PACK_AB R158, R163, R158 ;  /* 0x0000009ea39e723e */ /* 0x000fe200000010ff */
        /* <DEDUP_REMOVED lines=24> */
[----:B------:R-:W-:Y:S02]  /*5780*/  FMUL.FTZ R35, R171, R35 ;  /* 0x00000023ab237220 */ /* 0x000fe40000410000 */
[----:B------:R-:W-:Y:S03]  /*5790*/  F2FP.BF16.F32.PACK_AB R32, R33, R32 ;  /* 0x000000202120723e */ /* 0x000fe600000010ff */
[----:B------:R-:W-:Y:S01]  /*57a0*/  F2FP.BF16.F32.PACK_AB R34, R35, R34 ;  /* 0x000000222322723e */ /* 0x000fe200000010ff */
[----:B------:R-:W-:Y:S06]  /*57b0*/  BRA.U !UP0, `(.L_x_148) ;  /* 0x0000000108947547 */ /* 0x000fec000b800000 */
[----:B------:R-:W-:Y:S01]  /*57c0*/  IADD3 R9, P0, PT, RZ, -UR37, RZ ;  /* 0x80000025ff097c10 */ /* 0x000fe2000ff1e0ff */
[----:B------:R-:W-:Y:S01]  /*57d0*/  IMAD.SHL.U32 R6, R160, 0x8, RZ ;  /* 0x00000008a0067824 */ /* 0x000fe200078e00ff */
[----:B------:R-:W-:Y:S03]  /*57e0*/  ULOP3.LUT UR14, UR49, 0x1, URZ, 0xc0, !UPT ;  /* 0x00000001310e7892 */ /* 0x000fe6000f8ec0ff */
[----:B------:R-:W-:Y:S01]  /*57f0*/  IMAD.X R7, RZ, RZ, ~UR18, P0 ;  /* 0x80000012ff077e24 */ /* 0x000fe200080e06ff */
[----:B------:R-:W-:Y:S01]  /*5800*/  LOP3.LUT R6, R6, 0x18, RZ, 0xc0, !PT ;  /* 0x0000001806067812 */ /* 0x000fe200078ec0ff */
[----:B------:R-:W-:Y:S03]  /*5810*/  UISETP.NE.U32.AND UP1, UPT, UR14, 0x1, UPT ;  /* 0x000000010e00788c */ /* 0x000fe6000bf25070 */
[C---:B------:R-:W-:Y:S01]  /*5820*/  ISETP.GE.AND P3, PT, R6.reuse, UR5, PT ;  /* 0x0000000506007c0c */ /* 0x040fe2000bf66270 */
[----:B------:R-:W-:Y:S01]  /*5830*/  USEL UR14, UR35, 0x3000, !UP1 ;  /* 0x00003000230e7887 */ /* 0x000fe2000c800000 */
[----:B------:R-:W-:Y:S02]  /*5840*/  SHF.R.S64 R9, R9, 0x1f, R7 ;  /* 0x0000001f09097819 */ /* 0x000fe40000001007 */
[----:B------:R-:W-:Y:S02]  /*5850*/  LOP3.LUT R5, R6, 0x20, RZ, 0xfc, !PT ;  /* 0x0000002006057812 */ /* 0x000fe400078efcff */
[----:B------:R-:W-:Y:S01]  /*5860*/  IADD3 R236, P4, PT, R236, R9, RZ ;  /* 0x00000009ecec7210 */ /* 0x000fe20007f9e0ff */
[----:B------:R-:W-:Y:S01]  /*5870*/  VIADD R231, R231, UR14 ;  /* 0x0000000ee7e77c36 */ /* 0x000fe20008000000 */
[----:B------:R-:W-:Y:S01]  /*5880*/  ISETP.GE.AND P2, PT, R5, UR5, PT ;  /* 0x0000000505007c0c */ /* 0x000fe2000bf46270 */
[----:B------:R-:W-:Y:S01]  /*5890*/  VIADD R229, R229, UR14 ;  /* 0x0000000ee5e57c36 */ /* 0x000fe20008000000 */
[----:B------:R-:W-:Y:S01]  /*58a0*/  LEA.HI.X.SX32 R237, R7, R237, 0x1, P4 ;  /* 0x000000ed07ed7211 */ /* 0x000fe200020f0eff */
[----:B------:R-:W-:Y:S01]  /*58b0*/  VIADD R221, R221, UR14 ;  /* 0x0000000edddd7c36 */ /* 0x000fe20008000000 */
[----:B------:R-:W-:Y:S03]  /*58c0*/  LOP3.LUT R6, R6, 0x40, RZ, 0xfc, !PT ;  /* 0x0000004006067812 */ /* 0x000fe600078efcff */
[----:B------:R-:W-:Y:S01]  /*58d0*/  @!PT LDS RZ, [RZ] ;  /* 0x00000000fffff984 */ /* 0x000fe20000000800 */
[----:B------:R-:W-:Y:S01]  /*58e0*/  @!PT LDS RZ, [RZ] ;  /* 0x00000000fffff984 */ /* 0x000fe20000000800 */
[----:B------:R-:W-:Y:S01]  /*58f0*/  @!PT LDS RZ, [RZ] ;  /* 0x00000000fffff984 */ /* 0x000fe20000000800 */
[----:B------:R1:W-:Y:S01]  /*5900*/  @!P3 LDGSTS.E.BYPASS.LTC128B.128 [R231], desc[UR40][R236.64] ;  /* 0x00000000ece7bfae */ /* 0x0003e2000b981a28 */
[----:B------:R-:W-:Y:S03]  /*5910*/  ISETP.GE.AND P0, PT, R6, UR5, PT ;  /* 0x0000000506007c0c */ /* 0x000fe6000bf06270 */
        /* <DEDUP_REMOVED lines=15> */
.L_x_148:
[----:B------:R2:W-:Y:S01]  /*5a10*/  STS [R170+0xf400], R4 ;  /* 0x00f40004aa007388 */ /* 0x0005e20000000800 */
[--C-:B------:R-:W-:Y:S01]  /*5a20*/  SHF.R.U32.HI R163, RZ, 0x4, R160.reuse ;  /* 0x00000004ffa37819 */ /* 0x100fe200000116a0 */
[C---:B------:R-:W-:Y:S02]  /*5a30*/  IMAD.SHL.U32 R149, R160.reuse, 0x20, RZ ;  /* 0x00000020a0957824 */ /* 0x040fe400078e00ff */
[----:B------:R-:W-:Y:S01]  /*5a40*/  STS [R170+0xf000], R140 ;  /* 0x00f0008caa007388 */ /* 0x000fe20000000800 */
[----:B------:R-:W-:Y:S01]  /*5a50*/  LOP3.LUT R163, R163, 0x8, RZ, 0xc0, !PT ;  /* 0x00000008a3a37812 */ /* 0x000fe200078ec0ff */
[----:B------:R-:W-:Y:S02]  /*5a60*/  IMAD.SHL.U32 R162, R160, 0x4, RZ ;  /* 0x00000004a0a27824 */ /* 0x000fe400078e00ff */
[----:B------:R-:W-:Y:S01]  /*5a70*/  STS [R168+0xf000], R143 ;  /* 0x00f0008fa8007388 */ /* 0x000fe20000000800 */
[----:B------:R-:W-:Y:S03]  /*5a80*/  LOP3.LUT R166, R163, 0x10, R160, 0xf8, !PT ;  /* 0x00000010a3a67812 */ /* 0x000fe600078ef8a0 */
[----:B------:R-:W-:Y:S01]  /*5a90*/  STS [R168+0xf400], R19 ;  /* 0x00f40013a8007388 */ /* 0x000fe20000000800 */
[--C-:B------:R-:W-:Y:S03]  /*5aa0*/  LOP3.LUT R166, R166, 0xc0, R149.reuse, 0xf8, !PT ;  /* 0x000000c0a6a67812 */ /* 0x100fe600078ef895 */
[----:B------:R-:W-:Y:S01]  /*5ab0*/  STS [R170+0x10000], R8 ;  /* 0x01000008aa007388 */ /* 0x000fe20000000800 */
[----:B------:R-:W-:Y:S03]  /*5ac0*/  LOP3.LUT R166, R166, 0x18, R162, 0x78, !PT ;  /* 0x00000018a6a67812 */ /* 0x000fe600078e78a2 */
[----:B------:R3:W-:Y:S01]  /*5ad0*/  STS [R170+0x10400], R10 ;  /* 0x0104000aaa007388 */ /* 0x0007e20000000800 */
[----:B------:R-:W-:Y:S03]  /*5ae0*/  LOP3.LUT R166, R166, 0x120, R149, 0xf8, !PT ;  /* 0x00000120a6a67812 */ /* 0x000fe600078ef895 */
[----:B------:R-:W-:Y:S01]  /*5af0*/  STS [R168+0x10000], R150 ;  /* 0x01000096a8007388 */ /* 0x000fe20000000800 */
[----:B--2---:R-:W-:Y:S01]  /*5b00*/  IMAD.MOV.U32 R4, RZ, RZ, 0x10 ;  /* 0x00000010ff047424 */ /* 0x004fe200078e00ff */
[----:B------:R-:W-:Y:S02]  /*5b10*/  LEA R166, R166, UR4, 0x1 ;  /* 0x00000004a6a67c11 */ /* 0x000fe4000f8e08ff */
[----:B------:R-:W-:Y:S02]  /*5b20*/  STS [R168+0x10400], R158 ;  /* 0x0104009ea8007388 */ /* 0x000fe40000000800 */
[----:B------:R-:W-:Y:S02]  /*5b30*/  SEL R4, R4, 0xfffffff0, !P1 ;  /* 0xfffffff004047807 */ /* 0x000fe40004800000 */
[----:B------:R-:W-:Y:S03]  /*5b40*/  STS [R141+-0x4000], R21 ;  /* 0xffc000158d007388 */ /* 0x000fe60000000800 */
[----:B------:R-:W-:Y:S01]  /*5b50*/  IMAD.IADD R4, R4, 0x1, R141 ;  /* 0x0000000104047824 */ /* 0x000fe200078e028d */
[----:B------:R-:W-:Y:S04]  /*5b60*/  STS [R141+-0x3c00], R22 ;  /* 0xffc400168d007388 */ /* 0x000fe80000000800 */
[----:B------:R-:W-:Y:S04]  /*5b70*/  STS [R4+-0x4000], R32 ;  /* 0xffc0002004007388 */ /* 0x000fe80000000800 */
[----:B------:R-:W-:Y:S01]  /*5b80*/  STS [R4+-0x3c00], R34 ;  /* 0xffc4002204007388 */ /* 0x000fe20000000800 */
[----:B---3--:R-:W2:Y:S03]  /*5b90*/  LDC R170, c[0x0][0x44c] ;  /* 0x00011300ffaa7b82 */ /* 0x008ea60000000800 */
[----:B------:R-:W-:Y:S04]  /*5ba0*/  STS [R141+-0x3000], R24 ;  /* 0xffd000188d007388 */ /* 0x000fe80000000800 */
[----:B------:R-:W-:Y:S04]  /*5bb0*/  STS [R141+-0x2c00], R26 ;  /* 0xffd4001a8d007388 */ /* 0x000fe80000000800 */
[----:B------:R-:W-:Y:S04]  /*5bc0*/  STS [R4+-0x3000], R28 ;  /* 0xffd0001c04007388 */ /* 0x000fe80000000800 */
[----:B------:R-:W-:Y:S01]  /*5bd0*/  STS [R4+-0x2c00], R30 ;  /* 0xffd4001e04007388 */ /* 0x000fe20000000800 */
[----:B------:R-:W-:Y:S01]  /*5be0*/  BAR.SYNC.DEFER_BLOCKING 0x0 ;  /* 0x0000000000007b1d */ /* 0x000fe20000010000 */
[----:B--2---:R-:W-:Y:S05]  /*5bf0*/  IMAD R170, R170, UR8, RZ ;  /* 0x00000008aaaa7c24 */ /* 0x004fea000f8e02ff */
[----:B------:R-:W-:Y:S04]  /*5c00*/  LDSM.16.MT88.4 R4, [R164+UR4+0x13000] ;  /* 0x01300004a404783b */ /* 0x000fe80008004200 */
[----:B------:R-:W2:Y:S04]  /*5c10*/  LDSM.16.MT88.4 R8, [R166+0x6000] ;  /* 0x00600000a608783b */ /* 0x000ea80000004200 */
[----:B------:R-:W3:Y:S04]  /*5c20*/  LDSM.16.MT88.4 R12, [R164+UR4+0x15000] ;  /* 0x01500004a40c783b */ /* 0x000ee80008004200 */
[----:B------:R-:W4:Y:S04]  /*5c30*/  LDSM.16.MT88.4 R16, [R166+0x7000] ;  /* 0x00700000a610783b */ /* 0x000f280000004200 */
[----:B------:R-:W5:Y:S04]  /*5c40*/  LDSM.16.MT88.4 R20, [R166+0x8000] ;  /* 0x00800000a614783b */ /* 0x000f680000004200 */
[----:B------:R-:W-:Y:S04]  /*5c50*/  LDSM.16.MT88.4 R24, [R164+UR4+0x13800] ;  /* 0x01380004a418783b */ /* 0x000fe80008004200 */
[----:B------:R-:W1:Y:S04]  /*5c60*/  LDSM.16.MT88.4 R28, [R166+0x6400] ;  /* 0x00640000a61c783b */ /* 0x000e680000004200 */
[----:B------:R-:W1:Y:S04]  /*5c70*/  LDSM.16.MT88.4 R32, [R164+UR4+0x15800] ;  /* 0x01580004a420783b */ /* 0x000e680008004200 */
[----:B------:R-:W1:Y:S04]  /*5c80*/  LDSM.16.MT88.4 R132, [R166+0x7400] ;  /* 0x00740000a684783b */ /* 0x000e680000004200 */
[----:B------:R-:W-:Y:S04]  /*5c90*/  LDSM.16.MT88.4 R136, [R166+0x6c00] ;  /* 0x006c0000a688783b */ /* 0x000fe80000004200 */
[----:B------:R-:W-:Y:S01]  /*5ca0*/  LDSM.16.MT88.4 R140, [R164+UR4+0x16800] ;  /* 0x01680004a48c783b */ /* 0x000fe20008004200 */
[-C--:B--2---:R-:W-:Y:S03]  /*5cb0*/  HMMA.16816.F32.BF16 R36, R4, R8.reuse, R36 ;  /* 0x000000080424723c */ /* 0x084fe60000041824 */
[----:B------:R-:W-:Y:S05]  /*5cc0*/  LDSM.16.MT88.4 R144, [R166+0x7c00] ;  /* 0x007c0000a690783b */ /* 0x000fea0000004200 */
[C---:B---3--:R-:W-:Y:S08]  /*5cd0*/  HMMA.16816.F32.BF16 R40, R12.reuse, R8, R40 ;  /* 0x000000080c28723c */ /* 0x048ff00000041828 */
        /* <DEDUP_REMOVED lines=8> */
[-C--:B-----5:R-:W-:Y:S08]  /*5d60*/  HMMA.16816.F32.BF16 R68, R4, R20.reuse, R68 ;  /* 0x000000140444723c */ /* 0x0a0ff00000041844 */
[C---:B------:R-:W-:Y:S08]  /*5d70*/  HMMA.16816.F32.BF16 R72, R12.reuse, R20, R72 ;  /* 0x000000140c48723c */ /* 0x040ff00000041848 */
[-C--:B------:R-:W-:Y:S01]  /*5d80*/  HMMA.16816.F32.BF16 R76, R12, R22.reuse, R76 ;  /* 0x000000160c4c723c */ /* 0x080fe2000004184c */
[----:B------:R-:W-:Y:S07]  /*5d90*/  LDSM.16.MT88.4 R12, [R166+0x6800] ;  /* 0x00680000a60c783b */ /* 0x000fee0000004200 */
[----:B------:R-:W-:Y:S01]  /*5da0*/  HMMA.16816.F32.BF16 R80, R4, R22, R80 ;  /* 0x000000160450723c */ /* 0x000fe20000041850 */
[----:B------:R-:W3:Y:S04]  /*5db0*/  LDSM.16.MT88.4 R4, [R164+UR4+0x14000] ;  /* 0x01400004a404783b */ /* 0x000ee80008004200 */
[----:B------:R-:W4:Y:S03]  /*5dc0*/  LDSM.16.MT88.4 R20, [R166+0x7800] ;  /* 0x00780000a614783b */ /* 0x000f260000004200 */
[-C--:B-1----:R-:W-:Y:S08]  /*5dd0*/  HMMA.16816.F32.BF16 R36, R24, R28.reuse, R36 ;  /* 0x0000001c1824723c */ /* 0x082ff00000041824 */
[C---:B------:R-:W-:Y:S08]  /*5de0*/  HMMA.16816.F32.BF16 R40, R32.reuse, R28, R40 ;  /* 0x0000001c2028723c */ /* 0x040ff00000041828 */
[-C--:B------:R-:W-:Y:S08]  /*5df0*/  HMMA.16816.F32.BF16 R44, R32, R30.reuse, R44 ;  /* 0x0000001e202c723c */ /* 0x080ff0000004182c */
[C---:B------:R-:W-:Y:S01]  /*5e00*/  HMMA.16816.F32.BF16 R48, R24.reuse, R30, R48 ;  /* 0x0000001e1830723c */ /* 0x040fe20000041830 */
[----:B------:R-:W1:Y:S07]  /*5e10*/  LDSM.16.MT88.4 R28, [R166+0x8800] ;  /* 0x00880000a61c783b */ /* 0x000e6e0000004200 */
[-C--:B------:R-:W-:Y:S08]  /*5e20*/  HMMA.16816.F32.BF16 R52, R24, R132.reuse, R52 ;  /* 0x000000841834723c */ /* 0x080ff00000041834 */
[C---:B------:R-:W-:Y:S08]  /*5e30*/  HMMA.16816.F32.BF16 R56, R32.reuse, R132, R56 ;  /* 0x000000842038723c */ /* 0x040ff00000041838 */
[-C--:B------:R-:W-:Y:S08]  /*5e40*/  HMMA.16816.F32.BF16 R60, R32, R134.reuse, R60 ;  /* 0x00000086203c723c */ /* 0x080ff0000004183c */
[C---:B------:R-:W-:Y:S01]  /*5e50*/  HMMA.16816.F32.BF16 R64, R24.reuse, R134, R64 ;  /* 0x000000861840723c */ /* 0x040fe20000041840 */
[----:B------:R-:W5:Y:S07]  /*5e60*/  LDSM.16.MT88.4 R132, [R164+UR4+0x14800] ;  /* 0x01480004a484783b */ /* 0x000f6e0008004200 */
[-C--:B--2---:R-:W-:Y:S08]  /*5e70*/  HMMA.16816.F32.BF16 R68, R24, R8.reuse, R68 ;  /* 0x000000081844723c */ /* 0x084ff00000041844 */
[C---:B------:R-:W-:Y:S08]  /*5e80*/  HMMA.16816.F32.BF16 R72, R32.reuse, R8, R72 ;  /* 0x000000082048723c */ /* 0x040ff00000041848 */
[-C--:B------:R-:W-:Y:S01]  /*5e90*/  HMMA.16816.F32.BF16 R76, R32, R10.reuse, R76 ;  /* 0x0000000a204c723c */ /* 0x080fe2000004184c */
[----:B------:R-:W2:Y:S01]  /*5ea0*/  LDSM.16.MT88.4 R32, [R166+0x8c00] ;  /* 0x008c0000a620783b */ /* 0x000ea20000004200 */
[----:B------:R-:W-:Y:S06]  /*5eb0*/  BAR.SYNC.DEFER_BLOCKING 0x0 ;  /* 0x0000000000007b1d */ /* 0x000fec0000010000 */
        /* <DEDUP_REMOVED lines=8> */
[C---:B------:R-:W-:Y:S08]  /*5f40*/  HMMA.16816.F32.BF16 R64, R4.reuse, R22, R64 ;  /* 0x000000160440723c */ /* 0x040ff00000041840 */
[-C--:B-1----:R-:W-:Y:S08]  /*5f50*/  HMMA.16816.F32.BF16 R68, R4, R28.reuse, R68 ;  /* 0x0000001c0444723c */ /* 0x082ff00000041844 */
[C---:B------:R-:W-:Y:S08]  /*5f60*/  HMMA.16816.F32.BF16 R72, R16.reuse, R28, R72 ;  /* 0x0000001c1048723c */ /* 0x040ff00000041848 */
[-C--:B------:R-:W-:Y:S08]  /*5f70*/  HMMA.16816.F32.BF16 R76, R16, R30.reuse, R76 ;  /* 0x0000001e104c723c */ /* 0x080ff0000004184c */
[----:B------:R-:W-:Y:S04]  /*5f80*/  HMMA.16816.F32.BF16 R80, R4, R30, R80 ;  /* 0x0000001e0450723c */ /* 0x000fe80000041850 */
[----:B------:R-:W-:Y:S04]  /*5f90*/  IMAD.U32 R4, R170, -0x40, RZ ;  /* 0xffffffc0aa047824 */ /* 0x000fe800078e00ff */
[-C--:B-----5:R-:W-:Y:S05]  /*5fa0*/  HMMA.16816.F32.BF16 R36, R132, R136.reuse, R36 ;  /* 0x000000888424723c */ /* 0x0a0fea0000041824 */
[C---:B------:R-:W-:Y:S03]  /*5fb0*/  LEA R232, P0, R4.reuse, R232, 0x2 ;  /* 0x000000e804e87211 */ /* 0x040fe600078010ff */
[C---:B------:R-:W-:Y:S04]  /*5fc0*/  HMMA.16816.F32.BF16 R40, R140.reuse, R136, R40 ;  /* 0x000000888c28723c */ /* 0x040fe80000041828 */
[----:B------:R-:W-:Y:S02]  /*5fd0*/  LEA.HI.X.SX32 R233, R4, R233, 0x2, P0 ;  /* 0x000000e904e97211 */ /* 0x000fe400000f16ff */
[----:B------:R-:W-:Y:S02]  /*5fe0*/  LOP3.LUT R4, R148, 0x1c0, RZ, 0xc0, !PT ;  /* 0x000001c094047812 */ /* 0x000fe400078ec0ff */
        /* <DEDUP_REMOVED lines=17> */
[----:B------:R-:W-:Y:S02]  /*6100*/  LOP3.LUT R7, R7, 0x18, R160, 0x78, !PT ;  /* 0x0000001807077812 */ /* 0x000fe400078e78a0 */
[----:B------:R-:W-:Y:S02]  /*6110*/  SHF.R.S64 R9, R9, 0x1f, R8 ;  /* 0x0000001f09097819 */ /* 0x000fe40000001008 */
[----:B------:R-:W-:Y:S02]  /*6120*/  LOP3.LUT R6, R5, 0x20, RZ, 0xfc, !PT ;  /* 0x0000002005067812 */ /* 0x000fe400078efcff */
[----:B------:R-:W-:Y:S02]  /*6130*/  IADD3 R234, P4, PT, R234, R9, RZ ;  /* 0x00000009eaea7210 */ /* 0x000fe40007f9e0ff */
[----:B------:R-:W-:Y:S02]  /*6140*/  LOP3.LUT R7, R7, 0x1f20, R161, 0xf8, !PT ;  /* 0x00001f2007077812 */ /* 0x000fe400078ef8a1 */
[----:B------:R-:W-:Y:S02]  /*6150*/  ISETP.GE.AND P2, PT, R6, UR5, PT ;  /* 0x0000000506007c0c */ /* 0x000fe4000bf46270 */
[----:B------:R-:W-:Y:S02]  /*6160*/  LEA.HI.X.SX32 R235, R8, R235, 0x1, P4 ;  /* 0x000000eb08eb7211 */ /* 0x000fe400020f0eff */
[----:B------:R-:W-:Y:S02]  /*6170*/  LEA R11, R7, UR4, 0x1 ;  /* 0x00000004070b7c11 */ /* 0x000fe4000f8e08ff */
[----:B------:R-:W-:Y:S03]  /*6180*/  LOP3.LUT R5, R5, 0x40, RZ, 0xfc, !PT ;  /* 0x0000004005057812 */ /* 0x000fe600078efcff */
[----:B------:R-:W-:Y:S01]  /*6190*/  @!PT LDS RZ, [RZ] ;  /* 0x00000000fffff984 */ /* 0x000fe20000000800 */
[----:B------:R-:W-:Y:S01]  /*61a0*/  @!PT LDS RZ, [RZ] ;  /* 0x00000000fffff984 */ /* 0x000fe20000000800 */
[----:B------:R-:W-:Y:S01]  /*61b0*/  @!PT LDS RZ, [RZ] ;  /* 0x00000000fffff984 */ /* 0x000fe20000000800 */
[----:B------:R1:W-:Y:S01]  /*61c0*/  @!P3 LDGSTS.E.BYPASS.LTC128B.128 [R11+0x6000], desc[UR40][R234.64] ;  /* 0x06000000ea0bbfae */ /* 0x0003e2000b981a28 */
[----:B------:R-:W-:Y:S03]  /*61d0*/  ISETP.GE.AND P0, PT, R5, UR5, PT ;  /* 0x0000000505007c0c */ /* 0x000fe6000bf06270 */
        /* <DEDUP_REMOVED lines=12> */
.L_x_149:
[----:B------:R-:W-:Y:S01]  /*62a0*/  LOP3.LUT R148, R148, 0x200, RZ, 0xc0, !PT ;  /* 0x0000020094947812 */ /* 0x000fe200078ec0ff */
[----:B-1----:R-:W-:Y:S01]  /*62b0*/  LDSM.16.MT88.4 R8, [R166+0x9000] ;  /* 0x00900000a608783b */ /* 0x002fe20000004200 */
[----:B------:R-:W-:Y:S01]  /*62c0*/  LOP3.LUT R4, R4, 0x38, R161, 0xf8, !PT ;  /* 0x0000003804047812 */ /* 0x000fe200078ef8a1 */
[----:B------:R-:W-:Y:S01]  /*62d0*/  @UP0 UIADD3 UR21, UP1, UPT, UR58, -0x100, URZ ;  /* 0xffffff003a150890 */ /* 0x000fe2000ff3e0ff */
[----:B------:R-:W-:Y:S01]  /*62e0*/  LOP3.LUT R148, R148, 0xc00, R149, 0xf8, !PT ;  /* 0x00000c0094947812 */ /* 0x000fe200078ef895 */
[----:B------:R-:W-:Y:S01]  /*62f0*/  LDSM.16.MT88.4 R16, [R166+0xb000] ;  /* 0x00b00000a610783b */ /* 0x000fe20000004200 */
[----:B------:R-:W-:Y:S01]  /*6300*/  LOP3.LUT R4, R4, 0x8, R165, 0x78, !PT ;  /* 0x0000000804047812 */ /* 0x000fe200078e78a5 */
[----:B------:R-:W-:Y:S01]  /*6310*/  @UP0 UIADD3.X UR20, UPT, UPT, UR59, -0x1, URZ, UP1, !UPT ;  /* 0xffffffff3b140890 */ /* 0x000fe20008ffe4ff */
[----:B------:R-:W-:Y:S01]  /*6320*/  LOP3.LUT P0, RZ, R160, 0x2, RZ, 0xc0, !PT ;  /* 0x00000002a0ff7812 */ /* 0x000fe2000780c0ff */
[----:B------:R-:W-:Y:S01]  /*6330*/  LDSM.16.MT88.4 R28, [R166+0xd000] ;  /* 0x00d00000a61c783b */ /* 0x000fe20000004200 */
[----:B------:R-:W-:Y:S01]  /*6340*/  LOP3.LUT R4, R148, R4, RZ, 0xfc, !PT ;  /* 0x0000000494047212 */ /* 0x000fe200078efcff */
[----:B------:R-:W-:Y:S01]  /*6350*/  @UP0 UIADD3 UR10, UP1, UPT, UR10, -0x100, URZ ;  /* 0xffffff000a0a0890 */ /* 0x000fe2000ff3e0ff */
[----:B------:R-:W-:Y:S01]  /*6360*/  SEL R167, R2, 0xffffffe0, !P0 ;  /* 0xffffffe002a77807 */ /* 0x000fe20004000000 */
[----:B------:R-:W-:Y:S01]  /*6370*/  LDSM.16.MT88.4 R132, [R166+0x9400] ;  /* 0x00940000a684783b */ /* 0x000fe20000004200 */
[----:B------:R-:W-:Y:S01]  /*6380*/  LEA R156, R4, UR4, 0x1 ;  /* 0x00000004049c7c11 */ /* 0x000fe2000f8e08ff */
[----:B------:R-:W-:Y:S02]  /*6390*/  ULOP3.LUT UR14, UR49, 0x1, URZ, 0xc0, !UPT ;  /* 0x00000001310e7892 */ /* 0x000fe4000f8ec0ff */
[----:B------:R-:W-:Y:S01]  /*63a0*/  LDSM.16.MT88.4 R136, [R166+0xb400] ;  /* 0x00b40000a688783b */ /* 0x000fe20000004200 */
[----:B------:R-:W-:Y:S01]  /*63b0*/  @UP0 UIADD3.X UR11, UPT, UPT, UR11, -0x1, URZ, UP1, !UPT ;  /* 0xffffffff0b0b0890 */ /* 0x000fe20008ffe4ff */
[C---:B------:R-:W-:Y:S01]  /*63c0*/  IMAD.IADD R169, R156.reuse, 0x1, R167 ;  /* 0x000000019ca97824 */ /* 0x040fe200078e02a7 */
[----:B------:R-:W-:Y:S01]  /*63d0*/  UISETP.NE.U32.AND UP1, UPT, UR14, 0x1, UPT ;  /* 0x000000010e00788c */ /* 0x000fe2000bf25070 */
[----:B------:R-:W1:Y:S01]  /*63e0*/  LDSM.16.M88.4 R24, [R156+0xf000] ;  /* 0x00f000009c18783b */ /* 0x000e620000000200 */
[C---:B------:R-:W-:Y:S03]  /*63f0*/  VIADD R168, R156.reuse, 0xf040 ;  /* 0x0000f0409ca87836 */ /* 0x040fe60000000000 */
[----:B------:R-:W2:Y:S01]  /*6400*/  LDSM.16.M88.4 R32, [R169+0xf000] ;  /* 0x00f00000a920783b */ /* 0x000ea20000000200 */
[----:B------:R-:W-:Y:S03]  /*6410*/  PLOP3.LUT P2, PT, PT, PT, UP1, 0x80, 0x8 ;  /* 0x000000000008781c */ /* 0x000fe60003f4f018 */
[----:B------:R-:W3:Y:S04]  /*6420*/  LDSM.16.MT88.4 R140, [R166+0xd400] ;  /* 0x00d40000a68c783b */ /* 0x000ee80000004200 */
[----:B------:R-:W-:Y:S04]  /*6430*/  LDSM.16.MT88.4 R144, [R166+0x9800] ;  /* 0x00980000a690783b */ /* 0x000fe80000004200 */
[----:B------:R-:W-:Y:S04]  /*6440*/  LDSM.16.MT88.4 R148, [R166+0xb800] ;  /* 0x00b80000a694783b */ /* 0x000fe80000004200 */
[----:B------:R-:W-:Y:S01]  /*6450*/  LDSM.16.MT88.4 R152, [R166+0x9c00] ;  /* 0x009c0000a698783b */ /* 0x000fe20000004200 */
[C---:B-1----:R-:W-:Y:S08]  /*6460*/  HMMA.16816.F32.BF16 R4, R24.reuse, R8, RZ ;  /* 0x000000081804723c */ /* 0x042ff000000418ff */
[C---:B------:R-:W-:Y:S08]  /*6470*/  HMMA.16816.F32.BF16 R8, R24.reuse, R10, RZ ;  /* 0x0000000a1808723c */ /* 0x040ff000000418ff */
[C---:B------:R-:W-:Y:S08]  /*6480*/  HMMA.16816.F32.BF16 R12, R24.reuse, R16, RZ ;  /* 0x00000010180c723c */ /* 0x040ff000000418ff */
[C---:B------:R-:W-:Y:S08]  /*6490*/  HMMA.16816.F32.BF16 R16, R24.reuse, R18, RZ ;  /* 0x000000121810723c */ /* 0x040ff000000418ff */
[C---:B------:R-:W-:Y:S01]  /*64a0*/  HMMA.16816.F32.BF16 R20, R24.reuse, R28, RZ ;  /* 0x0000001c1814723c */ /* 0x040fe200000418ff */
[----:B------:R-:W-:Y:S04]  /*64b0*/  VIADD R28, R156, 0xf000 ;  /* 0x0000f0009c1c7836 */ /* 0x000fe80000000000 */
[----:B------:R-:W-:Y:S01]  /*64c0*/  @P1 VIADD R168, R28, 0xffffffc0 ;  /* 0xffffffc01ca81836 */ /* 0x000fe20000000000 */
[----:B------:R-:W-:Y:S02]  /*64d0*/  PLOP3.LUT P1, PT, PT, PT, UP0, 0x80, 0x8 ;  /* 0x000000000008781c */ /* 0x000fe40003f2f008 */
[----:B------:R-:W-:Y:S01]  /*64e0*/  HMMA.16816.F32.BF16 R24, R24, R30, RZ ;  /* 0x0000001e1818723c */ /* 0x000fe200000418ff */
[----:B------:R-:W-:Y:S01]  /*64f0*/  IMAD.IADD R167, R167, 0x1, R168 ;  /* 0x00000001a7a77824 */ /* 0x000fe200078e02a8 */
[----:B------:R-:W1:Y:S06]  /*6500*/  LDSM.16.M88.4 R28, [R168] ;  /* 0x00000000a81c783b */ /* 0x000e6c0000000200 */
[C---:B--2---:R-:W-:Y:S05]  /*6510*/  HMMA.16816.F32.BF16 R4, R32.reuse, R132, R4 ;  /* 0x000000842004723c */ /* 0x044fea0000041804 */
[----:B------:R-:W-:Y:S03]  /*6520*/  @P1 LOP3.LUT R165, R165, 0x10, RZ, 0xc0, !PT ;  /* 0x00000010a5a51812 */ /* 0x000fe600078ec0ff */
[C---:B------:R-:W-:Y:S01]  /*6530*/  HMMA.16816.F32.BF16 R8, R32.reuse, R134, R8 ;  /* 0x000000862008723c */ /* 0x040fe20000041808 */
[----:B------:R-:W2:Y:S07]  /*6540*/  LDSM.16.MT88.4 R132, [R166+0xd800] ;  /* 0x00d80000a684783b */ /* 0x000eae0000004200 */
[C---:B------:R-:W-:Y:S08]  /*6550*/  HMMA.16816.F32.BF16 R12, R32.reuse, R136, R12 ;  /* 0x00000088200c723c */ /* 0x040ff0000004180c */
[C---:B------:R-:W-:Y:S01]  /*6560*/  HMMA.16816.F32.BF16 R16, R32.reuse, R138, R16 ;  /* 0x0000008a2010723c */ /* 0x040fe20000041810 */
[----:B------:R-:W4:Y:S07]  /*6570*/  LDSM.16.M88.4 R136, [R167] ;  /* 0x00000000a788783b */ /* 0x000f2e0000000200 */
[C---:B---3--:R-:W-:Y:S08]  /*6580*/  HMMA.16816.F32.BF16 R20, R32.reuse, R140, R20 ;  /* 0x0000008c2014723c */ /* 0x048ff00000041814 */
[----:B------:R-:W-:Y:S01]  /*6590*/  HMMA.16816.F32.BF16 R24, R32, R142, R24 ;  /* 0x0000008e2018723c */ /* 0x000fe20000041818 */
[----:B------:R-:W3:Y:S04]  /*65a0*/  LDSM.16.MT88.4 R32, [R166+0xbc00] ;  /* 0x00bc0000a620783b */ /* 0x000ee80000004200 */
[----:B------:R-:W3:Y:S03]  /*65b0*/  LDSM.16.MT88.4 R140, [R166+0xdc00] ;  /* 0x00dc0000a68c783b */ /* 0x000ee60000004200 */
[C---:B-1----:R-:W-:Y:S08]  /*65c0*/  HMMA.16816.F32.BF16 R4, R28.reuse, R144, R4 ;  /* 0x000000901c04723c */ /* 0x042ff00000041804 */
[C---:B------:R-:W-:Y:S01]  /*65d0*/  HMMA.16816.F32.BF16 R8, R28.reuse, R146, R8 ;  /* 0x000000921c08723c */ /* 0x040fe20000041808 */
[----:B------:R-:W-:Y:S04]  /*65e0*/  LDSM.16.M88.4 R144, [R156+0x11000] ;  /* 0x011000009c90783b */ /* 0x000fe80000000200 */
[----:B------:R-:W-:Y:S03]  /*65f0*/  LDSM.16.MT88.4 R156, [R166+0xc000] ;  /* 0x00c00000a69c783b */ /* 0x000fe60000004200 */
[C---:B------:R-:W-:Y:S08]  /*6600*/  HMMA.16816.F32.BF16 R12, R28.reuse, R148, R12 ;  /* 0x000000941c0c723c */ /* 0x040ff0000004180c */
[C---:B------:R-:W-:Y:S01]  /*6610*/  HMMA.16816.F32.BF16 R16, R28.reuse, R150, R16 ;  /* 0x000000961c10723c */ /* 0x040fe20000041810 */
[----:B------:R-:W1:Y:S07]  /*6620*/  LDSM.16.MT88.4 R148, [R166+0xa000] ;  /* 0x00a00000a694783b */ /* 0x000e6e0000004200 */
[C---:B--2---:R-:W-:Y:S08]  /*6630*/  HMMA.16816.F32.BF16 R20, R28.reuse, R132, R20 ;  /* 0x000000841c14723c */ /* 0x044ff00000041814 */
[----:B------:R-:W-:Y:S01]  /*6640*/  HMMA.16816.F32.BF16 R24, R28, R134, R24 ;  /* 0x000000861c18723c */ /* 0x000fe20000041818 */
[----:B------:R-:W2:Y:S04]  /*6650*/  LDSM.16.MT88.4 R28, [R166+0xe000] ;  /* 0x00e00000a61c783b */ /* 0x000ea80000004200 */
[----:B------:R-:W-:Y:S03]  /*6660*/  LDSM.16.MT88.4 R132, [R166+0xa400] ;  /* 0x00a40000a684783b */ /* 0x000fe60000004200 */
[C---:B----4-:R-:W-:Y:S08]  /*6670*/  HMMA.16816.F32.BF16 R4, R136.reuse, R152, R4 ;  /* 0x000000988804723c */ /* 0x050ff00000041804 */
[C---:B------:R-:W-:Y:S08]  /*6680*/  HMMA.16816.F32.BF16 R8, R136.reuse, R154, R8 ;  /* 0x0000009a8808723c */ /* 0x040ff00000041808 */
[C---:B---3--:R-:W-:Y:S08]  /*6690*/  HMMA.16816.F32.BF16 R12, R136.reuse, R32, R12 ;  /* 0x00000020880c723c */ /* 0x048ff0000004180c */
[C---:B------:R-:W-:Y:S01]  /*66a0*/  HMMA.16816.F32.BF16 R16, R136.reuse, R34, R16 ;  /* 0x000000228810723c */ /* 0x040fe20000041810 */
[----:B------:R-:W3:Y:S07]  /*66b0*/  LDSM.16.M88.4 R32, [R169+0x11000] ;  /* 0x01100000a920783b */ /* 0x000eee0000000200 */
[C---:B------:R-:W-:Y:S08]  /*66c0*/  HMMA.16816.F32.BF16 R20, R136.reuse, R140, R20 ;  /* 0x0000008c8814723c */ /* 0x040ff00000041814 */
[----:B------:R-:W-:Y:S01]  /*66d0*/  HMMA.16816.F32.BF16 R24, R136, R142, R24 ;  /* 0x0000008e8818723c */ /* 0x000fe20000041818 */
[----:B------:R-:W4:Y:S04]  /*66e0*/  LDSM.16.MT88.4 R136, [R166+0xc400] ;  /* 0x00c40000a688783b */ /* 0x000f280000004200 */
[----:B------:R-:W-:Y:S03]  /*66f0*/  LDSM.16.MT88.4 R140, [R166+0xa800] ;  /* 0x00a80000a68c783b */ /* 0x000fe60000004200 */
[C---:B-1----:R-:W-:Y:S08]  /*6700*/  HMMA.16816.F32.BF16 R4, R144.reuse, R148, R4 ;  /* 0x000000949004723c */ /* 0x042ff00000041804 */
[C---:B------:R-:W-:Y:S08]  /*6710*/  HMMA.16816.F32.BF16 R8, R144.reuse, R150, R8 ;  /* 0x000000969008723c */ /* 0x040ff00000041808 */
[C---:B------:R-:W-:Y:S08]  /*6720*/  HMMA.16816.F32.BF16 R12, R144.reuse, R156, R12 ;  /* 0x0000009c900c723c */ /* 0x040ff0000004180c */
[C---:B------:R-:W-:Y:S08]  /*6730*/  HMMA.16816.F32.BF16 R16, R144.reuse, R158, R16 ;  /* 0x0000009e9010723c */ /* 0x040ff00000041810 */
[C---:B--2---:R-:W-:Y:S01]  /*6740*/  HMMA.16816.F32.BF16 R20, R144.reuse, R28, R20 ;  /* 0x0000001c9014723c */ /* 0x044fe20000041814 */
[----:B------:R-:W-:Y:S02]  /*6750*/  IMAD.U32 R28, RZ, RZ, UR48 ;  /* 0x00000030ff1c7e24 */ /* 0x000fe4000f8e00ff */
[----:B------:R-:W-:Y:S05]  /*6760*/  IMAD.U32 R29, RZ, RZ, UR48 ;  /* 0x00000030ff1d7e24 */ /* 0x000fea000f8e00ff */
[----:B------:R-:W-:Y:S03]  /*6770*/  HMMA.16816.F32.BF16 R24, R144, R30, R24 ;  /* 0x0000001e9018723c */ /* 0x000fe60000041818 */
[----:B------:R-:W-:Y:S04]  /*6780*/  LEA R144, P0, R28, R232, 0x2 ;  /* 0x000000e81c907211 */ /* 0x000fe800078010ff */
[----:B------:R-:W-:Y:S01]  /*6790*/  LEA.HI.X.SX32 R145, R29, R233, 0x2, P0 ;  /* 0x000000e91d917211 */ /* 0x000fe200000f16ff */
[C---:B---3--:R-:W-:Y:S01]  /*67a0*/  HMMA.16816.F32.BF16 R4, R32.reuse, R132, R4 ;  /* 0x000000842004723c */ /* 0x048fe20000041804 */
[----:B------:R-:W1:Y:S04]  /*67b0*/  LDSM.16.MT88.4 R28, [R166+0xe400] ;  /* 0x00e40000a61c783b */ /* 0x000e680000004200 */
[C---:B------:R-:W-:Y:S03]  /*67c0*/  LEA R146, P0, R170.reuse, R144, 0x5 ;  /* 0x00000090aa927211 */ /* 0x040fe600078028ff */
[C---:B------:R-:W-:Y:S01]  /*67d0*/  HMMA.16816.F32.BF16 R8, R32.reuse, R134, R8 ;  /* 0x000000862008723c */ /* 0x040fe20000041808 */
[----:B------:R-:W2:Y:S02]  /*67e0*/  LDSM.16.M88.4 R132, [R168+0x2000] ;  /* 0x00200000a884783b */ /* 0x000ea40000000200 */
[C---:B------:R-:W-:Y:S02]  /*67f0*/  LEA.HI.X.SX32 R147, R170.reuse, R145, 0x5, P0 ;  /* 0x00000091aa937211 */ /* 0x040fe400000f2eff */
[C---:B------:R-:W-:Y:S03]  /*6800*/  LEA R148, P0, R170.reuse, R146, 0x5 ;  /* 0x00000092aa947211 */ /* 0x040fe600078028ff */
[C---:B----4-:R-:W-:Y:S03]  /*6810*/  HMMA.16816.F32.BF16 R12, R32.reuse, R136, R12 ;  /* 0x00000088200c723c */ /* 0x050fe6000004180c */
[C---:B------:R-:W-:Y:S02]  /*6820*/  LEA.HI.X.SX32 R149, R170.reuse, R147, 0x5, P0 ;  /* 0x00000093aa957211 */ /* 0x040fe400000f2eff */
[C---:B------:R-:W-:Y:S03]  /*6830*/  LEA R150, P0, R170.reuse, R148, 0x5 ;  /* 0x00000094aa967211 */ /* 0x040fe600078028ff */
[C---:B------:R-:W-:Y:S01]  /*6840*/  HMMA.16816.F32.BF16 R16, R32.reuse, R138, R16 ;  /* 0x0000008a2010723c */ /* 0x040fe20000041810 */
[----:B------:R-:W3:Y:S02]  /*6850*/  LDSM.16.MT88.4 R136, [R166+0xc800] ;  /* 0x00c80000a688783b */ /* 0x000ee40000004200 */
[C---:B------:R-:W-:Y:S02]  /*6860*/  LEA.HI.X.SX32 R151, R170.reuse, R149, 0x5, P0 ;  /* 0x00000095aa977211 */ /* 0x040fe400000f2eff */
[C---:B------:R-:W-:Y:S04]  /*6870*/  LEA R152, P0, R170.reuse, R150, 0x5 ;  /* 0x00000096aa987211 */ /* 0x040fe800078028ff */
[C---:B------:R-:W-:Y:S02]  /*6880*/  LEA.HI.X.SX32 R153, R170.reuse, R151, 0x5, P0 ;  /* 0x00000097aa997211 */ /* 0x040fe400000f2eff */
[C---:B------:R-:W-:Y:S04]  /*6890*/  LEA R154, P0, R170.reuse, R152, 0x5 ;  /* 0x00000098aa9a7211 */ /* 0x040fe800078028ff */
[C---:B------:R-:W-:Y:S01]  /*68a0*/  LEA.HI.X.SX32 R155, R170.reuse, R153, 0x5, P0 ;  /* 0x00000099aa9b7211 */ /* 0x040fe200000f2eff */
[C---:B-1----:R-:W-:Y:S03]  /*68b0*/  HMMA.16816.F32.BF16 R20, R32.reuse, R28, R20 ;  /* 0x0000001c2014723c */ /* 0x042fe60000041814 */
[C---:B------:R-:W-:Y:S04]  /*68c0*/  LEA R156, P0, R170.reuse, R154, 0x5 ;  /* 0x0000009aaa9c7211 */ /* 0x040fe800078028ff */
[C---:B------:R-:W-:Y:S01]  /*68d0*/  LEA.HI.X.SX32 R157, R170.reuse, R155, 0x5, P0 ;  /* 0x0000009baa9d7211 */ /* 0x040fe200000f2eff */
[----:B------:R-:W-:Y:S01]  /*68e0*/  HMMA.16816.F32.BF16 R24, R32, R30, R24 ;  /* 0x0000001e2018723c */ /* 0x000fe20000041818 */
[----:B------:R-:W1:Y:S02]  /*68f0*/  LDSM.16.MT88.4 R28, [R166+0xe800] ;  /* 0x00e80000a61c783b */ /* 0x000e640000004200 */
[C---:B------:R-:W-:Y:S02]  /*6900*/  IMAD.WIDE R158, R170.reuse, -0xc0, R156 ;  /* 0xffffff40aa9e7825 */ /* 0x040fe400078e029c */
[----:B------:R-:W-:Y:S03]  /*6910*/  LDSM.16.M88.4 R32, [R167+0x2000] ;  /* 0x00200000a720783b */ /* 0x000fe60000000200 */
[C---:B--2---:R-:W-:Y:S05]  /*6920*/  HMMA.16816.F32.BF16 R4, R132.reuse, R140, R4 ;  /* 0x0000008c8404723c */ /* 0x044fea0000041804 */
        /* <DEDUP_REMOVED lines=13> */
[C---:B------:R-:W-:Y:S05]  /*6a00*/  LEA.HI.X.SX32 R245, R170.reuse, R243, 0x5, P0 ;  /* 0x000000f3aaf57211 */ /* 0x040fea00000f2eff */
[----:B------:R-:W-:Y:S01]  /*6a10*/  HMMA.16816.F32.BF16 R24, R132, R30, R24 ;  /* 0x0000001e8418723c */ /* 0x000fe20000041818 */
[----:B------:R-:W1:Y:S02]  /*6a20*/  LDSM.16.MT88.4 R28, [R166+0xec00] ;  /* 0x00ec0000a61c783b */ /* 0x000e640000004200 */
[C---:B------:R-:W-:Y:S04]  /*6a30*/  LEA R132, P0, R170.reuse, R244, 0x5 ;  /* 0x000000f4aa847211 */ /* 0x040fe800078028ff */
[C---:B------:R-:W-:Y:S01]  /*6a40*/  LEA.HI.X.SX32 R133, R170.reuse, R245, 0x5, P0 ;  /* 0x000000f5aa857211 */ /* 0x040fe200000f2eff */
[C---:B--2---:R-:W-:Y:S05]  /*6a50*/  HMMA.16816.F32.BF16 R4, R32.reuse, R140, R4 ;  /* 0x0000008c2004723c */ /* 0x044fea0000041804 */
[C---:B------:R-:W-:Y:S03]  /*6a60*/  LEA R134, P0, R170.reuse, R132, 0x5 ;  /* 0x00000084aa867211 */ /* 0x040fe600078028ff */
[C---:B------:R-:W-:Y:S03]  /*6a70*/  HMMA.16816.F32.BF16 R8, R32.reuse, R142, R8 ;  /* 0x0000008e2008723c */ /* 0x040fe60000041808 */
[C---:B------:R-:W-:Y:S05]  /*6a80*/  LEA.HI.X.SX32 R135, R170.reuse, R133, 0x5, P0 ;  /* 0x00000085aa877211 */ /* 0x040fea00000f2eff */
[C---:B---3--:R-:W-:Y:S03]  /*6a90*/  HMMA.16816.F32.BF16 R12, R32.reuse, R136, R12 ;  /* 0x00000088200c723c */ /* 0x048fe6000004180c */
[----:B------:R-:W-:Y:S01]  /*6aa0*/  @P1 SHF.R.U32.HI R136, RZ, 0x2, R160 ;  /* 0x00000002ff881819 */ /* 0x000fe200000116a0 */
[C---:B------:R-:W-:Y:S03]  /*6ab0*/  IMAD.WIDE R140, R170.reuse, -0xc0, R134 ;  /* 0xffffff40aa8c7825 */ /* 0x040fe600078e0286 */
[----:B------:R-:W-:Y:S01]  /*6ac0*/  @P1 LOP3.LUT R228, R165, 0x7, R136, 0xf8, !PT ;  /* 0x00000007a5e41812 */ /* 0x000fe200078ef888 */
[C---:B------:R-:W-:Y:S03]  /*6ad0*/  HMMA.16816.F32.BF16 R16, R32.reuse, R138, R16 ;  /* 0x0000008a2010723c */ /* 0x040fe60000041810 */
[----:B------:R-:W-:Y:S01]  /*6ae0*/  LEA R142, P0, R170, R140, 0x5 ;  /* 0x0000008caa8e7211 */ /* 0x000fe200078028ff */
[----:B------:R-:W-:Y:S01]  /*6af0*/  @P1 IMAD.WIDE.U32 R136, R228, R230, UR58 ;  /* 0x0000003ae4881e25 */ /* 0x000fe2000f8e00e6 */
[----:B------:R-:W-:Y:S01]  /*6b00*/  @UP0 UMOV UR58, UR21 ;  /* 0x00000015003a0c82 */ /* 0x000fe20008000000 */
[----:B------:R-:W-:Y:S01]  /*6b10*/  @UP0 UMOV UR59, UR20 ;  /* 0x00000014003b0c82 */ /* 0x000fe20008000000 */
[C---:B------:R-:W-:Y:S01]  /*6b20*/  LEA.HI.X.SX32 R143, R170.reuse, R141, 0x5, P0 ;  /* 0x0000008daa8f7211 */ /* 0x040fe200000f2eff */
[----:B------:R-:W-:Y:S01]  /*6b30*/  UISETP.GT.AND UP0, UPT, UR49, UR46, UPT ;  /* 0x0000002e3100728c */ /* 0x000fe2000bf04270 */
[C---:B-1----:R-:W-:Y:S01]  /*6b40*/  HMMA.16816.F32.BF16 R20, R32.reuse, R28, R20 ;  /* 0x0000001c2014723c */ /* 0x042fe20000041814 */
[----:B------:R-:W5:Y:S01]  /*6b50*/  @P1 LDG.E R227, desc[UR40][R136.64+-0x100] ;  /* 0xffff002888e31981 */ /* 0x000f62000c1e1900 */
[----:B------:R-:W-:Y:S01]  /*6b60*/  UIADD3 UR49, UPT, UPT, UR49, -0x1, URZ ;  /* 0xffffffff31317890 */ /* 0x000fe2000fffe0ff */
[C---:B------:R-:W-:Y:S02]  /*6b70*/  LEA R138, P0, R170.reuse, R142, 0x5 ;  /* 0x0000008eaa8a7211 */ /* 0x040fe400078028ff */
[----:B------:R-:W5:Y:S02]  /*6b80*/  @P1 LDG.E R226, desc[UR40][R136.64+-0xe0] ;  /* 0xffff202888e21981 */ /* 0x000f64000c1e1900 */
[C---:B------:R-:W-:Y:S01]  /*6b90*/  LEA.HI.X.SX32 R139, R170.reuse, R143, 0x5, P0 ;  /* 0x0000008faa8b7211 */ /* 0x040fe200000f2eff */
[----:B------:R-:W-:Y:S01]  /*6ba0*/  HMMA.16816.F32.BF16 R24, R32, R30, R24 ;  /* 0x0000001e2018723c */ /* 0x000fe20000041818 */
[----:B------:R-:W5:Y:S02]  /*6bb0*/  @P1 LDG.E R225, desc[UR40][R136.64+-0x80] ;  /* 0xffff802888e11981 */ /* 0x000f64000c1e1900 */
[C---:B------:R-:W-:Y:S02]  /*6bc0*/  LEA R28, P0, R170.reuse, R138, 0x5 ;  /* 0x0000008aaa1c7211 */ /* 0x040fe400078028ff */
[----:B------:R1:W5:Y:S02]  /*6bd0*/  @P1 LDG.E R224, desc[UR40][R136.64+-0x60] ;  /* 0xffffa02888e01981 */ /* 0x000364000c1e1900 */
[C---:B------:R-:W-:Y:S02]  /*6be0*/  LEA.HI.X.SX32 R29, R170.reuse, R139, 0x5, P0 ;  /* 0x0000008baa1d7211 */ /* 0x040fe400000f2eff */
[----:B------:R2:W-:Y:S04]  /*6bf0*/  REDG.E.ADD.F32.FTZ.RN.STRONG.GPU desc[UR40][R232.64], R4 ;  /* 0x00000004e80079a6 */ /* 0x0005e8000c12f328 */
[----:B------:R3:W-:Y:S04]  /*6c00*/  REDG.E.ADD.F32.FTZ.RN.STRONG.GPU desc[UR40][R144.64], R5 ;  /* 0x00000005900079a6 */ /* 0x0007e8000c12f328 */
[----:B------:R4:W-:Y:S04]  /*6c10*/  REDG.E.ADD.F32.FTZ.RN.STRONG.GPU desc[UR40][R146.64], R6 ;  /* 0x00000006920079a6 */ /* 0x0009e8000c12f328 */
[----:B------:R1:W-:Y:S04]  /*6c20*/  REDG.E.ADD.F32.FTZ.RN.STRONG.GPU desc[UR40][R148.64], R7 ;  /* 0x00000007940079a6 */ /* 0x0003e8000c12f328 */
[----:B------:R1:W-:Y:S04]  /*6c30*/  REDG.E.ADD.F32.FTZ.RN.STRONG.GPU desc[UR40][R150.64], R8 ;  /* 0x00000008960079a6 */ /* 0x0003e8000c12f328 */
[----:B------:R1:W-:Y:S04]  /*6c40*/  REDG.E.ADD.F32.FTZ.RN.STRONG.GPU desc[UR40][R152.64], R9 ;  /* 0x00000009980079a6 */ /* 0x0003e8000c12f328 */
[----:B------:R-:W-:Y:S01]  /*6c50*/  REDG.E.ADD.F32.FTZ.RN.STRONG.GPU desc[UR40][R154.64], R10 ;  /* 0x0000000a9a0079a6 */ /* 0x000fe2000c12f328 */
[C---:B--2---:R-:W-:Y:S03]  /*6c60*/  LEA R4, P0, R170.reuse, R28, 0x5 ;  /* 0x0000001caa047211 */ /* 0x044fe600078028ff */
[----:B------:R-:W-:Y:S01]  /*6c70*/  REDG.E.ADD.F32.FTZ.RN.STRONG.GPU desc[UR40][R156.64], R11 ;  /* 0x0000000b9c0079a6 */ /* 0x000fe2000c12f328 */
[C---:B---3--:R-:W-:Y:S03]  /*6c80*/  LEA.HI.X.SX32 R5, R170.reuse, R29, 0x5, P0 ;  /* 0x0000001daa057211 */ /* 0x048fe600000f2eff */
[----:B------:R-:W-:Y:S01]  /*6c90*/  REDG.E.ADD.F32.FTZ.RN.STRONG.GPU desc[UR40][R232.64+0x80], R12 ;  /* 0x0000800ce80079a6 */ /* 0x000fe2000c12f328 */
[C---:B----4-:R-:W-:Y:S03]  /*6ca0*/  LEA R6, P0, R170.reuse, R4, 0x5 ;  /* 0x00000004aa067211 */ /* 0x050fe600078028ff */
[----:B------:R-:W-:Y:S01]  /*6cb0*/  REDG.E.ADD.F32.FTZ.RN.STRONG.GPU desc[UR40][R158.64+0x80], R13 ;  /* 0x0000800d9e0079a6 */ /* 0x000fe2000c12f328 */
[C---:B-1----:R-:W-:Y:S03]  /*6cc0*/  LEA.HI.X.SX32 R7, R170.reuse, R5, 0x5, P0 ;  /* 0x00000005aa077211 */ /* 0x042fe600000f2eff */
[----:B------:R-:W-:Y:S01]  /*6cd0*/  REDG.E.ADD.F32.FTZ.RN.STRONG.GPU desc[UR40][R168.64+0x80], R14 ;  /* 0x0000800ea80079a6 */ /* 0x000fe2000c12f328 */
[C---:B------:R-:W-:Y:S03]  /*6ce0*/  LEA R8, P0, R170.reuse, R6, 0x5 ;  /* 0x00000006aa087211 */ /* 0x040fe600078028ff */
[----:B------:R-:W-:Y:S01]  /*6cf0*/  REDG.E.ADD.F32.FTZ.RN.STRONG.GPU desc[UR40][R240.64+0x80], R15 ;  /* 0x0000800ff00079a6 */ /* 0x000fe2000c12f328 */
[----:B------:R-:W-:Y:S03]  /*6d00*/  LEA.HI.X.SX32 R9, R170, R7, 0x5, P0 ;  /* 0x00000007aa097211 */ /* 0x000fe600000f2eff */
        /* <DEDUP_REMOVED lines=54> */
[----:B------:R1:W1:Y:S07]  /*7070*/  LDSM.16.MT88.4 R132, [R220+0x1c00] ;  /* 0x001c0000dc84783b */ /* 0x00026e0000004200 */
[----:B------:R-:W-:Y:S08]  /*7080*/  HMMA.16816.F32.BF16 R128, R32, R10, R128 ;  /* 0x0000000a2080723c */ /* 0x000ff00000041880 */
[-C--:B--2---:R-:W-:Y:S08]  /*7090*/  HMMA.16816.F32.BF16 R84, R4, R12.reuse, R84 ;  /* 0x0000000c0454723c */ /* 0x084ff00000041854 */
[C---:B------:R-:W-:Y:S08]  /*70a0*/  HMMA.16816.F32.BF16 R88, R16.reuse, R12, R88 ;  /* 0x0000000c1058723c */ /* 0x040ff00000041858 */
        /* <DEDUP_REMOVED lines=9> */
[----:B------:R-:W-:Y:S04]  /*7140*/  HMMA.16816.F32.BF16 R128, R4, R30, R128 ;  /* 0x0000001e0480723c */ /* 0x000fe80000041880 */
[C---:B------:R-:W-:Y:S02]  /*7150*/  VIADD R4, R220.reuse, 0xffffd000 ;  /* 0xffffd000dc047836 */ /* 0x040fe40000000000 */
[----:B------:R-:W-:Y:S02]  /*7160*/  @P2 VIADD R4, R220, 0x3000 ;  /* 0x00003000dc042836 */ /* 0x000fe40000000000 */
[-C--:B----4-:R-:W-:Y:S05]  /*7170*/  HMMA.16816.F32.BF16 R84, R24, R136.reuse, R84 ;  /* 0x000000881854723c */ /* 0x090fea0000041854 */
[----:B-1----:R-:W-:Y:S03]  /*7180*/  IMAD.MOV.U32 R220, RZ, RZ, R4 ;  /* 0x000000ffffdc7224 */ /* 0x002fe600078e0004 */
        /* <DEDUP_REMOVED lines=21> */
[----:B------:R-:W-:Y:S01]  /*72e0*/  LOP3.LUT R0, R0, 0x6, R2, 0xf8, !PT ;  /* 0x0000000600007812 */ /* 0x000fe200078ef802 */
[----:B------:R-:W-:Y:S01]  /*72f0*/  UISETP.NE.AND UP1, UPT, UR44, -0x1, UPT ;  /* 0xffffffff2c00788c */ /* 0x000fe2000bf25270 */
[----:B------:R-:W-:-:S02]  /*7300*/  LOP3.LUT R162, R162, 0x40, RZ, 0xc0, !PT ;  /* 0x00000040a2a27812 */ /* 0x000fc400078ec0ff */
[----:B------:R-:W-:Y:S02]  /*7310*/  LOP3.LUT R0, R0, 0x20, R161, 0xf8, !PT ;  /* 0x0000002000007812 */ /* 0x000fe400078ef8a1 */
[----:B------:R-:W-:Y:S02]  /*7320*/  F2FP.BF16.F32.PACK_AB R36, R37, R36 ;  /* 0x000000242524723e */ /* 0x000fe400000010ff */
[----:B------:R-:W-:Y:S01]  /*7330*/  LOP3.LUT R0, R0, R3, R163, 0xf6, !PT ;  /* 0x0000000300007212 */ /* 0x000fe200078ef6a3 */
[----:B------:R-:W2:Y:S01]  /*7340*/  @UP0 LDCU.64 UR10, c[0x0][0x5c0] ;  /* 0x0000b800ff0a07ac */ /* 0x000ea20008000a00 */
        /* <DEDUP_REMOVED lines=67> */
[----:B------:R-:W-:Y:S01]  /*7780*/  F2FP.BF16.F32.PACK_AB R106, R107, R106 ;  /* 0x0000006a6b6a723e */ /* 0x000fe200000010ff */
[----:B------:R-:W-:Y:S01]  /*7790*/  @UP0 UIADD3 UR17, UPT, UPT, UR42, UR44, URZ ;  /* 0x0000002c2a110290 */ /* 0x000fe2000fffe0ff */
[----:B------:R-:W-:Y:S01]  /*77a0*/  F2FP.BF16.F32.PACK_AB R108, R109, R108 ;  /* 0x0000006c6d6c723e */ /* 0x000fe200000010ff */
[----:B------:R1:W-:Y:S01]  /*77b0*/  STS [R162+0x220], R98 ;  /* 0x00022062a2007388 */ /* 0x0003e20000000800 */
[----:B------:R-:W-:Y:S01]  /*77c0*/  F2FP.BF16.F32.PACK_AB R110, R111, R110 ;  /* 0x0000006e6f6e723e */ /* 0x000fe200000010ff */
[----:B--2---:R-:W-:Y:S01]  /*77d0*/  @UP0 UIMAD.WIDE.U32 UR18, UR17, UR10, URZ ;  /* 0x0000000a111202a5 */ /* 0x004fe2000f8e00ff */
[----:B------:R-:W-:Y:S01]  /*77e0*/  F2FP.BF16.F32.PACK_AB R116, R117, R116 ;  /* 0x000000747574723e */ /* 0x000fe200000010ff */
[----:B------:R1:W-:Y:S01]  /*77f0*/  STS [R0+0xa000], R88 ;  /* 0x00a0005800007388 */ /* 0x0003e20000000800 */
[----:B------:R-:W-:Y:S01]  /*7800*/  F2FP.BF16.F32.PACK_AB R118, R119, R118 ;  /* 0x000000767776723e */ /* 0x000fe200000010ff */
[----:B------:R-:W-:Y:S01]  /*7810*/  @UP0 UIMAD UR17, UR17, UR11, URZ ;  /* 0x0000000b111102a4 */ /* 0x000fe2000f8e02ff */
[----:B------:R-:W-:Y:S01]  /*7820*/  F2FP.BF16.F32.PACK_AB R128, R129, R128 ;  /* 0x000000808180723e */ /* 0x000fe200000010ff */
[----:B------:R1:W-:Y:S01]  /*7830*/  STS [R0+0xa200], R90 ;  /* 0x00a2005a00007388 */ /* 0x0003e20000000800 */
[----:B------:R-:W-:Y:S01]  /*7840*/  F2FP.BF16.F32.PACK_AB R130, R131, R130 ;  /* 0x000000828382723e */ /* 0x000fe200000010ff */
[----:B------:R-:W-:Y:S01]  /*7850*/  @UP0 UIADD3 UR17, UPT, UPT, UR19, UR17, URZ ;  /* 0x0000001113110290 */ /* 0x000fe2000fffe0ff */
        /* <DEDUP_REMOVED lines=78> */
[----:B------:R-:W-:-:S12]  /*7d40*/  UIMAD UR17, UR50, UR9, UR19 ;  /* 0x00000009321172a4 */ /* 0x000fd8000f8e0213 */
.L_x_151:
        /* <DEDUP_REMOVED lines=10> */
[----:B------:R-:W-:Y:S01]  /*7df0*/  MOV R6, UR15 ;  /* 0x0000000f00067c02 */ /* 0x000fe20008000f00 */
[----:B------:R-:W-:Y:S06]  /*7e00*/  BRA `(.L_x_153) ;  /* 0x0000000000187947 */ /* 0x000fec0003800000 */
.L_x_152:
[----:B------:R-:W2:Y:S01]  /*7e10*/  LDCU.64 UR8, c[0x0][0x5c8] ;  /* 0x0000b900ff0877ac */ /* 0x000ea20008000a00 */
[----:B------:R-:W-:-:S04]  /*7e20*/  UIADD3 UR5, UPT, UPT, UR42, UR44, URZ ;  /* 0x0000002c2a057290 */ /* 0x000fc8000fffe0ff */
[----:B--2---:R-:W-:Y:S02]  /*7e30*/  UIMAD.WIDE.U32 UR20, UR5, UR8, URZ ;  /* 0x00000008051472a5 */ /* 0x004fe4000f8e00ff */
[----:B------:R-:W-:-:S04]  /*7e40*/  UIMAD UR5, UR5, UR9, URZ ;  /* 0x00000009050572a4 */ /* 0x000fc8000f8e02ff */
[----:B------:R-:W-:-:S06]  /*7e50*/  UIADD3 UR5, UPT, UPT, UR21, UR5, URZ ;  /* 0x0000000515057290 */ /* 0x000fcc000fffe0ff */
[----:B------:R-:W-:-:S07]  /*7e60*/  MOV R6, UR5 ;  /* 0x0000000500067c02 */ /* 0x000fce0008000f00 */
.L_x_153:
[----:B------:R-:W-:Y:S01]  /*7e70*/  BAR.SYNC.DEFER_BLOCKING 0x0 ;  /* 0x0000000000007b1d */ /* 0x000fe20000010000 */
[C---:B-1----:R-:W-:Y:S01]  /*7e80*/  LOP3.LUT R0, R161.reuse, 0xd8, RZ, 0xc0, !PT ;  /* 0x000000d8a1007812 */ /* 0x042fe200078ec0ff */
[----:B------:R-:W-:Y:S01]  /*7e90*/  USHF.L.U32 UR5, UR45, 0x7, URZ ;  /* 0x000000072d057899 */ /* 0x000fe200080006ff */
[----:B------:R-:W-:Y:S02]  /*7ea0*/  LOP3.LUT R52, R161, 0x18, RZ, 0xc0, !PT ;  /* 0x00000018a1347812 */ /* 0x000fe400078ec0ff */
[----:B------:R-:W-:Y:S01]  /*7eb0*/  LOP3.LUT R0, R0, 0x18, R160, 0x78, !PT ;  /* 0x0000001800007812 */ /* 0x000fe200078e78a0 */
[----:B------:R-:W-:Y:S02]  /*7ec0*/  USHF.R.S32.HI UR16, URZ, 0x1f, UR5 ;  /* 0x0000001fff107899 */ /* 0x000fe40008011405 */
[----:B------:R-:W1:Y:S01]  /*7ed0*/  LDC.64 R4, c[0x0][0x5d8] ;  /* 0x00017600ff047b82 */ /* 0x000e620000000a00 */
[----:B------:R-:W-:Y:S01]  /*7ee0*/  UIMAD.WIDE.U32 UR22, UR5, UR10, URZ ;  /* 0x0000000a051672a5 */ /* 0x000fe2000f8e00ff */
[----:B------:R-:W-:Y:S01]  /*7ef0*/  LOP3.LUT R0, R0, 0x1f20, R161, 0xf8, !PT ;  /* 0x00001f2000007812 */ /* 0x000fe200078ef8a1 */
[----:B------:R-:W-:Y:S01]  /*7f00*/  UIMAD UR14, UR16, UR10, URZ ;  /* 0x0000000a100e72a4 */ /* 0x000fe2000f8e02ff */
[----:B------:R-:W-:Y:S01]  /*7f10*/  BSSY.RECONVERGENT B0, `(.L_x_154) ;  /* 0x0000033000007945 */ /* 0x000fe20003800200 */
[----:B------:R-:W-:-:S02]  /*7f20*/  LOP3.LUT R55, R52, 0x20, RZ, 0xfc, !PT ;  /* 0x0000002034377812 */ /* 0x000fc400078efcff */
[----:B------:R-:W-:Y:S01]  /*7f30*/  LEA R0, R0, UR4, 0x1 ;  /* 0x0000000400007c11 */ /* 0x000fe2000f8e08ff */
[----:B------:R-:W-:Y:S01]  /*7f40*/  IMAD.U32 R2, RZ, RZ, UR22 ;  /* 0x00000016ff027e24 */ /* 0x000fe2000f8e00ff */
[----:B------:R-:W-:Y:S01]  /*7f50*/  UIMAD UR14, UR5, UR11, UR14 ;  /* 0x0000000b050e72a4 */ /* 0x000fe2000f8e020e */
[----:B------:R-:W-:Y:S01]  /*7f60*/  IMAD.U32 R3, RZ, RZ, UR23 ;  /* 0x00000017ff037e24 */ /* 0x000fe2000f8e00ff */
[----:B------:R-:W-:Y:S01]  /*7f70*/  LOP3.LUT R54, R52, 0x40, RZ, 0xfc, !PT ;  /* 0x0000004034367812 */ /* 0x000fe200078efcff */
[----:B------:R-:W-:Y:S01]  /*7f80*/  IMAD.U32 R41, RZ, RZ, UR23 ;  /* 0x00000017ff297e24 */ /* 0x000fe2000f8e00ff */
[----:B------:R-:W-:Y:S01]  /*7f90*/  LOP3.LUT R2, R2, 0x18, R161, 0xf8, !PT ;  /* 0x0000001802027812 */ /* 0x000fe200078ef8a1 */
[----:B------:R-:W-:Y:S02]  /*7fa0*/  IMAD.U32 R40, RZ, RZ, UR22 ;  /* 0x00000016ff287e24 */ /* 0x000fe4000f8e00ff */
[----:B------:R-:W-:Y:S01]  /*7fb0*/  IMAD.U32 R7, RZ, RZ, UR14 ;  /* 0x0000000eff077e24 */ /* 0x000fe2000f8e00ff */
[----:B------:R2:W3:Y:S01]  /*7fc0*/  LDS.128 R36, [R0+0xa000] ;  /* 0x00a0000000247984 */ /* 0x0004e20000000c00 */
[----:B------:R-:W-:Y:S01]  /*7fd0*/  USHF.L.U32 UR14, UR45, 0x7, URZ ;  /* 0x000000072d0e7899 */ /* 0x000fe200080006ff */
[----:B------:R-:W-:-:S02]  /*7fe0*/  IADD3 R58, P0, PT, R2, UR18, RZ ;  /* 0x00000012023a7c10 */ /* 0x000fc4000ff1e0ff */
[----:B------:R2:W4:Y:S01]  /*7ff0*/  LDS.128 R32, [R0+0xc000] ;  /* 0x00c0000000207984 */ /* 0x0005220000000c00 */
[----:B------:R-:W-:Y:S01]  /*8000*/  UIADD3 UR39, UPT, UPT, -UR14, UR39, URZ ;  /* 0x000000270e277290 */ /* 0x000fe2000fffe1ff */
[----:B------:R-:W2:Y:S01]  /*8010*/  LDC.64 R2, c[0x0][0x5e0] ;  /* 0x00017800ff027b82 */ /* 0x000ea20000000a00 */
[----:B------:R-:W-:Y:S01]  /*8020*/  IADD3.X R59, PT, PT, R41, UR17, R7, P0, !PT ;  /* 0x00000011293b7c10 */ /* 0x000fe200087fe407 */
[----:B------:R1:W2:Y:S01]  /*8030*/  LDS.128 R28, [R0+0xf000] ;  /* 0x00f00000001c7984 */ /* 0x0002a20000000c00 */
[----:B------:R-:W-:-:S03]  /*8040*/  SHF.R.U32.HI R7, RZ, 0x2, R160 ;  /* 0x00000002ff077819 */ /* 0x000fc600000116a0 */
[----:B------:R2:W2:Y:S01]  /*8050*/  LDS.128 R24, [R0+0x10000] ;  /* 0x0100000000187984 */ /* 0x0004a20000000c00 */
[C---:B------:R-:W-:Y:S01]  /*8060*/  ISETP.GE.AND P3, PT, R7.reuse, UR39, PT ;  /* 0x0000002707007c0c */ /* 0x040fe2000bf66270 */
[----:B-1----:R-:W-:Y:S01]  /*8070*/  IMAD.WIDE.U32 R58, R4, UR25, R58 ;  /* 0x00000019043a7c25 */ /* 0x002fe2000f8e003a */
[C---:B------:R-:W-:Y:S01]  /*8080*/  IADD3 R4, P0, PT, R7.reuse, 0x40, RZ ;  /* 0x0000004007047810 */ /* 0x040fe20007f1e0ff */
[----:B------:R1:W1:Y:S02]  /*8090*/  LDS.128 R20, [R0+0x11000] ;  /* 0x0110000000147984 */ /* 0x0002640000000c00 */
[----:B------:R-:W-:Y:S02]  /*80a0*/  VIADD R40, R7, 0x40 ;  /* 0x0000004007287836 */ /* 0x000fe40000000000 */
[----:B------:R1:W1:Y:S01]  /*80b0*/  LDS.128 R16, [R0+0x12000] ;  /* 0x0120000000107984 */ /* 0x0002620000000c00 */
[----:B------:R-:W-:Y:S02]  /*80c0*/  IMAD R56, R5, UR25, R59 ;  /* 0x0000001905387c24 */ /* 0x000fe4000f8e023b */
[----:B------:R-:W-:Y:S01]  /*80d0*/  ISETP.GE.AND P5, PT, R40, UR39, PT ;  /* 0x0000002728007c0c */ /* 0x000fe2000bfa6270 */
[----:B------:R1:W1:Y:S01]  /*80e0*/  LDS.128 R12, [R0+0x13000] ;  /* 0x01300000000c7984 */ /* 0x0002620000000c00 */
[----:B------:R-:W-:-:S02]  /*80f0*/  IMAD.U32 R5, RZ, RZ, UR8 ;  /* 0x00000008ff057e24 */ /* 0x000fc4000f8e00ff */
[----:B------:R-:W-:Y:S01]  /*8100*/  IMAD.X R53, RZ, RZ, RZ, P0 ;  /* 0x000000ffff357224 */ /* 0x000fe200000e06ff */
[----:B------:R1:W1:Y:S01]  /*8110*/  LDS.128 R8, [R0+0x14000] ;  /* 0x0140000000087984 */ /* 0x0002620000000c00 */
[----:B---34-:R-:W-:Y:S07]  /*8120*/  @P3 BRA `(.L_x_155) ;  /* 0x0000000000443947 */ /* 0x018fee0003800000 */
[----:B------:R-:W3:Y:S01]  /*8130*/  LDCU UR17, c[0x0][0x440] ;  /* 0x00008800ff1177ac */ /* 0x000ee20008000800 */
[----:B------:R-:W4:Y:S01]  /*8140*/  LDS.128 R48, [R0+0xb000] ;  /* 0x00b0000000307984 */ /* 0x000f220000000c00 */
[----:B------:R-:W-:Y:S01]  /*8150*/  IMAD.MOV.U32 R60, RZ, RZ, R58 ;  /* 0x000000ffff3c7224 */ /* 0x000fe200078e003a */
[----:B------:R-:W2:Y:S02]  /*8160*/  LDCU.64 UR14, c[0x0][0x560] ;  /* 0x0000ac00ff0e77ac */ /* 0x000ea40008000a00 */
[----:B------:R-:W1:Y:S01]  /*8170*/  LDS.128 R44, [R0+0xd000] ;  /* 0x00d00000002c7984 */ /* 0x000e620000000c00 */
[----:B------:R-:W-:Y:S02]  /*8180*/  IMAD.MOV.U32 R61, RZ, RZ, R56 ;  /* 0x000000ffff3d7224 */ /* 0x000fe400078e0038 */
[----:B------:R-:W-:-:S04]  /*8190*/  IMAD.WIDE.U32 R62, R7, UR10, R60 ;  /* 0x0000000a073e7c25 */ /* 0x000fc8000f8e003c */
[----:B------:R-:W-:Y:S01]  /*81a0*/  IMAD R57, R7, UR11, R63 ;  /* 0x0000000b07397c24 */ /* 0x000fe2000f8e023f */
[----:B---3--:R-:W-:Y:S02]  /*81b0*/  ISETP.GE.AND P2, PT, R52, UR17, PT ;  /* 0x0000001134007c0c */ /* 0x008fe4000bf46270 */
[----:B------:R-:W-:Y:S02]  /*81c0*/  ISETP.GE.AND P1, PT, R55, UR17, PT ;  /* 0x0000001137007c0c */ /* 0x000fe4000bf26270 */
[----:B------:R-:W-:Y:S02]  /*81d0*/  ISETP.GE.AND P0, PT, R54, UR17, PT ;  /* 0x0000001136007c0c */ /* 0x000fe4000bf06270 */
[----:B--2---:R-:W-:-:S04]  /*81e0*/  LEA R60, P4, R62, UR14, 0x1 ;  /* 0x0000000e3e3c7c11 */ /* 0x004fc8000f8808ff */
[----:B------:R-:W-:-:S03]  /*81f0*/  LEA.HI.X R61, R62, UR15, R57, 0x1, P4 ;  /* 0x0000000f3e3d7c11 */ /* 0x000fc6000a0f0c39 */
[----:B------:R-:W2:Y:S04]  /*8200*/  @!P2 LDS.128 R40, [R0+0x9000] ;  /* 0x009000000028a984 */ /* 0x000ea80000000c00 */
[----:B----4-:R3:W-:Y:S04]  /*8210*/  @!P1 STG.E.128 desc[UR40][R60.64+0x40], R48 ;  /* 0x000040303c009986 */ /* 0x0107e8000c101d28 */
[----:B-1----:R3:W-:Y:S04]  /*8220*/  @!P0 STG.E.128 desc[UR40][R60.64+0x80], R44 ;  /* 0x0000802c3c008986 */ /* 0x0027e8000c101d28 */
[----:B--2---:R3:W-:Y:S02]  /*8230*/  @!P2 STG.E.128 desc[UR40][R60.64], R40 ;  /* 0x000000283c00a986 */ /* 0x0047e4000c101d28 */
.L_x_155:
[----:B------:R-:W-:Y:S05]  /*8240*/  BSYNC.RECONVERGENT B0 ;  /* 0x0000000000007941 */ /* 0x000fea0003800200 */
.L_x_154:
[----:B---3--:R3:W4:Y:S01]  /*8250*/  LDS.128 R40, [R0+0xe000] ;  /* 0x00e0000000287984 */ /* 0x0087220000000c00 */
[----:B------:R-:W-:Y:S04]  /*8260*/  BSSY.RECONVERGENT B0, `(.L_x_156) ;  /* 0x0000012000007945 */ /* 0x000fe80003800200 */
[----:B------:R-:W-:Y:S05]  /*8270*/  @P5 BRA `(.L_x_157) ;  /* 0x0000000000405947 */ /* 0x000fea0003800000 */
[----:B------:R-:W4:Y:S01]  /*8280*/  LDCU UR17, c[0x0][0x440] ;  /* 0x00008800ff1177ac */ /* 0x000f220008000800 */
[----:B------:R-:W-:Y:S01]  /*8290*/  MOV R45, R56 ;  /* 0x00000038002d7202 */ /* 0x000fe20000000f00 */
[----:B-123--:R-:W-:Y:S01]  /*82a0*/  IMAD R0, R53, UR10, RZ ;  /* 0x0000000a35007c24 */ /* 0x00efe2000f8e02ff */
[----:B------:R-:W1:Y:S01]  /*82b0*/  LDCU.64 UR14, c[0x0][0x560] ;  /* 0x0000ac00ff0e77ac */ /* 0x000e620008000a00 */
[----:B------:R-:W-:Y:S02]  /*82c0*/  IMAD.MOV.U32 R44, RZ, RZ, R58 ;  /* 0x000000ffff2c7224 */ /* 0x000fe400078e003a */
[C---:B------:R-:W-:Y:S02]  /*82d0*/  IMAD R0, R4.reuse, UR11, R0 ;  /* 0x0000000b04007c24 */ /* 0x040fe4000f8e0200 */
[----:B------:R-:W-:-:S04]  /*82e0*/  IMAD.WIDE.U32 R44, R4, UR10, R44 ;  /* 0x0000000a042c7c25 */ /* 0x000fc8000f8e002c */
[----:B------:R-:W-:Y:S01]  /*82f0*/  IMAD.IADD R0, R0, 0x1, R45 ;  /* 0x0000000100007824 */ /* 0x000fe200078e022d */
[----:B----4-:R-:W-:Y:S02]  /*8300*/  ISETP.GE.AND P2, PT, R52, UR17, PT ;  /* 0x0000001134007c0c */ /* 0x010fe4000bf46270 */
[----:B------:R-:W-:Y:S02]  /*8310*/  ISETP.GE.AND P1, PT, R55, UR17, PT ;  /* 0x0000001137007c0c */ /* 0x000fe4000bf26270 */
[----:B------:R-:W-:Y:S02]  /*8320*/  ISETP.GE.AND P0, PT, R54, UR17, PT ;  /* 0x0000001136007c0c */ /* 0x000fe4000bf06270 */
[----:B-1----:R-:W-:-:S04]  /*8330*/  LEA R46, P4, R44, UR14, 0x1 ;  /* 0x0000000e2c2e7c11 */ /* 0x002fc8000f8808ff */
[----:B------:R-:W-:-:S05]  /*8340*/  LEA.HI.X R47, R44, UR15, R0, 0x1, P4 ;  /* 0x0000000f2c2f7c11 */ /* 0x000fca000a0f0c00 */
[----:B------:R1:W-:Y:S04]  /*8350*/  @!P2 STG.E.128 desc[UR40][R46.64], R36 ;  /* 0x000000242e00a986 */ /* 0x0003e8000c101d28 */
[----:B------:R1:W-:Y:S04]  /*8360*/  @!P1 STG.E.128 desc[UR40][R46.64+0x40], R32 ;  /* 0x000040202e009986 */ /* 0x0003e8000c101d28 */
[----:B------:R1:W-:Y:S02]  /*8370*/  @!P0 STG.E.128 desc[UR40][R46.64+0x80], R40 ;  /* 0x000080282e008986 */ /* 0x0003e4000c101d28 */
.L_x_157:
[----:B------:R-:W-:Y:S05]  /*8380*/  BSYNC.RECONVERGENT B0 ;  /* 0x0000000000007941 */ /* 0x000fea0003800200 */
.L_x_156:
        /* <DEDUP_REMOVED lines=8> */
[----:B--2---:R-:W-:-:S04]  /*8410*/  IMAD.WIDE.U32 R32, R2, UR25, R32 ;  /* 0x0000001902207c25 */ /* 0x004fc8000f8e0020 */
[----:B------:R-:W-:Y:S01]  /*8420*/  IMAD R3, R3, UR25, R33 ;  /* 0x0000001903037c24 */ /* 0x000fe2000f8e0221 */
[----:B------:R-:W-:Y:S06]  /*8430*/  @P3 BRA `(.L_x_159) ;  /* 0x0000000000343947 */ /* 0x000fec0003800000 */
[----:B------:R-:W1:Y:S01]  /*8440*/  LDCU UR5, c[0x0][0x440] ;  /* 0x00008800ff0577ac */ /* 0x000e620008000800 */
[----:B------:R-:W-:Y:S01]  /*8450*/  IMAD.MOV.U32 R2, RZ, RZ, R32 ;  /* 0x000000ffff027224 */ /* 0x000fe200078e0020 */
[----:B------:R-:W2:Y:S03]  /*8460*/  LDCU.64 UR10, c[0x0][0x568] ;  /* 0x0000ad00ff0a77ac */ /* 0x000ea60008000a00 */
        /* <DEDUP_REMOVED lines=10> */
.L_x_159:
[----:B------:R-:W-:Y:S05]  /*8510*/  BSYNC.RECONVERGENT B0 ;  /* 0x0000000000007941 */ /* 0x000fea0003800200 */
.L_x_158:
[----:B------:R-:W-:Y:S05]  /*8520*/  @P5 BRA `(.L_x_123) ;  /* 0x00000000003c5947 */ /* 0x000fea0003800000 */
[----:B------:R-:W2:Y:S01]  /*8530*/  LDCU UR5, c[0x0][0x440] ;  /* 0x00008800ff0577ac */ /* 0x000ea20008000800 */
[----:B------:R-:W-:Y:S02]  /*8540*/  IMAD R53, R53, UR8, RZ ;  /* 0x0000000835357c24 */ /* 0x000fe4000f8e02ff */
[----:B------:R-:W-:Y:S01]  /*8550*/  IMAD.MOV.U32 R2, RZ, RZ, R32 ;  /* 0x000000ffff027224 */ /* 0x000fe200078e0020 */
[----:B------:R-:W3:Y:S01]  /*8560*/  LDCU.64 UR10, c[0x0][0x568] ;  /* 0x0000ad00ff0a77ac */ /* 0x000ee20008000a00 */
[C---:B------:R-:W-:Y:S02]  /*8570*/  IMAD R53, R4.reuse, UR9, R53 ;  /* 0x0000000904357c24 */ /* 0x040fe4000f8e0235 */
[----:B------:R-:W-:-:S04]  /*8580*/  IMAD.WIDE.U32 R2, R4, UR8, R2 ;  /* 0x0000000804027c25 */ /* 0x000fc8000f8e0002 */
[----:B------:R-:W-:Y:S01]  /*8590*/  IMAD.IADD R53, R53, 0x1, R3 ;  /* 0x0000000135357824 */ /* 0x000fe200078e0203 */
[----:B--2---:R-:W-:Y:S02]  /*85a0*/  ISETP.GE.AND P2, PT, R52, UR5, PT ;  /* 0x0000000534007c0c */ /* 0x004fe4000bf46270 */
[----:B------:R-:W-:Y:S02]  /*85b0*/  ISETP.GE.AND P1, PT, R55, UR5, PT ;  /* 0x0000000537007c0c */ /* 0x000fe4000bf26270 */
[----:B------:R-:W-:Y:S02]  /*85c0*/  ISETP.GE.AND P0, PT, R54, UR5, PT ;  /* 0x0000000536007c0c */ /* 0x000fe4000bf06270 */
[----:B---3--:R-:W-:-:S04]  /*85d0*/  LEA R4, P3, R2, UR10, 0x1 ;  /* 0x0000000a02047c11 */ /* 0x008fc8000f8608ff */
[----:B------:R-:W-:-:S05]  /*85e0*/  LEA.HI.X R5, R2, UR11, R53, 0x1, P3 ;  /* 0x0000000b02057c11 */ /* 0x000fca00098f0c35 */
[----:B------:R2:W-:Y:S04]  /*85f0*/  @!P2 STG.E.128 desc[UR40][R4.64], R24 ;  /* 0x000000180400a986 */ /* 0x0005e8000c101d28 */
[----:B------:R2:W-:Y:S04]  /*8600*/  @!P1 STG.E.128 desc[UR40][R4.64+0x40], R16 ;  /* 0x0000401004009986 */ /* 0x0005e8000c101d28 */
[----:B------:R2:W-:Y:S02]  /*8610*/  @!P0 STG.E.128 desc[UR40][R4.64+0x80], R8 ;  /* 0x0000800804008986 */ /* 0x0005e4000c101d28 */
.L_x_123:
[----:B------:R-:W-:Y:S05]  /*8620*/  BSYNC.RECONVERGENT B1 ;  /* 0x0000000000017941 */ /* 0x000fea0003800200 */
.L_x_101:
        /* <DEDUP_REMOVED lines=11> */
.L_x_161:
        /* <DEDUP_REMOVED lines=10> */
.L_x_1710:


//--------------------- .text._ZN5flash44flash_bwd_dq_dk_dv_loop_seqk_parallel_kernelI23Flash_bwd_kernel_traitsILi96ELi64ELi128ELi8ELi2ELi4ELi4ELb1ELb0EN7cutlass10bfloat16_tE19Flash_kernel_traitsILi96ELi64ELi128ELi8ES3_EELb0ELb0ELb0ELb0ELb1ELb1ELb0EEEvNS_16Flash_bwd_paramsE --------------------------
	.section	.text._ZN5flash44flash_bwd_dq_dk_dv_loop_seqk_parallel_kernelI23Flash_bwd_kernel_traitsILi96ELi64ELi128ELi8ELi2ELi4ELi4ELb1ELb0EN7cutlass10bfloat16_tE19Flash_kernel_traitsILi96ELi64ELi128ELi8ES3_EELb0ELb0ELb0ELb0ELb1ELb1ELb0EEEvNS_16Flash_bwd_paramsE,"ax",@progbits
	.align	128
        .global         _ZN5flash44flash_bwd_dq_dk_dv_loop_seqk_parallel_kernelI23Flash_bwd_kernel_traitsILi96ELi64ELi128ELi8ELi2ELi4ELi4ELb1ELb0EN7cutlass10bfloat16_tE19Flash_kernel_traitsILi96ELi64ELi128ELi8ES3_EELb0ELb0ELb0ELb0ELb1ELb1ELb0EEEvNS_16Flash_bwd_paramsE
        .type           _ZN5flash44flash_bwd_dq_dk_dv_loop_seqk_parallel_kernelI23Flash_bwd_kernel_traitsILi96ELi64ELi128ELi8ELi2ELi4ELi4ELb1ELb0EN7cutlass10bfloat16_tE19Flash_kernel_traitsILi96ELi64ELi128ELi8ES3_EELb0ELb0ELb0ELb0ELb1ELb1ELb0EEEvNS_16Flash_bwd_paramsE,@function
        .size           _ZN5flash44flash_bwd_dq_dk_dv_loop_seqk_parallel_kernelI23Flash_bwd_kernel_traitsILi96ELi64ELi128ELi8ELi2ELi4ELi4ELb1ELb0EN7cutlass10bfloat16_tE19Flash_kernel_traitsILi96ELi64ELi128ELi8ES3_EELb0ELb0ELb0ELb0ELb1ELb1ELb0EEEvNS_16Flash_bwd_paramsE,(.L_x_1711 - _ZN5flash44flash_bwd_dq_dk_dv_loop_seqk_parallel_kernelI23Flash_bwd_kernel_traitsILi96ELi64ELi128ELi8ELi2ELi4ELi4ELb1ELb0EN7cutlass10bfloat16_tE19Flash_kernel_traitsILi96ELi64ELi128ELi8ES3_EELb0ELb0ELb0ELb0ELb1ELb1ELb0EEEvNS_16Flash_bwd_paramsE)
        .other          _ZN5flash44flash_bwd_dq_dk_dv_loop_seqk_parallel_kernelI23Flash_bwd_kernel_traitsILi96ELi64ELi128ELi8ELi2ELi4ELi4ELb1ELb0EN7cutlass10bfloat16_tE19Flash_kernel_traitsILi96ELi64ELi128ELi8ES3_EELb0ELb0ELb0ELb0ELb1ELb1ELb0EEEvNS_16Flash_bwd_paramsE,@"STO_CUDA_ENTRY STV_DEFAULT"
_ZN5flash44flash_bwd_dq_dk_dv_loop_seqk_parallel_kernelI23Flash_bwd_kernel_traitsILi96ELi64ELi128ELi8ELi2ELi4ELi4ELb1ELb0EN7cutlass10bfloat16_tE19Flash_kernel_traitsILi96ELi64ELi128ELi8ES3_EELb0ELb0ELb0ELb0ELb1ELb1ELb0EEEvNS_16Flash_bwd_paramsE:
.text._ZN5flash44flash_bwd_dq_dk_dv_loop_seqk_parallel_kernelI23Flash_bwd_kernel_traitsILi96ELi64ELi128ELi8ELi2ELi4ELi4ELb1ELb0EN7cutlass10bfloat16_tE19Flash_kernel_traitsILi96ELi64ELi128ELi8ES3_EELb0ELb0ELb0ELb0ELb1ELb1ELb0EEEvNS_16Flash_bwd_paramsE:
        /* <DEDUP_REMOVED lines=10> */
[----:B------:R-:W1:Y:S01]  /*00a0*/  S2R R4, SR_TID.X ;  /* 0x0000000000047919 */ /* 0x000e620000002100 */
[----:B------:R-:W2:Y:S01]  /*00b0*/  S2UR UR4, SR_CgaCtaId ;  /* 0x00000000000479c3 */ /* 0x000ea20000008800 */
[----:B------:R-:W-:Y:S01]  /*00c0*/  UMOV UR7, 0x400 ;  /* 0x0000040000077882 */ /* 0x000fe20000000000 */
[----:B------:R-:W-:Y:S01]  /*00d0*/  UMOV UR6, 0x400 ;  /* 0x0000040000067882 */ /* 0x000fe20000000000 */
[----:B------:R-:W-:Y:S01]  /*00e0*/  UMOV UR5, 0x400 ;  /* 0x0000040000057882 */ /* 0x000fe20000000000 */
[----:B------:R-:W3:Y:S04]  /*00f0*/  LDCU.64 UR32, c[0x0][0x358] ;  /* 0x00006b00ff2077ac */ /* 0x000ee80008000a00 */
[----:B------:R-:W4:Y:S01]  /*0100*/  S2UR UR23, SR_CgaCtaId ;  /* 0x00000000001779c3 */ /* 0x000f220000008800 */
[----:B------:R-:W-:Y:S01]  /*0110*/  UMOV UR26, 0xffffd000 ;  /* 0xffffd000001a7882 */ /* 0x000fe20000000000 */
[----:B------:R-:W-:Y:S01]  /*0120*/  UMOV UR27, URZ ;  /* 0x000000ff001b7c82 */ /* 0x000fe20008000000 */
[----:B------:R-:W-:-:S05]  /*0130*/  UMOV UR28, URZ ;  /* 0x000000ff001c7c82 */ /* 0x000fca0008000000 */
[----:B------:R-:W5:Y:S08]  /*0140*/  S2UR UR22, SR_CgaCtaId ;  /* 0x00000000001679c3 */ /* 0x000f700000008800 */
[----:B------:R-:W3:Y:S01]  /*0150*/  S2UR UR29, SR_CTAID.Z ;  /* 0x00000000001d79c3 */ /* 0x000ee20000002700 */
[----:B--2---:R-:W-:Y:S01]  /*0160*/  ULEA UR4, UR4, UR7, 0x18 ;  /* 0x0000000704047291 */ /* 0x004fe2000f8ec0ff */
[----:B-1----:R-:W-:-:S06]  /*0170*/  IMAD.SHL.U32 R0, R4, 0x10, RZ ;  /* 0x0000001004007824 */ /* 0x002fcc00078e00ff */
[----:B------:R-:W1:Y:S01]  /*0180*/  S2UR UR25, SR_CTAID.Y ;  /* 0x00000000001979c3 */ /* 0x000e620000002600 */
[C---:B------:R-:W-:Y:S01]  /*0190*/  IMAD.SHL.U32 R3, R4.reuse, 0x20, RZ ;  /* 0x0000002004037824 */ /* 0x040fe200078e00ff */
[----:B----4-:R-:W-:Y:S01]  /*01a0*/  ULEA UR23, UR23, UR6, 0x18 ;  /* 0x0000000617177291 */ /* 0x010fe2000f8ec0ff */
[----:B------:R-:W-:Y:S01]  /*01b0*/  IMAD.SHL.U32 R2, R4, 0x2, RZ ;  /* 0x0000000204027824 */ /* 0x000fe200078e00ff */
[----:B------:R-:W-:Y:S02]  /*01c0*/  LOP3.LUT R0, R0, 0x1c0, RZ, 0xc0, !PT ;  /* 0x000001c000007812 */ /* 0x000fe400078ec0ff */
[----:B------:R-:W-:Y:S02]  /*01d0*/  LOP3.LUT R3, R3, 0x7400, RZ, 0xc0, !PT ;  /* 0x0000740003037812 */ /* 0x000fe400078ec0ff */
[----:B------:R-:W2:Y:S01]  /*01e0*/  S2UR UR24, SR_CTAID.Z ;  /* 0x00000000001879c3 */ /* 0x000ea20000002700 */
[--C-:B------:R-:W-:Y:S01]  /*01f0*/  LOP3.LUT R0, R0, 0x38, R2.reuse, 0xf8, !PT ;  /* 0x0000003800007812 */ /* 0x100fe200078ef802 */
[----:B-----5:R-:W-:Y:S01]  /*0200*/  ULEA UR22, UR22, UR5, 0x18 ;  /* 0x0000000516167291 */ /* 0x020fe2000f8ec0ff */
[----:B------:R-:W-:-:S02]  /*0210*/  LOP3.LUT R2, R3, 0x6, R2, 0xf8, !PT ;  /* 0x0000000603027812 */ /* 0x000fc400078ef802 */
[----:B------:R-:W-:-:S04]  /*0220*/  SHF.R.U32.HI R3, RZ, 0x1, R4 ;  /* 0x00000001ff037819 */ /* 0x000fc80000011604 */
[----:B------:R-:W-:-:S04]  /*0230*/  LOP3.LUT R0, R0, 0x20, R3, 0x78, !PT ;  /* 0x0000002000007812 */ /* 0x000fc800078e7803 */
[----:B------:R-:W-:-:S04]  /*0240*/  LOP3.LUT R0, R2, R0, RZ, 0xfc, !PT ;  /* 0x0000000002007212 */ /* 0x000fc800078efcff */
[----:B-1-3--:R-:W-:-:S07]  /*0250*/  LEA R233, R0, UR4, 0x1 ;  /* 0x0000000400e97c11 */ /* 0x00afce000f8e08ff */
.L_x_169:
[----:B------:R-:W1:Y:S01]  /*0260*/  LDCU.64 UR6, c[0x0][0x470] ;  /* 0x00008e00ff0677ac */ /* 0x000e620008000a00 */
[----:B---3--:R-:W3:Y:S01]  /*0270*/  S2UR UR36, SR_CTAID.Y ;  /* 0x00000000002479c3 */ /* 0x008ee20000002600 */
[----:B------:R-:W4:Y:S01]  /*0280*/  LDCU.64 UR4, c[0x0][0x478] ;  /* 0x00008f00ff0477ac */ /* 0x000f220008000a00 */
[----:B-1----:R-:W-:Y:S02]  /*0290*/  UISETP.NE.U32.AND UP3, UPT, UR6, URZ, UPT ;  /* 0x000000ff0600728c */ /* 0x002fe4000bf65070 */
[----:B----4-:R-:W-:Y:S02]  /*02a0*/  UISETP.NE.U32.AND UP2, UPT, UR4, URZ, UPT ;  /* 0x000000ff0400728c */ /* 0x010fe4000bf45070 */
[----:B------:R-:W-:Y:S02]  /*02b0*/  UISETP.NE.AND.EX UP3, UPT, UR7, URZ, UPT, UP3 ;  /* 0x000000ff0700728c */ /* 0x000fe4000bf65330 */
[----:B------:R-:W-:-:S04]  /*02c0*/  UISETP.NE.AND.EX UP2, UPT, UR5, URZ, UPT, UP2 ;  /* 0x000000ff0500728c */ /* 0x000fc8000bf45320 */
[----:B------:R-:W-:Y:S02]  /*02d0*/  PLOP3.LUT P1, PT, PT, PT, UP3, 0x80, 0x8 ;  /* 0x000000000008781c */ /* 0x000fe40003f2f038 */
[----:B------:R-:W-:-:S03]  /*02e0*/  PLOP3.LUT P0, PT, PT, PT, UP2, 0x80, 0x8 ;  /* 0x000000000008781c */ /* 0x000fc60003f0f028 */
[----:B---3--:R-:W-:Y:S02]  /*02f0*/  @UP3 ULEA UR6, UP1, UR36, UR6, 0x2 ;  /* 0x0000000624063291 */ /* 0x008fe4000f8210ff */
[----:B------:R-:W-:Y:S02]  /*0300*/  @UP2 ULEA UR4, UP0, UR36, UR4, 0x2 ;  /* 0x0000000424042291 */ /* 0x000fe4000f8010ff */
[----:B------:R-:W-:Y:S02]  /*0310*/  @UP3 ULEA.HI.X UR7, UR36, UR7, URZ, 0x2, UP1 ;  /* 0x0000000724073291 */ /* 0x000fe400088f14ff */
[----:B------:R-:W-:Y:S01]  /*0320*/  @UP2 ULEA.HI.X UR5, UR36, UR5, URZ, 0x2, UP0 ;  /* 0x0000000524052291 */ /* 0x000fe200080f14ff */
[----:B------:R-:W-:Y:S02]  /*0330*/  IMAD.U32 R4, RZ, RZ, UR6 ;  /* 0x00000006ff047e24 */ /* 0x000fe4000f8e00ff */
[----:B------:R-:W-:Y:S02]  /*0340*/  IMAD.U32 R2, RZ, RZ, UR4 ;  /* 0x00000004ff027e24 */ /* 0x000fe4000f8e00ff */
[----:B------:R-:W-:-:S02]  /*0350*/  IMAD.U32 R5, RZ, RZ, UR7 ;  /* 0x00000007ff057e24 */ /* 0x000fc4000f8e00ff */
[----:B------:R-:W-:Y:S02]  /*0360*/  IMAD.U32 R3, RZ, RZ, UR5 ;  /* 0x00000005ff037e24 */ /* 0x000fe4000f8e00ff */
[----:B------:R-:W1:Y:S01]  /*0370*/  @!UP2 LDCU.64 UR6, c[0x0][0x488] ;  /* 0x00009100ff06a7ac */ /* 0x000e620008000a00 */
[----:B------:R-:W3:Y:S01]  /*0380*/  @P1 LDG.E R4, desc[UR32][R4.64] ;  /* 0x0000002004041981 */ /* 0x000ee2000c1e1900 */
[----:B------:R-:W4:Y:S03]  /*0390*/  @!UP2 LDCU.64 UR4, c[0x0][0x438] ;  /* 0x00008700ff04a7ac */ /* 0x000f260008000a00 */
[----:B------:R-:W5:Y:S01]  /*03a0*/  @P0 LDG.E R0, desc[UR32][R2.64] ;  /* 0x0000002002000981 */ /* 0x000f62000c1e1900 */
[----:B------:R-:W-:Y:S01]  /*03b0*/  UMOV UR42, URZ ;  /* 0x000000ff002a7c82 */ /* 0x000fe20008000000 */
[----:B------:R-:W-:Y:S02]  /*03c0*/  USHF.L.U32 UR18, UR30, 0x7, URZ ;  /* 0x000000071e127899 */ /* 0x000fe400080006ff */
[----:B-1----:R-:W-:-:S04]  /*03d0*/  @!UP2 UISETP.NE.U32.AND UP0, UPT, UR6, URZ, UPT ;  /* 0x000000ff0600a28c */ /* 0x002fc8000bf05070 */
[----:B------:R-:W-:-:S04]  /*03e0*/  @!UP2 UISETP.NE.AND.EX UP0, UPT, UR7, URZ, UPT, UP0 ;  /* 0x000000ff0700a28c */ /* 0x000fc8000bf05300 */
[----:B----4-:R-:W-:Y:S01]  /*03f0*/  @!UP2 USEL UR5, UR5, URZ, UP0 ;  /* 0x000000ff0505a287 */ /* 0x010fe20008000000 */
[----:B---3--:R-:W-:Y:S02]  /*0400*/  @P1 R2UR UR42, R4 ;  /* 0x00000000042a12ca */ /* 0x008fe400000e0000 */
[----:B-----5:R-:W-:-:S13]  /*0410*/  @P0 R2UR UR8, R0 ;  /* 0x00000000000802ca */ /* 0x020fda00000e0000 */
[----:B------:R-:W-:Y:S02]  /*0420*/  @UP2 UIADD3 UR8, UPT, UPT, UR8, -UR42, URZ ;  /* 0x8000002a08082290 */ /* 0x000fe4000fffe0ff */
[----:B------:R-:W-:-:S04]  /*0430*/  @!UP2 UIADD3 UR8, UPT, UPT, UR5, UR4, -UR42 ;  /* 0x000000040508a290 */ /* 0x000fc8000fffe82a */
[----:B------:R-:W-:-:S09]  /*0440*/  UISETP.GE.AND UP0, UPT, UR18, UR8, UPT ;  /* 0x000000081200728c */ /* 0x000fd2000bf06270 */
[----:B------:R-:W-:Y:S05]  /*0450*/  BRA.U UP0, `(.L_x_162) ;  /* 0x0000005500c87547 */ /* 0x000fea000b800000 */
[----:B------:R-:W1:Y:S01]  /*0460*/  LDC R5, c[0x0][0x3e8] ;  /* 0x0000fa00ff057b82 */ /* 0x000e620000000800 */
[----:B------:R-:W3:Y:S01]  /*0470*/  S2R R6, SR_CTAID.Z ;  /* 0x0000000000067919 */ /* 0x000ee20000002700 */
[----:B------:R-:W4:Y:S01]  /*0480*/  LDCU.U8 UR4, c[0x0][0x548] ;  /* 0x0000a900ff0477ac */ /* 0x000f220008000000 */
[----:B------:R-:W5:Y:S01]  /*0490*/  LDCU UR34, c[0x0][0x434] ;  /* 0x00008680ff2277ac */ /* 0x000f620008000800 */
[----:B------:R-:W1:Y:S01]  /*04a0*/  LDCU.U8 UR43, c[0x0][0x5f0] ;  /* 0x0000be00ff2b77ac */ /* 0x000e620008000000 */
[----:B------:R-:W-:Y:S02]  /*04b0*/  USHF.L.U32 UR40, UR36, 0x7, URZ ;  /* 0x0000000724287899 */ /* 0x000fe400080006ff */
[----:B----4-:R-:W-:Y:S01]  /*04c0*/  UISETP.NE.AND UP0, UPT, UR4, URZ, UPT ;  /* 0x000000ff0400728c */ /* 0x010fe2000bf05270 */
[----:B-1----:R-:W-:Y:S01]  /*04d0*/  IABS R4, R5 ;  /* 0x0000000500047213 */ /* 0x002fe20000000000 */
[----:B-----5:R-:W-:-:S03]  /*04e0*/  UIADD3 UR5, UPT, UPT, UR34, 0x3f, URZ ;  /* 0x0000003f22057890 */ /* 0x020fc6000fffe0ff */
[----:B------:R-:W1:Y:S01]  /*04f0*/  I2F.RP R2, R4 ;  /* 0x0000000400027306 */ /* 0x000e620000209400 */
[----:B------:R-:W-:-:S05]  /*0500*/  USHF.R.S32.HI UR37, URZ, 0x1f, UR5 ;  /* 0x0000001fff257899 */ /* 0x000fca0008011405 */
[----:B------:R-:W4:Y:S01]  /*0510*/  @UP0 LDCU UR41, c[0x0][0x454] ;  /* 0x00008a80ff2907ac */ /* 0x000f220008000800 */
[----:B---3--:R-:W-:Y:S01]  /*0520*/  IABS R6, R6 ;  /* 0x0000000600067213 */ /* 0x008fe20000000000 */
[----:B------:R-:W3:Y:S01]  /*0530*/  @!UP0 LDCU UR4, c[0x0][0x3e0] ;  /* 0x00007c00ff0487ac */ /* 0x000ee20008000800 */
[----:B------:R-:W-:Y:S01]  /*0540*/  ULEA.HI UR37, UR37, UR5, URZ, 0x6 ;  /* 0x0000000525257291 */ /* 0x000fe2000f8f30ff */
[----:B-1----:R-:W1:Y:S03]  /*0550*/  MUFU.RCP R2, R2 ;  /* 0x0000000200027308 */ /* 0x002e660000001000 */
[----:B------:R-:W-:-:S04]  /*0560*/  USHF.R.S32.HI UR37, URZ, 0x6, UR37 ;  /* 0x00000006ff257899 */ /* 0x000fc80008011425 */
[----:B------:R-:W-:Y:S02]  /*0570*/  UIADD3 UR39, UPT, UPT, UR37, -0x1, URZ ;  /* 0xffffffff25277890 */ /* 0x000fe4000fffe0ff */
[----:B----4-:R-:W-:Y:S02]  /*0580*/  @UP0 UIMAD UR41, UR29, UR41, URZ ;  /* 0x000000291d2902a4 */ /* 0x010fe4000f8e02ff */
[----:B---3--:R-:W-:Y:S02]  /*0590*/  @!UP0 UIMAD UR4, UR36, UR4, UR29 ;  /* 0x00000004240482a4 */ /* 0x008fe4000f8e021d */
[----:B------:R-:W-:Y:S02]  /*05a0*/  @UP0 UIMAD UR41, UR36, UR34, UR41 ;  /* 0x00000022242902a4 */ /* 0x000fe4000f8e0229 */
[----:B------:R-:W-:Y:S01]  /*05b0*/  @!UP0 UIMAD UR41, UR4, UR34, URZ ;  /* 0x00000022042982a4 */ /* 0x000fe2000f8e02ff */
[----:B-1----:R-:W-:-:S04]  /*05c0*/  VIADD R2, R2, 0xffffffe ;  /* 0x0ffffffe02027836 */ /* 0x002fc80000000000 */
[----:B------:R-:W1:Y:S02]  /*05d0*/  F2I.FTZ.U32.TRUNC.NTZ R3, R2 ;  /* 0x0000000200037305 */ /* 0x000e64000021f000 */
[----:B-1----:R-:W-:Y:S02]  /*05e0*/  IMAD.MOV R0, RZ, RZ, -R3 ;  /* 0x000000ffff007224 */ /* 0x002fe400078e0a03 */
[----:B------:R-:W-:Y:S02]  /*05f0*/  IMAD.MOV.U32 R2, RZ, RZ, RZ ;  /* 0x000000ffff027224 */ /* 0x000fe400078e00ff */
[----:B------:R-:W-:-:S04]  /*0600*/  IMAD R0, R0, R4, RZ ;  /* 0x0000000400007224 */ /* 0x000fc800078e02ff */
[----:B------:R-:W-:Y:S01]  /*0610*/  IMAD.HI.U32 R0, R3, R0, R2 ;  /* 0x0000000003007227 */ /* 0x000fe200078e0002 */
[----:B------:R-:W-:-:S05]  /*0620*/  MOV R3, R6 ;  /* 0x0000000600037202 */ /* 0x000fca0000000f00 */
[----:B------:R-:W-:-:S04]  /*0630*/  IMAD.HI.U32 R0, R0, R3, RZ ;  /* 0x0000000300007227 */ /* 0x000fc800078e00ff */
[----:B------:R-:W-:-:S04]  /*0640*/  IMAD.MOV R2, RZ, RZ, -R0 ;  /* 0x000000ffff027224 */ /* 0x000fc800078e0a00 */
[----:B------:R-:W-:-:S05]  /*0650*/  IMAD R2, R4, R2, R3 ;  /* 0x0000000204027224 */ /* 0x000fca00078e0203 */
[----:B------:R-:W-:-:S13]  /*0660*/  ISETP.GT.U32.AND P1, PT, R4, R2, PT ;  /* 0x000000020400720c */ /* 0x000fda0003f24070 */
[----:B------:R-:W-:Y:S01]  /*0670*/  @!P1 IMAD.IADD R2, R2, 0x1, -R4 ;  /* 0x0000000102029824 */ /* 0x000fe200078e0a04 */
[----:B------:R-:W-:Y:S02]  /*0680*/  @!P1 IADD3 R0, PT, PT, R0, 0x1, RZ ;  /* 0x0000000100009810 */ /* 0x000fe40007ffe0ff */
[C---:B------:R-:W-:Y:S02]  /*0690*/  ISETP.NE.AND P1, PT, R5.reuse, RZ, PT ;  /* 0x000000ff0500720c */ /* 0x040fe40003f25270 */
[----:B------:R-:W-:Y:S02]  /*06a0*/  ISETP.GE.U32.AND P2, PT, R2, R4, PT ;  /* 0x000000040200720c */ /* 0x000fe40003f46070 */
[----:B------:R-:W-:-:S04]  /*06b0*/  LOP3.LUT R2, R5, UR29, RZ, 0x3c, !PT ;  /* 0x0000001d05027c12 */ /* 0x000fc8000f8e3cff */
[----:B------:R-:W-:-:S07]  /*06c0*/  ISETP.GE.AND P0, PT, R2, RZ, PT ;  /* 0x000000ff0200720c */ /* 0x000fce0003f06270 */
[----:B------:R-:W-:-:S06]  /*06d0*/  @P2 VIADD R0, R0, 0x1 ;  /* 0x0000000100002836 */ /* 0x000fcc0000000000 */
[----:B------:R-:W-:Y:S02]  /*06e0*/  @!P0 IADD3 R0, PT, PT, -R0, RZ, RZ ;  /* 0x000000ff00008210 */ /* 0x000fe40007ffe1ff */
[----:B------:R-:W-:-:S04]  /*06f0*/  @!P1 LOP3.LUT R0, RZ, R5, RZ, 0x33, !PT ;  /* 0x00000005ff009212 */ /* 0x000fc800078e33ff */
[----:B------:R-:W-:Y:S01]  /*0700*/  SHF.R.S32.HI R14, RZ, 0x1f, R0 ;  /* 0x0000001fff0e7819 */ /* 0x000fe20000011400 */
[----:B------:R-:W-:Y:S06]  /*0710*/  BRA.U !UP0, `(.L_x_163) ;  /* 0x00000001081c7547 */ /* 0x000fec000b800000 */
[----:B------:R-:W1:Y:S01]  /*0720*/  LDCU UR5, c[0x0][0x430] ;  /* 0x00008600ff0577ac */ /* 0x000e620008000800 */
[----:B------:R-:W1:Y:S01]  /*0730*/  LDCU UR4, c[0x0][0x454] ;  /* 0x00008a80ff0477ac */ /* 0x000e620008000800 */
[----:B------:R-:W3:Y:S01]  /*0740*/  LDCU UR31, c[0x0][0x444] ;  /* 0x00008880ff1f77ac */ /* 0x000ee20008000800 */
[----:B-1----:R-:W-:Y:S02]  /*0750*/  ULEA UR4, UR5, UR4, 0x7 ;  /* 0x0000000405047291 */ /* 0x002fe4000f8e38ff */
[----:B---3--:R-:W-:-:S04]  /*0760*/  UIMAD UR38, UR36, UR31, UR40 ;  /* 0x0000001f242672a4 */ /* 0x008fc8000f8e0228 */
[----:B------:R-:W-:Y:S01]  /*0770*/  UIMAD UR38, UR4, UR29, UR38 ;  /* 0x0000001d042672a4 */ /* 0x000fe2000f8e0226 */
[----:B------:R-:W-:Y:S11]  /*0780*/  BRA `(.L_x_164) ;  /* 0x0000000000107947 */ /* 0x000ff60003800000 */
.L_x_163:
[----:B------:R-:W1:Y:S01]  /*0790*/  LDCU UR38, c[0x0][0x3e0] ;  /* 0x00007c00ff2677ac */ /* 0x000e620008000800 */
[----:B------:R-:W3:Y:S01]  /*07a0*/  LDCU UR31, c[0x0][0x444] ;  /* 0x00008880ff1f77ac */ /* 0x000ee20008000800 */
[----:B-1----:R-:W-:-:S04]  /*07b0*/  UIMAD UR38, UR36, UR38, UR29 ;  /* 0x00000026242672a4 */ /* 0x002fc8000f8e021d */
[----:B---3--:R-:W-:-:S12]  /*07c0*/  UIMAD UR38, UR38, UR31, URZ ;  /* 0x0000001f262672a4 */ /* 0x008fd8000f8e02ff */
.L_x_164:
[----:B------:R-:W1:Y:S01]  /*07d0*/  S2R R229, SR_TID.X ;  /* 0x0000000000e57919 */ /* 0x000e620000002100 */
[----:B------:R-:W3:Y:S01]  /*07e0*/  LDCU.64 UR16, c[0x0][0x3b0] ;  /* 0x00007600ff1077ac */ /* 0x000ee20008000a00 */
[----:B------:R-:W-:Y:S01]  /*07f0*/  IMAD.MOV.U32 R3, RZ, RZ, RZ ;  /* 0x000000ffff037224 */ /* 0x000fe200078e00ff */
[----:B------:R-:W4:Y:S01]  /*0800*/  LDC.64 R22, c[0x0][0x590] ;  /* 0x00016400ff167b82 */ /* 0x000f220000000a00 */
[----:B------:R-:W2:Y:S01]  /*0810*/  LDCU.64 UR10, c[0x0][0x3c0] ;  /* 0x00007800ff0a77ac */ /* 0x000ea20008000a00 */
[----:B------:R-:W3:Y:S06]  /*0820*/  LDCU.64 UR6, c[0x0][0x3b8] ;  /* 0x00007700ff0677ac */ /* 0x000eec0008000a00 */
[----:B------:R-:W4:Y:S01]  /*0830*/  LDC.64 R24, c[0x0][0x598] ;  /* 0x00016600ff187b82 */ /* 0x000f220000000a00 */
[----:B------:R-:W-:Y:S01]  /*0840*/  ULEA UR37, UR37, 0xffffffc0, 0x6 ;  /* 0xffffffc025257891 */ /* 0x000fe2000f8e30ff */
[----:B------:R-:W1:Y:S03]  /*0850*/  LDCU.64 UR12, c[0x0][0x588] ;  /* 0x0000b100ff0c77ac */ /* 0x000e660008000a00 */
[----:B------:R-:W-:Y:S01]  /*0860*/  USHF.R.S32.HI UR35, URZ, 0x1f, UR37 ;  /* 0x0000001fff237899 */ /* 0x000fe20008011425 */
[----:B------:R-:W1:Y:S01]  /*0870*/  LDCU.64 UR14, c[0x0][0x398] ;  /* 0x00007300ff0e77ac */ /* 0x000e620008000a00 */
[----:B--2---:R-:W-:Y:S01]  /*0880*/  IMAD.U32 R6, RZ, RZ, UR10 ;  /* 0x0000000aff067e24 */ /* 0x004fe2000f8e00ff */
[----:B------:R-:W-:-:S02]  /*0890*/  USHF.R.S32.HI UR19, URZ, 0x1f, UR42 ;  /* 0x0000001fff137899 */ /* 0x000fc4000801142a */
[----:B------:R-:W-:Y:S01]  /*08a0*/  UIADD3 UR21, UP0, UPT, UR18, UR42, URZ ;  /* 0x0000002a12157290 */ /* 0x000fe2000ff1e0ff */
[----:B---3--:R-:W-:Y:S01]  /*08b0*/  IMAD.U32 R4, RZ, RZ, UR6 ;  /* 0x00000006ff047e24 */ /* 0x008fe2000f8e00ff */
[----:B------:R-:W2:Y:S01]  /*08c0*/  LDCU.64 UR8, c[0x0][0x3a8] ;  /* 0x00007500ff0877ac */ /* 0x000ea20008000a00 */
[----:B-1----:R-:W-:Y:S01]  /*08d0*/  IMAD.SHL.U32 R163, R229, 0x8, RZ ;  /* 0x00000008e5a37824 */ /* 0x002fe200078e00ff */
[----:B------:R-:W1:Y:S01]  /*08e0*/  LDCU.64 UR4, c[0x0][0x3a0] ;  /* 0x00007400ff0477ac */ /* 0x000e620008000a00 */
[----:B------:R-:W-:Y:S01]  /*08f0*/  IMAD.U32 R10, RZ, RZ, UR12 ;  /* 0x0000000cff0a7e24 */ /* 0x000fe2000f8e00ff */
[----:B------:R-:W-:Y:S01]  /*0900*/  SHF.R.U32.HI R251, RZ, 0x2, R229 ;  /* 0x00000002fffb7819 */ /* 0x000fe200000116e5 */
[----:B------:R-:W-:Y:S01]  /*0910*/  IMAD.U32 R16, RZ, RZ, UR13 ;  /* 0x0000000dff107e24 */ /* 0x000fe2000f8e00ff */
[----:B------:R-:W-:Y:S01]  /*0920*/  UIMAD UR20, UR35, UR16, URZ ;  /* 0x00000010231472a4 */ /* 0x000fe2000f8e02ff */
[----:B------:R-:W-:Y:S01]  /*0930*/  LOP3.LUT R2, R163, 0x18, RZ, 0xc0, !PT ;  /* 0x00000018a3027812 */ /* 0x000fe200078ec0ff */
[----:B------:R-:W-:Y:S01]  /*0940*/  ULEA.HI.X.SX32 UR18, UR18, UR19, 0x1, UP0 ;  /* 0x0000001312127291 */ /* 0x000fe200080f0eff */
[----:B------:R-:W-:Y:S01]  /*0950*/  IMAD.U32 R8, RZ, RZ, UR14 ;  /* 0x0000000eff087e24 */ /* 0x000fe2000f8e00ff */
[----:B------:R-:W-:Y:S01]  /*0960*/  UIMAD.WIDE.U32 UR44, UR37, UR16, URZ ;  /* 0x00000010252c72a5 */ /* 0x000fe2000f8e00ff */
[----:B------:R-:W-:Y:S01]  /*0970*/  IMAD R18, R251, UR11, RZ ;  /* 0x0000000bfb127c24 */ /* 0x000fe2000f8e02ff */
[----:B------:R-:W-:Y:S01]  /*0980*/  UIMAD UR20, UR37, UR17, UR20 ;  /* 0x00000011251472a4 */ /* 0x000fe2000f8e0214 */
[----:B------:R-:W-:Y:S01]  /*0990*/  IMAD.WIDE.U32 R6, R6, UR21, R2 ;  /* 0x0000001506067c25 */ /* 0x000fe2000f8e0002 */
[----:B------:R-:W-:-:S02]  /*09a0*/  UIMAD UR19, UR18, UR10, URZ ;  /* 0x0000000a121372a4 */ /* 0x000fc4000f8e02ff */
[----:B------:R-:W-:Y:S01]  /*09b0*/  UIMAD UR18, UR18, UR6, URZ ;  /* 0x00000006121272a4 */ /* 0x000fe2000f8e02ff */
[--C-:B------:R-:W-:Y:S01]  /*09c0*/  IMAD.WIDE.U32 R4, R4, UR21, R2.reuse ;  /* 0x0000001504047c25 */ /* 0x100fe2000f8e0002 */
[----:B------:R-:W-:Y:S02]  /*09d0*/  UIADD3 UR20, UPT, UPT, UR45, UR20, URZ ;  /* 0x000000142d147290 */ /* 0x000fe4000fffe0ff */
[----:B------:R-:W-:Y:S01]  /*09e0*/  UIMAD UR19, UR21, UR11, UR19 ;  /* 0x0000000b151372a4 */ /* 0x000fe2000f8e0213 */
[----:B------:R-:W-:Y:S01]  /*09f0*/  IMAD.WIDE.U32 R10, R10, UR36, R2 ;  /* 0x000000240a0a7c25 */ /* 0x000fe2000f8e0002 */
[----:B------:R-:W-:Y:S01]  /*0a00*/  UIMAD UR18, UR21, UR7, UR18 ;  /* 0x00000007151272a4 */ /* 0x000fe2000f8e0212 */
[----:B------:R-:W-:Y:S01]  /*0a10*/  LOP3.LUT R2, R2, UR44, RZ, 0xfc, !PT ;  /* 0x0000002c02027c12 */ /* 0x000fe2000f8efcff */
[----:B------:R-:W-:Y:S01]  /*0a20*/  USHF.L.U64.HI UR14, UR10, 0x6, UR11 ;  /* 0x000000060a0e7899 */ /* 0x000fe2000801020b */
[----:B------:R-:W-:Y:S01]  /*0a30*/  IMAD.U32 R3, RZ, RZ, UR20 ;  /* 0x00000014ff037e24 */ /* 0x000fe2000f8e00ff */
[----:B------:R-:W3:Y:S01]  /*0a40*/  LDCU.64 UR12, c[0x0][0x390] ;  /* 0x00007200ff0c77ac */ /* 0x000ee20008000a00 */
[----:B------:R-:W-:-:S02]  /*0a50*/  VIADD R7, R7, UR19 ;  /* 0x0000001307077c36 */ /* 0x000fc40008000000 */
[----:B--2---:R-:W-:Y:S01]  /*0a60*/  IMAD.U32 R12, RZ, RZ, UR8 ;  /* 0x00000008ff0c7e24 */ /* 0x004fe2000f8e00ff */
[----:B------:R-:W2:Y:S01]  /*0a70*/  LDCU.64 UR20, c[0x0][0x3d8] ;  /* 0x00007b00ff1477ac */ /* 0x000ea20008000a00 */
[----:B------:R-:W-:Y:S02]  /*0a80*/  VIADD R5, R5, UR18 ;  /* 0x0000001205057c36 */ /* 0x000fe40008000000 */
[----:B-1----:R-:W-:Y:S01]  /*0a90*/  IMAD.U32 R13, RZ, RZ, UR4 ;  /* 0x00000004ff0d7e24 */ /* 0x002fe2000f8e00ff */
[----:B------:R-:W1:Y:S01]  /*0aa0*/  LDCU.64 UR18, c[0x0][0x3c8] ;  /* 0x00007900ff1277ac */ /* 0x000e620008000a00 */
[----:B------:R-:W-:Y:S01]  /*0ab0*/  IMAD.WIDE.U32 R8, R8, UR36, R2 ;  /* 0x0000002408087c25 */ /* 0x000fe2000f8e0002 */
[----:B------:R-:W-:-:S03]  /*0ac0*/  ULEA UR41, UR39, UR41, 0x6 ;  /* 0x0000002927297291 */ /* 0x000fc6000f8e30ff */
[----:B------:R-:W-:-:S04]  /*0ad0*/  IMAD.WIDE.U32 R2, R12, UR36, R6 ;  /* 0x000000240c027c25 */ /* 0x000fc8000f8e0006 */
[----:B------:R-:W-:-:S04]  /*0ae0*/  IMAD.WIDE.U32 R6, R13, UR36, R4 ;  /* 0x000000240d067c25 */ /* 0x000fc8000f8e0004 */
[----:B------:R-:W-:Y:S01]  /*0af0*/  IMAD.U32 R13, RZ, RZ, UR5 ;  /* 0x00000005ff0d7e24 */ /* 0x000fe2000f8e00ff */
[----:B------:R-:W4:Y:S01]  /*0b00*/  LDCU.64 UR4, c[0x0][0x3d0] ;  /* 0x00007a00ff0477ac */ /* 0x000f220008000a00 */
[----:B------:R-:W-:Y:S02]  /*0b10*/  IMAD.U32 R4, RZ, RZ, UR15 ;  /* 0x0000000fff047e24 */ /* 0x000fe4000f8e00ff */
[----:B------:R-:W-:Y:S01]  /*0b20*/  IMAD R7, R13, UR36, R7 ;  /* 0x000000240d077c24 */ /* 0x000fe2000f8e0207 */
[----:B------:R-:W-:Y:S01]  /*0b30*/  USHF.L.U32 UR15, UR10, 0x6, URZ ;  /* 0x000000060a0f7899 */ /* 0x000fe200080006ff */
[----:B------:R-:W-:Y:S02]  /*0b40*/  IMAD R5, R4, UR36, R9 ;  /* 0x0000002404057c24 */ /* 0x000fe4000f8e0209 */
[----:B------:R-:W-:Y:S02]  /*0b50*/  IMAD.MOV.U32 R4, RZ, RZ, R8 ;  /* 0x000000ffff047224 */ /* 0x000fe400078e0008 */
[----:B--2---:R-:W-:-:S02]  /*0b60*/  IMAD R8, R14, UR20, RZ ;  /* 0x000000140e087c24 */ /* 0x004fc4000f8e02ff */
[----:B-1----:R-:W-:Y:S02]  /*0b70*/  IMAD.U32 R9, RZ, RZ, UR18 ;  /* 0x00000012ff097e24 */ /* 0x002fe4000f8e00ff */
[----:B------:R-:W-:Y:S02]  /*0b80*/  IMAD R15, R0, UR21, R8 ;  /* 0x00000015000f7c24 */ /* 0x000fe4000f8e0208 */
[----:B------:R-:W-:Y:S02]  /*0b90*/  IMAD R17, R16, UR36, R11 ;  /* 0x0000002410117c24 */ /* 0x000fe4000f8e020b */
[----:B------:R-:W-:Y:S01]  /*0ba0*/  IMAD.U32 R12, RZ, RZ, UR9 ;  /* 0x00000009ff0c7e24 */ /* 0x000fe2000f8e00ff */
[----:B------:R-:W1:Y:S01]  /*0bb0*/  LDCU.64 UR8, c[0x0][0x380] ;  /* 0x00007000ff0877ac */ /* 0x000e620008000a00 */
[----:B----4-:R-:W-:Y:S02]  /*0bc0*/  IMAD R8, R14, UR4, RZ ;  /* 0x000000040e087c24 */ /* 0x010fe4000f8e02ff */
[----:B------:R-:W-:-:S02]  /*0bd0*/  IMAD.MOV.U32 R16, RZ, RZ, R10 ;  /* 0x000000ffff107224 */ /* 0x000fc400078e000a */
[C---:B------:R-:W-:Y:S01]  /*0be0*/  IMAD R14, R0.reuse, UR5, R8 ;  /* 0x00000005000e7c24 */ /* 0x040fe2000f8e0208 */
[----:B------:R-:W-:Y:S01]  /*0bf0*/  USHF.L.U32 UR5, UR6, 0x6, URZ ;  /* 0x0000000606057899 */ /* 0x000fe200080006ff */
[----:B------:R-:W-:Y:S01]  /*0c00*/  IMAD.WIDE.U32 R6, R0, UR4, R6 ;  /* 0x0000000400067c25 */ /* 0x000fe2000f8e0006 */
[----:B------:R-:W-:-:S03]  /*0c10*/  USHF.L.U64.HI UR4, UR6, 0x6, UR7 ;  /* 0x0000000606047899 */ /* 0x000fc60008010207 */
[----:B------:R-:W-:-:S04]  /*0c20*/  IMAD.WIDE.U32 R4, R9, UR29, R4 ;  /* 0x0000001d09047c25 */ /* 0x000fc8000f8e0004 */
[----:B------:R-:W-:Y:S02]  /*0c30*/  IMAD.U32 R10, RZ, RZ, UR19 ;  /* 0x00000013ff0a7e24 */ /* 0x000fe4000f8e00ff */
[----:B------:R-:W-:Y:S02]  /*0c40*/  IMAD R3, R12, UR36, R3 ;  /* 0x000000240c037c24 */ /* 0x000fe4000f8e0203 */
[----:B------:R-:W-:Y:S02]  /*0c50*/  IMAD.U32 R9, RZ, RZ, UR14 ;  /* 0x0000000eff097e24 */ /* 0x000fe4000f8e00ff */
[----:B------:R-:W-:Y:S01]  /*0c60*/  IMAD.U32 R8, RZ, RZ, UR15 ;  /* 0x0000000fff087e24 */ /* 0x000fe2000f8e00ff */
[----:B------:R-:W2:Y:S01]  /*0c70*/  LDCU.64 UR14, c[0x0][0x388] ;  /* 0x00007100ff0e77ac */ /* 0x000ea20008000a00 */
[----:B------:R-:W-:Y:S02]  /*0c80*/  IMAD R11, R10, UR29, R5 ;  /* 0x0000001d0a0b7c24 */ /* 0x000fe4000f8e0205 */
[----:B------:R-:W-:-:S02]  /*0c90*/  IMAD.MOV.U32 R10, RZ, RZ, R4 ;  /* 0x000000ffff0a7224 */ /* 0x000fc400078e0004 */
[----:B------:R-:W-:Y:S01]  /*0ca0*/  IMAD.U32 R5, RZ, RZ, UR4 ;  /* 0x00000004ff057e24 */ /* 0x000fe2000f8e00ff */
[----:B------:R-:W-:Y:S01]  /*0cb0*/  UMOV UR4, UR23 ;  /* 0x0000001700047c82 */ /* 0x000fe20008000000 */
[----:B------:R-:W-:Y:S01]  /*0cc0*/  IMAD.U32 R4, RZ, RZ, UR5 ;  /* 0x00000005ff047e24 */ /* 0x000fe2000f8e00ff */
[----:B------:R-:W-:Y:S01]  /*0cd0*/  ULOP3.LUT UR5, UR39, 0x80000001, URZ, 0xc0, !UPT ;  /* 0x8000000127057892 */ /* 0x000fe2000f8ec0ff */
[----:B------:R-:W-:-:S03]  /*0ce0*/  IMAD.WIDE.U32 R2, R0, UR20, R2 ;  /* 0x0000001400027c25 */ /* 0x000fc6000f8e0002 */
[----:B------:R-:W-:Y:S01]  /*0cf0*/  UISETP.NE.AND UP0, UPT, UR5, 0x1, UPT ;  /* 0x000000010500788c */ /* 0x000fe2000bf05270 */
[----:B------:R-:W-:-:S03]  /*0d00*/  IMAD.WIDE.U32 R12, R251, UR10, R8 ;  /* 0x0000000afb0c7c25 */ /* 0x000fc6000f8e0008 */
[----:B------:R-:W-:Y:S01]  /*0d10*/  USEL UR5, URZ, 0x3000, UP0 ;  /* 0x00003000ff057887 */ /* 0x000fe20008000000 */
[----:B------:R-:W-:Y:S01]  /*0d20*/  IMAD.WIDE.U32 R8, R251, UR6, R4 ;  /* 0x00000006fb087c25 */ /* 0x000fe2000f8e0004 */
[----:B------:R-:W-:-:S03]  /*0d30*/  IADD3 R0, P1, PT, R2, R12, RZ ;  /* 0x0000000c02007210 */ /* 0x000fc60007f3e0ff */
[----:B------:R-:W-:Y:S01]  /*0d40*/  IMAD.IADD R5, R3, 0x1, R15 ;  /* 0x0000000103057824 */ /* 0x000fe200078e020f */
[----:B------:R-:W-:Y:S01]  /*0d50*/  IADD3 R19, P0, PT, R6, R8, RZ ;  /* 0x0000000806137210 */ /* 0x000fe20007f1e0ff */
[----:B------:R-:W-:Y:S02]  /*0d60*/  IMAD.IADD R3, R7, 0x1, R14 ;  /* 0x0000000107037824 */ /* 0x000fe400078e020e */
[----:B------:R-:W-:Y:S01]  /*0d70*/  IMAD.MOV.U32 R4, RZ, RZ, R2 ;  /* 0x000000ffff047224 */ /* 0x000fe200078e0002 */
[----:B------:R-:W-:Y:S01]  /*0d80*/  IADD3.X R12, PT, PT, R5, R18, R13, P1, !PT ;  /* 0x00000012050c7210 */ /* 0x000fe20000ffe40d */
[----:B------:R-:W-:Y:S01]  /*0d90*/  IMAD.MOV.U32 R2, RZ, RZ, R6 ;  /* 0x000000ffff027224 */ /* 0x000fe200078e0006 */
[----:B---3--:R-:W-:Y:S01]  /*0da0*/  LEA R14, P1, R0, UR12, 0x1 ;  /* 0x0000000c000e7c11 */ /* 0x008fe2000f8208ff */
[----:B------:R-:W-:-:S03]  /*0db0*/  IMAD.WIDE.U32 R6, R251, UR16, R10 ;  /* 0x00000010fb067c25 */ /* 0x000fc6000f8e000a */
[----:B------:R-:W-:Y:S01]  /*0dc0*/  LEA.HI.X R15, R0, UR13, R12, 0x1, P1 ;  /* 0x0000000d000f7c11 */ /* 0x000fe200088f0c0c */
[C---:B------:R-:W-:Y:S01]  /*0dd0*/  IMAD R0, R251.reuse, UR17, RZ ;  /* 0x00000011fb007c24 */ /* 0x040fe2000f8e02ff */
[C---:B-1----:R-:W-:Y:S01]  /*0de0*/  LEA R246, P2, R6.reuse, UR8, 0x1 ;  /* 0x0000000806f67c11 */ /* 0x042fe2000f8408ff */
[----:B------:R-:W-:Y:S01]  /*0df0*/  IMAD R20, R251, UR7, RZ ;  /* 0x00000007fb147c24 */ /* 0x000fe2000f8e02ff */
[----:B------:R-:W1:Y:S01]  /*0e00*/  LDCU UR8, c[0x0][0x3e0] ;  /* 0x00007c00ff0877ac */ /* 0x000e620008000800 */
[----:B------:R-:W-:Y:S02]  /*0e10*/  IMAD.IADD R0, R7, 0x1, R0 ;  /* 0x0000000107007824 */ /* 0x000fe400078e0200 */
[----:B------:R-:W-:Y:S01]  /*0e20*/  IMAD.WIDE.U32 R4, R251, UR10, R4 ;  /* 0x0000000afb047c25 */ /* 0x000fe2000f8e0004 */
[----:B------:R-:W-:Y:S01]  /*0e30*/  IADD3.X R13, PT, PT, R3, R20, R9, P0, !PT ;  /* 0x00000014030d7210 */ /* 0x000fe200007fe409 */
[----:B------:R-:W3:Y:S01]  /*0e40*/  LDCU.64 UR10, c[0x0][0x420] ;  /* 0x00008400ff0a77ac */ /* 0x000ee20008000a00 */
[----:B------:R-:W-:Y:S01]  /*0e50*/  LEA.HI.X R247, R6, UR9, R0, 0x1, P2 ;  /* 0x0000000906f77c11 */ /* 0x000fe200090f0c00 */
[C---:B------:R-:W-:Y:S01]  /*0e60*/  IMAD R9, R22.reuse, UR35, RZ ;  /* 0x0000002316097c24 */ /* 0x040fe2000f8e02ff */
[----:B------:R-:W-:Y:S01]  /*0e70*/  ISETP.NE.AND P2, PT, RZ, UR43, PT ;  /* 0x0000002bff007c0c */ /* 0x000fe2000bf45270 */
[----:B------:R-:W-:Y:S01]  /*0e80*/  IMAD.WIDE.U32 R10, R22, UR37, R16 ;  /* 0x00000025160a7c25 */ /* 0x000fe2000f8e0010 */
[----:B------:R-:W-:Y:S01]  /*0e90*/  LEA R8, P1, R4, UR12, 0x1 ;  /* 0x0000000c04087c11 */ /* 0x000fe2000f8208ff */
[----:B------:R-:W4:Y:S01]  /*0ea0*/  LDCU UR9, c[0x0][0x44c] ;  /* 0x00008980ff0977ac */ /* 0x000f220008000800 */
[----:B--2---:R-:W-:Y:S01]  /*0eb0*/  LEA R12, P0, R19, UR14, 0x1 ;  /* 0x0000000e130c7c11 */ /* 0x004fe2000f8008ff */
[----:B------:R-:W-:Y:S01]  /*0ec0*/  IMAD R9, R23, UR37, R9 ;  /* 0x0000002517097c24 */ /* 0x000fe2000f8e0209 */
[----:B------:R-:W-:Y:S01]  /*0ed0*/  LOP3.LUT R0, R163, 0xd8, RZ, 0xc0, !PT ;  /* 0x000000d8a3007812 */ /* 0x000fe200078ec0ff */
[----:B------:R-:W-:Y:S01]  /*0ee0*/  IMAD.IADD R7, R5, 0x1, R18 ;  /* 0x0000000105077824 */ /* 0x000fe200078e0212 */
[----:B------:R-:W-:Y:S01]  /*0ef0*/  LEA.HI.X R13, R19, UR15, R13, 0x1, P0 ;  /* 0x0000000f130d7c11 */ /* 0x000fe200080f0c0d */
[----:B------:R-:W-:Y:S01]  /*0f00*/  IMAD.IADD R5, R11, 0x1, R9 ;  /* 0x000000010b057824 */ /* 0x000fe200078e0209 */
[----:B------:R-:W-:Y:S01]  /*0f10*/  LOP3.LUT R0, R0, 0x18, R229, 0x78, !PT ;  /* 0x0000001800007812 */ /* 0x000fe200078e78e5 */
[----:B------:R-:W-:Y:S01]  /*0f20*/  IMAD.WIDE.U32 R2, R251, UR6, R2 ;  /* 0x00000006fb027c25 */ /* 0x000fe2000f8e0002 */
[----:B------:R-:W-:Y:S01]  /*0f30*/  LEA.HI.X R9, R4, UR13, R7, 0x1, P1 ;  /* 0x0000000d04097c11 */ /* 0x000fe200088f0c07 */
[----:B------:R-:W2:Y:S01]  /*0f40*/  LDCU.64 UR6, c[0x0][0x550] ;  /* 0x0000aa00ff0677ac */ /* 0x000ea20008000a00 */
[----:B------:R-:W-:Y:S01]  /*0f50*/  LOP3.LUT R0, R0, 0x1f20, R163, 0xf8, !PT ;  /* 0x00001f2000007812 */ /* 0x000fe200078ef8a3 */
[----:B------:R-:W-:Y:S01]  /*0f60*/  IMAD.MOV.U32 R4, RZ, RZ, R10 ;  /* 0x000000ffff047224 */ /* 0x000fe200078e000a */
[----:B------:R-:W-:Y:S01]  /*0f70*/  LEA R6, P0, R2, UR14, 0x1 ;  /* 0x0000000e02067c11 */ /* 0x000fe2000f8008ff */
[----:B------:R-:W-:Y:S01]  /*0f80*/  IMAD.IADD R3, R3, 0x1, R20 ;  /* 0x0000000103037824 */ /* 0x000fe200078e0214 */
[----:B------:R-:W-:Y:S01]  /*0f90*/  LEA R0, R0, UR4, 0x1 ;  /* 0x0000000400007c11 */ /* 0x000fe2000f8e08ff */
[----:B------:R-:W-:Y:S01]  /*0fa0*/  IMAD.WIDE.U32 R4, R24, UR29, R4 ;  /* 0x0000001d18047c25 */ /* 0x000fe2000f8e0004 */
[----:B------:R-:W-:Y:S01]  /*0fb0*/  @P2 BAR.SYNC.DEFER_BLOCKING 0x0 ;  /* 0x0000000000002b1d */ /* 0x000fe20000010000 */
[----:B------:R-:W-:Y:S01]  /*0fc0*/  UIMAD.WIDE.U32 UR20, UR36, UR31, URZ ;  /* 0x0000001f241472a5 */ /* 0x000fe2000f8e00ff */
[----:B------:R-:W-:Y:S01]  /*0fd0*/  LEA.HI.X R7, R2, UR15, R3, 0x1, P0 ;  /* 0x0000000f02077c11 */ /* 0x000fe200080f0c03 */
[----:B------:R-:W-:Y:S01]  /*0fe0*/  IMAD R3, R25, UR29, R5 ;  /* 0x0000001d19037c24 */ /* 0x000fe2000f8e0205 */
[----:B---3--:R-:W-:Y:S01]  /*0ff0*/  UIMAD.WIDE UR10, UR41, 0x4, UR10 ;  /* 0x00000004290a78a5 */ /* 0x008fe2000f8e020a */
[----:B------:R-:W-:-:S02]  /*1000*/  IMAD.MOV.U32 R2, RZ, RZ, R4 ;  /* 0x000000ffff027224 */ /* 0x000fc400078e0004 */
[C---:B------:R-:W-:Y:S02]  /*1010*/  IMAD R4, R251.reuse, R23, RZ ;  /* 0x00000017fb047224 */ /* 0x040fe400078e02ff */
[----:B------:R-:W-:-:S04]  /*1020*/  IMAD.WIDE.U32 R2, R251, R22, R2 ;  /* 0x00000016fb027225 */ /* 0x000fc800078e0002 */
[----:B------:R-:W-:Y:S01]  /*1030*/  IMAD.IADD R4, R3, 0x1, R4 ;  /* 0x0000000103047824 */ /* 0x000fe200078e0204 */
[----:B--2---:R-:W-:Y:S01]  /*1040*/  LEA R244, P0, R2, UR6, 0x1 ;  /* 0x0000000602f47c11 */ /* 0x004fe2000f8008ff */
[----:B------:R-:W-:-:S03]  /*1050*/  VIADD R248, R0, UR5 ;  /* 0x0000000500f87c36 */ /* 0x000fc60008000000 */
[----:B------:R-:W-:Y:S01]  /*1060*/  LEA.HI.X R245, R2, UR7, R4, 0x1, P0 ;  /* 0x0000000702f57c11 */ /* 0x000fe200080f0c04 */
[----:B------:R-:W2:Y:S01]  /*1070*/  LDCU.64 UR6, c[0x0][0x460] ;  /* 0x00008c00ff0677ac */ /* 0x000ea20008000a00 */
[----:B------:R-:W-:Y:S01]  /*1080*/  @!PT LDS RZ, [RZ] ;  /* 0x00000000fffff984 */ /* 0x000fe20000000800 */
[----:B------:R-:W-:Y:S01]  /*1090*/  @!PT LDS RZ, [RZ] ;  /* 0x00000000fffff984 */ /* 0x000fe20000000800 */
[----:B------:R-:W-:Y:S01]  /*10a0*/  @!PT LDS RZ, [RZ] ;  /* 0x00000000fffff984 */ /* 0x000fe20000000800 */
[----:B------:R-:W-:Y:S04]  /*10b0*/  LDGSTS.E.BYPASS.LTC128B.128 [R0+0xf000], desc[UR32][R8.64] ;  /* 0x0f00000008007fae */ /* 0x000fe8000b981a20 */
[----:B------:R-:W-:Y:S04]  /*10c0*/  LDGSTS.E.BYPASS.LTC128B.128 [R0+0x11000], desc[UR32][R8.64+0x40] ;  /* 0x1100004008007fae */ /* 0x000fe8000b981a20 */
[----:B------:R3:W-:Y:S04]  /*10d0*/  LDGSTS.E.BYPASS.LTC128B.128 [R0+0x13000], desc[UR32][R8.64+0x80] ;  /* 0x1300008008007fae */ /* 0x0007e8000b981a20 */
[----:B------:R-:W-:Y:S04]  /*10e0*/  LDGSTS.E.BYPASS.LTC128B.128 [R0+0x10000], desc[UR32][R14.64] ;  /* 0x100000000e007fae */ /* 0x000fe8000b981a20 */
[----:B------:R-:W-:Y:S04]  /*10f0*/  LDGSTS.E.BYPASS.LTC128B.128 [R0+0x12000], desc[UR32][R14.64+0x40] ;  /* 0x120000400e007fae */ /* 0x000fe8000b981a20 */
[----:B------:R-:W-:Y:S04]  /*1100*/  LDGSTS.E.BYPASS.LTC128B.128 [R0+0x14000], desc[UR32][R14.64+0x80] ;  /* 0x140000800e007fae */ /* 0x000fe8000b981a20 */
[----:B------:R-:W0:Y:S01]  /*1110*/  LDGDEPBAR ;  /* 0x00000000000079af */ /* 0x000e220000000000 */
[----:B--2---:R-:W-:-:S03]  /*1120*/  UISETP.NE.U32.AND UP0, UPT, UR6, URZ, UPT ;  /* 0x000000ff0600728c */ /* 0x004fc6000bf05070 */
[----:B------:R-:W-:Y:S01]  /*1130*/  LDGSTS.E.BYPASS.LTC128B.128 [R0+0x6000], desc[UR32][R244.64] ;  /* 0x06000000f4007fae */ /* 0x000fe2000b981a20 */
[----:B---3--:R-:W-:-:S03]  /*1140*/  SHF.R.U32.HI R8, RZ, 0x5, R229 ;  /* 0x00000005ff087819 */ /* 0x008fc600000116e5 */
[----:B------:R-:W-:Y:S01]  /*1150*/  LDGSTS.E.BYPASS.LTC128B.128 [R0+0x7000], desc[UR32][R244.64+0x40] ;  /* 0x07000040f4007fae */ /* 0x000fe2000b981a20 */
[----:B------:R-:W-:Y:S01]  /*1160*/  USHF.R.S32.HI UR6, URZ, 0x1f, UR31 ;  /* 0x0000001fff067899 */ /* 0x000fe2000801141f */
[----:B------:R-:W-:Y:S02]  /*1170*/  IMAD.MOV.U32 R9, RZ, RZ, 0x4 ;  /* 0x00000004ff097424 */ /* 0x000fe400078e00ff */
[----:B------:R-:W-:Y:S01]  /*1180*/  IMAD.SHL.U32 R5, R8, 0x10, RZ ;  /* 0x0000001008057824 */ /* 0x000fe200078e00ff */
[----:B------:R-:W-:Y:S04]  /*1190*/  LDGSTS.E.BYPASS.LTC128B.128 [R0+0x8000], desc[UR32][R244.64+0x80] ;  /* 0x08000080f4007fae */ /* 0x000fe8000b981a20 */
[----:B------:R-:W-:Y:S01]  /*11a0*/  LDGSTS.E.BYPASS.LTC128B.128 [R248], desc[UR32][R246.64] ;  /* 0x00000000f6f87fae */ /* 0x000fe2000b981a20 */
[----:B------:R-:W-:-:S03]  /*11b0*/  LOP3.LUT R5, R5, 0x10, RZ, 0xc0, !PT ;  /* 0x0000001005057812 */ /* 0x000fc600078ec0ff */
[----:B------:R-:W-:Y:S01]  /*11c0*/  LDGSTS.E.BYPASS.LTC128B.128 [R248+0x1000], desc[UR32][R246.64+0x40] ;  /* 0x01000040f6f87fae */ /* 0x000fe2000b981a20 */
[----:B------:R-:W-:Y:S01]  /*11d0*/  UIMAD UR12, UR6, UR36, URZ ;  /* 0x00000024060c72a4 */ /* 0x000fe2000f8e02ff */
[----:B------:R-:W-:Y:S02]  /*11e0*/  LOP3.LUT R5, R5, 0x7, R251, 0xf8, !PT ;  /* 0x0000000705057812 */ /* 0x000fe400078ef8fb */
[----:B------:R-:W-:Y:S01]  /*11f0*/  LDGSTS.E.BYPASS.LTC128B.128 [R248+0x2000], desc[UR32][R246.64+0x80] ;  /* 0x02000080f6f87fae */ /* 0x000fe2000b981a20 */
[----:B------:R-:W-:Y:S02]  /*1200*/  UIADD3 UR12, UPT, UPT, UR21, UR12, URZ ;  /* 0x0000000c150c7290 */ /* 0x000fe4000fffe0ff */
[----:B------:R-:W-:Y:S01]  /*1210*/  IMAD.WIDE.U32 R2, R5, R9, UR10 ;  /* 0x0000000a05027e25 */ /* 0x000fe2000f8e0009 */
[----:B------:R-:W-:Y:S01]  /*1220*/  LDGSTS.E.BYPASS.LTC128B.128 [R0+0x9000], desc[UR32][R6.64] ;  /* 0x0900000006007fae */ /* 0x000fe2000b981a20 */
[----:B-1----:R-:W-:Y:S01]  /*1230*/  USHF.R.S32.HI UR14, URZ, 0x1f, UR8 ;  /* 0x0000001fff0e7899 */ /* 0x002fe20008011408 */
[----:B------:R-:W1:Y:S02]  /*1240*/  LDC.64 R4, c[0x0][0x5f8] ;  /* 0x00017e00ff047b82 */ /* 0x000e640000000a00 */
[----:B------:R-:W-:Y:S04]  /*1250*/  LDGSTS.E.BYPASS.LTC128B.128 [R0+0xb000], desc[UR32][R6.64+0x40] ;  /* 0x0b00004006007fae */ /* 0x000fe8000b981a20 */
[----:B------:R2:W-:Y:S04]  /*1260*/  LDGSTS.E.BYPASS.LTC128B.128 [R0+0xd000], desc[UR32][R6.64+0x80] ;  /* 0x0d00008006007fae */ /* 0x0005e8000b981a20 */
[----:B------:R-:W-:Y:S04]  /*1270*/  LDGSTS.E.BYPASS.LTC128B.128 [R0+0xa000], desc[UR32][R12.64] ;  /* 0x0a0000000c007fae */ /* 0x000fe8000b981a20 */
[----:B------:R-:W-:Y:S04]  /*1280*/  LDGSTS.E.BYPASS.LTC128B.128 [R0+0xc000], desc[UR32][R12.64+0x40] ;  /* 0x0c0000400c007fae */ /* 0x000fe8000b981a20 */
[----:B------:R3:W-:Y:S04]  /*1290*/  LDGSTS.E.BYPASS.LTC128B.128 [R0+0xe000], desc[UR32][R12.64+0x80] ;  /* 0x0e0000800c007fae */ /* 0x0007e8000b981a20 */
[----:B------:R-:W0:Y:S01]  /*12a0*/  LDGDEPBAR ;  /* 0x00000000000079af */ /* 0x000e220000000000 */
[----:B------:R-:W-:-:S02]  /*12b0*/  UIMAD UR12, UR12, UR8, URZ ;  /* 0x000000080c0c72a4 */ /* 0x000fc4000f8e02ff */
[----:B------:R-:W-:Y:S01]  /*12c0*/  UIMAD.WIDE.U32 UR18, UR20, UR8, URZ ;  /* 0x00000008141272a5 */ /* 0x000fe2000f8e00ff */
[C---:B------:R-:W-:Y:S01]  /*12d0*/  IMAD.SHL.U32 R225, R229.reuse, 0x4, RZ ;  /* 0x00000004e5e17824 */ /* 0x040fe200078e00ff */
[----:B----4-:R-:W-:Y:S01]  /*12e0*/  UIMAD UR16, UR29, UR9, URZ ;  /* 0x000000091d1072a4 */ /* 0x010fe2000f8e02ff */
[----:B------:R-:W5:Y:S01]  /*12f0*/  LDG.E R9, desc[UR32][R2.64] ;  /* 0x0000002002097981 */ /* 0x000f62000c1e1900 */
[----:B------:R-:W-:Y:S02]  /*1300*/  USHF.R.S32.HI UR13, URZ, 0x1f, UR9 ;  /* 0x0000001fff0d7899 */ /* 0x000fe40008011409 */
[----:B------:R-:W-:Y:S01]  /*1310*/  UISETP.NE.AND.EX UP0, UPT, UR7, URZ, UPT, UP0 ;  /* 0x000000ff0700728c */ /* 0x000fe2000bf05300 */
[----:B------:R-:W5:Y:S01]  /*1320*/  LDG.E R10, desc[UR32][R2.64+0x20] ;  /* 0x00002020020a7981 */ /* 0x000f62000c1e1900 */
[----:B--2---:R-:W1:Y:S01]  /*1330*/  S2R R6, SR_CTAID.X ;  /* 0x0000000000067919 */ /* 0x004e620000002500 */
[----:B------:R-:W-:Y:S02]  /*1340*/  UIMAD UR12, UR14, UR20, UR12 ;  /* 0x000000140e0c72a4 */ /* 0x000fe4000f8e020c */
[----:B------:R-:W-:Y:S01]  /*1350*/  USHF.R.S32.HI UR17, URZ, 0x1f, UR16 ;  /* 0x0000001fff117899 */ /* 0x000fe20008011410 */
[----:B------:R-:W5:Y:S01]  /*1360*/  LDG.E R11, desc[UR32][R2.64+0x80] ;  /* 0x00008020020b7981 */ /* 0x000f62000c1e1900 */
[----:B------:R-:W-:Y:S01]  /*1370*/  UIADD3 UR12, UPT, UPT, UR19, UR12, URZ ;  /* 0x0000000c130c7290 */ /* 0x000fe2000fffe0ff */
[C---:B------:R-:W-:Y:S01]  /*1380*/  IMAD.SHL.U32 R224, R229.reuse, 0x10, RZ ;  /* 0x00000010e5e07824 */ /* 0x040fe200078e00ff */
[----:B------:R-:W2:Y:S01]  /*1390*/  LDCU.64 UR6, c[0x0][0x570] ;  /* 0x0000ae00ff0677ac */ /* 0x000ea20008000a00 */
[----:B------:R1:W5:Y:S01]  /*13a0*/  LDG.E R252, desc[UR32][R2.64+0xa0] ;  /* 0x0000a02002fc7981 */ /* 0x000362000c1e1900 */
[C---:B---3--:R-:W-:Y:S01]  /*13b0*/  LOP3.LUT R0, R229.reuse, 0x1f, RZ, 0xc0, !PT ;  /* 0x0000001fe5007812 */ /* 0x048fe200078ec0ff */
[----:B------:R-:W-:Y:S01]  /*13c0*/  IMAD.SHL.U32 R12, R229, 0x20, RZ ;  /* 0x00000020e50c7824 */ /* 0x000fe200078e00ff */
[----:B------:R-:W-:Y:S01]  /*13d0*/  UIMAD UR12, UR12, UR9, URZ ;  /* 0x000000090c0c72a4 */ /* 0x000fe2000f8e02ff */
[----:B------:R-:W-:-:S04]  /*13e0*/  DEPBAR.LE SB0, 0x1 ;  /* 0x000080400000791a */ /* 0x000fc80000000000 */
[----:B------:R-:W-:Y:S01]  /*13f0*/  UIMAD.WIDE.U32 UR16, UR18, UR9, UR16 ;  /* 0x00000009121072a5 */ /* 0x000fe2000f8e0010 */
[----:B------:R-:W-:Y:S01]  /*1400*/  LOP3.LUT R208, R224, 0x100, RZ, 0xc0, !PT ;  /* 0x00000100e0d07812 */ /* 0x000fe200078ec0ff */
[----:B------:R-:W-:Y:S01]  /*1410*/  UIMAD UR12, UR13, UR18, UR12 ;  /* 0x000000120d0c72a4 */ /* 0x000fe2000f8e020c */
[----:B------:R-:W-:Y:S01]  /*1420*/  CS2R R126, SRZ ;  /* 0x00000000007e7805 */ /* 0x000fe2000001ff00 */
[----:B------:R-:W-:Y:S01]  /*1430*/  USEL UR40, UR40, URZ, UP0 ;  /* 0x000000ff28287287 */ /* 0x000fe20008000000 */
[----:B------:R-:W-:Y:S01]  /*1440*/  CS2R R124, SRZ ;  /* 0x00000000007c7805 */ /* 0x000fe2000001ff00 */
[----:B------:R-:W-:Y:S01]  /*1450*/  UIMAD UR14, UR8, UR9, URZ ;  /* 0x00000009080e72a4 */ /* 0x000fe2000f8e02ff */
[----:B------:R-:W-:Y:S01]  /*1460*/  CS2R R130, SRZ ;  /* 0x0000000000827805 */ /* 0x000fe2000001ff00 */
[----:B------:R-:W-:Y:S01]  /*1470*/  UIMAD.WIDE UR20, UR8, UR9, URZ ;  /* 0x00000009081472a5 */ /* 0x000fe2000f8e02ff */
[----:B------:R-:W-:Y:S01]  /*1480*/  CS2R R128, SRZ ;  /* 0x0000000000807805 */ /* 0x000fe2000001ff00 */
[----:B------:R-:W-:Y:S01]  /*1490*/  UIADD3 UR13, UPT, UPT, UR17, UR12, URZ ;  /* 0x0000000c110d7290 */ /* 0x000fe2000fffe0ff */
[----:B------:R-:W-:Y:S01]  /*14a0*/  CS2R R122, SRZ ;  /* 0x00000000007a7805 */ /* 0x000fe2000001ff00 */
[----:B------:R-:W-:Y:S01]  /*14b0*/  UIADD3 UR40, UP0, UPT, UR37, UR40, URZ ;  /* 0x0000002825287290 */ /* 0x000fe2000ff1e0ff */
[----:B------:R-:W-:Y:S01]  /*14c0*/  IMAD R0, R8, UR14, R0 ;  /* 0x0000000e08007c24 */ /* 0x000fe2000f8e0200 */
[----:B------:R-:W-:Y:S01]  /*14d0*/  UMOV UR12, UR16 ;  /* 0x00000010000c7c82 */ /* 0x000fe20008000000 */
[----:B------:R-:W-:Y:S01]  /*14e0*/  LOP3.LUT R8, R225, 0x18, RZ, 0xc0, !PT ;  /* 0x00000018e1087812 */ /* 0x000fe200078ec0ff */
[----:B------:R-:W-:Y:S01]  /*14f0*/  UIMAD.WIDE.U32 UR12, UR20, UR40, UR12 ;  /* 0x00000028140c72a5 */ /* 0x000fe2000f8e000c */
[----:B-1----:R-:W-:Y:S01]  /*1500*/  IMAD.WIDE.U32 R2, R6, R4, RZ ;  /* 0x0000000406027225 */ /* 0x002fe200078e00ff */
[----:B------:R-:W-:Y:S01]  /*1510*/  UIADD3.X UR35, UPT, UPT, URZ, UR35, URZ, UP0, !UPT ;  /* 0x00000023ff237290 */ /* 0x000fe200087fe4ff */
[----:B------:R-:W-:Y:S01]  /*1520*/  LOP3.LUT R7, R8, 0xc0, R12, 0xf8, !PT ;  /* 0x000000c008077812 */ /* 0x000fe200078ef80c */
[----:B------:R-:W-:Y:S01]  /*1530*/  UIMAD UR40, UR21, UR40, URZ ;  /* 0x00000028152872a4 */ /* 0x000fe2000f8e02ff */
[----:B------:R-:W-:Y:S01]  /*1540*/  IMAD R5, R6, R5, R3 ;  /* 0x0000000506057224 */ /* 0x000fe200078e0203 */
[----:B------:R-:W-:Y:S01]  /*1550*/  SEL R2, R2, RZ, P2 ;  /* 0x000000ff02027207 */ /* 0x000fe20001000000 */
[----:B------:R-:W-:Y:S01]  /*1560*/  USHF.L.U32 UR8, UR14, 0x6, URZ ;  /* 0x000000060e087899 */ /* 0x000fe200080006ff */
[----:B------:R-:W-:Y:S01]  /*1570*/  LOP3.LUT R3, R224, 0x3c00, RZ, 0xc0, !PT ;  /* 0x00003c00e0037812 */ /* 0x000fe200078ec0ff */
[----:B------:R-:W-:Y:S01]  /*1580*/  UIMAD UR35, UR20, UR35, UR40 ;  /* 0x00000023142372a4 */ /* 0x000fe2000f8e0228 */
[----:B------:R-:W-:Y:S01]  /*1590*/  IADD3 R6, P1, P0, R0, UR12, R2 ;  /* 0x0000000c00067c10 */ /* 0x000fe2000f83e002 */
[----:B------:R-:W-:Y:S01]  /*15a0*/  UISETP.GE.AND UP0, UPT, UR34, 0x1, UPT ;  /* 0x000000012200788c */ /* 0x000fe2000bf06270 */
[----:B------:R-:W-:Y:S01]  /*15b0*/  SHF.R.S32.HI R4, RZ, 0x1f, R0 ;  /* 0x0000001fff047819 */ /* 0x000fe20000011400 */
[----:B------:R-:W-:Y:S01]  /*15c0*/  UIADD3 UR35, UPT, UPT, UR13, UR35, URZ ;  /* 0x000000230d237290 */ /* 0x000fe2000fffe0ff */
[----:B------:R-:W-:Y:S01]  /*15d0*/  LOP3.LUT R3, R3, 0x20, R12, 0xf8, !PT ;  /* 0x0000002003037812 */ /* 0x000fe200078ef80c */
[----:B------:R-:W-:Y:S01]  /*15e0*/  ULEA UR12, UR39, UR38, 0x6 ;  /* 0x00000026270c7291 */ /* 0x000fe2000f8e30ff */
[----:B------:R-:W-:-:S02]  /*15f0*/  LOP3.LUT R2, R7, 0x8, R229, 0x78, !PT ;  /* 0x0000000807027812 */ /* 0x000fc400078e78e5 */
[----:B------:R-:W-:Y:S02]  /*1600*/  CS2R R120, SRZ ;  /* 0x0000000000787805 */ /* 0x000fe4000001ff00 */
[----:B------:R-:W-:Y:S02]  /*1610*/  SEL R0, R5, RZ, P2 ;  /* 0x000000ff05007207 */ /* 0x000fe40001000000 */
[----:B------:R-:W-:Y:S02]  /*1620*/  CS2R R118, SRZ ;  /* 0x0000000000767805 */ /* 0x000fe4000001ff00 */
[----:B------:R-:W-:Y:S01]  /*1630*/  LOP3.LUT R208, R2, R3, R208, 0xfe, !PT ;  /* 0x0000000302d07212 */ /* 0x000fe200078efed0 */
[----:B------:R-:W-:Y:S01]  /*1640*/  IMAD.U32 R2, RZ, RZ, UR8 ;  /* 0x00000008ff027e24 */ /* 0x000fe2000f8e00ff */
[----:B------:R-:W-:Y:S02]  /*1650*/  IADD3.X R3, PT, PT, R4, UR35, R0, P1, P0 ;  /* 0x0000002304037c10 */ /* 0x000fe40008fe0400 */
[----:B------:R-:W-:-:S02]  /*1660*/  CS2R R116, SRZ ;  /* 0x0000000000747805 */ /* 0x000fc4000001ff00 */
[----:B------:R-:W-:Y:S02]  /*1670*/  LOP3.LUT P1, RZ, R229, 0x4, RZ, 0xc0, !PT ;  /* 0x00000004e5ff7812 */ /* 0x000fe4000782c0ff */
[----:B------:R-:W-:Y:S02]  /*1680*/  CS2R R110, SRZ ;  /* 0x00000000006e7805 */ /* 0x000fe4000001ff00 */
[----:B------:R-:W-:Y:S02]  /*1690*/  IADD3 R0, P0, PT, R6, UR8, RZ ;  /* 0x0000000806007c10 */ /* 0x000fe4000ff1e0ff */
[----:B------:R-:W-:Y:S02]  /*16a0*/  CS2R R108, SRZ ;  /* 0x00000000006c7805 */ /* 0x000fe4000001ff00 */
[----:B------:R-:W-:Y:S01]  /*16b0*/  LEA R208, R208, UR4, 0x1 ;  /* 0x00000004d0d07c11 */ /* 0x000fe2000f8e08ff */
[----:B------:R-:W-:Y:S01]  /*16c0*/  BAR.SYNC.DEFER_BLOCKING 0x0 ;  /* 0x0000000000007b1d */ /* 0x000fe20000010000 */
[----:B------:R-:W-:-:S02]  /*16d0*/  LEA.HI.X.SX32 R2, R2, R3, 0x1, P0 ;  /* 0x0000000302027211 */ /* 0x000fc400000f0eff */
[----:B------:R-:W-:Y:S02]  /*16e0*/  CS2R R114, SRZ ;  /* 0x0000000000727805 */ /* 0x000fe4000001ff00 */
[----:B--2---:R-:W-:Y:S01]  /*16f0*/  LEA R242, P0, R0, UR6, 0x2 ;  /* 0x0000000600f27c11 */ /* 0x004fe2000f8010ff */
[C---:B------:R-:W-:Y:S01]  /*1700*/  VIADD R3, R208.reuse, 0xf000 ;  /* 0x0000f000d0037836 */ /* 0x040fe20000000000 */
[----:B------:R-:W-:Y:S01]  /*1710*/  CS2R R112, SRZ ;  /* 0x0000000000707805 */ /* 0x000fe2000001ff00 */
[----:B------:R-:W-:Y:S01]  /*1720*/  VIADD R216, R208, 0xf020 ;  /* 0x0000f020d0d87836 */ /* 0x000fe20000000000 */
[----:B------:R-:W-:Y:S01]  /*1730*/  LEA.HI.X R243, R0, UR7, R2, 0x2, P0 ;  /* 0x0000000700f37c11 */ /* 0x000fe200080f1402 */
[----:B------:R-:W-:Y:S01]  /*1740*/  @P1 VIADD R216, R3, 0xffffffe0 ;  /* 0xffffffe003d81836 */ /* 0x000fe20000000000 */
[----:B------:R-:W1:Y:S01]  /*1750*/  LDCU.64 UR6, c[0x0][0x5e8] ;  /* 0x0000bd00ff0677ac */ /* 0x000e620008000a00 */
[----:B------:R-:W-:Y:S02]  /*1760*/  CS2R R106, SRZ ;  /* 0x00000000006a7805 */ /* 0x000fe4000001ff00 */
[----:B------:R-:W-:-:S02]  /*1770*/  CS2R R104, SRZ ;  /* 0x0000000000687805 */ /* 0x000fc4000001ff00 */
[----:B------:R-:W-:Y:S02]  /*1780*/  CS2R R102, SRZ ;  /* 0x0000000000667805 */ /* 0x000fe4000001ff00 */
[----:B------:R-:W-:Y:S02]  /*1790*/  CS2R R100, SRZ ;  /* 0x0000000000647805 */ /* 0x000fe4000001ff00 */
[----:B------:R-:W-:Y:S02]  /*17a0*/  CS2R R94, SRZ ;  /* 0x00000000005e7805 */ /* 0x000fe4000001ff00 */
[----:B------:R-:W-:Y:S02]  /*17b0*/  CS2R R92, SRZ ;  /* 0x00000000005c7805 */ /* 0x000fe4000001ff00 */
[----:B------:R-:W-:Y:S02]  /*17c0*/  CS2R R98, SRZ ;  /* 0x0000000000627805 */ /* 0x000fe4000001ff00 */
[----:B------:R-:W-:-:S02]  /*17d0*/  CS2R R96, SRZ ;  /* 0x0000000000607805 */ /* 0x000fc4000001ff00 */
[----:B------:R-:W-:Y:S02]  /*17e0*/  CS2R R90, SRZ ;  /* 0x00000000005a7805 */ /* 0x000fe4000001ff00 */
[----:B------:R-:W-:Y:S02]  /*17f0*/  CS2R R88, SRZ ;  /* 0x0000000000587805 */ /* 0x000fe4000001ff00 */
[----:B------:R-:W-:Y:S02]  /*1800*/  CS2R R86, SRZ ;  /* 0x0000000000567805 */ /* 0x000fe4000001ff00 */
[----:B------:R-:W-:Y:S02]  /*1810*/  CS2R R84, SRZ ;  /* 0x0000000000547805 */ /* 0x000fe4000001ff00 */
[----:B------:R-:W-:Y:S02]  /*1820*/  CS2R R78, SRZ ;  /* 0x00000000004e7805 */ /* 0x000fe4000001ff00 */
[----:B------:R-:W-:Y:S01]  /*1830*/  CS2R R76, SRZ ;  /* 0x00000000004c7805 */ /* 0x000fe2000001ff00 */
[----:B------:R2:W3:Y:S01]  /*1840*/  LDSM.16.M88.4 R172, [R208+0xf000] ;  /* 0x00f00000d0ac783b */ /* 0x0004e20000000200 */
[----:B------:R-:W-:-:S02]  /*1850*/  CS2R R82, SRZ ;  /* 0x0000000000527805 */ /* 0x000fc4000001ff00 */
[----:B------:R-:W-:Y:S02]  /*1860*/  CS2R R80, SRZ ;  /* 0x0000000000507805 */ /* 0x000fe4000001ff00 */
[----:B------:R-:W-:Y:S01]  /*1870*/  CS2R R74, SRZ ;  /* 0x00000000004a7805 */ /* 0x000fe2000001ff00 */
[----:B------:R2:W4:Y:S01]  /*1880*/  LDSM.16.M88.4 R176, [R208+0xf400] ;  /* 0x00f40000d0b0783b */ /* 0x0005220000000200 */
[----:B------:R-:W-:Y:S02]  /*1890*/  CS2R R72, SRZ ;  /* 0x0000000000487805 */ /* 0x000fe4000001ff00 */
[----:B------:R-:W-:Y:S02]  /*18a0*/  CS2R R70, SRZ ;  /* 0x0000000000467805 */ /* 0x000fe4000001ff00 */
[----:B------:R-:W-:Y:S01]  /*18b0*/  CS2R R68, SRZ ;  /* 0x0000000000447805 */ /* 0x000fe2000001ff00 */
[----:B------:R2:W2:Y:S01]  /*18c0*/  LDSM.16.M88.4 R188, [R208+0x11000] ;  /* 0x01100000d0bc783b */ /* 0x0004a20000000200 */
[----:B------:R-:W-:-:S02]  /*18d0*/  CS2R R62, SRZ ;  /* 0x00000000003e7805 */ /* 0x000fc4000001ff00 */
[----:B------:R-:W-:Y:S02]  /*18e0*/  CS2R R60, SRZ ;  /* 0x00000000003c7805 */ /* 0x000fe4000001ff00 */
[----:B------:R-:W-:Y:S01]  /*18f0*/  CS2R R66, SRZ ;  /* 0x0000000000427805 */ /* 0x000fe2000001ff00 */
[----:B------:R1:W2:Y:S01]  /*1900*/  LDSM.16.M88.4 R192, [R208+0x11400] ;  /* 0x01140000d0c0783b */ /* 0x0002a20000000200 */
[----:B------:R-:W-:Y:S02]  /*1910*/  CS2R R64, SRZ ;  /* 0x0000000000407805 */ /* 0x000fe4000001ff00 */
[----:B------:R-:W-:Y:S02]  /*1920*/  CS2R R58, SRZ ;  /* 0x00000000003a7805 */ /* 0x000fe4000001ff00 */
[----:B------:R-:W-:Y:S01]  /*1930*/  CS2R R56, SRZ ;  /* 0x0000000000387805 */ /* 0x000fe2000001ff00 */
[----:B------:R2:W2:Y:S01]  /*1940*/  LDSM.16.M88.4 R204, [R208+0x13000] ;  /* 0x01300000d0cc783b */ /* 0x0004a20000000200 */
[----:B------:R-:W-:-:S02]  /*1950*/  CS2R R54, SRZ ;  /* 0x0000000000367805 */ /* 0x000fc4000001ff00 */
[----:B------:R-:W-:Y:S02]  /*1960*/  CS2R R52, SRZ ;  /* 0x0000000000347805 */ /* 0x000fe4000001ff00 */
[----:B------:R-:W-:Y:S01]  /*1970*/  CS2R R46, SRZ ;  /* 0x00000000002e7805 */ /* 0x000fe2000001ff00 */
[----:B------:R2:W2:Y:S01]  /*1980*/  LDSM.16.M88.4 R180, [R216] ;  /* 0x00000000d8b4783b */ /* 0x0004a20000000200 */
        /* <DEDUP_REMOVED lines=8> */
[----:B------:R-:W-:Y:S01]  /*1a10*/  CS2R R36, SRZ ;  /* 0x0000000000247805 */ /* 0x000fe2000001ff00 */
[----:B-1----:R-:W-:Y:S02]  /*1a20*/  UIMAD.WIDE UR12, UR12, 0x4, UR6 ;  /* 0x000000040c0c78a5 */ /* 0x002fe4000f8e0206 */
[----:B------:R1:W1:Y:S04]  /*1a30*/  LDSM.16.M88.4 R200, [R216+0x2400] ;  /* 0x00240000d8c8783b */ /* 0x0002680000000200 */
[----:B------:R1:W1:Y:S04]  /*1a40*/  LDSM.16.M88.4 R212, [R216+0x4000] ;  /* 0x00400000d8d4783b */ /* 0x0002680000000200 */
[----:B------:R-:W1:Y:S04]  /*1a50*/  LDSM.16.M88.4 R208, [R208+0x13400] ;  /* 0x01340000d0d0783b */ /* 0x000e680000000200 */
[----:B------:R-:W1:Y:S01]  /*1a60*/  LDSM.16.M88.4 R216, [R216+0x4400] ;  /* 0x00440000d8d8783b */ /* 0x000e620000000200 */
[----:B---34-:R-:W-:Y:S05]  /*1a70*/  BRA.U !UP0, `(.L_x_165) ;  /* 0x0000003108b07547 */ /* 0x018fea000b800000 */
[--C-:B------:R-:W-:Y:S01]  /*1a80*/  SHF.R.U32.HI R0, RZ, 0x4, R229.reuse ;  /* 0x00000004ff007819 */ /* 0x100fe200000116e5 */
[----:B-----5:R3:W-:Y:S01]  /*1a90*/  STL [R1+0x8], R9 ;  /* 0x0000080901007387 */ /* 0x0207e20000100800 */
[--C-:B------:R-:W-:Y:S01]  /*1aa0*/  SHF.R.U32.HI R3, RZ, 0x1, R229.reuse ;  /* 0x00000001ff037819 */ /* 0x100fe200000116e5 */
[----:B------:R-:W4:Y:S01]  /*1ab0*/  LDC R250, c[0x0][0x44c] ;  /* 0x00011300fffa7b82 */ /* 0x000f220000000800 */
[----:B------:R-:W-:Y:S01]  /*1ac0*/  LOP3.LUT R0, R0, 0x8, RZ, 0xc0, !PT ;  /* 0x0000000800007812 */ /* 0x000fe200078ec0ff */
[----:B------:R3:W-:Y:S01]  /*1ad0*/  STL [R1+0x4], R10 ;  /* 0x0000040a01007387 */ /* 0x0007e20000100800 */
[----:B------:R-:W2:Y:S01]  /*1ae0*/  LDCU UR8, c[0x0][0x3b0] ;  /* 0x00007600ff0877ac */ /* 0x000ea20008000800 */
[----:B------:R-:W-:Y:S01]  /*1af0*/  LOP3.LUT R2, R12, 0x120, RZ, 0xc0, !PT ;  /* 0x000001200c027812 */ /* 0x000fe200078ec0ff */
[----:B------:R-:W-:Y:S01]  /*1b00*/  IMAD.MOV.U32 R232, RZ, RZ, 0x20 ;  /* 0x00000020ffe87424 */ /* 0x000fe200078e00ff */
[----:B------:R-:W-:Y:S01]  /*1b10*/  LOP3.LUT R0, R0, 0x10, R229, 0xf8, !PT ;  /* 0x0000001000007812 */ /* 0x000fe200078ef8e5 */
[----:B------:R3:W-:Y:S01]  /*1b20*/  STL [R1], R11 ;  /* 0x0000000b01007387 */ /* 0x0007e20000100800 */
[----:B------:R-:W2:Y:S01]  /*1b30*/  LDCU UR9, c[0x0][0x590] ;  /* 0x0000b200ff0977ac */ /* 0x000ea20008000800 */
[----:B------:R-:W-:Y:S01]  /*1b40*/  LOP3.LUT R224, R2, 0x200, R224, 0xf8, !PT ;  /* 0x0000020002e07812 */ /* 0x000fe200078ef8e0 */
[----:B------:R-:W-:Y:S01]  /*1b50*/  IMAD.MOV.U32 R226, RZ, RZ, 0x20 ;  /* 0x00000020ffe27424 */ /* 0x000fe200078e00ff */
[----:B------:R-:W1:Y:S01]  /*1b60*/  S2R R229, SR_TID.X ;  /* 0x0000000000e57919 */ /* 0x000e620000002100 */
[--C-:B------:R-:W-:Y:S01]  /*1b70*/  LOP3.LUT R0, R0, 0xc0, R12.reuse, 0xf8, !PT ;  /* 0x000000c000007812 */ /* 0x100fe200078ef80c */
[----:B------:R-:W-:Y:S01]  /*1b80*/  VIADD R2, R233, 0x13000 ;  /* 0x00013000e9027836 */ /* 0x000fe20000000000 */
[----:B------:R-:W-:Y:S01]  /*1b90*/  LOP3.LUT R7, R7, 0x8, R3, 0x78, !PT ;  /* 0x0000000807077812 */ /* 0x000fe200078e7803 */
[----:B------:R-:W-:Y:S01]  /*1ba0*/  IMAD.MOV.U32 R127, RZ, RZ, RZ ;  /* 0x000000ffff7f7224 */ /* 0x000fe200078e00ff */
[----:B------:R-:W-:Y:S01]  /*1bb0*/  LOP3.LUT R8, R0, R8, RZ, 0x3c, !PT ;  /* 0x0000000800087212 */ /* 0x000fe200078e3cff */
[----:B------:R-:W-:Y:S01]  /*1bc0*/  IMAD.MOV.U32 R0, RZ, RZ, 0x10 ;  /* 0x00000010ff007424 */ /* 0x000fe200078e00ff */
[----:B------:R-:W-:Y:S01]  /*1bd0*/  LOP3.LUT R7, R224, R7, RZ, 0xfc, !PT ;  /* 0x00000007e0077212 */ /* 0x000fe200078efcff */
[----:B------:R-:W-:Y:S01]  /*1be0*/  USHF.L.U32 UR14, UR14, 0x3, URZ ;  /* 0x000000030e0e7899 */ /* 0x000fe200080006ff */
[----:B------:R-:W-:Y:S01]  /*1bf0*/  LOP3.LUT R8, R8, 0x120, R12, 0xf8, !PT ;  /* 0x0000012008087812 */ /* 0x000fe200078ef80c */
[----:B------:R-:W1:Y:S01]  /*1c00*/  LDCU UR6, c[0x0][0x3e0] ;  /* 0x00007c00ff0677ac */ /* 0x000e620008000800 */
[----:B------:R-:W-:Y:S01]  /*1c10*/  LEA R222, R7, UR4, 0x1 ;  /* 0x0000000407de7c11 */ /* 0x000fe2000f8e08ff */
[----:B------:R-:W1:Y:S01]  /*1c20*/  LDCU UR7, c[0x0][0x45c] ;  /* 0x00008b80ff0777ac */ /* 0x000e620008000800 */
[----:B--2---:R-:W-:-:S02]  /*1c30*/  USHF.L.U32 UR8, UR8, 0x6, URZ ;  /* 0x0000000608087899 */ /* 0x004fc400080006ff */
[----:B------:R-:W-:Y:S01]  /*1c40*/  USHF.L.U32 UR9, UR9, 0x6, URZ ;  /* 0x0000000609097899 */ /* 0x000fe200080006ff */
[C---:B-1----:R-:W-:Y:S01]  /*1c50*/  LOP3.LUT P0, RZ, R229.reuse, 0x4, RZ, 0xc0, !PT ;  /* 0x00000004e5ff7812 */ /* 0x042fe2000780c0ff */
[C---:B------:R-:W-:Y:S01]  /*1c60*/  IMAD.SHL.U32 R228, R229.reuse, 0x20, RZ ;  /* 0x00000020e5e47824 */ /* 0x040fe200078e00ff */
[----:B------:R-:W-:Y:S01]  /*1c70*/  LOP3.LUT P1, RZ, R229, 0x2, RZ, 0xc0, !PT ;  /* 0x00000002e5ff7812 */ /* 0x000fe2000782c0ff */
[----:B------:R-:W-:Y:S01]  /*1c80*/  VIADD R222, R222, UR5 ;  /* 0x00000005dede7c36 */ /* 0x000fe20008000000 */
[----:B------:R-:W-:Y:S02]  /*1c90*/  SEL R0, R0, 0xfffffff0, !P0 ;  /* 0xfffffff000007807 */ /* 0x000fe40004000000 */
[----:B------:R-:W-:Y:S02]  /*1ca0*/  LEA R220, R8, UR4, 0x1 ;  /* 0x0000000408dc7c11 */ /* 0x000fe4000f8e08ff */
[----:B------:R-:W-:Y:S01]  /*1cb0*/  SEL R231, R232, 0xffffffe0, !P0 ;  /* 0xffffffe0e8e77807 */ /* 0x000fe20004000000 */
[----:B------:R-:W-:Y:S01]  /*1cc0*/  IMAD.IADD R249, R233, 0x1, R0 ;  /* 0x00000001e9f97824 */ /* 0x000fe200078e0200 */
[C---:B------:R-:W-:Y:S01]  /*1cd0*/  LOP3.LUT P2, RZ, R229.reuse, 0x8, RZ, 0xc0, !PT ;  /* 0x00000008e5ff7812 */ /* 0x040fe2000784c0ff */
[----:B------:R-:W-:Y:S01]  /*1ce0*/  VIADD R220, R220, UR5 ;  /* 0x00000005dcdc7c36 */ /* 0x000fe20008000000 */
[----:B------:R-:W-:Y:S01]  /*1cf0*/  SHF.R.U32.HI R227, RZ, 0x1, R229 ;  /* 0x00000001ffe37819 */ /* 0x000fe200000116e5 */
[----:B------:R-:W-:Y:S01]  /*1d00*/  UMOV UR5, UR13 ;  /* 0x0000000d00057c82 */ /* 0x000fe20008000000 */
[----:B------:R-:W-:-:S02]  /*1d10*/  LOP3.LUT R230, R229, 0x8, RZ, 0xc0, !PT ;  /* 0x00000008e5e67812 */ /* 0x000fc400078ec0ff */
[----:B------:R-:W-:Y:S02]  /*1d20*/  SEL R232, R232, 0xffffffe0, !P0 ;  /* 0xffffffe0e8e87807 */ /* 0x000fe40004000000 */
[----:B---34-:R-:W-:-:S07]  /*1d30*/  SEL R226, R226, 0xffffffe0, !P1 ;  /* 0xffffffe0e2e27807 */ /* 0x018fce0004800000 */
.L_x_168:
[----:B------:R-:W0:Y:S01]  /*1d40*/  LDGDEPBAR ;  /* 0x00000000000079af */ /* 0x000e220000000000 */
[C---:B------:R-:W-:Y:S01]  /*1d50*/  SHF.L.U32 R224, R229.reuse, 0x4, RZ ;  /* 0x00000004e5e07819 */ /* 0x040fe200000006ff */
[----:B------:R-:W-:Y:S01]  /*1d60*/  UMOV UR4, UR22 ;  /* 0x0000001600047c82 */ /* 0x000fe20008000000 */
[----:B------:R-:W-:Y:S01]  /*1d70*/  SHF.L.U32 R225, R229, 0x2, RZ ;  /* 0x00000002e5e17819 */ /* 0x000fe200000006ff */
[----:B------:R-:W-:Y:S01]  /*1d80*/  IMAD.IADD R3, R222, 0x1, R231 ;  /* 0x00000001de037824 */ /* 0x000fe200078e02e7 */
[C---:B------:R-:W-:Y:S03]  /*1d90*/  LOP3.LUT R0, R224.reuse, 0x3c00, RZ, 0xc0, !PT ;  /* 0x00003c00e0007812 */ /* 0x040fe600078ec0ff */
[----:B------:R-:W2:Y:S01]  /*1da0*/  LDL R236, [R1+0x8] ;  /* 0x0000080001ec7983 */ /* 0x000ea20000100800 */
[----:B------:R-:W-:Y:S01]  /*1db0*/  LOP3.LUT R2, R224, 0x100, RZ, 0xc0, !PT ;  /* 0x00000100e0027812 */ /* 0x000fe200078ec0ff */
[----:B------:R-:W-:Y:S01]  /*1dc0*/  UISETP.NE.AND UP0, UPT, UR39, URZ, UPT ;  /* 0x000000ff2700728c */ /* 0x000fe2000bf05270 */
[--C-:B------:R-:W-:Y:S01]  /*1dd0*/  LOP3.LUT R0, R0, 0x20, R228.reuse, 0xf8, !PT ;  /* 0x0000002000007812 */ /* 0x100fe200078ef8e4 */
[----:B------:R-:W3:Y:S01]  /*1de0*/  LDL R235, [R1+0x4] ;  /* 0x0000040001eb7983 */ /* 0x000ee20000100800 */
[----:B------:R-:W-:Y:S02]  /*1df0*/  LOP3.LUT R223, R225, 0x18, RZ, 0xc0, !PT ;  /* 0x00000018e1df7812 */ /* 0x000fe400078ec0ff */
[----:B------:R-:W-:Y:S01]  /*1e00*/  LOP3.LUT R0, R0, R2, RZ, 0xfc, !PT ;  /* 0x0000000200007212 */ /* 0x000fe200078efcff */
[----:B------:R-:W4:Y:S01]  /*1e10*/  LDL R234, [R1] ;  /* 0x0000000001ea7983 */ /* 0x000f220000100800 */
[----:B------:R-:W-:Y:S02]  /*1e20*/  LOP3.LUT R221, R223, 0xc0, R228, 0xf8, !PT ;  /* 0x000000c0dfdd7812 */ /* 0x000fe400078ef8e4 */
[----:B------:R-:W-:Y:S02]  /*1e30*/  SHF.R.U32.HI R251, RZ, 0x2, R229 ;  /* 0x00000002fffb7819 */ /* 0x000fe400000116e5 */
[----:B------:R-:W-:Y:S04]  /*1e40*/  LOP3.LUT R0, R0, R221, R230, 0xf6, !PT ;  /* 0x000000dd00007212 */ /* 0x000fe800078ef6e6 */
[----:B------:R-:W-:Y:S04]  /*1e50*/  LEA R0, R0, UR4, 0x1 ;  /* 0x0000000400007c11 */ /* 0x000fe8000f8e08ff */
[----:B------:R-:W-:Y:S02]  /*1e60*/  IADD3 R2, PT, PT, R0, R231, RZ ;  /* 0x000000e700027210 */ /* 0x000fe40007ffe0ff */
[----:B----4-:R-:W-:Y:S01]  /*1e70*/  FSETP.NEU.FTZ.AND P3, PT, R234, -INF , PT ;  /* 0xff800000ea00780b */ /* 0x010fe20003f7d000 */
[----:B------:R-:W-:Y:S04]  /*1e80*/  DEPBAR.LE SB0, 0x0 ;  /* 0x000080000000791a */ /* 0x000fe80000000000 */
[----:B------:R-:W-:Y:S01]  /*1e90*/  BAR.SYNC.DEFER_BLOCKING 0x0 ;  /* 0x0000000000007b1d */ /* 0x000fe20000010000 */
[----:B--2---:R-:W-:Y:S02]  /*1ea0*/  FSETP.NEU.FTZ.AND P1, PT, R236, -INF , PT ;  /* 0xff800000ec00780b */ /* 0x004fe40003f3d000 */
[----:B---3--:R-:W-:Y:S03]  /*1eb0*/  FSETP.NEU.FTZ.AND P4, PT, R235, -INF , PT ;  /* 0xff800000eb00780b */ /* 0x008fe60003f9d000 */
[----:B------:R-:W-:Y:S08]  /*1ec0*/  LDSM.16.M88.4 R32, [R222] ;  /* 0x00000000de20783b */ /* 0x000ff00000000200 */
[----:B------:R-:W1:Y:S08]  /*1ed0*/  LDSM.16.M88.4 R16, [R0+0x9000] ;  /* 0x009000000010783b */ /* 0x000e700000000200 */
[----:B------:R-:W2:Y:S08]  /*1ee0*/  LDSM.16.M88.4 R28, [R222+0x800] ;  /* 0x00080000de1c783b */ /* 0x000eb00000000200 */
[----:B------:R-:W3:Y:S08]  /*1ef0*/  LDSM.16.M88.4 R132, [R0+0x9400] ;  /* 0x009400000084783b */ /* 0x000ef00000000200 */
[----:B------:R-:W-:Y:S08]  /*1f00*/  LDSM.16.M88.4 R136, [R3] ;  /* 0x000000000388783b */ /* 0x000ff00000000200 */
[----:B------:R-:W4:Y:S01]  /*1f10*/  LDSM.16.M88.4 R140, [R2+0x9000] ;  /* 0x00900000028c783b */ /* 0x000f220000000200 */
[-C--:B-1----:R-:W-:Y:S07]  /*1f20*/  HMMA.16816.F32.BF16 R4, R32, R16.reuse, RZ ;  /* 0x000000102004723c */ /* 0x082fee00000418ff */
[----:B------:R-:W1:Y:S01]  /*1f30*/  LDSM.16.M88.4 R144, [R3+0x800] ;  /* 0x000800000390783b */ /* 0x000e620000000200 */
[C---:B--2---:R-:W-:Y:S07]  /*1f40*/  HMMA.16816.F32.BF16 R8, R28.reuse, R16, RZ ;  /* 0x000000101c08723c */ /* 0x044fee00000418ff */
[----:B------:R-:W2:Y:S01]  /*1f50*/  LDSM.16.M88.4 R148, [R2+0x9400] ;  /* 0x009400000294783b */ /* 0x000ea20000000200 */
[-C--:B------:R-:W-:Y:S07]  /*1f60*/  HMMA.16816.F32.BF16 R12, R28, R18.reuse, RZ ;  /* 0x000000121c0c723c */ /* 0x080fee00000418ff */
[----:B------:R-:W-:Y:S01]  /*1f70*/  LDSM.16.M88.4 R152, [R222+0x1000] ;  /* 0x00100000de98783b */ /* 0x000fe20000000200 */
[C---:B------:R-:W-:Y:S07]  /*1f80*/  HMMA.16816.F32.BF16 R16, R32.reuse, R18, RZ ;  /* 0x000000122010723c */ /* 0x040fee00000418ff */
[----:B------:R-:W2:Y:S01]  /*1f90*/  LDSM.16.M88.4 R156, [R0+0xb000] ;  /* 0x00b00000009c783b */ /* 0x000ea20000000200 */
[-C--:B---3--:R-:W-:Y:S07]  /*1fa0*/  HMMA.16816.F32.BF16 R20, R32, R132.reuse, RZ ;  /* 0x000000842014723c */ /* 0x088fee00000418ff */
[----:B------:R-:W3:Y:S01]  /*1fb0*/  LDSM.16.M88.4 R160, [R222+0x1800] ;  /* 0x00180000dea0783b */ /* 0x000ee20000000200 */
[C---:B------:R-:W-:Y:S07]  /*1fc0*/  HMMA.16816.F32.BF16 R24, R28.reuse, R132, RZ ;  /* 0x000000841c18723c */ /* 0x040fee00000418ff */
[----:B------:R-:W-:Y:S01]  /*1fd0*/  LDSM.16.M88.4 R164, [R2+0xb000] ;  /* 0x00b0000002a4783b */ /* 0x000fe20000000200 */
[-C--:B------:R-:W-:Y:S07]  /*1fe0*/  HMMA.16816.F32.BF16 R28, R28, R134.reuse, RZ ;  /* 0x000000861c1c723c */ /* 0x080fee00000418ff */
[----:B------:R-:W-:Y:S01]  /*1ff0*/  LDSM.16.M88.4 R168, [R3+0x1800] ;  /* 0x0018000003a8783b */ /* 0x000fe20000000200 */
[----:B------:R-:W-:Y:S07]  /*2000*/  HMMA.16816.F32.BF16 R32, R32, R134, RZ ;  /* 0x000000862020723c */ /* 0x000fee00000418ff */
[----:B------:R-:W3:Y:S01]  /*2010*/  LDSM.16.M88.4 R132, [R0+0xb400] ;  /* 0x00b400000084783b */ /* 0x000ee20000000200 */
[-C--:B----4-:R-:W-:Y:S08]  /*2020*/  HMMA.16816.F32.BF16 R4, R136, R140.reuse, R4 ;  /* 0x0000008c8804723c */ /* 0x090ff00000041804 */
[C---:B-1----:R-:W-:Y:S08]  /*2030*/  HMMA.16816.F32.BF16 R8, R144.reuse, R140, R8 ;  /* 0x0000008c9008723c */ /* 0x042ff00000041808 */
[-C--:B------:R-:W-:Y:S08]  /*2040*/  HMMA.16816.F32.BF16 R12, R144, R142.reuse, R12 ;  /* 0x0000008e900c723c */ /* 0x080ff0000004180c */
[C---:B------:R-:W-:Y:S01]  /*2050*/  HMMA.16816.F32.BF16 R16, R136.reuse, R142, R16 ;  /* 0x0000008e8810723c */ /* 0x040fe20000041810 */
[----:B------:R-:W1:Y:S07]  /*2060*/  LDSM.16.M88.4 R140, [R3+0x1000] ;  /* 0x00100000038c783b */ /* 0x000e6e0000000200 */
[-C--:B--2---:R-:W-:Y:S08]  /*2070*/  HMMA.16816.F32.BF16 R20, R136, R148.reuse, R20 ;  /* 0x000000948814723c */ /* 0x084ff00000041814 */
[C---:B------:R-:W-:Y:S08]  /*2080*/  HMMA.16816.F32.BF16 R24, R144.reuse, R148, R24 ;  /* 0x000000949018723c */ /* 0x040ff00000041818 */
[-C--:B------:R-:W-:Y:S01]  /*2090*/  HMMA.16816.F32.BF16 R28, R144, R150.reuse, R28 ;  /* 0x00000096901c723c */ /* 0x080fe2000004181c */
[----:B------:R-:W-:Y:S07]  /*20a0*/  LDSM.16.M88.4 R144, [R222+0x2000] ;  /* 0x00200000de90783b */ /* 0x000fee0000000200 */
[----:B------:R-:W-:Y:S01]  /*20b0*/  HMMA.16816.F32.BF16 R32, R136, R150, R32 ;  /* 0x000000968820723c */ /* 0x000fe20000041820 */
[----:B------:R-:W2:Y:S07]  /*20c0*/  LDSM.16.M88.4 R136, [R2+0xb400] ;  /* 0x00b400000288783b */ /* 0x000eae0000000200 */
[-C--:B------:R-:W-:Y:S01]  /*20d0*/  HMMA.16816.F32.BF16 R4, R152, R156.reuse, R4 ;  /* 0x0000009c9804723c */ /* 0x080fe20000041804 */
[----:B------:R-:W4:Y:S07]  /*20e0*/  LDSM.16.M88.4 R148, [R0+0xd000] ;  /* 0x00d000000094783b */ /* 0x000f2e0000000200 */
[C---:B---3--:R-:W-:Y:S08]  /*20f0*/  HMMA.16816.F32.BF16 R8, R160.reuse, R156, R8 ;  /* 0x0000009ca008723c */ /* 0x048ff00000041808 */
        /* <DEDUP_REMOVED lines=9> */
[-C--:B-1----:R-:W-:Y:S01]  /*2190*/  HMMA.16816.F32.BF16 R4, R140, R164.reuse, R4 ;  /* 0x000000a48c04723c */ /* 0x082fe20000041804 */
[----:B------:R1:W3:Y:S07]  /*21a0*/  LDSM.16.M88.4 R152, [R0+0xd400] ;  /* 0x00d400000098783b */ /* 0x0002ee0000000200 */
[C---:B------:R-:W-:Y:S08]  /*21b0*/  HMMA.16816.F32.BF16 R8, R168.reuse, R164, R8 ;  /* 0x000000a4a808723c */ /* 0x040ff00000041808 */
[-C--:B------:R-:W-:Y:S08]  /*21c0*/  HMMA.16816.F32.BF16 R12, R168, R166.reuse, R12 ;  /* 0x000000a6a80c723c */ /* 0x080ff0000004180c */
[C---:B------:R-:W-:Y:S04]  /*21d0*/  HMMA.16816.F32.BF16 R16, R140.reuse, R166, R16 ;  /* 0x000000a68c10723c */ /* 0x040fe80000041810 */
[----:B-1----:R-:W-:Y:S04]  /*21e0*/  FMUL.FTZ R0, R234, 1.4426950216293334961 ;  /* 0x3fb8aa3bea007820 */ /* 0x002fe80000410000 */
[-C--:B--2---:R-:W-:Y:S08]  /*21f0*/  HMMA.16816.F32.BF16 R20, R140, R136.reuse, R20 ;  /* 0x000000888c14723c */ /* 0x084ff00000041814 */
[C---:B------:R-:W-:Y:S08]  /*2200*/  HMMA.16816.F32.BF16 R24, R168.reuse, R136, R24 ;  /* 0x00000088a818723c */ /* 0x040ff00000041818 */
[-C--:B------:R-:W-:Y:S08]  /*2210*/  HMMA.16816.F32.BF16 R28, R168, R138.reuse, R28 ;  /* 0x0000008aa81c723c */ /* 0x080ff0000004181c */
[----:B------:R-:W-:Y:S01]  /*2220*/  HMMA.16816.F32.BF16 R32, R140, R138, R32 ;  /* 0x0000008a8c20723c */ /* 0x000fe20000041820 */
[----:B------:R1:W2:Y:S03]  /*2230*/  LDSM.16.M88.4 R136, [R3+0x2800] ;  /* 0x002800000388783b */ /* 0x0002a60000000200 */
[----:B------:R-:W-:Y:S02]  /*2240*/  VIADD R142, R233, 0x13020 ;  /* 0x00013020e98e7836 */ /* 0x000fe40000000000 */
[----:B------:R-:W-:Y:S01]  /*2250*/  FMUL.FTZ R141, R236, 1.4426950216293334961 ;  /* 0x3fb8aa3bec8d7820 */ /* 0x000fe20000410000 */
[----:B------:R-:W-:Y:S01]  /*2260*/  FMUL.FTZ R140, R235, 1.4426950216293334961 ;  /* 0x3fb8aa3beb8c7820 */ /* 0x000fe20000410000 */
[-C--:B----4-:R-:W-:Y:S05]  /*2270*/  HMMA.16816.F32.BF16 R4, R144, R148.reuse, R4 ;  /* 0x000000949004723c */ /* 0x090fea0000041804 */
[----:B------:R-:W-:Y:S02]  /*2280*/  FSEL R141, R141, RZ, P1 ;  /* 0x000000ff8d8d7208 */ /* 0x000fe40000800000 */
[----:B------:R-:W-:Y:S01]  /*2290*/  FSEL R140, R140, RZ, P4 ;  /* 0x000000ff8c8c7208 */ /* 0x000fe20002000000 */
[C---:B---3--:R-:W-:Y:S04]  /*22a0*/  HMMA.16816.F32.BF16 R8, R132.reuse, R148, R8 ;  /* 0x000000948408723c */ /* 0x048fe80000041808 */
[C---:B-----5:R-:W-:Y:S01]  /*22b0*/  FSETP.NEU.FTZ.AND P1, PT, R252.reuse, -INF , PT ;  /* 0xff800000fc00780b */ /* 0x060fe20003f3d000 */
[----:B------:R-:W-:Y:S03]  /*22c0*/  IMAD.SHL.U32 R149, R229, 0x40, RZ ;  /* 0x00000040e5957824 */ /* 0x000fe600078e00ff */
[-C--:B------:R-:W-:Y:S03]  /*22d0*/  HMMA.16816.F32.BF16 R12, R132, R150.reuse, R12 ;  /* 0x00000096840c723c */ /* 0x080fe6000004180c */
[----:B-1----:R-:W-:Y:S05]  /*22e0*/  FMUL.FTZ R3, R252, 1.4426950216293334961 ;  /* 0x3fb8aa3bfc037820 */ /* 0x002fea0000410000 */
[C---:B------:R-:W-:Y:S04]  /*22f0*/  HMMA.16816.F32.BF16 R16, R144.reuse, R150, R16 ;  /* 0x000000969010723c */ /* 0x040fe80000041810 */
[----:B------:R-:W-:Y:S04]  /*2300*/  FSEL R3, R3, RZ, P1 ;  /* 0x000000ff03037208 */ /* 0x000fe80000800000 */
[-C--:B------:R-:W-:Y:S08]  /*2310*/  HMMA.16816.F32.BF16 R20, R144, R152.reuse, R20 ;  /* 0x000000989014723c */ /* 0x080ff00000041814 */
[C---:B------:R-:W-:Y:S08]  /*2320*/  HMMA.16816.F32.BF16 R24, R132.reuse, R152, R24 ;  /* 0x000000988418723c */ /* 0x040ff00000041818 */
[-C--:B------:R-:W-:Y:S01]  /*2330*/  HMMA.16816.F32.BF16 R28, R132, R154.reuse, R28 ;  /* 0x0000009a841c723c */ /* 0x080fe2000004181c */
[----:B------:R1:W3:Y:S07]  /*2340*/  LDSM.16.M88.4 R132, [R2+0xd400] ;  /* 0x00d400000284783b */ /* 0x0002ee0000000200 */
[----:B------:R-:W-:Y:S04]  /*2350*/  HMMA.16816.F32.BF16 R32, R144, R154, R32 ;  /* 0x0000009a9020723c */ /* 0x000fe80000041820 */
[----:B------:R-:W-:Y:S04]  /*2360*/  IADD3 R144, PT, PT, R233, 0x13000, RZ ;  /* 0x00013000e9907810 */ /* 0x000fe80007ffe0ff */
[-C--:B------:R-:W-:Y:S05]  /*2370*/  HMMA.16816.F32.BF16 R4, R156, R160.reuse, R4 ;  /* 0x000000a09c04723c */ /* 0x080fea0000041804 */
[----:B------:R-:W-:Y:S03]  /*2380*/  @P2 VIADD R142, R144, 0xffffffe0 ;  /* 0xffffffe0908e2836 */ /* 0x000fe60000000000 */
[C---:B--2---:R-:W-:Y:S04]  /*2390*/  HMMA.16816.F32.BF16 R8, R136.reuse, R160, R8 ;  /* 0x000000a08808723c */ /* 0x044fe80000041808 */
[----:B-1----:R-:W-:Y:S04]  /*23a0*/  LOP3.LUT R2, R224, 0x200, RZ, 0xc0, !PT ;  /* 0x00000200e0027812 */ /* 0x002fe800078ec0ff */
[-C--:B------:R-:W-:Y:S03]  /*23b0*/  HMMA.16816.F32.BF16 R12, R136, R162.reuse, R12 ;  /* 0x000000a2880c723c */ /* 0x080fe6000004180c */
[--C-:B------:R-:W-:Y:S01]  /*23c0*/  FFMA.FTZ R5, R5, UR7, -R141.reuse ;  /* 0x0000000705057c23 */ /* 0x100fe2000801088d */
[--C-:B------:R-:W-:Y:S01]  /*23d0*/  FFMA.FTZ R6, R6, UR7, -R140.reuse ;  /* 0x0000000706067c23 */ /* 0x100fe2000801088c */
[----:B------:R-:W-:Y:S01]  /*23e0*/  FFMA.FTZ R7, R7, UR7, -R140 ;  /* 0x0000000707077c23 */ /* 0x000fe2000801088c */
[----:B------:R-:W-:Y:S01]  /*23f0*/  FFMA.FTZ R4, R4, UR7, -R141 ;  /* 0x0000000704047c23 */ /* 0x000fe2000801088d */
[----:B------:R-:W-:Y:S01]  /*2400*/  MUFU.EX2 R143, R5 ;  /* 0x00000005008f7308 */ /* 0x000fe20000000800 */
[C---:B------:R-:W-:Y:S09]  /*2410*/  HMMA.16816.F32.BF16 R16, R156.reuse, R162, R16 ;  /* 0x000000a29c10723c */ /* 0x040ff20000041810 */
[----:B------:R-:W-:Y:S01]  /*2420*/  MUFU.EX2 R170, R7 ;  /* 0x0000000700aa7308 */ /* 0x000fe20000000800 */
[----:B------:R-:W-:Y:S01]  /*2430*/  LOP3.LUT R2, R2, 0x120, R228, 0xf8, !PT ;  /* 0x0000012002027812 */ /* 0x000fe200078ef8e4 */
[--C-:B------:R-:W-:Y:S01]  /*2440*/  FFMA.FTZ R10, R10, UR7, -R3.reuse ;  /* 0x000000070a0a7c23 */ /* 0x100fe20008010803 */
[--C-:B------:R-:W-:Y:S07]  /*2450*/  FFMA.FTZ R11, R11, UR7, -R3.reuse ;  /* 0x000000070b0b7c23 */ /* 0x100fee0008010803 */
[----:B------:R-:W1:Y:S01]  /*2460*/  MUFU.EX2 R148, R6 ;  /* 0x0000000600947308 */ /* 0x000e620000000800 */
[-C--:B---3--:R-:W-:Y:S09]  /*2470*/  HMMA.16816.F32.BF16 R20, R156, R132.reuse, R20 ;  /* 0x000000849c14723c */ /* 0x088ff20000041814 */
[----:B------:R-:W2:Y:S01]  /*2480*/  MUFU.EX2 R146, R4 ;  /* 0x0000000400927308 */ /* 0x000ea20000000800 */
[--C-:B------:R-:W-:Y:S01]  /*2490*/  FFMA.FTZ R14, R14, UR7, -R3.reuse ;  /* 0x000000070e0e7c23 */ /* 0x100fe20008010803 */
[----:B------:R-:W-:Y:S01]  /*24a0*/  FFMA.FTZ R15, R15, UR7, -R3 ;  /* 0x000000070f0f7c23 */ /* 0x000fe20008010803 */
[----:B------:R-:W-:Y:S07]  /*24b0*/  SHF.L.U32 R163, R229, 0x3, RZ ;  /* 0x00000003e5a37819 */ /* 0x000fee00000006ff */
[----:B------:R-:W-:Y:S01]  /*24c0*/  MUFU.EX2 R240, R10 ;  /* 0x0000000a00f07308 */ /* 0x000fe20000000800 */
[C---:B------:R-:W-:Y:S09]  /*24d0*/  HMMA.16816.F32.BF16 R24, R136.reuse, R132, R24 ;  /* 0x000000848818723c */ /* 0x040ff20000041818 */
[----:B------:R-:W-:Y:S01]  /*24e0*/  MUFU.EX2 R239, R11 ;  /* 0x0000000b00ef7308 */ /* 0x000fe20000000800 */
[--C-:B------:R-:W-:Y:S01]  /*24f0*/  FFMA.FTZ R16, R16, UR7, -R141.reuse ;  /* 0x0000000710107c23 */ /* 0x100fe2000801088d */
[----:B-1----:R-:W-:Y:S01]  /*2500*/  F2FP.BF16.F32.PACK_AB R5, R170, R148 ;  /* 0x00000094aa05723e */ /* 0x002fe200000010ff */
[--C-:B------:R-:W-:Y:S01]  /*2510*/  FFMA.FTZ R17, R17, UR7, -R141.reuse ;  /* 0x0000000711117c23 */ /* 0x100fe2000801088d */
[--C-:B------:R-:W-:Y:S01]  /*2520*/  FFMA.FTZ R18, R18, UR7, -R140.reuse ;  /* 0x0000000712127c23 */ /* 0x100fe2000801088c */
[-C--:B------:R-:W-:Y:S05]  /*2530*/  HMMA.16816.F32.BF16 R28, R136, R134.reuse, R28 ;  /* 0x00000086881c723c */ /* 0x080fea000004181c */
[----:B------:R-:W-:Y:S01]  /*2540*/  MUFU.EX2 R161, R16 ;  /* 0x0000001000a17308 */ /* 0x000fe20000000800 */
[----:B------:R1:W-:Y:S01]  /*2550*/  STS [R233+0x13400], R5 ;  /* 0x01340005e9007388 */ /* 0x0003e20000000800 */
[----:B------:R-:W-:Y:S01]  /*2560*/  FFMA.FTZ R19, R19, UR7, -R140 ;  /* 0x0000000713137c23 */ /* 0x000fe2000801088c */
[----:B--2---:R-:W-:Y:S07]  /*2570*/  F2FP.BF16.F32.PACK_AB R6, R143, R146 ;  /* 0x000000928f06723e */ /* 0x004fee00000010ff */
[----:B------:R-:W1:Y:S01]  /*2580*/  MUFU.EX2 R160, R17 ;  /* 0x0000001100a07308 */ /* 0x000e620000000800 */
[----:B------:R-:W-:Y:S01]  /*2590*/  FSEL R4, R0, RZ, P3 ;  /* 0x000000ff00047208 */ /* 0x000fe20001800000 */
[----:B------:R-:W-:Y:S01]  /*25a0*/  FFMA.FTZ R20, R20, UR7, -R141 ;  /* 0x0000000714147c23 */ /* 0x000fe2000801088d */
[----:B------:R-:W-:Y:S07]  /*25b0*/  HMMA.16816.F32.BF16 R32, R156, R134, R32 ;  /* 0x000000869c20723c */ /* 0x000fee0000041820 */
[----:B------:R-:W-:Y:S01]  /*25c0*/  MUFU.EX2 R167, R18 ;  /* 0x0000001200a77308 */ /* 0x000fe20000000800 */
[----:B------:R2:W-:Y:S01]  /*25d0*/  STS [R233+0x13000], R6 ;  /* 0x01300006e9007388 */ /* 0x0005e20000000800 */
[----:B------:R-:W-:Y:S08]  /*25e0*/  LOP3.LUT R0, R221, 0x8, R227, 0x78, !PT ;  /* 0x00000008dd007812 */ /* 0x000ff000078e78e3 */
[----:B------:R-:W3:Y:S01]  /*25f0*/  MUFU.EX2 R164, R19 ;  /* 0x0000001300a47308 */ /* 0x000ee20000000800 */
[--C-:B------:R-:W-:Y:S01]  /*2600*/  FFMA.FTZ R8, R8, UR7, -R4.reuse ;  /* 0x0000000708087c23 */ /* 0x100fe20008010804 */
[--C-:B------:R-:W-:Y:S01]  /*2610*/  FFMA.FTZ R9, R9, UR7, -R4.reuse ;  /* 0x0000000709097c23 */ /* 0x100fe20008010804 */
[----:B------:R-:W-:Y:S01]  /*2620*/  LOP3.LUT R0, R2, R0, RZ, 0xfc, !PT ;  /* 0x0000000002007212 */ /* 0x000fe200078efcff */
[--C-:B------:R-:W-:Y:S06]  /*2630*/  FFMA.FTZ R12, R12, UR7, -R4.reuse ;  /* 0x000000070c0c7c23 */ /* 0x100fec0008010804 */
[----:B------:R-:W-:Y:S01]  /*2640*/  MUFU.EX2 R236, R8 ;  /* 0x0000000800ec7308 */ /* 0x000fe20000000800 */
[----:B------:R-:W-:Y:S01]  /*2650*/  FFMA.FTZ R13, R13, UR7, -R4 ;  /* 0x000000070d0d7c23 */ /* 0x000fe20008010804 */
[----:B------:R-:W-:Y:S01]  /*2660*/  FFMA.FTZ R21, R21, UR7, -R141 ;  /* 0x0000000715157c23 */ /* 0x000fe2000801088d */
[--C-:B------:R-:W-:Y:S07]  /*2670*/  FFMA.FTZ R22, R22, UR7, -R140.reuse ;  /* 0x0000000716167c23 */ /* 0x100fee000801088c */
[----:B------:R-:W2:Y:S01]  /*2680*/  MUFU.EX2 R235, R9 ;  /* 0x0000000900eb7308 */ /* 0x000ea20000000800 */
[----:B------:R-:W-:Y:S01]  /*2690*/  FFMA.FTZ R23, R23, UR7, -R140 ;  /* 0x0000000717177c23 */ /* 0x000fe2000801088c */
[----:B------:R-:W-:Y:S01]  /*26a0*/  FFMA.FTZ R28, R28, UR7, -R4 ;  /* 0x000000071c1c7c23 */ /* 0x000fe20008010804 */
[----:B------:R-:W-:Y:S07]  /*26b0*/  FFMA.FTZ R30, R30, UR7, -R3 ;  /* 0x000000071e1e7c23 */ /* 0x000fee0008010803 */
[----:B------:R-:W-:Y:S01]  /*26c0*/  MUFU.EX2 R234, R12 ;  /* 0x0000000c00ea7308 */ /* 0x000fe20000000800 */
[----:B-1----:R-:W-:Y:S01]  /*26d0*/  F2FP.BF16.F32.PACK_AB R5, R160, R161 ;  /* 0x000000a1a005723e */ /* 0x002fe200000010ff */
[----:B------:R-:W-:Y:S01]  /*26e0*/  FFMA.FTZ R32, R32, UR7, -R141 ;  /* 0x0000000720207c23 */ /* 0x000fe2000801088d */
[----:B---3--:R-:W-:Y:S07]  /*26f0*/  F2FP.BF16.F32.PACK_AB R2, R164, R167 ;  /* 0x000000a7a402723e */ /* 0x008fee00000010ff */
[----:B------:R-:W-:Y:S01]  /*2700*/  MUFU.EX2 R171, R13 ;  /* 0x0000000d00ab7308 */ /* 0x000fe20000000800 */
[----:B------:R-:W-:Y:S01]  /*2710*/  FFMA.FTZ R34, R34, UR7, -R140 ;  /* 0x0000000722227c23 */ /* 0x000fe2000801088c */
[----:B------:R1:W-:Y:S01]  /*2720*/  STS [R249+0x13000], R5 ;  /* 0x01300005f9007388 */ /* 0x0003e20000000800 */
[--C-:B------:R-:W-:Y:S07]  /*2730*/  FFMA.FTZ R24, R24, UR7, -R4.reuse ;  /* 0x0000000718187c23 */ /* 0x100fee0008010804 */
[----:B------:R-:W-:Y:S01]  /*2740*/  MUFU.EX2 R238, R14 ;  /* 0x0000000e00ee7308 */ /* 0x000fe20000000800 */
[--C-:B------:R-:W-:Y:S01]  /*2750*/  FFMA.FTZ R25, R25, UR7, -R4.reuse ;  /* 0x0000000719197c23 */ /* 0x100fe20008010804 */
[----:B------:R3:W-:Y:S01]  /*2760*/  STS [R249+0x13400], R2 ;  /* 0x01340002f9007388 */ /* 0x0007e20000000800 */
[----:B--2---:R-:W-:Y:S07]  /*2770*/  F2FP.BF16.F32.PACK_AB R6, R235, R236 ;  /* 0x000000eceb06723e */ /* 0x004fee00000010ff */
[----:B------:R-:W2:Y:S01]  /*2780*/  MUFU.EX2 R237, R15 ;  /* 0x0000000f00ed7308 */ /* 0x000ea20000000800 */
[--C-:B------:R-:W-:Y:S01]  /*2790*/  FFMA.FTZ R26, R26, UR7, -R3.reuse ;  /* 0x000000071a1a7c23 */ /* 0x100fe20008010803 */
[----:B------:R-:W-:Y:S01]  /*27a0*/  FFMA.FTZ R27, R27, UR7, -R3 ;  /* 0x000000071b1b7c23 */ /* 0x000fe20008010803 */
[----:B------:R-:W-:Y:S01]  /*27b0*/  FFMA.FTZ R141, R33, UR7, -R141 ;  /* 0x00000007218d7c23 */ /* 0x000fe2000801088d */
[----:B------:R4:W-:Y:S01]  /*27c0*/  STS [R233+0x14000], R6 ;  /* 0x01400006e9007388 */ /* 0x0009e20000000800 */
[----:B------:R-:W-:Y:S01]  /*27d0*/  FFMA.FTZ R4, R29, UR7, -R4 ;  /* 0x000000071d047c23 */ /* 0x000fe20008010804 */
[----:B------:R-:W-:Y:S01]  /*27e0*/  FFMA.FTZ R140, R35, UR7, -R140 ;  /* 0x00000007238c7c23 */ /* 0x000fe2000801088c */
[----:B------:R-:W-:Y:S03]  /*27f0*/  FFMA.FTZ R3, R31, UR7, -R3 ;  /* 0x000000071f037c23 */ /* 0x000fe60008010803 */
[----:B------:R-:W-:Y:S01]  /*2800*/  MUFU.EX2 R153, R20 ;  /* 0x0000001400997308 */ /* 0x000fe20000000800 */
[----:B------:R-:W-:Y:S02]  /*2810*/  MOV R221, 0x10 ;  /* 0x0000001000dd7802 */ /* 0x000fe40000000f00 */
[----:B------:R-:W-:Y:S07]  /*2820*/  LEA R0, R0, UR4, 0x1 ;  /* 0x0000000400007c11 */ /* 0x000fee000f8e08ff */
[----:B------:R-:W4:Y:S01]  /*2830*/  MUFU.EX2 R155, R21 ;  /* 0x00000015009b7308 */ /* 0x000f220000000800 */
[----:B------:R-:W-:Y:S02]  /*2840*/  SEL R221, R221, 0xfffffff0, !P0 ;  /* 0xfffffff0dddd7807 */ /* 0x000fe40004000000 */
[----:B--2---:R-:W-:Y:S07]  /*2850*/  F2FP.BF16.F32.PACK_AB R7, R237, R238 ;  /* 0x000000eeed07723e */ /* 0x004fee00000010ff */
[----:B------:R-:W-:Y:S01]  /*2860*/  MUFU.EX2 R157, R22 ;  /* 0x00000016009d7308 */ /* 0x000fe20000000800 */
[----:B-1----:R-:W-:Y:S09]  /*2870*/  F2FP.BF16.F32.PACK_AB R5, R239, R240 ;  /* 0x000000f0ef05723e */ /* 0x002ff200000010ff */
[----:B------:R-:W1:Y:S01]  /*2880*/  MUFU.EX2 R156, R23 ;  /* 0x00000017009c7308 */ /* 0x000e620000000800 */
[----:B---3--:R-:W-:Y:S01]  /*2890*/  F2FP.BF16.F32.PACK_AB R2, R171, R234 ;  /* 0x000000eaab02723e */ /* 0x008fe200000010ff */
[----:B------:R1:W-:Y:S08]  /*28a0*/  STS [R233+0x14400], R5 ;  /* 0x01440005e9007388 */ /* 0x0003f00000000800 */
[----:B------:R-:W-:Y:S01]  /*28b0*/  MUFU.EX2 R147, R141 ;  /* 0x0000008d00937308 */ /* 0x000fe20000000800 */
[----:B------:R2:W-:Y:S09]  /*28c0*/  STS [R249+0x14000], R2 ;  /* 0x01400002f9007388 */ /* 0x0005f20000000800 */
[----:B------:R-:W3:Y:S01]  /*28d0*/  MUFU.EX2 R150, R32 ;  /* 0x0000002000967308 */ /* 0x000ee20000000800 */
[----:B----4-:R-:W-:Y:S01]  /*28e0*/  F2FP.BF16.F32.PACK_AB R6, R155, R153 ;  /* 0x000000999b06723e */ /* 0x010fe200000010ff */
[----:B------:R-:W-:Y:S08]  /*28f0*/  STS [R249+0x14400], R7 ;  /* 0x01440007f9007388 */ /* 0x000ff00000000800 */
[----:B------:R-:W-:Y:S01]  /*2900*/  MUFU.EX2 R151, R140 ;  /* 0x0000008c00977308 */ /* 0x000fe20000000800 */
[----:B------:R4:W-:Y:S09]  /*2910*/  STS [R142], R6 ;  /* 0x000000068e007388 */ /* 0x0009f20000000800 */
[----:B------:R-:W4:Y:S10]  /*2920*/  MUFU.EX2 R152, R34 ;  /* 0x0000002200987308 */ /* 0x000f340000000800 */
[----:B------:R3:W-:Y:S10]  /*2930*/  MUFU.EX2 R154, R4 ;  /* 0x00000004009a7308 */ /* 0x0007f40000000800 */
[----:B------:R4:W-:Y:S01]  /*2940*/  MUFU.EX2 R158, R3 ;  /* 0x00000003009e7308 */ /* 0x0009e20000000800 */
[----:B-1----:R-:W-:Y:S09]  /*2950*/  F2FP.BF16.F32.PACK_AB R5, R156, R157 ;  /* 0x0000009d9c05723e */ /* 0x002ff200000010ff */
[----:B------:R-:W-:Y:S01]  /*2960*/  MUFU.EX2 R166, R24 ;  /* 0x0000001800a67308 */ /* 0x000fe20000000800 */
[----:B--2---:R-:W-:Y:S01]  /*2970*/  IMAD.IADD R2, R221, 0x1, R142 ;  /* 0x00000001dd027824 */ /* 0x004fe200078e028e */
[----:B------:R1:W-:Y:S01]  /*2980*/  STS [R142+0x400], R5 ;  /* 0x000400058e007388 */ /* 0x0003e20000000800 */
[----:B---3--:R-:W-:Y:S07]  /*2990*/  F2FP.BF16.F32.PACK_AB R4, R147, R150 ;  /* 0x000000969304723e */ /* 0x008fee00000010ff */
[----:B------:R-:W2:Y:S01]  /*29a0*/  MUFU.EX2 R165, R25 ;  /* 0x0000001900a57308 */ /* 0x000ea20000000800 */
[----:B----4-:R-:W-:Y:S01]  /*29b0*/  F2FP.BF16.F32.PACK_AB R3, R151, R152 ;  /* 0x000000989703723e */ /* 0x010fe200000010ff */
[----:B------:R3:W-:Y:S08]  /*29c0*/  STS [R2], R4 ;  /* 0x0000000402007388 */ /* 0x0007f00000000800 */
[----:B------:R-:W-:Y:S01]  /*29d0*/  MUFU.EX2 R169, R26 ;  /* 0x0000001a00a97308 */ /* 0x000fe20000000800 */
[----:B------:R4:W-:Y:S09]  /*29e0*/  STS [R2+0x400], R3 ;  /* 0x0004000302007388 */ /* 0x0009f20000000800 */
[----:B------:R-:W1:Y:S10]  /*29f0*/  MUFU.EX2 R168, R27 ;  /* 0x0000001b00a87308 */ /* 0x000e740000000800 */
[----:B------:R-:W3:Y:S01]  /*2a00*/  MUFU.EX2 R162, R28 ;  /* 0x0000001c00a27308 */ /* 0x000ee20000000800 */
[----:B--2---:R-:W-:Y:S09]  /*2a10*/  F2FP.BF16.F32.PACK_AB R6, R165, R166 ;  /* 0x000000a6a506723e */ /* 0x004ff200000010ff */
[----:B------:R-:W4:Y:S01]  /*2a20*/  MUFU.EX2 R159, R30 ;  /* 0x0000001e009f7308 */ /* 0x000f220000000800 */
[----:B------:R-:W-:Y:S01]  /*2a30*/  STS [R142+0x1000], R6 ;  /* 0x001000068e007388 */ /* 0x000fe20000000800 */
[----:B-1----:R-:W-:Y:S05]  /*2a40*/  F2FP.BF16.F32.PACK_AB R5, R168, R169 ;  /* 0x000000a9a805723e */ /* 0x002fea00000010ff */
[----:B------:R-:W-:Y:S01]  /*2a50*/  STS [R142+0x1400], R5 ;  /* 0x001400058e007388 */ /* 0x000fe20000000800 */
[----:B---3--:R-:W-:Y:S02]  /*2a60*/  F2FP.BF16.F32.PACK_AB R4, R154, R162 ;  /* 0x000000a29a04723e */ /* 0x008fe400000010ff */
[----:B----4-:R-:W-:Y:S03]  /*2a70*/  F2FP.BF16.F32.PACK_AB R3, R158, R159 ;  /* 0x0000009f9e03723e */ /* 0x010fe600000010ff */
[----:B------:R-:W-:Y:S04]  /*2a80*/  STS [R2+0x1000], R4 ;  /* 0x0010000402007388 */ /* 0x000fe80000000800 */
[----:B------:R1:W-:Y:S04]  /*2a90*/  STS [R2+0x1400], R3 ;  /* 0x0014000302007388 */ /* 0x0003e80000000800 */
[----:B------:R-:W2:Y:S08]  /*2aa0*/  LDSM.16.M88.4 R32, [R0+0x6000] ;  /* 0x006000000020783b */ /* 0x000eb00000000200 */
[----:B------:R-:W3:Y:S01]  /*2ab0*/  LDSM.16.M88.4 R28, [R0+0x6800] ;  /* 0x00680000001c783b */ /* 0x000ee20000000200 */
[----:B-1----:R-:W-:Y:S07]  /*2ac0*/  IADD3 R2, PT, PT, R0, R232, RZ ;  /* 0x000000e800027210 */ /* 0x002fee0007ffe0ff */
[----:B------:R-:W1:Y:S08]  /*2ad0*/  LDSM.16.M88.4 R132, [R2+0x6000] ;  /* 0x006000000284783b */ /* 0x000e700000000200 */
        /* <DEDUP_REMOVED lines=40> */
[--C-:B------:R-:W-:Y:S02]  /*2d60*/  LOP3.LUT R241, R0, 0x10, R227.reuse, 0xf8, !PT ;  /* 0x0000001000f17812 */ /* 0x100fe400078ef8e3 */
[----:B------:R-:W-:Y:S01]  /*2d70*/  LOP3.LUT R0, R149, 0x400, RZ, 0xc0, !PT ;  /* 0x0000040095007812 */ /* 0x000fe200078ec0ff */
[-C--:B-1----:R-:W-:Y:S08]  /*2d80*/  HMMA.16816.F32.BF16 R4, R136, R204.reuse, R4 ;  /* 0x000000cc8804723c */ /* 0x082ff00000041804 */
[C---:B---3--:R-:W-:Y:S08]  /*2d90*/  HMMA.16816.F32.BF16 R8, R132.reuse, R204, R8 ;  /* 0x000000cc8408723c */ /* 0x048ff00000041808 */
[-C--:B------:R-:W-:Y:S08]  /*2da0*/  HMMA.16816.F32.BF16 R12, R132, R206.reuse, R12 ;  /* 0x000000ce840c723c */ /* 0x080ff0000004180c */
[C---:B------:R-:W-:Y:S08]  /*2db0*/  HMMA.16816.F32.BF16 R16, R136.reuse, R206, R16 ;  /* 0x000000ce8810723c */ /* 0x040ff00000041810 */
[-C--:B------:R-:W-:Y:S08]  /*2dc0*/  HMMA.16816.F32.BF16 R20, R136, R208.reuse, R20 ;  /* 0x000000d08814723c */ /* 0x080ff00000041814 */
[C---:B------:R-:W-:Y:S08]  /*2dd0*/  HMMA.16816.F32.BF16 R24, R132.reuse, R208, R24 ;  /* 0x000000d08418723c */ /* 0x040ff00000041818 */
[-C--:B------:R-:W-:Y:S01]  /*2de0*/  HMMA.16816.F32.BF16 R28, R132, R210.reuse, R28 ;  /* 0x000000d2841c723c */ /* 0x080fe2000004181c */
[----:B------:R-:W-:Y:S01]  /*2df0*/  IMAD.U32 R132, RZ, RZ, UR12 ;  /* 0x0000000cff847e24 */ /* 0x000fe2000f8e00ff */
[----:B------:R-:W-:Y:S04]  /*2e00*/  MOV R133, UR5 ;  /* 0x0000000500857c02 */ /* 0x000fe80008000f00 */
[C---:B------:R-:W-:Y:S02]  /*2e10*/  LEA R144, P1, R241.reuse, R132, 0x2 ;  /* 0x00000084f1907211 */ /* 0x040fe400078210ff */
[----:B------:R-:W-:Y:S01]  /*2e20*/  HMMA.16816.F32.BF16 R32, R136, R210, R32 ;  /* 0x000000d28820723c */ /* 0x000fe20000041820 */
[----:B------:R-:W-:Y:S03]  /*2e30*/  LDSM.16.M88.4 R136, [R2+0x8800] ;  /* 0x008800000288783b */ /* 0x000fe60000000200 */
[----:B------:R-:W-:Y:S05]  /*2e40*/  LEA.HI.X R145, R241, R133, RZ, 0x2, P1 ;  /* 0x00000085f1917211 */ /* 0x000fea00008f14ff */
[----:B------:R-:W2:Y:S04]  /*2e50*/  LDG.E R140, desc[UR32][R144.64] ;  /* 0x00000020908c7981 */ /* 0x000ea8000c1e1900 */
[----:B------:R1:W3:Y:S08]  /*2e60*/  LDSM.16.M88.4 R132, [R2+0x8000] ;  /* 0x008000000284783b */ /* 0x0002f00000000200 */
[----:B------:R-:W4:Y:S04]  /*2e70*/  LDG.E R141, desc[UR32][R144.64+0x20] ;  /* 0x00002020908d7981 */ /* 0x000f28000c1e1900 */
[----:B------:R-:W5:Y:S01]  /*2e80*/  LDG.E R3, desc[UR32][R144.64+0xa0] ;  /* 0x0000a02090037981 */ /* 0x000f62000c1e1900 */
[----:B-1----:R-:W-:Y:S04]  /*2e90*/  LOP3.LUT R2, R230, 0x30, R227, 0xf8, !PT ;  /* 0x00000030e6027812 */ /* 0x002fe800078ef8e3 */
[----:B------:R-:W-:Y:S01]  /*2ea0*/  LOP3.LUT R2, R2, 0x1c0, R149, 0xf8, !PT ;  /* 0x000001c002027812 */ /* 0x000fe200078ef895 */
        /* <DEDUP_REMOVED lines=9> */
[C---:B------:R-:W-:Y:S01]  /*2f40*/  FADD.FTZ R5, -R140.reuse, R5 ;  /* 0x000000058c057221 */ /* 0x040fe20000010100 */
[----:B------:R-:W-:Y:S02]  /*2f50*/  FADD.FTZ R16, -R140, R16 ;  /* 0x000000108c107221 */ /* 0x000fe40000010100 */
[----:B------:R-:W-:Y:S01]  /*2f60*/  FMUL.FTZ R146, R146, R4 ;  /* 0x0000000492927220 */ /* 0x000fe20000410000 */
[----:B------:R-:W-:Y:S01]  /*2f70*/  FMUL.FTZ R143, R143, R5 ;  /* 0x000000058f8f7220 */ /* 0x000fe20000410000 */
[----:B------:R1:W5:Y:S01]  /*2f80*/  LDG.E R4, desc[UR32][R144.64+0x80] ;  /* 0x0000802090047981 */ /* 0x000362000c1e1900 */
[C---:B------:R-:W-:Y:S01]  /*2f90*/  FADD.FTZ R5, -R140.reuse, R17 ;  /* 0x000000118c057221 */ /* 0x040fe20000010100 */
[----:B------:R-:W-:Y:S01]  /*2fa0*/  FADD.FTZ R17, -R140, R20 ;  /* 0x000000148c117221 */ /* 0x000fe20000010100 */
[----:B------:R-:W-:Y:S02]  /*2fb0*/  FMUL.FTZ R16, R161, R16 ;  /* 0x00000010a1107220 */ /* 0x000fe40000410000 */
[----:B------:R-:W-:Y:S01]  /*2fc0*/  FMUL.FTZ R20, R160, R5 ;  /* 0x00000005a0147220 */ /* 0x000fe20000410000 */
[----:B----4-:R-:W-:Y:S03]  /*2fd0*/  FADD.FTZ R6, -R141, R6 ;  /* 0x000000068d067221 */ /* 0x010fe60000010100 */
[----:B------:R-:W-:Y:S01]  /*2fe0*/  FADD.FTZ R5, -R140, R32 ;  /* 0x000000208c057221 */ /* 0x000fe20000010100 */
[----:B------:R-:W-:Y:S01]  /*2ff0*/  FMUL.FTZ R17, R153, R17 ;  /* 0x0000001199117220 */ /* 0x000fe20000410000 */
[C---:B------:R-:W-:Y:S01]  /*3000*/  FADD.FTZ R18, -R141.reuse, R18 ;  /* 0x000000128d127221 */ /* 0x040fe20000010100 */
[----:B------:R-:W-:Y:S01]  /*3010*/  F2FP.BF16.F32.PACK_AB R20, R20, R16 ;  /* 0x000000101414723e */ /* 0x000fe200000010ff */
[----:B------:R-:W-:Y:S01]  /*3020*/  FMUL.FTZ R5, R150, R5 ;  /* 0x0000000596057220 */ /* 0x000fe20000410000 */
[C---:B------:R-:W-:Y:S01]  /*3030*/  FADD.FTZ R16, -R141.reuse, R7 ;  /* 0x000000078d107221 */ /* 0x040fe20000010100 */
[----:B------:R-:W-:Y:S01]  /*3040*/  FADD.FTZ R19, -R141, R19 ;  /* 0x000000138d137221 */ /* 0x000fe20000010100 */
[----:B-1----:R-:W-:Y:S01]  /*3050*/  FMUL.FTZ R144, R148, R6 ;  /* 0x0000000694907220 */ /* 0x002fe20000410000 */
[----:B------:R-:W-:Y:S01]  /*3060*/  LOP3.LUT R148, R163, 0x38, RZ, 0xc0, !PT ;  /* 0x00000038a3947812 */ /* 0x000fe200078ec0ff */
[C---:B------:R-:W-:Y:S01]  /*3070*/  FADD.FTZ R6, -R140.reuse, R21 ;  /* 0x000000158c067221 */ /* 0x040fe20000010100 */
[----:B------:R-:W-:Y:S02]  /*3080*/  FADD.FTZ R21, -R140, R33 ;  /* 0x000000218c157221 */ /* 0x000fe40000010100 */
[----:B------:R-:W-:Y:S01]  /*3090*/  LOP3.LUT R2, R2, R148, RZ, 0x3c, !PT ;  /* 0x0000009402027212 */ /* 0x000fe200078e3cff */
[----:B------:R-:W-:Y:S01]  /*30a0*/  FMUL.FTZ R32, R155, R6 ;  /* 0x000000069b207220 */ /* 0x000fe20000410000 */
[----:B------:R-:W-:Y:S01]  /*30b0*/  F2FP.BF16.F32.PACK_AB R6, R143, R146 ;  /* 0x000000928f06723e */ /* 0x000fe200000010ff */
[----:B------:R-:W-:Y:S02]  /*30c0*/  FMUL.FTZ R21, R147, R21 ;  /* 0x0000001593157220 */ /* 0x000fe40000410000 */
[----:B------:R-:W-:Y:S01]  /*30d0*/  IMAD R2, R2, 0x2, R0 ;  /* 0x0000000202027824 */ /* 0x000fe200078e0200 */
[--C-:B------:R-:W-:Y:S02]  /*30e0*/  SHF.R.U32.HI R0, RZ, 0x4, R229.reuse ;  /* 0x00000004ff007819 */ /* 0x100fe400000116e5 */
[----:B------:R-:W-:Y:S02]  /*30f0*/  F2FP.BF16.F32.PACK_AB R32, R32, R17 ;  /* 0x000000112020723e */ /* 0x000fe400000010ff */
[----:B------:R-:W-:Y:S02]  /*3100*/  LOP3.LUT R0, R0, 0x8, RZ, 0xc0, !PT ;  /* 0x0000000800007812 */ /* 0x000fe400078ec0ff */
[----:B------:R-:W-:Y:S02]  /*3110*/  F2FP.BF16.F32.PACK_AB R21, R21, R5 ;  /* 0x000000051515723e */ /* 0x000fe400000010ff */
[----:B------:R-:W-:Y:S04]  /*3120*/  LOP3.LUT R0, R0, 0x10, R229, 0xf8, !PT ;  /* 0x0000001000007812 */ /* 0x000fe800078ef8e5 */
[----:B------:R-:W-:Y:S04]  /*3130*/  LOP3.LUT R0, R0, 0xc0, R228, 0xf8, !PT ;  /* 0x000000c000007812 */ /* 0x000fe800078ef8e4 */
[----:B------:R-:W-:Y:S01]  /*3140*/  LOP3.LUT R0, R0, R223, RZ, 0x3c, !PT ;  /* 0x000000df00007212 */ /* 0x000fe200078e3cff */
        /* <DEDUP_REMOVED lines=20> */
.L_x_166:
[----:B------:R2:W-:Y:S01]  /*3290*/  STS [R233+0xf000], R6 ;  /* 0x00f00006e9007388 */ /* 0x0005e20000000800 */
[----:B------:R-:W-:Y:S01]  /*32a0*/  FMUL.FTZ R7, R170, R16 ;  /* 0x00000010aa077220 */ /* 0x000fe20000410000 */
[----:B------:R-:W-:Y:S01]  /*32b0*/  FMUL.FTZ R18, R167, R18 ;  /* 0x00000012a7127220 */ /* 0x000fe20000410000 */
[C---:B-----5:R-:W-:Y:S01]  /*32c0*/  FADD.FTZ R8, -R4.reuse, R8 ;  /* 0x0000000804087221 */ /* 0x060fe20000010100 */
[C---:B------:R-:W-:Y:S01]  /*32d0*/  FADD.FTZ R9, -R4.reuse, R9 ;  /* 0x0000000904097221 */ /* 0x040fe20000010100 */
[----:B------:R-:W-:Y:S01]  /*32e0*/  IADD3 R5, PT, PT, R233, R221, RZ ;  /* 0x000000dde9057210 */ /* 0x000fe20007ffe0ff */
[C---:B------:R-:W-:Y:S01]  /*32f0*/  FADD.FTZ R13, -R4.reuse, R13 ;  /* 0x0000000d040d7221 */ /* 0x040fe20000010100 */
[----:B------:R-:W-:Y:S01]  /*3300*/  F2FP.BF16.F32.PACK_AB R7, R7, R144 ;  /* 0x000000900707723e */ /* 0x000fe200000010ff */
[C---:B------:R-:W-:Y:S01]  /*3310*/  FADD.FTZ R25, -R4.reuse, R25 ;  /* 0x0000001904197221 */ /* 0x040fe20000010100 */
[C---:B------:R-:W-:Y:S01]  /*3320*/  FADD.FTZ R29, -R4.reuse, R29 ;  /* 0x0000001d041d7221 */ /* 0x040fe20000010100 */
[C---:B------:R-:W-:Y:S01]  /*3330*/  FADD.FTZ R12, -R4.reuse, R12 ;  /* 0x0000000c040c7221 */ /* 0x040fe20000010100 */
[C---:B------:R-:W-:Y:S01]  /*3340*/  FADD.FTZ R24, -R4.reuse, R24 ;  /* 0x0000001804187221 */ /* 0x040fe20000010100 */
[----:B------:R3:W-:Y:S01]  /*3350*/  STS [R233+0xf400], R7 ;  /* 0x00f40007e9007388 */ /* 0x0007e20000000800 */
[----:B------:R-:W-:Y:S01]  /*3360*/  FADD.FTZ R28, -R4, R28 ;  /* 0x0000001c041c7221 */ /* 0x000fe20000010100 */
[C---:B------:R-:W-:Y:S01]  /*3370*/  FADD.FTZ R10, -R3.reuse, R10 ;  /* 0x0000000a030a7221 */ /* 0x040fe20000010100 */
[C---:B------:R-:W-:Y:S02]  /*3380*/  FADD.FTZ R11, -R3.reuse, R11 ;  /* 0x0000000b030b7221 */ /* 0x040fe40000010100 */
[----:B------:R-:W-:Y:S01]  /*3390*/  STS [R5+0xf000], R20 ;  /* 0x00f0001405007388 */ /* 0x000fe20000000800 */
[----:B------:R-:W-:Y:S01]  /*33a0*/  FADD.FTZ R27, -R3, R27 ;  /* 0x0000001b031b7221 */ /* 0x000fe20000010100 */
[----:B------:R-:W-:Y:S01]  /*33b0*/  FMUL.FTZ R10, R240, R10 ;  /* 0x0000000af00a7220 */ /* 0x000fe20000410000 */
[----:B------:R-:W-:Y:S01]  /*33c0*/  FMUL.FTZ R11, R239, R11 ;  /* 0x0000000bef0b7220 */ /* 0x000fe20000410000 */
[C---:B------:R-:W-:Y:S01]  /*33d0*/  FADD.FTZ R31, -R3.reuse, R31 ;  /* 0x0000001f031f7221 */ /* 0x040fe20000010100 */
[C---:B------:R-:W-:Y:S01]  /*33e0*/  FADD.FTZ R14, -R3.reuse, R14 ;  /* 0x0000000e030e7221 */ /* 0x040fe20000010100 */
[C---:B------:R-:W-:Y:S01]  /*33f0*/  FADD.FTZ R15, -R3.reuse, R15 ;  /* 0x0000000f030f7221 */ /* 0x040fe20000010100 */
[C---:B------:R-:W-:Y:S01]  /*3400*/  FADD.FTZ R26, -R3.reuse, R26 ;  /* 0x0000001a031a7221 */ /* 0x040fe20000010100 */
[----:B------:R-:W-:Y:S01]  /*3410*/  FADD.FTZ R30, -R3, R30 ;  /* 0x0000001e031e7221 */ /* 0x000fe20000010100 */
[----:B--2---:R-:W-:Y:S01]  /*3420*/  FMUL.FTZ R6, R164, R19 ;  /* 0x00000013a4067220 */ /* 0x004fe20000410000 */
[----:B------:R-:W-:Y:S01]  /*3430*/  FMUL.FTZ R19, R236, R8 ;  /* 0x00000008ec137220 */ /* 0x000fe20000410000 */
[----:B------:R-:W-:Y:S01]  /*3440*/  F2FP.BF16.F32.PACK_AB R3, R11, R10 ;  /* 0x0000000a0b03723e */ /* 0x000fe200000010ff */
[C---:B------:R-:W-:Y:S01]  /*3450*/  FADD.FTZ R22, -R141.reuse, R22 ;  /* 0x000000168d167221 */ /* 0x040fe20000010100 */
[----:B------:R-:W-:Y:S01]  /*3460*/  FADD.FTZ R23, -R141, R23 ;  /* 0x000000178d177221 */ /* 0x000fe20000010100 */
[----:B------:R-:W-:Y:S01]  /*3470*/  F2FP.BF16.F32.PACK_AB R6, R6, R18 ;  /* 0x000000120606723e */ /* 0x000fe200000010ff */
[----:B------:R-:W-:Y:S01]  /*3480*/  FMUL.FTZ R18, R235, R9 ;  /* 0x00000009eb127220 */ /* 0x000fe20000410000 */
[----:B------:R-:W-:Y:S01]  /*3490*/  FMUL.FTZ R8, R171, R13 ;  /* 0x0000000dab087220 */ /* 0x000fe20000410000 */
[----:B------:R-:W-:Y:S01]  /*34a0*/  FMUL.FTZ R14, R238, R14 ;  /* 0x0000000eee0e7220 */ /* 0x000fe20000410000 */
[----:B------:R-:W-:Y:S01]  /*34b0*/  FMUL.FTZ R15, R237, R15 ;  /* 0x0000000fed0f7220 */ /* 0x000fe20000410000 */
[----:B------:R2:W-:Y:S01]  /*34c0*/  STS [R5+0xf400], R6 ;  /* 0x00f4000605007388 */ /* 0x0005e20000000800 */
[----:B------:R-:W-:Y:S01]  /*34d0*/  F2FP.BF16.F32.PACK_AB R4, R18, R19 ;  /* 0x000000131204723e */ /* 0x000fe200000010ff */
[----:B---3--:R-:W-:Y:S01]  /*34e0*/  FMUL.FTZ R7, R234, R12 ;  /* 0x0000000cea077220 */ /* 0x008fe20000410000 */
[C---:B------:R-:W-:Y:S02]  /*34f0*/  FADD.FTZ R34, -R141.reuse, R34 ;  /* 0x000000228d227221 */ /* 0x040fe40000010100 */
[----:B------:R3:W-:Y:S01]  /*3500*/  STS [R233+0x10400], R3 ;  /* 0x01040003e9007388 */ /* 0x0007e20000000800 */
[----:B------:R-:W-:Y:S01]  /*3510*/  FADD.FTZ R35, -R141, R35 ;  /* 0x000000238d237221 */ /* 0x000fe20000010100 */
[----:B------:R-:W-:Y:S01]  /*3520*/  FMUL.FTZ R22, R157, R22 ;  /* 0x000000169d167220 */ /* 0x000fe20000410000 */
[----:B------:R-:W-:Y:S02]  /*3530*/  FMUL.FTZ R16, R156, R23 ;  /* 0x000000179c107220 */ /* 0x000fe40000410000 */
[----:B------:R4:W-:Y:S01]  /*3540*/  STS [R233+0x10000], R4 ;  /* 0x01000004e9007388 */ /* 0x0009e20000000800 */
[----:B------:R-:W-:Y:S01]  /*3550*/  F2FP.BF16.F32.PACK_AB R8, R8, R7 ;  /* 0x000000070808723e */ /* 0x000fe200000010ff */
[----:B------:R-:W-:Y:S01]  /*3560*/  FMUL.FTZ R34, R152, R34 ;  /* 0x0000002298227220 */ /* 0x000fe20000410000 */
[----:B------:R-:W-:Y:S01]  /*3570*/  FMUL.FTZ R17, R151, R35 ;  /* 0x0000002397117220 */ /* 0x000fe20000410000 */
[----:B------:R-:W-:Y:S01]  /*3580*/  F2FP.BF16.F32.PACK_AB R16, R16, R22 ;  /* 0x000000161010723e */ /* 0x000fe200000010ff */
[----:B------:R-:W-:Y:S01]  /*3590*/  FMUL.FTZ R24, R166, R24 ;  /* 0x00000018a6187220 */ /* 0x000fe20000410000 */
[----:B------:R-:W-:Y:S01]  /*35a0*/  STS [R5+0x10000], R8 ;  /* 0x0100000805007388 */ /* 0x000fe20000000800 */
[----:B------:R-:W-:Y:S01]  /*35b0*/  FMUL.FTZ R9, R165, R25 ;  /* 0x00000019a5097220 */ /* 0x000fe20000410000 */
[----:B------:R-:W-:Y:S01]  /*35c0*/  FMUL.FTZ R26, R169, R26 ;  /* 0x0000001aa91a7220 */ /* 0x000fe20000410000 */
[----:B------:R-:W-:Y:S01]  /*35d0*/  F2FP.BF16.F32.PACK_AB R17, R17, R34 ;  /* 0x000000221111723e */ /* 0x000fe200000010ff */
[----:B------:R-:W-:Y:S01]  /*35e0*/  FMUL.FTZ R28, R162, R28 ;  /* 0x0000001ca21c7220 */ /* 0x000fe20000410000 */
[----:B------:R-:W-:Y:S01]  /*35f0*/  FMUL.FTZ R12, R154, R29 ;  /* 0x0000001d9a0c7220 */ /* 0x000fe20000410000 */
[----:B------:R-:W-:Y:S01]  /*3600*/  FMUL.FTZ R30, R159, R30 ;  /* 0x0000001e9f1e7220 */ /* 0x000fe20000410000 */
[----:B------:R-:W-:Y:S01]  /*3610*/  FMUL.FTZ R7, R158, R31 ;  /* 0x0000001f9e077220 */ /* 0x000fe20000410000 */
[----:B------:R-:W-:Y:S02]  /*3620*/  F2FP.BF16.F32.PACK_AB R9, R9, R24 ;  /* 0x000000180909723e */ /* 0x000fe400000010ff */
[----:B------:R-:W-:Y:S01]  /*3630*/  F2FP.BF16.F32.PACK_AB R12, R12, R28 ;  /* 0x0000001c0c0c723e */ /* 0x000fe200000010ff */
[----:B--2---:R-:W-:Y:S01]  /*3640*/  FMUL.FTZ R6, R168, R27 ;  /* 0x0000001ba8067220 */ /* 0x004fe20000410000 */
[----:B------:R-:W-:Y:S02]  /*3650*/  F2FP.BF16.F32.PACK_AB R7, R7, R30 ;  /* 0x0000001e0707723e */ /* 0x000fe400000010ff */
[----:B------:R-:W-:Y:S02]  /*3660*/  LOP3.LUT R0, R0, 0x120, R228, 0xf8, !PT ;  /* 0x0000012000007812 */ /* 0x000fe400078ef8e4 */
[----:B---3--:R-:W-:Y:S01]  /*3670*/  IADD3 R3, PT, PT, R221, R142, RZ ;  /* 0x0000008edd037210 */ /* 0x008fe20007ffe0ff */
[----:B------:R-:W-:Y:S01]  /*3680*/  IMAD R221, R250, UR6, RZ ;  /* 0x00000006fadd7c24 */ /* 0x000fe2000f8e02ff */
[----:B------:R-:W-:Y:S02]  /*3690*/  F2FP.BF16.F32.PACK_AB R6, R6, R26 ;  /* 0x0000001a0606723e */ /* 0x000fe400000010ff */
[----:B----4-:R-:W-:Y:S02]  /*36a0*/  F2FP.BF16.F32.PACK_AB R4, R15, R14 ;  /* 0x0000000e0f04723e */ /* 0x010fe400000010ff */
[----:B------:R-:W-:Y:S03]  /*36b0*/  LEA R0, R0, UR4, 0x1 ;  /* 0x0000000400007c11 */ /* 0x000fe6000f8e08ff */
[----:B------:R-:W-:Y:S05]  /*36c0*/  STS [R5+0x10400], R4 ;  /* 0x0104000405007388 */ /* 0x000fea0000000800 */
[----:B------:R-:W-:Y:S05]  /*36d0*/  STS [R142+-0x4000], R32 ;  /* 0xffc000208e007388 */ /* 0x000fea0000000800 */
[----:B------:R-:W-:Y:S05]  /*36e0*/  STS [R142+-0x3c00], R16 ;  /* 0xffc400108e007388 */ /* 0x000fea0000000800 */
        /* <DEDUP_REMOVED lines=68> */
[----:B------:R-:W-:Y:S01]  /*3b30*/  IADD3 R3, PT, PT, R2, UR4, RZ ;  /* 0x0000000402037c10 */ /* 0x000fe2000fffe0ff */
        /* <DEDUP_REMOVED lines=17> */
[----:B------:R-:W-:Y:S01]  /*3c50*/  IMAD.X R2, RZ, RZ, ~UR9, P1 ;  /* 0x80000009ff027e24 */ /* 0x000fe200088e06ff */
[----:B------:R-:W-:Y:S04]  /*3c60*/  LOP3.LUT R4, R4, 0x18, R229, 0x78, !PT ;  /* 0x0000001804047812 */ /* 0x000fe800078e78e5 */
[----:B------:R-:W-:Y:S02]  /*3c70*/  SHF.R.S64 R5, R5, 0x1f, R2 ;  /* 0x0000001f05057819 */ /* 0x000fe40000001002 */
[----:B------:R-:W-:Y:S02]  /*3c80*/  LOP3.LUT R4, R4, 0x1f20, R163, 0xf8, !PT ;  /* 0x00001f2004047812 */ /* 0x000fe400078ef8a3 */
[----:B------:R-:W-:Y:S04]  /*3c90*/  IADD3 R6, P1, PT, R244, R5, RZ ;  /* 0x00000005f4067210 */ /* 0x000fe80007f3e0ff */
        /* <DEDUP_REMOVED lines=11> */
.L_x_167:
[----:B------:R-:W-:Y:S01]  /*3d50*/  LOP3.LUT R4, R149, 0x200, RZ, 0xc0, !PT ;  /* 0x0000020095047812 */ /* 0x000fe200078ec0ff */
[----:B------:R-:W-:Y:S01]  /*3d60*/  LDSM.16.MT88.4 R8, [R0+0x9000] ;  /* 0x009000000008783b */ /* 0x000fe20000004200 */
[----:B-1----:R-:W-:Y:S01]  /*3d70*/  LOP3.LUT R2, R148, 0x1c0, R149, 0xf8, !PT ;  /* 0x000001c094027812 */ /* 0x002fe200078ef895 */
[----:B------:R-:W-:Y:S01]  /*3d80*/  IMAD.U32 R170, RZ, RZ, UR14 ;  /* 0x0000000effaa7e24 */ /* 0x000fe2000f8e00ff */
[----:B------:R-:W-:Y:S01]  /*3d90*/  LOP3.LUT R4, R4, 0xc00, R228, 0xf8, !PT ;  /* 0x00000c0004047812 */ /* 0x000fe200078ef8e4 */
[----:B------:R-:W-:Y:S01]  /*3da0*/  LDSM.16.MT88.4 R16, [R0+0xb000] ;  /* 0x00b000000010783b */ /* 0x000fe20000004200 */
[----:B------:R-:W-:Y:S01]  /*3db0*/  LOP3.LUT R2, R2, 0x8, R227, 0x78, !PT ;  /* 0x0000000802027812 */ /* 0x000fe200078e78e3 */
[----:B------:R-:W-:Y:S01]  /*3dc0*/  ULOP3.LUT UR13, UR39, 0x1, URZ, 0xc0, !UPT ;  /* 0x00000001270d7892 */ /* 0x000fe2000f8ec0ff */
[----:B------:R-:W-:Y:S01]  /*3dd0*/  LEA R170, P1, R170, R242, 0x2 ;  /* 0x000000f2aaaa7211 */ /* 0x000fe200078210ff */
[----:B------:R-:W-:Y:S01]  /*3de0*/  LDSM.16.MT88.4 R28, [R0+0xd000] ;  /* 0x00d00000001c783b */ /* 0x000fe20000004200 */
[----:B------:R-:W-:Y:S01]  /*3df0*/  LOP3.LUT R2, R4, R2, RZ, 0xfc, !PT ;  /* 0x0000000204027212 */ /* 0x000fe200078efcff */
[----:B------:R-:W-:Y:S01]  /*3e00*/  UISETP.NE.U32.AND UP1, UPT, UR13, 0x1, UPT ;  /* 0x000000010d00788c */ /* 0x000fe2000bf25070 */
[----:B------:R-:W-:Y:S01]  /*3e10*/  PLOP3.LUT P3, PT, PT, PT, UP0, 0x80, 0x8 ;  /* 0x000000000008781c */ /* 0x000fe20003f6f008 */
[----:B------:R-:W-:Y:S01]  /*3e20*/  LDSM.16.MT88.4 R132, [R0+0x9400] ;  /* 0x009400000084783b */ /* 0x000fe20000004200 */
[----:B------:R-:W-:Y:S01]  /*3e30*/  LEA R2, R2, UR4, 0x1 ;  /* 0x0000000402027c11 */ /* 0x000fe2000f8e08ff */
[----:B------:R-:W-:Y:S02]  /*3e40*/  @UP0 UIADD3 UR15, UP2, UPT, UR10, -0x100, URZ ;  /* 0xffffff000a0f0890 */ /* 0x000fe4000ff5e0ff */
[----:B------:R-:W-:Y:S01]  /*3e50*/  LDSM.16.MT88.4 R136, [R0+0xb400] ;  /* 0x00b400000088783b */ /* 0x000fe20000004200 */
[----:B------:R-:W-:Y:S01]  /*3e60*/  UIADD3 UR16, UPT, UPT, UR39, -0x1, URZ ;  /* 0xffffffff27107890 */ /* 0x000fe2000fffe0ff */
[C---:B------:R-:W-:Y:S01]  /*3e70*/  IMAD.IADD R161, R2.reuse, 0x1, R226 ;  /* 0x0000000102a17824 */ /* 0x040fe200078e02e2 */
[----:B------:R-:W-:Y:S01]  /*3e80*/  @UP0 UIADD3.X UR13, UPT, UPT, UR11, -0x1, URZ, UP2, !UPT ;  /* 0xffffffff0b0d0890 */ /* 0x000fe200097fe4ff */
[----:B------:R-:W1:Y:S01]  /*3e90*/  LDSM.16.M88.4 R24, [R2+0xf000] ;  /* 0x00f000000218783b */ /* 0x000e620000000200 */
[C---:B------:R-:W-:Y:S02]  /*3ea0*/  VIADD R12, R2.reuse, 0xf000 ;  /* 0x0000f000020c7836 */ /* 0x040fe40000000000 */
[----:B------:R-:W-:Y:S01]  /*3eb0*/  VIADD R160, R2, 0xf040 ;  /* 0x0000f04002a07836 */ /* 0x000fe20000000000 */
[----:B------:R-:W2:Y:S01]  /*3ec0*/  LDL R240, [R1+0x4] ;  /* 0x0000040001f07983 */ /* 0x000ea20000100800 */
[----:B------:R-:W-:Y:S03]  /*3ed0*/  @P0 VIADD R160, R12, 0xffffffc0 ;  /* 0xffffffc00ca00836 */ /* 0x000fe60000000000 */
[----:B------:R-:W3:Y:S01]  /*3ee0*/  LDSM.16.M88.4 R32, [R161+0xf000] ;  /* 0x00f00000a120783b */ /* 0x000ee20000000200 */
[----:B------:R-:W-:Y:S03]  /*3ef0*/  IMAD.IADD R162, R226, 0x1, R160 ;  /* 0x00000001e2a27824 */ /* 0x000fe600078e02a0 */
[----:B------:R-:W4:Y:S04]  /*3f00*/  LDL R223, [R1] ;  /* 0x0000000001df7983 */ /* 0x000f280000100800 */
[----:B------:R-:W3:Y:S04]  /*3f10*/  LDSM.16.MT88.4 R140, [R0+0xd400] ;  /* 0x00d40000008c783b */ /* 0x000ee80000004200 */
[----:B------:R-:W-:Y:S04]  /*3f20*/  LDSM.16.MT88.4 R148, [R0+0x9800] ;  /* 0x009800000094783b */ /* 0x000fe80000004200 */
[----:B------:R-:W3:Y:S04]  /*3f30*/  LDSM.16.M88.4 R144, [R160] ;  /* 0x00000000a090783b */ /* 0x000ee80000000200 */
[----:B------:R-:W-:Y:S04]  /*3f40*/  LDSM.16.MT88.4 R152, [R0+0x9c00] ;  /* 0x009c00000098783b */ /* 0x000fe80000004200 */
[----:B------:R-:W-:Y:S01]  /*3f50*/  LDSM.16.MT88.4 R156, [R0+0xa000] ;  /* 0x00a00000009c783b */ /* 0x000fe20000004200 */
[C---:B-1----:R-:W-:Y:S08]  /*3f60*/  HMMA.16816.F32.BF16 R4, R24.reuse, R8, RZ ;  /* 0x000000081804723c */ /* 0x042ff000000418ff */
[C---:B------:R-:W-:Y:S08]  /*3f70*/  HMMA.16816.F32.BF16 R8, R24.reuse, R10, RZ ;  /* 0x0000000a1808723c */ /* 0x040ff000000418ff */
[C---:B------:R-:W-:Y:S08]  /*3f80*/  HMMA.16816.F32.BF16 R12, R24.reuse, R16, RZ ;  /* 0x00000010180c723c */ /* 0x040ff000000418ff */
[C---:B------:R-:W-:Y:S08]  /*3f90*/  HMMA.16816.F32.BF16 R16, R24.reuse, R18, RZ ;  /* 0x000000121810723c */ /* 0x040ff000000418ff */
[C---:B------:R-:W-:Y:S08]  /*3fa0*/  HMMA.16816.F32.BF16 R20, R24.reuse, R28, RZ ;  /* 0x0000001c1814723c */ /* 0x040ff000000418ff */
[----:B------:R-:W-:Y:S01]  /*3fb0*/  HMMA.16816.F32.BF16 R24, R24, R30, RZ ;  /* 0x0000001e1818723c */ /* 0x000fe200000418ff */
[----:B------:R-:W1:Y:S07]  /*3fc0*/  LDSM.16.MT88.4 R28, [R0+0xb800] ;  /* 0x00b80000001c783b */ /* 0x000e6e0000004200 */
[C---:B---3--:R-:W-:Y:S08]  /*3fd0*/  HMMA.16816.F32.BF16 R4, R32.reuse, R132, R4 ;  /* 0x000000842004723c */ /* 0x048ff00000041804 */
[C---:B------:R-:W-:Y:S01]  /*3fe0*/  HMMA.16816.F32.BF16 R8, R32.reuse, R134, R8 ;  /* 0x000000862008723c */ /* 0x040fe20000041808 */
[----:B------:R-:W3:Y:S07]  /*3ff0*/  LDSM.16.MT88.4 R132, [R0+0xd800] ;  /* 0x00d800000084783b */ /* 0x000eee0000004200 */
[C---:B------:R-:W-:Y:S08]  /*4000*/  HMMA.16816.F32.BF16 R12, R32.reuse, R136, R12 ;  /* 0x00000088200c723c */ /* 0x040ff0000004180c */
[C---:B------:R-:W-:Y:S01]  /*4010*/  HMMA.16816.F32.BF16 R16, R32.reuse, R138, R16 ;  /* 0x0000008a2010723c */ /* 0x040fe20000041810 */
[----:B------:R-:W3:Y:S07]  /*4020*/  LDSM.16.M88.4 R136, [R162] ;  /* 0x00000000a288783b */ /* 0x000eee0000000200 */
[C---:B------:R-:W-:Y:S08]  /*4030*/  HMMA.16816.F32.BF16 R20, R32.reuse, R140, R20 ;  /* 0x0000008c2014723c */ /* 0x040ff00000041814 */
[----:B------:R-:W-:Y:S01]  /*4040*/  HMMA.16816.F32.BF16 R24, R32, R142, R24 ;  /* 0x0000008e2018723c */ /* 0x000fe20000041818 */
[----:B------:R-:W3:Y:S04]  /*4050*/  LDSM.16.MT88.4 R32, [R0+0xbc00] ;  /* 0x00bc00000020783b */ /* 0x000ee80000004200 */
[----:B------:R-:W3:Y:S03]  /*4060*/  LDSM.16.MT88.4 R140, [R0+0xdc00] ;  /* 0x00dc0000008c783b */ /* 0x000ee60000004200 */
[C---:B------:R-:W-:Y:S08]  /*4070*/  HMMA.16816.F32.BF16 R4, R144.reuse, R148, R4 ;  /* 0x000000949004723c */ /* 0x040ff00000041804 */
[C---:B------:R-:W-:Y:S01]  /*4080*/  HMMA.16816.F32.BF16 R8, R144.reuse, R150, R8 ;  /* 0x000000969008723c */ /* 0x040fe20000041808 */
[----:B------:R3:W3:Y:S07]  /*4090*/  LDSM.16.M88.4 R148, [R2+0x11000] ;  /* 0x011000000294783b */ /* 0x0006ee0000000200 */
[C---:B-1----:R-:W-:Y:S08]  /*40a0*/  HMMA.16816.F32.BF16 R12, R144.reuse, R28, R12 ;  /* 0x0000001c900c723c */ /* 0x042ff0000004180c */
[C---:B------:R-:W-:Y:S01]  /*40b0*/  HMMA.16816.F32.BF16 R16, R144.reuse, R30, R16 ;  /* 0x0000001e9010723c */ /* 0x040fe20000041810 */
[----:B------:R-:W1:Y:S07]  /*40c0*/  LDSM.16.MT88.4 R28, [R0+0xc000] ;  /* 0x00c00000001c783b */ /* 0x000e6e0000004200 */
[C---:B---3--:R-:W-:Y:S01]  /*40d0*/  HMMA.16816.F32.BF16 R20, R144.reuse, R132, R20 ;  /* 0x000000849014723c */ /* 0x048fe20000041814 */
[----:B------:R-:W-:Y:S05]  /*40e0*/  IMAD.U32 R2, RZ, RZ, UR14 ;  /* 0x0000000eff027e24 */ /* 0x000fea000f8e00ff */
[----:B------:R-:W-:Y:S02]  /*40f0*/  LEA.HI.X.SX32 R171, R2, R243, 0x2, P1 ;  /* 0x000000f302ab7211 */ /* 0x000fe400008f16ff */
[----:B------:R-:W-:Y:S01]  /*4100*/  HMMA.16816.F32.BF16 R24, R144, R134, R24 ;  /* 0x000000869018723c */ /* 0x000fe20000041818 */
[----:B------:R-:W3:Y:S02]  /*4110*/  LDL R2, [R1+0x8] ;  /* 0x0000080001027983 */ /* 0x000ee40000100800 */
[C---:B------:R-:W-:Y:S02]  /*4120*/  LEA R168, P1, R221.reuse, R170, 0x5 ;  /* 0x000000aadda87211 */ /* 0x040fe400078228ff */
[----:B------:R-:W1:Y:S02]  /*4130*/  LDSM.16.MT88.4 R132, [R0+0xe000] ;  /* 0x00e000000084783b */ /* 0x000e640000004200 */
[C---:B------:R-:W-:Y:S01]  /*4140*/  LEA.HI.X.SX32 R169, R221.reuse, R171, 0x5, P1 ;  /* 0x000000abdda97211 */ /* 0x040fe200008f2eff */
[C---:B------:R-:W-:Y:S05]  /*4150*/  HMMA.16816.F32.BF16 R4, R136.reuse, R152, R4 ;  /* 0x000000988804723c */ /* 0x040fea0000041804 */
[C---:B------:R-:W-:Y:S03]  /*4160*/  LEA R166, P1, R221.reuse, R168, 0x5 ;  /* 0x000000a8dda67211 */ /* 0x040fe600078228ff */
[C---:B------:R-:W-:Y:S03]  /*4170*/  HMMA.16816.F32.BF16 R8, R136.reuse, R154, R8 ;  /* 0x0000009a8808723c */ /* 0x040fe60000041808 */
[C---:B------:R-:W-:Y:S02]  /*4180*/  LEA.HI.X.SX32 R167, R221.reuse, R169, 0x5, P1 ;  /* 0x000000a9dda77211 */ /* 0x040fe400008f2eff */
[C---:B------:R-:W-:Y:S03]  /*4190*/  LEA R164, P1, R221.reuse, R166, 0x5 ;  /* 0x000000a6dda47211 */ /* 0x040fe600078228ff */
[C---:B------:R-:W-:Y:S03]  /*41a0*/  HMMA.16816.F32.BF16 R12, R136.reuse, R32, R12 ;  /* 0x00000020880c723c */ /* 0x040fe6000004180c */
[C---:B------:R-:W-:Y:S05]  /*41b0*/  LEA.HI.X.SX32 R165, R221.reuse, R167, 0x5, P1 ;  /* 0x000000a7dda57211 */ /* 0x040fea00008f2eff */
[C---:B------:R-:W-:Y:S01]  /*41c0*/  HMMA.16816.F32.BF16 R16, R136.reuse, R34, R16 ;  /* 0x000000228810723c */ /* 0x040fe20000041810 */
[----:B------:R-:W-:Y:S07]  /*41d0*/  LDSM.16.M88.4 R32, [R161+0x11000] ;  /* 0x01100000a120783b */ /* 0x000fee0000000200 */
[C---:B------:R-:W-:Y:S08]  /*41e0*/  HMMA.16816.F32.BF16 R20, R136.reuse, R140, R20 ;  /* 0x0000008c8814723c */ /* 0x040ff00000041814 */
[----:B------:R-:W-:Y:S01]  /*41f0*/  HMMA.16816.F32.BF16 R24, R136, R142, R24 ;  /* 0x0000008e8818723c */ /* 0x000fe20000041818 */
[----:B------:R-:W1:Y:S04]  /*4200*/  LDSM.16.MT88.4 R136, [R0+0xa400] ;  /* 0x00a400000088783b */ /* 0x000e680000004200 */
[----:B------:R-:W-:Y:S03]  /*4210*/  LDSM.16.MT88.4 R140, [R0+0xa800] ;  /* 0x00a80000008c783b */ /* 0x000fe60000004200 */
[C---:B------:R-:W-:Y:S08]  /*4220*/  HMMA.16816.F32.BF16 R4, R148.reuse, R156, R4 ;  /* 0x0000009c9404723c */ /* 0x040ff00000041804 */
[C---:B------:R-:W-:Y:S03]  /*4230*/  HMMA.16816.F32.BF16 R8, R148.reuse, R158, R8 ;  /* 0x0000009e9408723c */ /* 0x040fe60000041808 */
[C---:B------:R-:W-:Y:S04]  /*4240*/  LEA R158, P1, R221.reuse, R164, 0x5 ;  /* 0x000000a4dd9e7211 */ /* 0x040fe800078228ff */
[C---:B------:R-:W-:Y:S01]  /*4250*/  LEA.HI.X.SX32 R159, R221.reuse, R165, 0x5, P1 ;  /* 0x000000a5dd9f7211 */ /* 0x040fe200008f2eff */
[C---:B-1----:R-:W-:Y:S03]  /*4260*/  HMMA.16816.F32.BF16 R12, R148.reuse, R28, R12 ;  /* 0x0000001c940c723c */ /* 0x042fe6000004180c */
[C---:B------:R-:W-:Y:S04]  /*4270*/  LEA R156, P1, R221.reuse, R158, 0x5 ;  /* 0x0000009edd9c7211 */ /* 0x040fe800078228ff */
[C---:B------:R-:W-:Y:S01]  /*4280*/  LEA.HI.X.SX32 R157, R221.reuse, R159, 0x5, P1 ;  /* 0x0000009fdd9d7211 */ /* 0x040fe200008f2eff */
[C---:B------:R-:W-:Y:S01]  /*4290*/  HMMA.16816.F32.BF16 R16, R148.reuse, R30, R16 ;  /* 0x0000001e9410723c */ /* 0x040fe20000041810 */
[----:B------:R-:W1:Y:S02]  /*42a0*/  LDSM.16.MT88.4 R28, [R0+0xc400] ;  /* 0x00c40000001c783b */ /* 0x000e640000004200 */
[C---:B------:R-:W-:Y:S04]  /*42b0*/  LEA R234, P1, R221.reuse, R156, 0x5 ;  /* 0x0000009cddea7211 */ /* 0x040fe800078228ff */
[C---:B------:R-:W-:Y:S01]  /*42c0*/  LEA.HI.X.SX32 R235, R221.reuse, R157, 0x5, P1 ;  /* 0x0000009dddeb7211 */ /* 0x040fe200008f2eff */
[C---:B------:R-:W-:Y:S03]  /*42d0*/  HMMA.16816.F32.BF16 R20, R148.reuse, R132, R20 ;  /* 0x000000849414723c */ /* 0x040fe60000041814 */
[C---:B------:R-:W-:Y:S05]  /*42e0*/  IMAD.WIDE R238, R221.reuse, -0xc0, R234 ;  /* 0xffffff40ddee7825 */ /* 0x040fea00078e02ea */
[----:B------:R-:W-:Y:S01]  /*42f0*/  HMMA.16816.F32.BF16 R24, R148, R134, R24 ;  /* 0x000000869418723c */ /* 0x000fe20000041818 */
[----:B------:R-:W2:Y:S02]  /*4300*/  LDSM.16.MT88.4 R132, [R0+0xe400] ;  /* 0x00e400000084783b */ /* 0x000ea40000004200 */
[C---:B------:R-:W-:Y:S04]  /*4310*/  LEA R154, P1, R221.reuse, R238, 0x5 ;  /* 0x000000eedd9a7211 */ /* 0x040fe800078228ff */
[C---:B------:R-:W-:Y:S01]  /*4320*/  LEA.HI.X.SX32 R155, R221.reuse, R239, 0x5, P1 ;  /* 0x000000efdd9b7211 */ /* 0x040fe200008f2eff */
[C---:B------:R-:W-:Y:S05]  /*4330*/  HMMA.16816.F32.BF16 R4, R32.reuse, R136, R4 ;  /* 0x000000882004723c */ /* 0x040fea0000041804 */
[C---:B------:R-:W-:Y:S03]  /*4340*/  LEA R152, P1, R221.reuse, R154, 0x5 ;  /* 0x0000009add987211 */ /* 0x040fe600078228ff */
[C---:B------:R-:W-:Y:S01]  /*4350*/  HMMA.16816.F32.BF16 R8, R32.reuse, R138, R8 ;  /* 0x0000008a2008723c */ /* 0x040fe20000041808 */
[----:B------:R4:W4:Y:S02]  /*4360*/  LDSM.16.M88.4 R136, [R160+0x2000] ;  /* 0x00200000a088783b */ /* 0x0009240000000200 */
[C---:B------:R-:W-:Y:S02]  /*4370*/  LEA.HI.X.SX32 R153, R221.reuse, R155, 0x5, P1 ;  /* 0x0000009bdd997211 */ /* 0x040fe400008f2eff */
[C---:B------:R-:W-:Y:S03]  /*4380*/  LEA R150, P1, R221.reuse, R152, 0x5 ;  /* 0x00000098dd967211 */ /* 0x040fe600078228ff */
[C---:B-1----:R-:W-:Y:S03]  /*4390*/  HMMA.16816.F32.BF16 R12, R32.reuse, R28, R12 ;  /* 0x0000001c200c723c */ /* 0x042fe6000004180c */
[C---:B------:R-:W-:Y:S02]  /*43a0*/  LEA.HI.X.SX32 R151, R221.reuse, R153, 0x5, P1 ;  /* 0x00000099dd977211 */ /* 0x040fe400008f2eff */
[C---:B------:R-:W-:Y:S03]  /*43b0*/  LEA R148, P1, R221.reuse, R150, 0x5 ;  /* 0x00000096dd947211 */ /* 0x040fe600078228ff */
[C---:B------:R-:W-:Y:S01]  /*43c0*/  HMMA.16816.F32.BF16 R16, R32.reuse, R30, R16 ;  /* 0x0000001e2010723c */ /* 0x040fe20000041810 */
[----:B------:R-:W1:Y:S02]  /*43d0*/  LDSM.16.MT88.4 R28, [R0+0xc800] ;  /* 0x00c80000001c783b */ /* 0x000e640000004200 */
[C---:B------:R-:W-:Y:S02]  /*43e0*/  LEA.HI.X.SX32 R149, R221.reuse, R151, 0x5, P1 ;  /* 0x00000097dd957211 */ /* 0x040fe400008f2eff */
[C---:B------:R-:W-:Y:S03]  /*43f0*/  LEA R146, P1, R221.reuse, R148, 0x5 ;  /* 0x00000094dd927211 */ /* 0x040fe600078228ff */
[C---:B--2---:R-:W-:Y:S03]  /*4400*/  HMMA.16816.F32.BF16 R20, R32.reuse, R132, R20 ;  /* 0x000000842014723c */ /* 0x044fe60000041814 */
[C---:B------:R-:W-:Y:S02]  /*4410*/  LEA.HI.X.SX32 R147, R221.reuse, R149, 0x5, P1 ;  /* 0x00000095dd937211 */ /* 0x040fe400008f2eff */
[C---:B----4-:R-:W-:Y:S03]  /*4420*/  LEA R160, P1, R221.reuse, R146, 0x5 ;  /* 0x00000092dda07211 */ /* 0x050fe600078228ff */
[----:B------:R-:W-:Y:S01]  /*4430*/  HMMA.16816.F32.BF16 R24, R32, R134, R24 ;  /* 0x000000862018723c */ /* 0x000fe20000041818 */
[----:B------:R-:W2:Y:S02]  /*4440*/  LDSM.16.MT88.4 R32, [R0+0xe800] ;  /* 0x00e800000020783b */ /* 0x000ea40000004200 */
[C---:B------:R-:W-:Y:S02]  /*4450*/  LEA.HI.X.SX32 R161, R221.reuse, R147, 0x5, P1 ;  /* 0x00000093dda17211 */ /* 0x040fe400008f2eff */
[----:B------:R4:W-:Y:S03]  /*4460*/  LDSM.16.M88.4 R132, [R162+0x2000] ;  /* 0x00200000a284783b */ /* 0x0009e60000000200 */
[C---:B------:R-:W-:Y:S05]  /*4470*/  HMMA.16816.F32.BF16 R4, R136.reuse, R140, R4 ;  /* 0x0000008c8804723c */ /* 0x040fea0000041804 */
[C---:B------:R-:W-:Y:S03]  /*4480*/  IMAD.WIDE R236, R221.reuse, -0xc0, R160 ;  /* 0xffffff40ddec7825 */ /* 0x040fe600078e02a0 */
[C---:B------:R-:W-:Y:S01]  /*4490*/  HMMA.16816.F32.BF16 R8, R136.reuse, R142, R8 ;  /* 0x0000008e8808723c */ /* 0x040fe20000041808 */
[----:B------:R-:W2:Y:S02]  /*44a0*/  LDSM.16.MT88.4 R140, [R0+0xac00] ;  /* 0x00ac0000008c783b */ /* 0x000ea40000004200 */
[C---:B------:R-:W-:Y:S04]  /*44b0*/  LEA R144, P1, R221.reuse, R236, 0x5 ;  /* 0x000000ecdd907211 */ /* 0x040fe800078228ff */
[C---:B------:R-:W-:Y:S01]  /*44c0*/  LEA.HI.X.SX32 R145, R221.reuse, R237, 0x5, P1 ;  /* 0x000000eddd917211 */ /* 0x040fe200008f2eff */
[C---:B-1----:R-:W-:Y:S01]  /*44d0*/  HMMA.16816.F32.BF16 R12, R136.reuse, R28, R12 ;  /* 0x0000001c880c723c */ /* 0x042fe2000004180c */
[----:B----4-:R-:W-:Y:S07]  /*44e0*/  IMAD.MOV.U32 R162, RZ, RZ, 0x4 ;  /* 0x00000004ffa27424 */ /* 0x010fee00078e00ff */
[C---:B------:R-:W-:Y:S01]  /*44f0*/  HMMA.16816.F32.BF16 R16, R136.reuse, R30, R16 ;  /* 0x0000001e8810723c */ /* 0x040fe20000041810 */
[----:B------:R-:W1:Y:S07]  /*4500*/  LDSM.16.MT88.4 R28, [R0+0xcc00] ;  /* 0x00cc0000001c783b */ /* 0x000e6e0000004200 */
[C---:B--2---:R-:W-:Y:S08]  /*4510*/  HMMA.16816.F32.BF16 R20, R136.reuse, R32, R20 ;  /* 0x000000208814723c */ /* 0x044ff00000041814 */
[----:B------:R-:W-:Y:S01]  /*4520*/  HMMA.16816.F32.BF16 R24, R136, R34, R24 ;  /* 0x000000228818723c */ /* 0x000fe20000041818 */
[----:B------:R2:W4:Y:S07]  /*4530*/  LDSM.16.MT88.4 R32, [R0+0xec00] ;  /* 0x00ec00000020783b */ /* 0x00052e0000004200 */
[C---:B------:R-:W-:Y:S05]  /*4540*/  HMMA.16816.F32.BF16 R4, R132.reuse, R140, R4 ;  /* 0x0000008c8404723c */ /* 0x040fea0000041804 */
[C---:B------:R-:W-:Y:S03]  /*4550*/  LEA R140, P1, R221.reuse, R144, 0x5 ;  /* 0x00000090dd8c7211 */ /* 0x040fe600078228ff */
[C---:B------:R-:W-:Y:S03]  /*4560*/  HMMA.16816.F32.BF16 R8, R132.reuse, R142, R8 ;  /* 0x0000008e8408723c */ /* 0x040fe60000041808 */
[C---:B------:R-:W-:Y:S02]  /*4570*/  LEA.HI.X.SX32 R141, R221.reuse, R145, 0x5, P1 ;  /* 0x00000091dd8d7211 */ /* 0x040fe400008f2eff */
[C---:B------:R-:W-:Y:S01]  /*4580*/  LEA R138, P1, R221.reuse, R140, 0x5 ;  /* 0x0000008cdd8a7211 */ /* 0x040fe200078228ff */
[C---:B--2---:R-:W-:Y:S02]  /*4590*/  VIADD R0, R220.reuse, 0xffffd000 ;  /* 0xffffd000dc007836 */ /* 0x044fe40000000000 */
[C---:B-1----:R-:W-:Y:S03]  /*45a0*/  HMMA.16816.F32.BF16 R12, R132.reuse, R28, R12 ;  /* 0x0000001c840c723c */ /* 0x042fe6000004180c */
[C---:B------:R-:W-:Y:S02]  /*45b0*/  LEA.HI.X.SX32 R139, R221.reuse, R141, 0x5, P1 ;  /* 0x0000008ddd8b7211 */ /* 0x040fe400008f2eff */
[----:B------:R-:W-:Y:S03]  /*45c0*/  LEA R136, P1, R221, R138, 0x5 ;  /* 0x0000008add887211 */ /* 0x000fe600078228ff */
[C---:B------:R-:W-:Y:S03]  /*45d0*/  HMMA.16816.F32.BF16 R16, R132.reuse, R30, R16 ;  /* 0x0000001e8410723c */ /* 0x040fe60000041810 */
[----:B------:R-:W-:Y:S01]  /*45e0*/  @P3 IMAD.WIDE.U32 R30, R241, R162, UR10 ;  /* 0x0000000af11e3e25 */ /* 0x000fe2000f8e00a2 */
[C---:B------:R-:W-:Y:S01]  /*45f0*/  LEA.HI.X.SX32 R137, R221.reuse, R139, 0x5, P1 ;  /* 0x0000008bdd897211 */ /* 0x040fe200008f2eff */
[----:B------:R-:W-:Y:S01]  /*4600*/  @UP0 UMOV UR10, UR15 ;  /* 0x0000000f000a0c82 */ /* 0x000fe20008000000 */
[C---:B------:R-:W-:Y:S01]  /*4610*/  LEA R28, P1, R221.reuse, R136, 0x5 ;  /* 0x00000088dd1c7211 */ /* 0x040fe200078228ff */
[----:B------:R-:W-:Y:S01]  /*4620*/  @UP0 UMOV UR11, UR13 ;  /* 0x0000000d000b0c82 */ /* 0x000fe20008000000 */
[C---:B----4-:R-:W-:Y:S01]  /*4630*/  HMMA.16816.F32.BF16 R20, R132.reuse, R32, R20 ;  /* 0x000000208414723c */ /* 0x050fe20000041814 */
[----:B------:R-:W2:Y:S02]  /*4640*/  @P3 LDG.E R240, desc[UR32][R30.64+-0xe0] ;  /* 0xffff20201ef03981 */ /* 0x000ea4000c1e1900 */
[C---:B------:R-:W-:Y:S02]  /*4650*/  LEA.HI.X.SX32 R29, R221.reuse, R137, 0x5, P1 ;  /* 0x00000089dd1d7211 */ /* 0x040fe400008f2eff */
[----:B------:R-:W4:Y:S03]  /*4660*/  @P3 LDG.E R223, desc[UR32][R30.64+-0x80] ;  /* 0xffff80201edf3981 */ /* 0x000f26000c1e1900 */
[----:B------:R-:W-:Y:S01]  /*4670*/  HMMA.16816.F32.BF16 R24, R132, R34, R24 ;  /* 0x000000228418723c */ /* 0x000fe20000041818 */
[----:B------:R-:W5:Y:S04]  /*4680*/  @P3 LDG.E R252, desc[UR32][R30.64+-0x60] ;  /* 0xffffa0201efc3981 */ /* 0x000f68000c1e1900 */
[----:B------:R-:W-:Y:S04]  /*4690*/  LDSM.16.MT88.4 R32, [R3+0xf800] ;  /* 0x00f800000320783b */ /* 0x000fe80000004200 */
[----:B------:R-:W-:Y:S04]  /*46a0*/  LDSM.16.MT88.4 R132, [R3+0x11800] ;  /* 0x011800000384783b */ /* 0x000fe80000004200 */
[----:B---3--:R1:W3:Y:S04]  /*46b0*/  @P3 LDG.E R2, desc[UR32][R30.64+-0x100] ;  /* 0xffff00201e023981 */ /* 0x0082e8000c1e1900 */
[----:B------:R1:W-:Y:S04]  /*46c0*/  REDG.E.ADD.F32.FTZ.RN.STRONG.GPU desc[UR32][R242.64], R4 ;  /* 0x00000004f20079a6 */ /* 0x0003e8000c12f320 */
[----:B------:R1:W-:Y:S04]  /*46d0*/  REDG.E.ADD.F32.FTZ.RN.STRONG.GPU desc[UR32][R170.64], R5 ;  /* 0x00000005aa0079a6 */ /* 0x0003e8000c12f320 */
[----:B------:R-:W-:Y:S04]  /*46e0*/  REDG.E.ADD.F32.FTZ.RN.STRONG.GPU desc[UR32][R168.64], R6 ;  /* 0x00000006a80079a6 */ /* 0x000fe8000c12f320 */
[----:B------:R-:W-:Y:S04]  /*46f0*/  REDG.E.ADD.F32.FTZ.RN.STRONG.GPU desc[UR32][R166.64], R7 ;  /* 0x00000007a60079a6 */ /* 0x000fe8000c12f320 */
[----:B------:R-:W-:Y:S04]  /*4700*/  REDG.E.ADD.F32.FTZ.RN.STRONG.GPU desc[UR32][R164.64], R8 ;  /* 0x00000008a40079a6 */ /* 0x000fe8000c12f320 */
[----:B------:R-:W-:Y:S04]  /*4710*/  REDG.E.ADD.F32.FTZ.RN.STRONG.GPU desc[UR32][R158.64], R9 ;  /* 0x000000099e0079a6 */ /* 0x000fe8000c12f320 */
[----:B------:R-:W-:Y:S01]  /*4720*/  REDG.E.ADD.F32.FTZ.RN.STRONG.GPU desc[UR32][R156.64], R10 ;  /* 0x0000000a9c0079a6 */ /* 0x000fe2000c12f320 */
[C---:B-1----:R-:W-:Y:S03]  /*4730*/  LEA R4, P1, R221.reuse, R28, 0x5 ;  /* 0x0000001cdd047211 */ /* 0x042fe600078228ff */
[----:B------:R-:W-:Y:S01]  /*4740*/  REDG.E.ADD.F32.FTZ.RN.STRONG.GPU desc[UR32][R234.64], R11 ;  /* 0x0000000bea0079a6 */ /* 0x000fe2000c12f320 */
[----:B------:R-:W-:Y:S03]  /*4750*/  LEA.HI.X.SX32 R5, R221, R29, 0x5, P1 ;  /* 0x0000001ddd057211 */ /* 0x000fe600008f2eff */
[----:B------:R-:W-:Y:S01]  /*4760*/  REDG.E.ADD.F32.FTZ.RN.STRONG.GPU desc[UR32][R242.64+0x80], R12 ;  /* 0x0000800cf20079a6 */ /* 0x000fe2000c12f320 */
[----:B------:R-:W-:Y:S01]  /*4770*/  PLOP3.LUT P1, PT, PT, PT, UP1, 0x80, 0x8 ;  /* 0x000000000008781c */ /* 0x000fe20003f2f018 */
[----:B------:R-:W-:Y:S02]  /*4780*/  @UP0 UIADD3 UR12, UP1, UPT, UR12, -0x100, URZ ;  /* 0xffffff000c0c0890 */ /* 0x000fe4000ff3e0ff */
[----:B------:R-:W-:Y:S02]  /*4790*/  REDG.E.ADD.F32.FTZ.RN.STRONG.GPU desc[UR32][R238.64+0x80], R13 ;  /* 0x0000800dee0079a6 */ /* 0x000fe4000c12f320 */
[----:B------:R-:W-:Y:S02]  /*47a0*/  @UP0 UIADD3.X UR5, UPT, UPT, UR5, -0x1, URZ, UP1, !UPT ;  /* 0xffffffff05050890 */ /* 0x000fe40008ffe4ff */
[----:B------:R-:W-:Y:S01]  /*47b0*/  REDG.E.ADD.F32.FTZ.RN.STRONG.GPU desc[UR32][R154.64+0x80], R14 ;  /* 0x0000800e9a0079a6 */ /* 0x000fe2000c12f320 */
[----:B------:R-:W-:Y:S03]  /*47c0*/  UISETP.GT.AND UP1, UPT, UR39, URZ, UPT ;  /* 0x000000ff2700728c */ /* 0x000fe6000bf24270 */
[----:B------:R-:W-:Y:S01]  /*47d0*/  REDG.E.ADD.F32.FTZ.RN.STRONG.GPU desc[UR32][R152.64+0x80], R15 ;  /* 0x0000800f980079a6 */ /* 0x000fe2000c12f320 */
[----:B------:R-:W-:Y:S01]  /*47e0*/  UMOV UR39, UR16 ;  /* 0x0000001000277c82 */ /* 0x000fe20008000000 */
[----:B------:R-:W-:Y:S02]  /*47f0*/  @P1 VIADD R0, R220, 0x3000 ;  /* 0x00003000dc001836 */ /* 0x000fe40000000000 */
        /* <DEDUP_REMOVED lines=12> */
[----:B------:R-:W-:Y:S04]  /*48c0*/  LDSM.16.MT88.4 R4, [R3+0xf000] ;  /* 0x00f000000304783b */ /* 0x000fe80000004200 */
[----:B------:R-:W1:Y:S04]  /*48d0*/  LDSM.16.MT88.4 R8, [R220] ;  /* 0x00000000dc08783b */ /* 0x000e680000004200 */
[----:B------:R-:W1:Y:S04]  /*48e0*/  LDSM.16.MT88.4 R12, [R3+0x11000] ;  /* 0x01100000030c783b */ /* 0x000e680000004200 */
[----:B------:R-:W1:Y:S04]  /*48f0*/  LDSM.16.MT88.4 R16, [R220+0x1000] ;  /* 0x00100000dc10783b */ /* 0x000e680000004200 */
[----:B------:R-:W1:Y:S04]  /*4900*/  LDSM.16.MT88.4 R28, [R220+0x2000] ;  /* 0x00200000dc1c783b */ /* 0x000e680000004200 */
[----:B------:R-:W2:Y:S04]  /*4910*/  LDSM.16.MT88.4 R20, [R220+0x400] ;  /* 0x00040000dc14783b */ /* 0x000ea80000004200 */
[----:B------:R-:W-:Y:S04]  /*4920*/  LDSM.16.MT88.4 R24, [R3+0x12000] ;  /* 0x012000000318783b */ /* 0x000fe80000004200 */
[----:B------:R-:W-:Y:S04]  /*4930*/  LDSM.16.MT88.4 R136, [R220+0xc00] ;  /* 0x000c0000dc88783b */ /* 0x000fe80000004200 */
[----:B------:R-:W-:Y:S04]  /*4940*/  LDSM.16.MT88.4 R140, [R3+0x12800] ;  /* 0x01280000038c783b */ /* 0x000fe80000004200 */
[----:B------:R-:W-:Y:S04]  /*4950*/  LDSM.16.MT88.4 R144, [R220+0x1c00] ;  /* 0x001c0000dc90783b */ /* 0x000fe80000004200 */
[----:B------:R-:W-:Y:S01]  /*4960*/  LDSM.16.MT88.4 R148, [R220+0x2c00] ;  /* 0x002c0000dc94783b */ /* 0x000fe20000004200 */
        /* <DEDUP_REMOVED lines=9> */
[----:B------:R-:W-:Y:S07]  /*4a00*/  LDSM.16.MT88.4 R16, [R220+0x800] ;  /* 0x00080000dc10783b */ /* 0x000fee0000004200 */
[-C--:B------:R-:W-:Y:S08]  /*4a10*/  HMMA.16816.F32.BF16 R116, R4, R28.reuse, R116 ;  /* 0x0000001c0474723c */ /* 0x080ff00000041874 */
[C---:B------:R-:W-:Y:S08]  /*4a20*/  HMMA.16816.F32.BF16 R120, R12.reuse, R28, R120 ;  /* 0x0000001c0c78723c */ /* 0x040ff00000041878 */
[-C--:B------:R-:W-:Y:S01]  /*4a30*/  HMMA.16816.F32.BF16 R124, R12, R30.reuse, R124 ;  /* 0x0000001e0c7c723c */ /* 0x080fe2000004187c */
[----:B------:R-:W4:Y:S07]  /*4a40*/  LDSM.16.MT88.4 R12, [R220+0x2400] ;  /* 0x00240000dc0c783b */ /* 0x000f2e0000004200 */
[----:B------:R-:W-:Y:S01]  /*4a50*/  HMMA.16816.F32.BF16 R128, R4, R30, R128 ;  /* 0x0000001e0480723c */ /* 0x000fe20000041880 */
[----:B------:R-:W4:Y:S04]  /*4a60*/  LDSM.16.MT88.4 R4, [R3+0x10000] ;  /* 0x010000000304783b */ /* 0x000f280000004200 */
[----:B------:R-:W4:Y:S03]  /*4a70*/  LDSM.16.MT88.4 R28, [R220+0x1800] ;  /* 0x00180000dc1c783b */ /* 0x000f260000004200 */
[-C--:B--2---:R-:W-:Y:S08]  /*4a80*/  HMMA.16816.F32.BF16 R84, R32, R20.reuse, R84 ;  /* 0x000000142054723c */ /* 0x084ff00000041854 */
[C---:B------:R-:W-:Y:S08]  /*4a90*/  HMMA.16816.F32.BF16 R88, R132.reuse, R20, R88 ;  /* 0x000000148458723c */ /* 0x040ff00000041858 */
[-C--:B------:R-:W-:Y:S08]  /*4aa0*/  HMMA.16816.F32.BF16 R92, R132, R22.reuse, R92 ;  /* 0x00000016845c723c */ /* 0x080ff0000004185c */
[C---:B------:R-:W-:Y:S01]  /*4ab0*/  HMMA.16816.F32.BF16 R96, R32.reuse, R22, R96 ;  /* 0x000000162060723c */ /* 0x040fe20000041860 */
[----:B------:R2:W4:Y:S07]  /*4ac0*/  LDSM.16.MT88.4 R20, [R220+0x2800] ;  /* 0x00280000dc14783b */ /* 0x00052e0000004200 */
[-C--:B-1----:R-:W-:Y:S08]  /*4ad0*/  HMMA.16816.F32.BF16 R100, R32, R8.reuse, R100 ;  /* 0x000000082064723c */ /* 0x082ff00000041864 */
[C---:B------:R-:W-:Y:S08]  /*4ae0*/  HMMA.16816.F32.BF16 R104, R132.reuse, R8, R104 ;  /* 0x000000088468723c */ /* 0x040ff00000041868 */
[-C--:B------:R-:W-:Y:S03]  /*4af0*/  HMMA.16816.F32.BF16 R108, R132, R10.reuse, R108 ;  /* 0x0000000a846c723c */ /* 0x080fe6000004186c */
[----:B--2---:R-:W-:Y:S05]  /*4b00*/  IMAD.MOV.U32 R220, RZ, RZ, R0 ;  /* 0x000000ffffdc7224 */ /* 0x004fea00078e0000 */
[C---:B------:R-:W-:Y:S01]  /*4b10*/  HMMA.16816.F32.BF16 R112, R32.reuse, R10, R112 ;  /* 0x0000000a2070723c */ /* 0x040fe20000041870 */
[----:B------:R-:W1:Y:S04]  /*4b20*/  LDSM.16.MT88.4 R8, [R3+0x10800] ;  /* 0x010800000308783b */ /* 0x000e680000004200 */
[----:B---3--:R3:W-:Y:S03]  /*4b30*/  @P3 STL [R1+0x8], R2 ;  /* 0x0000080201003387 */ /* 0x0087e60000100800 */
[-C--:B----4-:R-:W-:Y:S01]  /*4b40*/  HMMA.16816.F32.BF16 R116, R32, R12.reuse, R116 ;  /* 0x0000000c2074723c */ /* 0x090fe20000041874 */
[----:B------:R3:W-:Y:S04]  /*4b50*/  @P3 STL [R1+0x4], R240 ;  /* 0x000004f001003387 */ /* 0x0007e80000100800 */
[----:B------:R3:W-:Y:S03]  /*4b60*/  @P3 STL [R1], R223 ;  /* 0x000000df01003387 */ /* 0x0007e60000100800 */
[C---:B------:R-:W-:Y:S08]  /*4b70*/  HMMA.16816.F32.BF16 R120, R132.reuse, R12, R120 ;  /* 0x0000000c8478723c */ /* 0x040ff00000041878 */
[-C--:B------:R-:W-:Y:S08]  /*4b80*/  HMMA.16816.F32.BF16 R124, R132, R14.reuse, R124 ;  /* 0x0000000e847c723c */ /* 0x080ff0000004187c */
[----:B------:R-:W-:Y:S08]  /*4b90*/  HMMA.16816.F32.BF16 R128, R32, R14, R128 ;  /* 0x0000000e2080723c */ /* 0x000ff00000041880 */
        /* <DEDUP_REMOVED lines=11> */
[----:B------:R-:W-:Y:S08]  /*4c50*/  HMMA.16816.F32.BF16 R128, R4, R22, R128 ;  /* 0x000000160480723c */ /* 0x000ff00000041880 */
[-C--:B-1----:R-:W-:Y:S08]  /*4c60*/  HMMA.16816.F32.BF16 R84, R8, R136.reuse, R84 ;  /* 0x000000880854723c */ /* 0x082ff00000041854 */
        /* <DEDUP_REMOVED lines=12> */
[----:B---3--:R-:W-:Y:S11]  /*4d30*/  BRA.U UP1, `(.L_x_168) ;  /* 0xffffffd101007547 */ /* 0x008ff6000b83ffff */
.L_x_165:
[----:B------:R-:W-:Y:S01]  /*4d40*/  IMAD.SHL.U32 R0, R229, 0x2, RZ ;  /* 0x00000002e5007824 */ /* 0x000fe200078e00ff */
[----:B------:R-:W-:Y:S01]  /*4d50*/  LOP3.LUT R224, R224, 0x600, RZ, 0xc0, !PT ;  /* 0x00000600e0e07812 */ /* 0x000fe200078ec0ff */
[----:B------:R-:W3:Y:S01]  /*4d60*/  LDCU UR5, c[0x0][0x500] ;  /* 0x0000a000ff0577ac */ /* 0x000ee20008000800 */
[C---:B------:R-:W-:Y:S02]  /*4d70*/  LOP3.LUT R2, R163.reuse, 0xd8, RZ, 0xc0, !PT ;  /* 0x000000d8a3027812 */ /* 0x040fe400078ec0ff */
[----:B------:R-:W-:Y:S02]  /*4d80*/  LOP3.LUT R224, R224, 0x6, R0, 0xf8, !PT ;  /* 0x00000006e0e07812 */ /* 0x000fe400078ef800 */
[----:B------:R-:W-:Y:S02]  /*4d90*/  LOP3.LUT R0, R163, 0xc0, RZ, 0xc0, !PT ;  /* 0x000000c0a3007812 */ /* 0x000fe400078ec0ff */
[--C-:B------:R-:W-:Y:S02]  /*4da0*/  LOP3.LUT R27, R2, 0x18, R229.reuse, 0x78, !PT ;  /* 0x00000018021b7812 */ /* 0x100fe400078e78e5 */
[----:B------:R-:W-:-:S02]  /*4db0*/  LOP3.LUT R0, R0, 0x18, R229, 0xf8, !PT ;  /* 0x0000001800007812 */ /* 0x000fc400078ef8e5 */
[----:B------:R-:W-:Y:S02]  /*4dc0*/  SHF.R.U32.HI R229, RZ, 0x4, R229 ;  /* 0x00000004ffe57819 */ /* 0x000fe400000116e5 */
[----:B------:R-:W-:Y:S02]  /*4dd0*/  LOP3.LUT R2, R224, 0x20, R163, 0xf8, !PT ;  /* 0x00000020e0027812 */ /* 0x000fe400078ef8a3 */
[----:B------:R-:W-:Y:S02]  /*4de0*/  LOP3.LUT R0, R0, 0x8, R229, 0x78, !PT ;  /* 0x0000000800007812 */ /* 0x000fe400078e78e5 */
[----:B------:R-:W-:Y:S01]  /*4df0*/  F2FP.BF16.F32.PACK_AB R28, R37, R36 ;  /* 0x00000024251c723e */ /* 0x000fe200000010ff */
[----:B---3--:R-:W-:Y:S01]  /*4e00*/  FMUL.FTZ R84, R84, UR5 ;  /* 0x0000000554547c20 */ /* 0x008fe20008410000 */
[----:B------:R-:W-:Y:S01]  /*4e10*/  LOP3.LUT R0, R2, R0, RZ, 0xfc, !PT ;  /* 0x0000000002007212 */ /* 0x000fe200078efcff */
        /* <DEDUP_REMOVED lines=38> */
[----:B-----5:R-:W-:Y:S01]  /*5080*/  FMUL.FTZ R11, R111, UR5 ;  /* 0x000000056f0b7c20 */ /* 0x020fe20008410000 */
        /* <DEDUP_REMOVED lines=19> */
[----:B------:R-:W-:Y:S01]  /*51c0*/  STS [R0+0x9000], R26 ;  /* 0x0090001a00007388 */ /* 0x000fe20000000800 */
[----:B------:R-:W-:Y:S01]  /*51d0*/  F2FP.BF16.F32.PACK_AB R13, R13, R114 ;  /* 0x000000720d0d723e */ /* 0x000fe200000010ff */
[----:B------:R-:W-:Y:S01]  /*51e0*/  FMUL.FTZ R124, R124, UR5 ;  /* 0x000000057c7c7c20 */ /* 0x000fe20008410000 */
[----:B------:R-:W-:Y:S01]  /*51f0*/  FMUL.FTZ R4, R125, UR5 ;  /* 0x000000057d047c20 */ /* 0x000fe20008410000 */
[----:B------:R-:W-:Y:S01]  /*5200*/  STS [R0+0x9200], R25 ;  /* 0x0092001900007388 */ /* 0x000fe20000000800 */
[----:B------:R-:W-:Y:S01]  /*5210*/  FMUL.FTZ R126, R126, UR5 ;  /* 0x000000057e7e7c20 */ /* 0x000fe20008410000 */
[----:B------:R-:W-:Y:S01]  /*5220*/  FMUL.FTZ R3, R127, UR5 ;  /* 0x000000057f037c20 */ /* 0x000fe20008410000 */
[----:B------:R-:W-:Y:S01]  /*5230*/  F2FP.BF16.F32.PACK_AB R16, R16, R104 ;  /* 0x000000681010723e */ /* 0x000fe200000010ff */
[----:B------:R-:W-:Y:S01]  /*5240*/  STS [R2+0x20], R22 ;  /* 0x0000201602007388 */ /* 0x000fe20000000800 */
[----:B------:R-:W-:Y:S01]  /*5250*/  F2FP.BF16.F32.PACK_AB R15, R15, R106 ;  /* 0x0000006a0f0f723e */ /* 0x000fe200000010ff */
[----:B------:R-:W3:Y:S01]  /*5260*/  LDC.64 R36, c[0x0][0x5c0] ;  /* 0x00017000ff247b82 */ /* 0x000ee20000000a00 */
[----:B------:R-:W-:Y:S01]  /*5270*/  F2FP.BF16.F32.PACK_AB R12, R12, R108 ;  /* 0x0000006c0c0c723e */ /* 0x000fe200000010ff */
[----:B------:R-:W-:Y:S01]  /*5280*/  STS [R2+0x220], R21 ;  /* 0x0002201502007388 */ /* 0x000fe20000000800 */
[----:B------:R-:W-:Y:S01]  /*5290*/  F2FP.BF16.F32.PACK_AB R11, R11, R110 ;  /* 0x0000006e0b0b723e */ /* 0x000fe200000010ff */
[----:B------:R-:W-:Y:S01]  /*52a0*/  USHF.L.U32 UR5, UR30, 0x7, URZ ;  /* 0x000000071e057899 */ /* 0x000fe200080006ff */
[----:B------:R-:W-:Y:S01]  /*52b0*/  F2FP.BF16.F32.PACK_AB R10, R10, R116 ;  /* 0x000000740a0a723e */ /* 0x000fe200000010ff */
[----:B------:R-:W-:Y:S01]  /*52c0*/  STS [R0+0xa000], R24 ;  /* 0x00a0001800007388 */ /* 0x000fe20000000800 */
[----:B------:R-:W-:Y:S01]  /*52d0*/  F2FP.BF16.F32.PACK_AB R9, R9, R118 ;  /* 0x000000760909723e */ /* 0x000fe200000010ff */
[----:B------:R-:W-:Y:S01]  /*52e0*/  USHF.R.S32.HI UR6, URZ, 0x1f, UR5 ;  /* 0x0000001fff067899 */ /* 0x000fe20008011405 */
[----:B------:R-:W-:Y:S01]  /*52f0*/  F2FP.BF16.F32.PACK_AB R6, R6, R128 ;  /* 0x000000800606723e */ /* 0x000fe200000010ff */
[----:B------:R-:W-:Y:S01]  /*5300*/  STS [R0+0xa200], R23 ;  /* 0x00a2001700007388 */ /* 0x000fe20000000800 */
[----:B------:R-:W-:Y:S01]  /*5310*/  F2FP.BF16.F32.PACK_AB R5, R5, R130 ;  /* 0x000000820505723e */ /* 0x000fe200000010ff */
[----:B------:R-:W-:Y:S01]  /*5320*/  UIADD3 UR5, UP0, UPT, UR42, UR5, URZ ;  /* 0x000000052a057290 */ /* 0x000fe2000ff1e0ff */
[----:B------:R-:W-:Y:S01]  /*5330*/  F2FP.BF16.F32.PACK_AB R8, R8, R120 ;  /* 0x000000780808723e */ /* 0x000fe200000010ff */
[----:B------:R-:W-:Y:S01]  /*5340*/  STS [R2+0x1020], R20 ;  /* 0x0010201402007388 */ /* 0x000fe20000000800 */
[----:B------:R-:W-:Y:S01]  /*5350*/  F2FP.BF16.F32.PACK_AB R7, R7, R122 ;  /* 0x0000007a0707723e */ /* 0x000fe200000010ff */
[----:B------:R-:W-:Y:S01]  /*5360*/  ULEA.HI.X.SX32 UR6, UR42, UR6, 0x1, UP0 ;  /* 0x000000062a067291 */ /* 0x000fe200080f0eff */
[----:B------:R-:W-:Y:S01]  /*5370*/  F2FP.BF16.F32.PACK_AB R4, R4, R124 ;  /* 0x0000007c0404723e */ /* 0x000fe200000010ff */
[----:B------:R-:W-:Y:S01]  /*5380*/  STS [R2+0x1220], R19 ;  /* 0x0012201302007388 */ /* 0x000fe20000000800 */
[----:B------:R-:W-:-:S02]  /*5390*/  F2FP.BF16.F32.PACK_AB R3, R3, R126 ;  /* 0x0000007e0303723e */ /* 0x000fc400000010ff */
[----:B------:R-:W-:Y:S01]  /*53a0*/  F2FP.BF16.F32.PACK_AB R38, R39, R38 ;  /* 0x000000262726723e */ /* 0x000fe200000010ff */
[----:B------:R-:W-:Y:S01]  /*53b0*/  STS [R0+0xb000], R18 ;  /* 0x00b0001200007388 */ /* 0x000fe20000000800 */
[----:B------:R-:W-:Y:S02]  /*53c0*/  F2FP.BF16.F32.PACK_AB R48, R49, R48 ;  /* 0x000000303130723e */ /* 0x000fe400000010ff */
[----:B------:R-:W-:Y:S01]  /*53d0*/  F2FP.BF16.F32.PACK_AB R50, R51, R50 ;  /* 0x000000323332723e */ /* 0x000fe200000010ff */
[----:B------:R-:W-:Y:S01]  /*53e0*/  STS [R0+0xb200], R17 ;  /* 0x00b2001100007388 */ /* 0x000fe20000000800 */
[----:B------:R-:W-:Y:S02]  /*53f0*/  F2FP.BF16.F32.PACK_AB R40, R41, R40 ;  /* 0x000000282928723e */ /* 0x000fe400000010ff */
        /* <DEDUP_REMOVED lines=29> */
[----:B----4-:R-:W4:Y:S03]  /*55d0*/  LDC.64 R14, c[0x0][0x5b0] ;  /* 0x00016c00ff0e7b82 */ /* 0x010f260000000a00 */
[----:B------:R3:W-:Y:S04]  /*55e0*/  STS [R0+0xe000], R8 ;  /* 0x00e0000800007388 */ /* 0x0007e80000000800 */
[----:B------:R-:W-:Y:S01]  /*55f0*/  STS [R0+0xe200], R7 ;  /* 0x00e2000700007388 */ /* 0x000fe20000000800 */
[----:B--2---:R-:W2:Y:S03]  /*5600*/  LDC.64 R12, c[0x0][0x5d8] ;  /* 0x00017600ff0c7b82 */ /* 0x004ea60000000a00 */
[----:B------:R3:W-:Y:S01]  /*5610*/  STS [R2+0x5020], R4 ;  /* 0x0050200402007388 */ /* 0x0007e20000000800 */
[----:B-1----:R-:W-:-:S03]  /*5620*/  LOP3.LUT R10, R27, 0x1f20, R163, 0xf8, !PT ;  /* 0x00001f201b0a7812 */ /* 0x002fc600078ef8a3 */
[----:B------:R1:W-:Y:S04]  /*5630*/  STS [R2+0x5220], R3 ;  /* 0x0052200302007388 */ /* 0x0003e80000000800 */
[----:B------:R-:W-:Y:S04]  /*5640*/  STS [R0+0xf000], R28 ;  /* 0x00f0001c00007388 */ /* 0x000fe80000000800 */
[----:B------:R4:W-:Y:S01]  /*5650*/  STS [R0+0xf200], R38 ;  /* 0x00f2002600007388 */ /* 0x0009e20000000800 */
[----:B---3--:R-:W-:-:S03]  /*5660*/  IMAD.MOV.U32 R5, RZ, RZ, RZ ;  /* 0x000000ffff057224 */ /* 0x008fc600078e00ff */
[----:B------:R-:W-:Y:S01]  /*5670*/  STS [R2+0x6020], R48 ;  /* 0x0060203002007388 */ /* 0x000fe20000000800 */
[----:B------:R-:W3:Y:S03]  /*5680*/  LDC.64 R8, c[0x0][0x5a8] ;  /* 0x00016a00ff087b82 */ /* 0x000ee60000000a00 */
[----:B------:R-:W-:Y:S04]  /*5690*/  STS [R2+0x6220], R50 ;  /* 0x0062203202007388 */ /* 0x000fe80000000800 */
[----:B------:R-:W-:Y:S01]  /*56a0*/  STS [R0+0x10000], R40 ;  /* 0x0100002800007388 */ /* 0x000fe20000000800 */
[----:B------:R-:W-:-:S03]  /*56b0*/  LOP3.LUT R4, R163, 0x18, RZ, 0xc0, !PT ;  /* 0x00000018a3047812 */ /* 0x000fc600078ec0ff */
[----:B------:R-:W-:Y:S01]  /*56c0*/  STS [R0+0x10200], R42 ;  /* 0x0102002a00007388 */ /* 0x000fe20000000800 */
[C---:B-1----:R-:W-:Y:S02]  /*56d0*/  IMAD R3, R36.reuse, UR6, RZ ;  /* 0x0000000624037c24 */ /* 0x042fe4000f8e02ff */
[----:B------:R-:W-:Y:S01]  /*56e0*/  IMAD.WIDE.U32 R6, R36, UR5, R4 ;  /* 0x0000000524067c25 */ /* 0x000fe2000f8e0004 */
[----:B------:R-:W-:Y:S03]  /*56f0*/  STS [R2+0x7020], R44 ;  /* 0x0070202c02007388 */ /* 0x000fe60000000800 */
[----:B------:R-:W-:Y:S01]  /*5700*/  IMAD R3, R37, UR5, R3 ;  /* 0x0000000525037c24 */ /* 0x000fe2000f8e0203 */
[----:B------:R-:W-:Y:S01]  /*5710*/  STS [R2+0x7220], R46 ;  /* 0x0072202e02007388 */ /* 0x000fe20000000800 */
[----:B----4-:R-:W1:Y:S02]  /*5720*/  LDC.64 R38, c[0x0][0x5c8] ;  /* 0x00017200ff267b82 */ /* 0x010e640000000a00 */
[----:B------:R-:W-:Y:S01]  /*5730*/  IMAD.IADD R7, R7, 0x1, R3 ;  /* 0x0000000107077824 */ /* 0x000fe200078e0203 */
[----:B------:R-:W-:Y:S01]  /*5740*/  STS [R0+0x11000], R52 ;  /* 0x0110003400007388 */ /* 0x000fe20000000800 */
[----:B---3--:R-:W-:-:S03]  /*5750*/  IMAD.WIDE.U32 R6, R8, UR25, R6 ;  /* 0x0000001908067c25 */ /* 0x008fc6000f8e0006 */
[----:B------:R-:W-:Y:S01]  /*5760*/  STS [R0+0x11200], R54 ;  /* 0x0112003600007388 */ /* 0x000fe20000000800 */
[----:B------:R-:W-:-:S03]  /*5770*/  IMAD R7, R9, UR25, R7 ;  /* 0x0000001909077c24 */ /* 0x000fc6000f8e0207 */
[----:B------:R-:W-:Y:S01]  /*5780*/  STS [R2+0x8020], R64 ;  /* 0x0080204002007388 */ /* 0x000fe20000000800 */
[----:B------:R-:W3:Y:S01]  /*5790*/  LDC.64 R8, c[0x0][0x5e0] ;  /* 0x00017800ff087b82 */ /* 0x000ee20000000a00 */
[----:B--2---:R-:W-:Y:S02]  /*57a0*/  IMAD.WIDE.U32 R6, R12, UR24, R6 ;  /* 0x000000180c067c25 */ /* 0x004fe4000f8e0006 */
[----:B------:R-:W-:Y:S02]  /*57b0*/  STS [R2+0x8220], R66 ;  /* 0x0082204202007388 */ /* 0x000fe40000000800 */
[----:B------:R-:W-:Y:S02]  /*57c0*/  IMAD R7, R13, UR24, R7 ;  /* 0x000000180d077c24 */ /* 0x000fe4000f8e0207 */
[----:B------:R-:W-:Y:S01]  /*57d0*/  STS [R0+0x12000], R56 ;  /* 0x0120003800007388 */ /* 0x000fe20000000800 */
[----:B------:R-:W-:-:S03]  /*57e0*/  IMAD.WIDE.U32 R6, R251, R36, R6 ;  /* 0x00000024fb067225 */ /* 0x000fc600078e0006 */
[----:B------:R-:W-:Y:S04]  /*57f0*/  STS [R0+0x12200], R58 ;  /* 0x0122003a00007388 */ /* 0x000fe80000000800 */
[----:B------:R-:W-:Y:S04]  /*5800*/  STS [R2+0x9020], R60 ;  /* 0x0090203c02007388 */ /* 0x000fe80000000800 */
[----:B------:R-:W-:Y:S04]  /*5810*/  STS [R2+0x9220], R62 ;  /* 0x0092203e02007388 */ /* 0x000fe80000000800 */
[----:B------:R-:W-:Y:S04]  /*5820*/  STS [R0+0x13000], R68 ;  /* 0x0130004400007388 */ /* 0x000fe80000000800 */
[----:B------:R-:W-:Y:S04]  /*5830*/  STS [R0+0x13200], R70 ;  /* 0x0132004600007388 */ /* 0x000fe80000000800 */
[----:B------:R-:W-:Y:S04]  /*5840*/  STS [R2+0xa020], R80 ;  /* 0x00a0205002007388 */ /* 0x000fe80000000800 */
[----:B------:R-:W-:Y:S04]  /*5850*/  STS [R2+0xa220], R82 ;  /* 0x00a2205202007388 */ /* 0x000fe80000000800 */
[----:B------:R-:W-:Y:S04]  /*5860*/  STS [R0+0x14000], R72 ;  /* 0x0140004800007388 */ /* 0x000fe80000000800 */
[----:B------:R1:W-:Y:S04]  /*5870*/  STS [R0+0x14200], R74 ;  /* 0x0142004a00007388 */ /* 0x0003e80000000800 */
[----:B------:R-:W-:Y:S04]  /*5880*/  STS [R2+0xb020], R76 ;  /* 0x00b0204c02007388 */ /* 0x000fe80000000800 */
[----:B------:R2:W-:Y:S01]  /*5890*/  STS [R2+0xb220], R78 ;  /* 0x00b2204e02007388 */ /* 0x0005e20000000800 */
[----:B-1----:R-:W-:-:S02]  /*58a0*/  IMAD R0, R38, UR6, RZ ;  /* 0x0000000626007c24 */ /* 0x002fc4000f8e02ff */
[----:B--2---:R-:W-:-:S04]  /*58b0*/  IMAD.WIDE.U32 R2, R38, UR5, R4 ;  /* 0x0000000526027c25 */ /* 0x004fc8000f8e0004 */
[----:B------:R-:W-:Y:S01]  /*58c0*/  IMAD R4, R39, UR5, R0 ;  /* 0x0000000527047c24 */ /* 0x000fe2000f8e0200 */
[----:B------:R-:W-:Y:S01]  /*58d0*/  LEA R0, R10, UR4, 0x1 ;  /* 0x000000040a007c11 */ /* 0x000fe2000f8e08ff */
[----:B------:R-:W-:Y:S02]  /*58e0*/  BAR.SYNC.DEFER_BLOCKING 0x0 ;  /* 0x0000000000007b1d */ /* 0x000fe40000010000 */
[----:B------:R-:W-:Y:S02]  /*58f0*/  IMAD.IADD R3, R3, 0x1, R4 ;  /* 0x0000000103037824 */ /* 0x000fe400078e0204 */
[----:B------:R-:W-:Y:S02]  /*5900*/  IMAD.WIDE.U32 R2, R14, UR25, R2 ;  /* 0x000000190e027c25 */ /* 0x000fe4000f8e0002 */
[----:B------:R-:W1:Y:S02]  /*5910*/  LDCU.128 UR4, c[0x0][0x560] ;  /* 0x0000ac00ff0477ac */ /* 0x000e640008000c00 */
[----:B------:R-:W-:-:S02]  /*5920*/  IMAD R3, R15, UR25, R3 ;  /* 0x000000190f037c24 */ /* 0x000fc4000f8e0203 */
[----:B---3--:R-:W-:-:S04]  /*5930*/  IMAD.WIDE.U32 R4, R8, UR24, R2 ;  /* 0x0000001808047c25 */ /* 0x008fc8000f8e0002 */
[----:B------:R-:W-:Y:S01]  /*5940*/  IMAD R5, R9, UR24, R5 ;  /* 0x0000001809057c24 */ /* 0x000fe2000f8e0205 */
[----:B------:R-:W2:Y:S01]  /*5950*/  LDS.128 R60, [R0+0x9000] ;  /* 0x00900000003c7984 */ /* 0x000ea20000000c00 */
[----:B-1----:R-:W-:-:S03]  /*5960*/  LEA R2, P0, R6, UR4, 0x1 ;  /* 0x0000000406027c11 */ /* 0x002fc6000f8008ff */
[----:B------:R-:W1:Y:S04]  /*5970*/  LDS.128 R56, [R0+0xb000] ;  /* 0x00b0000000387984 */ /* 0x000e680000000c00 */
[----:B------:R-:W3:Y:S04]  /*5980*/  LDS.128 R52, [R0+0xd000] ;  /* 0x00d0000000347984 */ /* 0x000ee80000000c00 */
[----:B------:R-:W4:Y:S04]  /*5990*/  LDS.128 R48, [R0+0xa000] ;  /* 0x00a0000000307984 */ /* 0x000f280000000c00 */
[----:B------:R-:W4:Y:S04]  /*59a0*/  LDS.128 R44, [R0+0xc000] ;  /* 0x00c00000002c7984 */ /* 0x000f280000000c00 */
[----:B------:R-:W4:Y:S04]  /*59b0*/  LDS.128 R40, [R0+0xe000] ;  /* 0x00e0000000287984 */ /* 0x000f280000000c00 */
[----:B------:R-:W4:Y:S04]  /*59c0*/  LDS.128 R32, [R0+0xf000] ;  /* 0x00f0000000207984 */ /* 0x000f280000000c00 */
[----:B------:R-:W4:Y:S04]  /*59d0*/  LDS.128 R28, [R0+0x11000] ;  /* 0x01100000001c7984 */ /* 0x000f280000000c00 */
[----:B------:R-:W4:Y:S04]  /*59e0*/  LDS.128 R24, [R0+0x13000] ;  /* 0x0130000000187984 */ /* 0x000f280000000c00 */
[----:B------:R-:W4:Y:S04]  /*59f0*/  LDS.128 R20, [R0+0x10000] ;  /* 0x0100000000147984 */ /* 0x000f280000000c00 */
[----:B------:R-:W4:Y:S04]  /*5a00*/  LDS.128 R16, [R0+0x12000] ;  /* 0x0120000000107984 */ /* 0x000f280000000c00 */
[----:B------:R2:W4:Y:S02]  /*5a10*/  LDS.128 R12, [R0+0x14000] ;  /* 0x01400000000c7984 */ /* 0x0005240000000c00 */
[----:B--2---:R-:W-:-:S05]  /*5a20*/  IMAD R0, R251, R37, R7 ;  /* 0x00000025fb007224 */ /* 0x004fca00078e0207 */
[----:B------:R-:W-:Y:S01]  /*5a30*/  LEA.HI.X R3, R6, UR5, R0, 0x1, P0 ;  /* 0x0000000506037c11 */ /* 0x000fe200080f0c00 */
[----:B------:R-:W-:Y:S01]  /*5a40*/  IMAD.WIDE.U32 R6, R251, R38, R4 ;  /* 0x00000026fb067225 */ /* 0x000fe200078e0004 */
[----:B------:R-:W-:-:S03]  /*5a50*/  LEA R8, P0, R36, R2, 0x7 ;  /* 0x0000000224087211 */ /* 0x000fc600078038ff */
[----:B------:R-:W-:Y:S01]  /*5a60*/  IMAD R0, R251, R39, R7 ;  /* 0x00000027fb007224 */ /* 0x000fe200078e0207 */
[----:B------:R-:W-:Y:S01]  /*5a70*/  LEA.HI.X R9, R36, R3, R37, 0x7, P0 ;  /* 0x0000000324097211 */ /* 0x000fe200000f3c25 */
[----:B------:R-:W-:Y:S01]  /*5a80*/  STG.E.128 desc[UR32][R2.64], R60 ;  /* 0x0000003c02007986 */ /* 0x000fe2000c101d20 */
[----:B------:R-:W-:-:S03]  /*5a90*/  LEA R4, P0, R6, UR6, 0x1 ;  /* 0x0000000606047c11 */ /* 0x000fc6000f8008ff */
[----:B-1----:R-:W-:Y:S01]  /*5aa0*/  STG.E.128 desc[UR32][R2.64+0x40], R56 ;  /* 0x0000403802007986 */ /* 0x002fe2000c101d20 */
[----:B------:R-:W-:-:S03]  /*5ab0*/  LEA.HI.X R5, R6, UR7, R0, 0x1, P0 ;  /* 0x0000000706057c11 */ /* 0x000fc600080f0c00 */
[----:B---3--:R1:W-:Y:S04]  /*5ac0*/  STG.E.128 desc[UR32][R2.64+0x80], R52 ;  /* 0x0000803402007986 */ /* 0x0083e8000c101d20 */
[----:B----4-:R3:W-:Y:S04]  /*5ad0*/  STG.E.128 desc[UR32][R8.64], R48 ;  /* 0x0000003008007986 */ /* 0x0107e8000c101d20 */
[----:B------:R3:W-:Y:S04]  /*5ae0*/  STG.E.128 desc[UR32][R8.64+0x40], R44 ;  /* 0x0000402c08007986 */ /* 0x0007e8000c101d20 */
[----:B------:R3:W-:Y:S04]  /*5af0*/  STG.E.128 desc[UR32][R8.64+0x80], R40 ;  /* 0x0000802808007986 */ /* 0x0007e8000c101d20 */
[----:B------:R3:W-:Y:S04]  /*5b00*/  STG.E.128 desc[UR32][R4.64], R32 ;  /* 0x0000002004007986 */ /* 0x0007e8000c101d20 */
[----:B------:R3:W-:Y:S04]  /*5b10*/  STG.E.128 desc[UR32][R4.64+0x40], R28 ;  /* 0x0000401c04007986 */ /* 0x0007e8000c101d20 */
[----:B------:R3:W-:Y:S01]  /*5b20*/  STG.E.128 desc[UR32][R4.64+0x80], R24 ;  /* 0x0000801804007986 */ /* 0x0007e2000c101d20 */
[----:B-1----:R-:W-:-:S04]  /*5b30*/  LEA R2, P0, R38, R4, 0x7 ;  /* 0x0000000426027211 */ /* 0x002fc800078038ff */
[----:B------:R-:W-:-:S05]  /*5b40*/  LEA.HI.X R3, R38, R5, R39, 0x7, P0 ;  /* 0x0000000526037211 */ /* 0x000fca00000f3c27 */
[----:B------:R3:W-:Y:S04]  /*5b50*/  STG.E.128 desc[UR32][R2.64], R20 ;  /* 0x0000001402007986 */ /* 0x0007e8000c101d20 */
[----:B------:R3:W-:Y:S04]  /*5b60*/  STG.E.128 desc[UR32][R2.64+0x40], R16 ;  /* 0x0000401002007986 */ /* 0x0007e8000c101d20 */
[----:B------:R3:W-:Y:S02]  /*5b70*/  STG.E.128 desc[UR32][R2.64+0x80], R12 ;  /* 0x0000800c02007986 */ /* 0x0007e4000c101d20 */
.L_x_162:
[----:B------:R-:W1:Y:S01]  /*5b80*/  LDCU UR5, c[0x0][0x438] ;  /* 0x00008700ff0577ac */ /* 0x000e620008000800 */
[----:B------:R-:W4:Y:S01]  /*5b90*/  LDCU UR6, c[0x0][0x370] ;  /* 0x00006e00ff0677ac */ /* 0x000f220008000800 */
[----:B-1----:R-:W-:-:S04]  /*5ba0*/  UIADD3 UR5, UPT, UPT, UR5, 0x7f, URZ ;  /* 0x0000007f05057890 */ /* 0x002fc8000fffe0ff */
[----:B------:R-:W-:Y:S02]  /*5bb0*/  USHF.R.S32.HI UR4, URZ, 0x1f, UR5 ;  /* 0x0000001fff047899 */ /* 0x000fe40008011405 */
[----:B----4-:R-:W-:Y:S02]  /*5bc0*/  UIADD3 UR30, UPT, UPT, UR6, UR30, URZ ;  /* 0x0000001e061e7290 */ /* 0x010fe4000fffe0ff */
[----:B------:R-:W-:-:S04]  /*5bd0*/  ULEA.HI UR4, UR4, UR5, URZ, 0x7 ;  /* 0x0000000504047291 */ /* 0x000fc8000f8f38ff */
[----:B------:R-:W-:-:S04]  /*5be0*/  USHF.R.S32.HI UR4, URZ, 0x7, UR4 ;  /* 0x00000007ff047899 */ /* 0x000fc80008011404 */
[----:B------:R-:W-:-:S09]  /*5bf0*/  UISETP.GE.AND UP0, UPT, UR30, UR4, UPT ;  /* 0x000000041e00728c */ /* 0x000fd2000bf06270 */
[----:B------:R-:W-:Y:S05]  /*5c00*/  BRA.U !UP0, `(.L_x_169) ;  /* 0xffffffa508947547 */ /* 0x000fea000b83ffff */
[----:B--2---:R-:W-:Y:S05]  /*5c10*/  EXIT ;  /* 0x000000000000794d */ /* 0x004fea0003800000 */
.L_x_170:
        /* <DEDUP_REMOVED lines=14> */
.L_x_1711:


//--------------------- .text._ZN5flash44flash_bwd_dq_dk_dv_loop_seqk_parallel_kernelI23Flash_bwd_kernel_traitsILi96ELi64ELi128ELi8ELi2ELi4ELi4ELb1ELb0EN7cutlass10bfloat16_tE19Flash_kernel_traitsILi96ELi64ELi128ELi8ES3_EELb0ELb0ELb0ELb1ELb0ELb0ELb0EEEvNS_16Flash_bwd_paramsE --------------------------
	.section	.text._ZN5flash44flash_bwd_dq_dk_dv_loop_seqk_parallel_kernelI23Flash_bwd_kernel_traitsILi96ELi64ELi128ELi8ELi2ELi4ELi4ELb1ELb0EN7cutlass10bfloat16_tE19Flash_kernel_traitsILi96ELi64ELi128ELi8ES3_EELb0ELb0ELb0ELb1ELb0ELb0ELb0EEEvNS_16Flash_bwd_paramsE,"ax",@progbits
	.align	128
        .global         _ZN5flash44flash_bwd_dq_dk_dv_loop_seqk_parallel_kernelI23Flash_bwd_kernel_traitsILi96ELi64ELi128ELi8ELi2ELi4ELi4ELb1ELb0EN7cutlass10bfloat16_tE19Flash_kernel_traitsILi96ELi64ELi128ELi8ES3_EELb0ELb0ELb0ELb1ELb0ELb0ELb0EEEvNS_16Flash_bwd_paramsE
        .type           _ZN5flash44flash_bwd_dq_dk_dv_loop_seqk_parallel_kernelI23Flash_bwd_kernel_traitsILi96ELi64ELi128ELi8ELi2ELi4ELi4ELb1ELb0EN7cutlass10bfloat16_tE19Flash_kernel_traitsILi96ELi64ELi128ELi8ES3_EELb0ELb0ELb0ELb1ELb0ELb0ELb0EEEvNS_16Flash_bwd_paramsE,@function
        .size           _ZN5flash44flash_bwd_dq_dk_dv_loop_seqk_parallel_kernelI23Flash_bwd_kernel_traitsILi96ELi64ELi128ELi8ELi2ELi4ELi4ELb1ELb0EN7cutlass10bfloat16_tE19Flash_kernel_traitsILi96ELi64ELi128ELi8ES3_EELb0ELb0ELb0ELb1ELb0ELb0ELb0EEEvNS_16Flash_bwd_paramsE,(.L_x_1712 - _ZN5flash44flash_bwd_dq_dk_dv_loop_seqk_parallel_kernelI23Flash_bwd_kernel_traitsILi96ELi64ELi128ELi8ELi2ELi4ELi4ELb1ELb0EN7cutlass10bfloat16_tE19Flash_kernel_traitsILi96ELi64ELi128ELi8ES3_EELb0ELb0ELb0ELb1ELb0ELb0ELb0EEEvNS_16Flash_bwd_paramsE)
        .other          _ZN5flash44flash_bwd_dq_dk_dv_loop_seqk_parallel_kernelI23Flash_bwd_kernel_traitsILi96ELi64ELi128ELi8ELi2ELi4ELi4ELb1ELb0EN7cutlass10bfloat16_tE19Flash_kernel_traitsILi96ELi64ELi128ELi8ES3_EELb0ELb0ELb0ELb1ELb0ELb0ELb0EEEvNS_16Flash_bwd_paramsE,@"STO_CUDA_ENTRY STV_DEFAULT"
_ZN5flash44flash_bwd_dq_dk_dv_loop_seqk_parallel_kernelI23Flash_bwd_kernel_traitsILi96ELi64ELi128ELi8ELi2ELi4ELi4ELb1ELb0EN7cutlass10bfloat16_tE19Flash_kernel_traitsILi96ELi64ELi128ELi8ES3_EELb0ELb0ELb0ELb1ELb0ELb0ELb0EEEvNS_16Flash_bwd_paramsE:
.text._ZN5flash44flash_bwd_dq_dk_dv_loop_seqk_parallel_kernelI23Flash_bwd_kernel_traitsILi96ELi64ELi128ELi8ELi2ELi4ELi4ELb1ELb0EN7cutlass10bfloat16_tE19Flash_kernel_traitsILi96ELi64ELi128ELi8ES3_EELb0ELb0ELb0ELb1ELb0ELb0ELb0EEEvNS_16Flash_bwd_paramsE:
        /* <DEDUP_REMOVED lines=16> */
[----:B------:R-:W-:Y:S01]  /*0100*/  S2UR UR24, SR_CTAID.Y ;  /* 0x00000000001879c3 */ /* 0x000fe20000002600 */
[----:B------:R-:W4:Y:S01]  /*0110*/  LDCU.64 UR40, c[0x0][0x358] ;  /* 0x00006b00ff2877ac */ /* 0x000f220008000a00 */
[----:B------:R-:W4:Y:S06]  /*0120*/  LDCU.64 UR34, c[0x0][0x460] ;  /* 0x00008c00ff2277ac */ /* 0x000f2c0008000a00 */
[----:B------:R-:W-:Y:S01]  /*0130*/  S2UR UR27, SR_CTAID.X ;  /* 0x00000000001b79c3 */ /* 0x000fe20000002500 */
        /* <DEDUP_REMOVED lines=21> */
[----:B------:R-:W-:Y:S02]  /*0290*/  UP2UR UR31, UPR, URZ, 0x8 ;  /* 0x00000008ff1f7883 */ /* 0x000fe40008000000 */
[----:B------:R-:W2:Y:S01]  /*02a0*/  S2UR UR26, SR_CTAID.Z ;  /* 0x00000000001a79c3 */ /* 0x000ea20000002700 */
        /* <DEDUP_REMOVED lines=10> */
.L_x_230:
[----:B---3--:R-:W3:Y:S01]  /*0350*/  LDL.64 R8, [R1] ;  /* 0x0000000001087983 */ /* 0x008ee20000100a00 */
[----:B------:R-:W1:Y:S01]  /*0360*/  LDCU.64 UR8, c[0x0][0x478] ;  /* 0x00008f00ff0877ac */ /* 0x000e620008000a00 */
        /* <DEDUP_REMOVED lines=47> */
.L_x_171:
        /* <DEDUP_REMOVED lines=33> */
.L_x_173:
[----:B------:R-:W1:Y:S01]  /*0870*/  LDCU.64 UR18, c[0x0][0x3b8] ;  /* 0x00007700ff1277ac */ /* 0x000e620008000a00 */
[----:B------:R-:W-:-:S04]  /*0880*/  UIADD3 UR8, UPT, UPT, UR42, UR44, URZ ;  /* 0x0000002c2a087290 */ /* 0x000fc8000fffe0ff */
[----:B-1----:R-:W-:Y:S02]  /*0890*/  UIMAD.WIDE.U32 UR50, UR8, UR18, URZ ;  /* 0x00000012083272a5 */ /* 0x002fe4000f8e00ff */
[----:B------:R-:W-:-:S04]  /*08a0*/  UIMAD UR8, UR8, UR19, URZ ;  /* 0x00000013080872a4 */ /* 0x000fc8000f8e02ff */
[----:B------:R-:W-:-:S06]  /*08b0*/  UIADD3 UR8, UPT, UPT, UR51, UR8, URZ ;  /* 0x0000000833087290 */ /* 0x000fcc000fffe0ff */
[----:B------:R-:W-:Y:S02]  /*08c0*/  MOV R18, UR8 ;  /* 0x0000000800127c02 */ /* 0x000fe40008000f00 */
.L_x_174:
        /* <DEDUP_REMOVED lines=43> */
.L_x_175:
[----:B------:R-:W1:Y:S01]  /*0b80*/  LDCU.64 UR16, c[0x0][0x3c0] ;  /* 0x00007800ff1077ac */ /* 0x000e620008000a00 */
[----:B------:R-:W-:-:S04]  /*0b90*/  UIADD3 UR8, UPT, UPT, UR42, UR44, URZ ;  /* 0x0000002c2a087290 */ /* 0x000fc8000fffe0ff */
[----:B-1----:R-:W-:Y:S02]  /*0ba0*/  UIMAD.WIDE.U32 UR52, UR8, UR16, URZ ;  /* 0x00000010083472a5 */ /* 0x002fe4000f8e00ff */
[----:B------:R-:W-:-:S04]  /*0bb0*/  UIMAD UR8, UR8, UR17, URZ ;  /* 0x00000011080872a4 */ /* 0x000fc8000f8e02ff */
[----:B------:R-:W-:-:S06]  /*0bc0*/  UIADD3 UR8, UPT, UPT, UR53, UR8, URZ ;  /* 0x0000000835087290 */ /* 0x000fcc000fffe0ff */
[----:B------:R-:W-:-:S07]  /*0bd0*/  MOV R16, UR8 ;  /* 0x0000000800107c02 */ /* 0x000fce0008000f00 */
.L_x_176:
        /* <DEDUP_REMOVED lines=28> */
.L_x_177:
[----:B------:R-:W-:Y:S02]  /*0da0*/  UIMAD.WIDE.U32 UR10, UR54, UR14, URZ ;  /* 0x0000000e360a72a5 */ /* 0x000fe4000f8e00ff */
[----:B------:R-:W-:-:S04]  /*0db0*/  UIMAD UR8, UR55, UR14, URZ ;  /* 0x0000000e370872a4 */ /* 0x000fc8000f8e02ff */
[----:B------:R-:W-:-:S12]  /*0dc0*/  UIADD3 UR8, UPT, UPT, UR11, UR8, URZ ;  /* 0x000000080b087290 */ /* 0x000fd8000fffe0ff */
.L_x_178:
[----:B------:R-:W1:Y:S01]  /*0dd0*/  LDCU.U8 UR9, c[0x0][0x548] ;  /* 0x0000a900ff0977ac */ /* 0x000e620008000000 */
[----:B------:R-:W-:Y:S01]  /*0de0*/  UMOV UR29, UR24 ;  /* 0x00000018001d7c82 */ /* 0x000fe20008000000 */
[----:B------:R-:W2:Y:S01]  /*0df0*/  LDCU.U8 UR56, c[0x0][0x5f0] ;  /* 0x0000be00ff3877ac */ /* 0x000ea20008000000 */
[----:B------:R-:W-:Y:S02]  /*0e00*/  USHF.L.U32 UR15, UR29, 0x7, URZ ;  /* 0x000000071d0f7899 */ /* 0x000fe400080006ff */
[----:B------:R-:W-:Y:S02]  /*0e10*/  UIMAD UR53, UR30, UR57, URZ ;  /* 0x000000391e3572a4 */ /* 0x000fe4000f8e02ff */
[----:B------:R-:W-:-:S04]  /*0e20*/  USEL UR11, UR15, URZ, UP5 ;  /* 0x000000ff0f0b7287 */ /* 0x000fc8000a800000 */
[----:B------:R-:W-:Y:S02]  /*0e30*/  UIADD3 UR11, UP0, UPT, UR22, UR11, URZ ;  /* 0x0000000b160b7290 */ /* 0x000fe4000ff1e0ff */
[----:B-1----:R-:W-:Y:S02]  /*0e40*/  UISETP.NE.AND UP1, UPT, UR9, URZ, UPT ;  /* 0x000000ff0900728c */ /* 0x002fe4000bf25270 */
        /* <DEDUP_REMOVED lines=13> */
.L_x_179:
[----:B------:R-:W1:Y:S01]  /*0f20*/  LDCU UR55, c[0x0][0x434] ;  /* 0x00008680ff3777ac */ /* 0x000e620008000800 */
[----:B------:R-:W-:-:S04]  /*0f30*/  UIMAD UR9, UR29, UR58, UR30 ;  /* 0x0000003a1d0972a4 */ /* 0x000fc8000f8e021e */
[----:B-1----:R-:W-:Y:S02]  /*0f40*/  UIMAD UR55, UR9, UR55, URZ ;  /* 0x00000037093772a4 */ /* 0x002fe4000f8e02ff */
.L_x_180:
        /* <DEDUP_REMOVED lines=11> */
.L_x_181:
[----:B------:R-:W1:Y:S01]  /*1000*/  LDCU UR54, c[0x0][0x444] ;  /* 0x00008880ff3677ac */ /* 0x000e620008000800 */
[----:B------:R-:W-:-:S04]  /*1010*/  UIMAD UR9, UR29, UR58, UR30 ;  /* 0x0000003a1d0972a4 */ /* 0x000fc8000f8e021e */
[----:B-1----:R-:W-:-:S12]  /*1020*/  UIMAD UR54, UR9, UR54, URZ ;  /* 0x00000036093672a4 */ /* 0x002fd8000f8e02ff */
.L_x_182:
        /* <DEDUP_REMOVED lines=40> */
[----:B------:R-:W-:Y:S01]  /*12b0*/  USHF.L.U32 UR49, UR46, 0x6, URZ ;  /* 0x000000062e317899 */ /* 0x000fe200080006ff */
[----:B------:R-:W-:Y:S02]  /*12c0*/  IMAD R11, R5, UR46, R11 ;  /* 0x0000002e050b7c24 */ /* 0x000fe4000f8e020b */
[----:B------:R-:W2:Y:S01]  /*12d0*/  LDCU.64 UR22, c[0x0][0x380] ;  /* 0x00007000ff1677ac */ /* 0x000ea20008000a00 */
[----:B------:R-:W-:Y:S01]  /*12e0*/  IMAD.WIDE.U32 R4, R4, UR30, R2 ;  /* 0x0000001e04047c25 */ /* 0x000fe2000f8e0002 */
[----:B------:R-:W4:Y:S03]  /*12f0*/  LDCU.64 UR58, c[0x0][0x5e8] ;  /* 0x0000bd00ff3a77ac */ /* 0x000f260008000a00 */
[----:B---3--:R-:W-:Y:S01]  /*1300*/  IMAD.WIDE.U32 R2, R14, UR27, RZ ;  /* 0x0000001b0e027c25 */ /* 0x008fe2000f8e00ff */
[----:B------:R-:W3:Y:S03]  /*1310*/  LDCU.64 UR56, c[0x0][0x420] ;  /* 0x00008400ff3877ac */ /* 0x000ee60008000a00 */
        /* <DEDUP_REMOVED lines=10> */
[----:B------:R-:W-:-:S03]  /*13c0*/  IMAD.MOV.U32 R2, RZ, RZ, R4 ;  /* 0x000000ffff027224 */ /* 0x000fc600078e0004 */
[----:B------:R-:W-:Y:S01]  /*13d0*/  IADD3.X R11, PT, PT, R5, UR51, R0, P1, P0 ;  /* 0x00000033050b7c10 */ /* 0x000fe20008fe0400 */
[C---:B------:R-:W-:Y:S01]  /*13e0*/  IMAD.WIDE.U32 R4, R19.reuse, UR14, R6 ;  /* 0x0000000e13047c25 */ /* 0x040fe2000f8e0006 */
[----:B------:R-:W-:Y:S02]  /*13f0*/  IADD3 R0, P0, PT, R12, UR49, RZ ;  /* 0x000000310c007c10 */ /* 0x000fe4000ff1e0ff */
[----:B------:R-:W-:Y:S01]  /*1400*/  LOP3.LUT R12, R8, 0x40, RZ, 0xfc, !PT ;  /* 0x00000040080c7812 */ /* 0x000fe200078efcff */
[C---:B------:R-:W-:Y:S01]  /*1410*/  IMAD.WIDE.U32 R2, R19.reuse, UR8, R2 ;  /* 0x0000000813027c25 */ /* 0x040fe2000f8e0002 */
[----:B------:R-:W-:Y:S02]  /*1420*/  LEA.HI.X.SX32 R7, R10, R11, 0x1, P0 ;  /* 0x0000000b0a077211 */ /* 0x000fe400000f0eff */
[----:B-----5:R-:W-:Y:S01]  /*1430*/  LEA R234, P0, R0, UR10, 0x2 ;  /* 0x0000000a00ea7c11 */ /* 0x020fe2000f8010ff */
[C---:B------:R-:W-:Y:S01]  /*1440*/  IMAD R6, R19.reuse, UR9, R3 ;  /* 0x0000000913067c24 */ /* 0x040fe2000f8e0203 */
[----:B-1----:R-:W-:Y:S01]  /*1450*/  LEA R238, P1, R2, UR20, 0x1 ;  /* 0x0000001402ee7c11 */ /* 0x002fe2000f8208ff */
[C---:B------:R-:W-:Y:S01]  /*1460*/  IMAD R3, R19.reuse, UR15, R5 ;  /* 0x0000000f13037c24 */ /* 0x040fe2000f8e0205 */
[----:B------:R-:W-:Y:S01]  /*1470*/  LEA.HI.X R235, R0, UR11, R7, 0x2, P0 ;  /* 0x0000000b00eb7c11 */ /* 0x000fe200080f1407 */
[----:B----4-:R-:W-:Y:S01]  /*1480*/  UIMAD.WIDE UR14, UR54, 0x4, UR58 ;  /* 0x00000004360e78a5 */ /* 0x010fe2000f8e023a */
[----:B------:R-:W-:-:S02]  /*1490*/  IADD3 R14, P0, PT, R19, 0x40, RZ ;  /* 0x00000040130e7810 */ /* 0x000fc40007f1e0ff */
[----:B--2---:R-:W-:Y:S02]  /*14a0*/  LEA R240, P2, R4, UR22, 0x1 ;  /* 0x0000001604f07c11 */ /* 0x004fe4000f8408ff */
[----:B------:R-:W-:Y:S01]  /*14b0*/  LEA.HI.X R239, R2, UR21, R6, 0x1, P1 ;  /* 0x0000001502ef7c11 */ /* 0x000fe200088f0c06 */
[----:B------:R-:W-:Y:S01]  /*14c0*/  IMAD.X R15, RZ, RZ, RZ, P0 ;  /* 0x000000ffff0f7224 */ /* 0x000fe200000e06ff */
[----:B------:R-:W-:Y:S02]  /*14d0*/  LOP3.LUT R11, R8, 0x20, RZ, 0xfc, !PT ;  /* 0x00000020080b7812 */ /* 0x000fe400078efcff */
[----:B------:R-:W-:Y:S01]  /*14e0*/  LEA.HI.X R241, R4, UR23, R3, 0x1, P2 ;  /* 0x0000001704f17c11 */ /* 0x000fe200090f0c03 */
[----:B---3--:R-:W-:Y:S01]  /*14f0*/  UIMAD.WIDE UR22, UR55, 0x4, UR56 ;  /* 0x00000004371678a5 */ /* 0x008fe2000f8e0238 */
[----:B------:R-:W-:Y:S11]  /*1500*/  BRA.U UP0, `(.L_x_183) ;  /* 0x00000009000c7547 */ /* 0x000ff6000b800000 */
        /* <DEDUP_REMOVED lines=11> */
[----:B------:R-:W-:Y:S05]  /*15c0*/  BRA `(.L_x_185) ;  /* 0x0000000000187947 */ /* 0x000fea0003800000 */
.L_x_184:
[----:B------:R-:W1:Y:S01]  /*15d0*/  LDCU.64 UR10, c[0x0][0x5c0] ;  /* 0x0000b800ff0a77ac */ /* 0x000e620008000a00 */
[----:B------:R-:W-:-:S04]  /*15e0*/  UIADD3 UR5, UPT, UPT, UR42, UR44, URZ ;  /* 0x0000002c2a057290 */ /* 0x000fc8000fffe0ff */
[----:B-1----:R-:W-:Y:S02]  /*15f0*/  UIMAD.WIDE.U32 UR18, UR5, UR10, URZ ;  /* 0x0000000a051272a5 */ /* 0x002fe4000f8e00ff */
[----:B------:R-:W-:-:S04]  /*1600*/  UIMAD UR5, UR5, UR11, URZ ;  /* 0x0000000b050572a4 */ /* 0x000fc8000f8e02ff */
[----:B------:R-:W-:-:S06]  /*1610*/  UIADD3 UR5, UPT, UPT, UR19, UR5, URZ ;  /* 0x0000000513057290 */ /* 0x000fcc000fffe0ff */
[----:B------:R-:W-:Y:S02]  /*1620*/  MOV R0, UR5 ;  /* 0x0000000500007c02 */ /* 0x000fe40008000f00 */
.L_x_185:
        /* <DEDUP_REMOVED lines=12> */
.L_x_186:
[----:B------:R-:W1:Y:S01]  /*16f0*/  LDCU.64 UR8, c[0x0][0x5c8] ;  /* 0x0000b900ff0877ac */ /* 0x000e620008000a00 */
[----:B------:R-:W-:-:S04]  /*1700*/  UIADD3 UR42, UPT, UPT, UR42, UR44, URZ ;  /* 0x0000002c2a2a7290 */ /* 0x000fc8000fffe0ff */
[----:B-1----:R-:W-:Y:S02]  /*1710*/  UIMAD.WIDE.U32 UR16, UR42, UR8, URZ ;  /* 0x000000082a1072a5 */ /* 0x002fe4000f8e00ff */
[----:B------:R-:W-:-:S04]  /*1720*/  UIMAD UR42, UR42, UR9, URZ ;  /* 0x000000092a2a72a4 */ /* 0x000fc8000f8e02ff */
[----:B------:R-:W-:-:S06]  /*1730*/  UIADD3 UR42, UPT, UPT, UR17, UR42, URZ ;  /* 0x0000002a112a7290 */ /* 0x000fcc000fffe0ff */
[----:B------:R-:W-:Y:S02]  /*1740*/  MOV R10, UR42 ;  /* 0x0000002a000a7c02 */ /* 0x000fe40008000f00 */
.L_x_187:
        /* <DEDUP_REMOVED lines=30> */
.L_x_189:
[----:B------:R-:W-:Y:S05]  /*1930*/  BSYNC.RECONVERGENT B0 ;  /* 0x0000000000007941 */ /* 0x000fea0003800200 */
.L_x_188:
        /* <DEDUP_REMOVED lines=17> */
.L_x_191:
[----:B------:R-:W-:Y:S05]  /*1a50*/  BSYNC.RECONVERGENT B0 ;  /* 0x0000000000007941 */ /* 0x000fea0003800200 */
.L_x_190:
        /* <DEDUP_REMOVED lines=27> */
.L_x_193:
[----:B------:R-:W-:Y:S05]  /*1c10*/  BSYNC.RECONVERGENT B0 ;  /* 0x0000000000007941 */ /* 0x000fea0003800200 */
.L_x_192:
        /* <DEDUP_REMOVED lines=18> */
.L_x_183:
[----:B------:R-:W-:Y:S01]  /*1d40*/  IMAD.U32 R2, RZ, RZ, UR16 ;  /* 0x00000010ff027e24 */ /* 0x000fe2000f8e00ff */
[----:B------:R-:W-:Y:S01]  /*1d50*/  UIMAD UR10, UR48, UR16, URZ ;  /* 0x00000010300a72a4 */ /* 0x000fe2000f8e02ff */
[----:B------:R-:W-:Y:S01]  /*1d60*/  LOP3.LUT R4, R22, 0xd8, RZ, 0xc0, !PT ;  /* 0x000000d816047812 */ /* 0x000fe200078ec0ff */
[----:B------:R-:W1:Y:S01]  /*1d70*/  LDCU.64 UR8, c[0x0][0x3d8] ;  /* 0x00007b00ff0877ac */ /* 0x000e620008000a00 */
[----:B------:R-:W-:Y:S01]  /*1d80*/  IMAD.WIDE.U32 R2, R2, UR33, R8 ;  /* 0x0000002102027c25 */ /* 0x000fe2000f8e0008 */
[----:B------:R-:W-:Y:S01]  /*1d90*/  BSSY.RECONVERGENT B0, `(.L_x_195) ;  /* 0x0000032000007945 */ /* 0x000fe20003800200 */
[----:B------:R-:W-:Y:S01]  /*1da0*/  LOP3.LUT R4, R4, 0x18, R21, 0x78, !PT ;  /* 0x0000001804047812 */ /* 0x000fe200078e7815 */
[----:B------:R-:W-:Y:S01]  /*1db0*/  UIMAD UR10, UR33, UR17, UR10 ;  /* 0x00000011210a72a4 */ /* 0x000fe2000f8e020a */
[----:B------:R-:W-:Y:S01]  /*1dc0*/  @P3 BAR.SYNC.DEFER_BLOCKING 0x0 ;  /* 0x0000000000003b1d */ /* 0x000fe20000010000 */
[----:B------:R-:W-:Y:S01]  /*1dd0*/  IADD3 R2, P0, PT, R2, UR52, RZ ;  /* 0x0000003402027c10 */ /* 0x000fe2000ff1e0ff */
[----:B------:R-:W-:Y:S01]  /*1de0*/  ULOP3.LUT UR11, UR47, 0x80000001, URZ, 0xc0, !UPT ;  /* 0x800000012f0b7892 */ /* 0x000fe2000f8ec0ff */
[----:B------:R-:W-:-:S02]  /*1df0*/  LOP3.LUT R6, R4, 0x1f20, R22, 0xf8, !PT ;  /* 0x00001f2004067812 */ /* 0x000fc400078ef816 */
[----:B------:R-:W-:Y:S01]  /*1e00*/  IADD3.X R3, PT, PT, R16, UR10, R3, P0, !PT ;  /* 0x0000000a10037c10 */ /* 0x000fe200087fe403 */
[----:B------:R-:W-:Y:S02]  /*1e10*/  UIADD3 UR10, UPT, UPT, -UR33, UR39, URZ ;  /* 0x00000027210a7290 */ /* 0x000fe4000fffe1ff */
[----:B------:R-:W-:-:S04]  /*1e20*/  UISETP.NE.AND UP0, UPT, UR11, 0x1, UPT ;  /* 0x000000010b00788c */ /* 0x000fc8000bf05270 */
[----:B------:R-:W-:Y:S01]  /*1e30*/  ISETP.GE.AND P5, PT, R19, UR10, PT ;  /* 0x0000000a13007c0c */ /* 0x000fe2000bfa6270 */
[----:B-1----:R-:W-:Y:S01]  /*1e40*/  IMAD R0, R17, UR8, RZ ;  /* 0x0000000811007c24 */ /* 0x002fe2000f8e02ff */
[----:B------:R-:W-:Y:S01]  /*1e50*/  USEL UR20, URZ, 0x3000, UP0 ;  /* 0x00003000ff147887 */ /* 0x000fe20008000000 */
[----:B------:R-:W-:-:S04]  /*1e60*/  IMAD.WIDE.U32 R4, R13, UR8, R2 ;  /* 0x000000080d047c25 */ /* 0x000fc8000f8e0002 */
[----:B------:R-:W-:Y:S01]  /*1e70*/  IMAD R10, R13, UR9, R0 ;  /* 0x000000090d0a7c24 */ /* 0x000fe2000f8e0200 */
[----:B------:R-:W-:-:S03]  /*1e80*/  LEA R0, R6, UR6, 0x1 ;  /* 0x0000000606007c11 */ /* 0x000fc6000f8e08ff */
[----:B------:R-:W-:Y:S02]  /*1e90*/  IMAD.IADD R10, R5, 0x1, R10 ;  /* 0x00000001050a7824 */ /* 0x000fe400078e020a */
[----:B------:R-:W-:Y:S05]  /*1ea0*/  @P5 BRA `(.L_x_196) ;  /* 0x0000000000745947 */ /* 0x000fea0003800000 */
        /* <DEDUP_REMOVED lines=27> */
.L_x_197:
[----:B------:R2:W-:Y:S01]  /*2060*/  STS.128 [R0+0x13000], RZ ;  /* 0x013000ff00007388 */ /* 0x0005e20000000c00 */
[----:B------:R-:W-:Y:S05]  /*2070*/  BRA `(.L_x_198) ;  /* 0x00000000000c7947 */ /* 0x000fea0003800000 */
.L_x_196:
[----:B------:R1:W-:Y:S04]  /*2080*/  STS.128 [R0+0xf000], RZ ;  /* 0x00f000ff00007388 */ /* 0x0003e80000000c00 */
[----:B------:R1:W-:Y:S04]  /*2090*/  STS.128 [R0+0x11000], RZ ;  /* 0x011000ff00007388 */ /* 0x0003e80000000c00 */
[----:B------:R1:W-:Y:S02]  /*20a0*/  STS.128 [R0+0x13000], RZ ;  /* 0x013000ff00007388 */ /* 0x0003e40000000c00 */
.L_x_198:
[----:B------:R-:W-:Y:S05]  /*20b0*/  BSYNC.RECONVERGENT B0 ;  /* 0x0000000000007941 */ /* 0x000fea0003800200 */
.L_x_195:
        /* <DEDUP_REMOVED lines=34> */
.L_x_201:
[----:B------:R3:W-:Y:S02]  /*22e0*/  STS.128 [R0+0x14000], RZ ;  /* 0x014000ff00007388 */ /* 0x0007e40000000c00 */
.L_x_200:
[----:B------:R-:W-:Y:S05]  /*22f0*/  BSYNC.RECONVERGENT B0 ;  /* 0x0000000000007941 */ /* 0x000fea0003800200 */
.L_x_199:
        /* <DEDUP_REMOVED lines=25> */
.L_x_204:
[----:B------:R1:W-:Y:S01]  /*2490*/  STS.128 [R0+0x8000], RZ ;  /* 0x008000ff00007388 */ /* 0x0003e20000000c00 */
[----:B------:R-:W-:Y:S05]  /*24a0*/  BRA `(.L_x_205) ;  /* 0x00000000000c7947 */ /* 0x000fea0003800000 */
.L_x_203:
[----:B------:R1:W-:Y:S04]  /*24b0*/  STS.128 [R0+0x6000], RZ ;  /* 0x006000ff00007388 */ /* 0x0003e80000000c00 */
[----:B------:R1:W-:Y:S04]  /*24c0*/  STS.128 [R0+0x7000], RZ ;  /* 0x007000ff00007388 */ /* 0x0003e80000000c00 */
[----:B------:R1:W-:Y:S02]  /*24d0*/  STS.128 [R0+0x8000], RZ ;  /* 0x008000ff00007388 */ /* 0x0003e40000000c00 */
.L_x_205:
[----:B------:R-:W-:Y:S05]  /*24e0*/  BSYNC.RECONVERGENT B0 ;  /* 0x0000000000007941 */ /* 0x000fea0003800200 */
.L_x_202:
        /* <DEDUP_REMOVED lines=23> */
.L_x_208:
[----:B------:R1:W-:Y:S01]  /*2660*/  STS.128 [R233+0x2000], RZ ;  /* 0x002000ffe9007388 */ /* 0x0003e20000000c00 */
[----:B------:R-:W-:Y:S05]  /*2670*/  BRA `(.L_x_209) ;  /* 0x00000000000c7947 */ /* 0x000fea0003800000 */
.L_x_207:
[----:B------:R1:W-:Y:S04]  /*2680*/  STS.128 [R233], RZ ;  /* 0x000000ffe9007388 */ /* 0x0003e80000000c00 */
[----:B------:R1:W-:Y:S04]  /*2690*/  STS.128 [R233+0x1000], RZ ;  /* 0x001000ffe9007388 */ /* 0x0003e80000000c00 */
[----:B------:R1:W-:Y:S02]  /*26a0*/  STS.128 [R233+0x2000], RZ ;  /* 0x002000ffe9007388 */ /* 0x0003e40000000c00 */
.L_x_209:
[----:B------:R-:W-:Y:S05]  /*26b0*/  BSYNC.RECONVERGENT B0 ;  /* 0x0000000000007941 */ /* 0x000fea0003800200 */
.L_x_206:
        /* <DEDUP_REMOVED lines=60> */
.L_x_212:
[----:B------:R3:W-:Y:S01]  /*2a80*/  STS.128 [R0+0xd000], RZ ;  /* 0x00d000ff00007388 */ /* 0x0007e20000000c00 */
[----:B------:R-:W-:Y:S05]  /*2a90*/  BRA `(.L_x_213) ;  /* 0x00000000000c7947 */ /* 0x000fea0003800000 */
.L_x_211:
[----:B------:R1:W-:Y:S04]  /*2aa0*/  STS.128 [R0+0x9000], RZ ;  /* 0x009000ff00007388 */ /* 0x0003e80000000c00 */
[----:B------:R1:W-:Y:S04]  /*2ab0*/  STS.128 [R0+0xb000], RZ ;  /* 0x00b000ff00007388 */ /* 0x0003e80000000c00 */
[----:B------:R1:W-:Y:S02]  /*2ac0*/  STS.128 [R0+0xd000], RZ ;  /* 0x00d000ff00007388 */ /* 0x0003e40000000c00 */
.L_x_213:
[----:B------:R-:W-:Y:S05]  /*2ad0*/  BSYNC.RECONVERGENT B0 ;  /* 0x0000000000007941 */ /* 0x000fea0003800200 */
.L_x_210:
        /* <DEDUP_REMOVED lines=33> */
.L_x_216:
[----:B------:R2:W-:Y:S02]  /*2cf0*/  STS.128 [R0+0xe000], RZ ;  /* 0x00e000ff00007388 */ /* 0x0005e40000000c00 */
.L_x_215:
[----:B------:R-:W-:Y:S05]  /*2d00*/  BSYNC.RECONVERGENT B0 ;  /* 0x0000000000007941 */ /* 0x000fea0003800200 */
.L_x_214:
[----:B------:R-:W1:Y:S01]  /*2d10*/  LDCU.64 UR10, c[0x0][0x538] ;  /* 0x0000a700ff0a77ac */ /* 0x000e620008000a00 */
[----:B------:R-:W0:Y:S01]  /*2d20*/  LDGDEPBAR ;  /* 0x00000000000079af */ /* 0x000e220000000000 */
[C---:B------:R-:W-:Y:S02]  /*2d30*/  IMAD.SHL.U32 R4, R21.reuse, 0x2, RZ ;  /* 0x0000000215047824 */ /* 0x040fe400078e00ff */
[C---:B------:R-:W-:Y:S02]  /*2d40*/  IMAD.SHL.U32 R11, R21.reuse, 0x20, RZ ;  /* 0x00000020150b7824 */ /* 0x040fe400078e00ff */
[----:B-1234-:R-:W-:Y:S02]  /*2d50*/  IMAD.U32 R0, RZ, RZ, UR5 ;  /* 0x00000005ff007e24 */ /* 0x01efe4000f8e00ff */
[C---:B------:R-:W-:Y:S02]  /*2d60*/  IMAD.SHL.U32 R5, R21.reuse, 0x10, RZ ;  /* 0x0000001015057824 */ /* 0x040fe400078e00ff */
[C---:B------:R-:W-:Y:S01]  /*2d70*/  IMAD.SHL.U32 R10, R21.reuse, 0x4, RZ ;  /* 0x00000004150a7824 */ /* 0x040fe200078e00ff */
[----:B------:R-:W1:Y:S01]  /*2d80*/  S2R R231, SR_TID.X ;  /* 0x0000000000e77919 */ /* 0x000e620000002100 */
[----:B------:R-:W-:Y:S01]  /*2d90*/  LOP3.LUT P0, RZ, R21, 0x4, RZ, 0xc0, !PT ;  /* 0x0000000415ff7812 */ /* 0x000fe2000780c0ff */
[----:B------:R-:W2:Y:S01]  /*2da0*/  LDC R247, c[0x0][0x44c] ;  /* 0x00011300fff77b82 */ /* 0x000ea20000000800 */
[----:B------:R-:W-:-:S04]  /*2db0*/  UISETP.NE.U32.AND UP0, UPT, UR10, URZ, UPT ;  /* 0x000000ff0a00728c */ /* 0x000fc8000bf05070 */
[----:B------:R-:W-:Y:S01]  /*2dc0*/  UISETP.NE.AND.EX UP0, UPT, UR11, URZ, UPT, UP0 ;  /* 0x000000ff0b00728c */ /* 0x000fe2000bf05300 */
[----:B------:R-:W-:-:S05]  /*2dd0*/  DEPBAR.LE SB0, 0x1 ;  /* 0x000080400000791a */ /* 0x000fca0000000000 */
[----:B------:R-:W-:-:S05]  /*2de0*/  PLOP3.LUT P1, PT, PT, PT, UP0, 0x80, 0x8 ;  /* 0x000000000008781c */ /* 0x000fca0003f2f008 */
[----:B------:R-:W3:Y:S01]  /*2df0*/  @UP0 LDCU.64 UR8, c[0x0][0x540] ;  /* 0x0000a800ff0807ac */ /* 0x000ee20008000a00 */
[----:B------:R-:W-:Y:S01]  /*2e00*/  @UP0 UMOV UR16, UR30 ;  /* 0x0000001e00100c82 */ /* 0x000fe20008000000 */
[----:B------:R-:W-:Y:S01]  /*2e10*/  @UP0 UMOV UR17, URZ ;  /* 0x000000ff00110c82 */ /* 0x000fe20008000000 */
[----:B------:R-:W-:Y:S01]  /*2e20*/  LOP3.LUT R4, R4, 0x6, RZ, 0xc0, !PT ;  /* 0x0000000604047812 */ /* 0x000fe200078ec0ff */
[----:B------:R-:W4:Y:S01]  /*2e30*/  @UP0 LDCU UR5, c[0x0][0x458] ;  /* 0x00008b00ff0507ac */ /* 0x000f220008000800 */
[----:B---3--:R-:W-:Y:S01]  /*2e40*/  @UP0 UIMAD.WIDE.U32 UR16, UR29, UR8, UR16 ;  /* 0x000000081d1002a5 */ /* 0x008fe2000f8e0010 */
[----:B------:R-:W-:Y:S03]  /*2e50*/  BAR.SYNC.DEFER_BLOCKING 0x0 ;  /* 0x0000000000007b1d */ /* 0x000fe60000010000 */
[----:B------:R-:W-:Y:S02]  /*2e60*/  @UP0 UIMAD UR9, UR29, UR9, UR17 ;  /* 0x000000091d0902a4 */ /* 0x000fe4000f8e0211 */
[----:B------:R-:W-:Y:S01]  /*2e70*/  @UP0 ULEA UR10, UP1, UR16, UR10, 0x2 ;  /* 0x0000000a100a0291 */ /* 0x000fe2000f8210ff */
[----:B------:R-:W-:-:S02]  /*2e80*/  LOP3.LUT R6, R11, 0x20, RZ, 0xc0, !PT ;  /* 0x000000200b067812 */ /* 0x000fc400078ec0ff */
[----:B------:R-:W-:Y:S01]  /*2e90*/  LOP3.LUT R10, R10, 0x18, RZ, 0xc0, !PT ;  /* 0x000000180a0a7812 */ /* 0x000fe200078ec0ff */
[----:B------:R-:W-:Y:S02]  /*2ea0*/  @UP0 ULEA.HI.X UR11, UR16, UR11, UR9, 0x2, UP1 ;  /* 0x0000000b100b0291 */ /* 0x000fe400088f1409 */
[----:B------:R-:W-:Y:S01]  /*2eb0*/  IMAD.U32 R2, RZ, RZ, UR10 ;  /* 0x0000000aff027e24 */ /* 0x000fe2000f8e00ff */
[----:B------:R-:W-:Y:S02]  /*2ec0*/  LOP3.LUT R4, R4, 0x1e0, R16, 0xf8, !PT ;  /* 0x000001e004047812 */ /* 0x000fe400078ef810 */
[----:B------:R-:W-:Y:S01]  /*2ed0*/  LOP3.LUT R7, R11, 0x120, RZ, 0xc0, !PT ;  /* 0x000001200b077812 */ /* 0x000fe200078ec0ff */
[----:B------:R-:W-:Y:S01]  /*2ee0*/  IMAD.U32 R3, RZ, RZ, UR11 ;  /* 0x0000000bff037e24 */ /* 0x000fe2000f8e00ff */
[----:B------:R-:W3:Y:S02]  /*2ef0*/  LDCU UR16, c[0x0][0x590] ;  /* 0x0000b200ff1077ac */ /* 0x000ee40008000800 */
[----:B------:R-:W-:Y:S01]  /*2f00*/  LOP3.LUT R7, R7, 0x200, R5, 0xf8, !PT ;  /* 0x0000020007077812 */ /* 0x000fe200078ef805 */
[C---:B-1----:R-:W-:Y:S01]  /*2f10*/  IMAD.SHL.U32 R12, R231.reuse, 0x20, RZ ;  /* 0x00000020e70c7824 */ /* 0x042fe200078e00ff */
[----:B------:R-:W1:Y:S01]  /*2f20*/  LDCU UR11, c[0x0][0x3b0] ;  /* 0x00007600ff0b77ac */ /* 0x000e620008000800 */
[----:B------:R4:W2:Y:S01]  /*2f30*/  @P1 LDG.E R9, desc[UR40][R2.64] ;  /* 0x0000002802091981 */ /* 0x0008a2000c1e1900 */
[----:B------:R-:W-:-:S02]  /*2f40*/  IMAD.SHL.U32 R13, R231, 0x4, RZ ;  /* 0x00000004e70d7824 */ /* 0x000fc400078e00ff */
[----:B------:R-:W-:Y:S01]  /*2f50*/  LOP3.LUT R8, R12, 0xc0, RZ, 0xc0, !PT ;  /* 0x000000c00c087812 */ /* 0x000fe200078ec0ff */
[----:B------:R-:W-:Y:S01]  /*2f60*/  IMAD.SHL.U32 R15, R231, 0x2, RZ ;  /* 0x00000002e70f7824 */ /* 0x000fe200078e00ff */
[----:B------:R-:W-:Y:S01]  /*2f70*/  SHF.R.U32.HI R14, RZ, 0x1, R231 ;  /* 0x00000001ff0e7819 */ /* 0x000fe200000116e7 */
[----:B------:R-:W-:Y:S01]  /*2f80*/  IMAD.MOV.U32 R229, RZ, RZ, 0x20 ;  /* 0x00000020ffe57424 */ /* 0x000fe200078e00ff */
[----:B------:R-:W-:Y:S01]  /*2f90*/  LOP3.LUT R8, R8, 0x18, R13, 0xf8, !PT ;  /* 0x0000001808087812 */ /* 0x000fe200078ef80d */
[----:B------:R-:W-:Y:S01]  /*2fa0*/  IMAD.MOV.U32 R228, RZ, RZ, 0x20 ;  /* 0x00000020ffe47424 */ /* 0x000fe200078e00ff */
[----:B------:R-:W-:Y:S01]  /*2fb0*/  CS2R R126, SRZ ;  /* 0x00000000007e7805 */ /* 0x000fe2000001ff00 */
[----:B------:R-:W-:Y:S01]  /*2fc0*/  IMAD.MOV.U32 R237, RZ, RZ, R233 ;  /* 0x000000ffffed7224 */ /* 0x000fe200078e00e9 */
[----:B------:R-:W-:Y:S02]  /*2fd0*/  SEL R229, R229, 0xffffffe0, !P0 ;  /* 0xffffffe0e5e57807 */ /* 0x000fe40004000000 */
        /* <DEDUP_REMOVED lines=13> */
[----:B------:R-:W-:Y:S01]  /*30b0*/  CS2R R102, SRZ ;  /* 0x0000000000667805 */ /* 0x000fe2000001ff00 */
[----:B----4-:R-:W-:Y:S01]  /*30c0*/  VIADD R3, R245, UR39 ;  /* 0x00000027f5037c36 */ /* 0x010fe20008000000 */
[----:B------:R-:W-:Y:S01]  /*30d0*/  CS2R R100, SRZ ;  /* 0x0000000000647805 */ /* 0x000fe2000001ff00 */
[----:B------:R-:W-:Y:S01]  /*30e0*/  IMAD.U32 R2, RZ, RZ, UR33 ;  /* 0x00000021ff027e24 */ /* 0x000fe2000f8e00ff */
[----:B------:R-:W-:Y:S01]  /*30f0*/  UIADD3 UR33, UPT, UPT, UR33, 0x80, URZ ;  /* 0x0000008021217890 */ /* 0x000fe2000fffe0ff */
[----:B------:R-:W-:Y:S01]  /*3100*/  IMAD R232, R0, 0x40, R3 ;  /* 0x0000004000e87824 */ /* 0x000fe200078e0203 */
[----:B------:R-:W-:Y:S02]  /*3110*/  LOP3.LUT R0, R6, 0x3c00, R5, 0xf8, !PT ;  /* 0x00003c0006007812 */ /* 0x000fe400078ef805 */
[----:B------:R-:W-:Y:S02]  /*3120*/  CS2R R94, SRZ ;  /* 0x00000000005e7805 */ /* 0x000fe4000001ff00 */
[----:B------:R-:W-:-:S02]  /*3130*/  SHF.R.U32.HI R3, RZ, 0x4, R21 ;  /* 0x00000004ff037819 */ /* 0x000fc40000011615 */
[----:B------:R-:W-:Y:S02]  /*3140*/  CS2R R92, SRZ ;  /* 0x00000000005c7805 */ /* 0x000fe4000001ff00 */
[----:B------:R-:W-:Y:S02]  /*3150*/  IADD3 R2, PT, PT, R4, UR43, R2 ;  /* 0x0000002b04027c10 */ /* 0x000fe4000fffe002 */
[----:B------:R-:W-:Y:S02]  /*3160*/  CS2R R98, SRZ ;  /* 0x0000000000627805 */ /* 0x000fe4000001ff00 */
[----:B------:R-:W-:Y:S02]  /*3170*/  LOP3.LUT R4, R0, 0x100, R5, 0xf8, !PT ;  /* 0x0000010000047812 */ /* 0x000fe400078ef805 */
[----:B------:R-:W-:Y:S02]  /*3180*/  CS2R R96, SRZ ;  /* 0x0000000000607805 */ /* 0x000fe4000001ff00 */
[----:B------:R-:W-:Y:S01]  /*3190*/  LOP3.LUT R0, R3, 0x8, RZ, 0xc0, !PT ;  /* 0x0000000803007812 */ /* 0x000fe200078ec0ff */
[----:B------:R-:W2:Y:S01]  /*31a0*/  @P1 MUFU.RCP R5, UR5 ;  /* 0x0000000500051d08 */ /* 0x000ea20008001000 */
        /* <DEDUP_REMOVED lines=8> */
[----:B------:R-:W-:Y:S02]  /*3230*/  IADD3 R232, PT, PT, R232, -0x29, -R2 ;  /* 0xffffffd7e8e87810 */ /* 0x000fe40007ffe802 */
[----:B------:R-:W-:Y:S02]  /*3240*/  CS2R R78, SRZ ;  /* 0x00000000004e7805 */ /* 0x000fe4000001ff00 */
[----:B------:R-:W-:Y:S02]  /*3250*/  LOP3.LUT R2, R0, R10, RZ, 0x3c, !PT ;  /* 0x0000000a00027212 */ /* 0x000fe400078e3cff */
[----:B------:R-:W-:Y:S02]  /*3260*/  CS2R R76, SRZ ;  /* 0x00000000004c7805 */ /* 0x000fe4000001ff00 */
[----:B------:R-:W-:Y:S01]  /*3270*/  LOP3.LUT R0, R4, R3, RZ, 0xfc, !PT ;  /* 0x0000000304007212 */ /* 0x000fe200078efcff */
[----:B------:R-:W-:Y:S01]  /*3280*/  IMAD.SHL.U32 R3, R231, 0x10, RZ ;  /* 0x00000010e7037824 */ /* 0x000fe200078e00ff */
[----:B------:R-:W-:-:S02]  /*3290*/  LOP3.LUT R6, R6, 0x8, R16, 0x78, !PT ;  /* 0x0000000806067812 */ /* 0x000fc400078e7810 */
[----:B------:R-:W-:Y:S02]  /*32a0*/  CS2R R82, SRZ ;  /* 0x0000000000527805 */ /* 0x000fe4000001ff00 */
[----:B------:R-:W-:Y:S02]  /*32b0*/  LEA R226, R0, UR6, 0x1 ;  /* 0x0000000600e27c11 */ /* 0x000fe4000f8e08ff */
[----:B------:R-:W-:Y:S02]  /*32c0*/  CS2R R80, SRZ ;  /* 0x0000000000507805 */ /* 0x000fe4000001ff00 */
[----:B------:R-:W-:Y:S02]  /*32d0*/  LOP3.LUT R224, R2, 0x120, R11, 0xf8, !PT ;  /* 0x0000012002e07812 */ /* 0x000fe400078ef80b */
[----:B------:R-:W-:Y:S02]  /*32e0*/  CS2R R74, SRZ ;  /* 0x00000000004a7805 */ /* 0x000fe4000001ff00 */
[----:B------:R-:W-:Y:S01]  /*32f0*/  LOP3.LUT R2, R12, 0x120, RZ, 0xc0, !PT ;  /* 0x000001200c027812 */ /* 0x000fe200078ec0ff */
[C---:B------:R-:W-:Y:S01]  /*3300*/  VIADD R4, R226.reuse, 0xf000 ;  /* 0x0000f000e2047836 */ /* 0x040fe20000000000 */
[----:B------:R4:W1:Y:S01]  /*3310*/  LDSM.16.M88.4 R176, [R226+0xf000] ;  /* 0x00f00000e2b0783b */ /* 0x0008620000000200 */
[----:B------:R-:W-:Y:S01]  /*3320*/  VIADD R220, R226, 0xf020 ;  /* 0x0000f020e2dc7836 */ /* 0x000fe20000000000 */
[----:B------:R-:W-:Y:S01]  /*3330*/  LOP3.LUT R7, R7, R6, RZ, 0xfc, !PT ;  /* 0x0000000607077212 */ /* 0x000fe200078efcff */
[----:B------:R-:W-:Y:S01]  /*3340*/  @P0 VIADD R220, R4, 0xffffffe0 ;  /* 0xffffffe004dc0836 */ /* 0x000fe20000000000 */
[----:B------:R4:W1:Y:S01]  /*3350*/  LDSM.16.M88.4 R180, [R226+0xf400] ;  /* 0x00f40000e2b4783b */ /* 0x0008620000000200 */
[----:B------:R-:W-:-:S02]  /*3360*/  LOP3.LUT R2, R2, 0x200, R3, 0xf8, !PT ;  /* 0x0000020002027812 */ /* 0x000fc400078ef803 */
[----:B------:R-:W-:Y:S02]  /*3370*/  CS2R R72, SRZ ;  /* 0x0000000000487805 */ /* 0x000fe4000001ff00 */
[----:B------:R-:W-:Y:S01]  /*3380*/  LOP3.LUT R3, R3, 0x1c0, RZ, 0xc0, !PT ;  /* 0x000001c003037812 */ /* 0x000fe200078ec0ff */
[----:B------:R4:W1:Y:S01]  /*3390*/  LDSM.16.M88.4 R184, [R220] ;  /* 0x00000000dcb8783b */ /* 0x0008620000000200 */
[----:B------:R-:W-:Y:S02]  /*33a0*/  LOP3.LUT R0, R8, 0x8, R14, 0x78, !PT ;  /* 0x0000000808007812 */ /* 0x000fe400078e780e */
[----:B------:R-:W-:Y:S02]  /*33b0*/  CS2R R70, SRZ ;  /* 0x0000000000467805 */ /* 0x000fe4000001ff00 */
[----:B------:R-:W-:Y:S01]  /*33c0*/  LOP3.LUT R3, R3, 0x38, R15, 0xf8, !PT ;  /* 0x0000003803037812 */ /* 0x000fe200078ef80f */
[----:B------:R4:W1:Y:S01]  /*33d0*/  LDSM.16.M88.4 R188, [R220+0x400] ;  /* 0x00040000dcbc783b */ /* 0x0008620000000200 */
[----:B------:R-:W-:Y:S01]  /*33e0*/  LOP3.LUT R230, R2, R0, RZ, 0xfc, !PT ;  /* 0x0000000002e67212 */ /* 0x000fe200078efcff */
[----:B------:R-:W-:Y:S01]  /*33f0*/  IMAD.MOV.U32 R0, RZ, RZ, 0x10 ;  /* 0x00000010ff007424 */ /* 0x000fe200078e00ff */
[----:B------:R-:W-:Y:S01]  /*3400*/  LEA R225, R7, UR6, 0x1 ;  /* 0x0000000607e17c11 */ /* 0x000fe2000f8e08ff */
[----:B------:R4:W1:Y:S01]  /*3410*/  LDSM.16.M88.4 R200, [R220+0x2000] ;  /* 0x00200000dcc8783b */ /* 0x0008620000000200 */
[----:B------:R-:W-:-:S02]  /*3420*/  LEA R224, R224, UR6, 0x1 ;  /* 0x00000006e0e07c11 */ /* 0x000fc4000f8e08ff */
[----:B------:R-:W-:Y:S02]  /*3430*/  CS2R R68, SRZ ;  /* 0x0000000000447805 */ /* 0x000fe4000001ff00 */
[----:B------:R-:W-:Y:S01]  /*3440*/  LOP3.LUT R3, R3, 0x20, R14, 0x78, !PT ;  /* 0x0000002003037812 */ /* 0x000fe200078e780e */
[----:B------:R4:W1:Y:S01]  /*3450*/  LDSM.16.M88.4 R204, [R220+0x2400] ;  /* 0x00240000dccc783b */ /* 0x0008620000000200 */
[----:B------:R-:W-:Y:S02]  /*3460*/  LOP3.LUT P0, RZ, R231, 0x2, RZ, 0xc0, !PT ;  /* 0x00000002e7ff7812 */ /* 0x000fe4000780c0ff */
[----:B------:R-:W-:Y:S02]  /*3470*/  CS2R R62, SRZ ;  /* 0x00000000003e7805 */ /* 0x000fe4000001ff00 */
[----:B------:R-:W-:Y:S01]  /*3480*/  CS2R R60, SRZ ;  /* 0x00000000003c7805 */ /* 0x000fe2000001ff00 */
[----:B------:R4:W1:Y:S01]  /*3490*/  LDSM.16.M88.4 R216, [R220+0x4000] ;  /* 0x00400000dcd8783b */ /* 0x0008620000000200 */
        /* <DEDUP_REMOVED lines=18> */
[----:B------:R-:W-:Y:S01]  /*35c0*/  LOP3.LUT P2, RZ, R231, 0x8, RZ, 0xc0, !PT ;  /* 0x00000008e7ff7812 */ /* 0x000fe2000784c0ff */
[----:B------:R-:W2:Y:S01]  /*35d0*/  LDSM.16.M88.4 R220, [R220+0x4400] ;  /* 0x00440000dcdc783b */ /* 0x000ea20000000200 */
[----:B------:R-:W-:Y:S01]  /*35e0*/  VIADD R225, R225, UR20 ;  /* 0x00000014e1e17c36 */ /* 0x000fe20008000000 */
[----:B------:R-:W-:Y:S01]  /*35f0*/  SEL R228, R228, 0xffffffe0, !P0 ;  /* 0xffffffe0e4e47807 */ /* 0x000fe20004000000 */
[----:B------:R-:W-:Y:S01]  /*3600*/  VIADD R224, R224, UR20 ;  /* 0x00000014e0e07c36 */ /* 0x000fe20008000000 */
[----:B------:R-:W-:Y:S01]  /*3610*/  UMOV UR5, URZ ;  /* 0x000000ff00057c82 */ /* 0x000fe20008000000 */
[----:B------:R-:W-:Y:S01]  /*3620*/  IMAD.IADD R227, R226, 0x1, R229 ;  /* 0x00000001e2e37824 */ /* 0x000fe200078e02e5 */
[----:B------:R-:W-:Y:S01]  /*3630*/  USHF.L.U32 UR46, UR46, 0x3, URZ ;  /* 0x000000032e2e7899 */ /* 0x000fe200080006ff */
[----:B------:R-:W2:Y:S01]  /*3640*/  LDCU UR8, c[0x0][0x440] ;  /* 0x00008800ff0877ac */ /* 0x000ea20008000800 */
[----:B------:R-:W2:Y:S01]  /*3650*/  LDCU UR9, c[0x0][0x3e0] ;  /* 0x00007c00ff0977ac */ /* 0x000ea20008000800 */
[----:B------:R-:W2:Y:S01]  /*3660*/  LDCU UR10, c[0x0][0x45c] ;  /* 0x00008b80ff0a77ac */ /* 0x000ea20008000800 */
[----:B------:R-:W-:-:S02]  /*3670*/  UISETP.GE.AND UP1, UPT, UR33, UR39, UPT ;  /* 0x000000272100728c */ /* 0x000fc4000bf26270 */
[----:B-1----:R-:W-:Y:S02]  /*3680*/  USHF.L.U32 UR11, UR11, 0x6, URZ ;  /* 0x000000060b0b7899 */ /* 0x002fe400080006ff */
[----:B---3--:R-:W-:Y:S01]  /*3690*/  USHF.L.U32 UR16, UR16, 0x6, URZ ;  /* 0x0000000610107899 */ /* 0x008fe200080006ff */
[----:B--2---:R-:W-:Y:S01]  /*36a0*/  @P1 FMUL.FTZ R6, R9, R5 ;  /* 0x0000000509061220 */ /* 0x004fe20000410000 */
[----:B------:R-:W-:-:S04]  /*36b0*/  LOP3.LUT R5, R12, 0x7400, RZ, 0xc0, !PT ;  /* 0x000074000c057812 */ /* 0x000fc800078ec0ff */
[----:B------:R-:W-:Y:S02]  /*36c0*/  @P1 R2UR UR17, R6 ;  /* 0x00000000061112ca */ /* 0x000fe400000e0000 */
[----:B------:R-:W-:Y:S02]  /*36d0*/  LOP3.LUT R5, R5, 0x6, R15, 0xf8, !PT ;  /* 0x0000000605057812 */ /* 0x000fe400078ef80f */
[----:B------:R-:W-:Y:S02]  /*36e0*/  LOP3.LUT P1, RZ, R231, 0x4, RZ, 0xc0, !PT ;  /* 0x00000004e7ff7812 */ /* 0x000fe4000782c0ff */
[----:B------:R-:W-:Y:S02]  /*36f0*/  LOP3.LUT R252, R5, R3, RZ, 0xfc, !PT ;  /* 0x0000000305fc7212 */ /* 0x000fe400078efcff */
[----:B------:R-:W-:-:S05]  /*3700*/  SEL R0, R0, 0xfffffff0, !P1 ;  /* 0xfffffff000007807 */ /* 0x000fca0004800000 */
[----:B----4-:R-:W-:-:S05]  /*3710*/  @UP0 UMOV UR5, UR17 ;  /* 0x0000001100050c82 */ /* 0x010fca0008000000 */
.L_x_219:
[----:B------:R-:W0:Y:S01]  /*3720*/  LDGDEPBAR ;  /* 0x00000000000079af */ /* 0x000e220000000000 */
[----:B------:R-:W-:Y:S01]  /*3730*/  IMAD.IADD R0, R225, 0x1, R229 ;  /* 0x00000001e1007824 */ /* 0x000fe200078e02e5 */
[----:B------:R-:W-:Y:S01]  /*3740*/  PLOP3.LUT P4, PT, PT, PT, UP1, 0x80, 0x8 ;  /* 0x000000000008781c */ /* 0x000fe20003f8f018 */
[----:B------:R-:W-:Y:S01]  /*3750*/  IMAD.SHL.U32 R2, R231, 0x2, RZ ;  /* 0x00000002e7027824 */ /* 0x000fe200078e00ff */
[----:B------:R-:W-:Y:S01]  /*3760*/  PLOP3.LUT P3, PT, PT, PT, UP1, 0x80, 0x8 ;  /* 0x000000000008781c */ /* 0x000fe20003f6f018 */
[----:B------:R-:W-:Y:S01]  /*3770*/  UISETP.NE.AND UP2, UPT, UR47, URZ, UPT ;  /* 0x000000ff2f00728c */ /* 0x000fe2000bf45270 */
[----:B------:R-:W-:Y:S02]  /*3780*/  PLOP3.LUT P0, PT, PT, PT, UP1, 0x80, 0x8 ;  /* 0x000000000008781c */ /* 0x000fe40003f0f018 */
[----:B------:R-:W-:Y:S02]  /*3790*/  SHF.R.U32.HI R3, RZ, 0x1, R231 ;  /* 0x00000001ff037819 */ /* 0x000fe400000116e7 */
[----:B------:R-:W-:Y:S02]  /*37a0*/  PLOP3.LUT P5, PT, PT, PT, UP1, 0x80, 0x8 ;  /* 0x000000000008781c */ /* 0x000fe40003faf018 */
[----:B------:R-:W-:Y:S03]  /*37b0*/  PLOP3.LUT P6, PT, PT, PT, UP1, 0x80, 0x8 ;  /* 0x000000000008781c */ /* 0x000fe60003fcf018 */
[----:B------:R-:W-:Y:S02]  /*37c0*/  @P4 LOP3.LUT R2, R2, 0x6, RZ, 0xc0, !PT ;  /* 0x0000000602024812 */ /* 0x000fe400078ec0ff */
[----:B------:R-:W-:Y:S02]  /*37d0*/  PLOP3.LUT P4, PT, PT, PT, UP1, 0x80, 0x8 ;  /* 0x000000000008781c */ /* 0x000fe40003f8f018 */
[----:B------:R-:W-:Y:S01]  /*37e0*/  @P3 LOP3.LUT R2, R2, 0x1e0, R3, 0xf8, !PT ;  /* 0x000001e002023812 */ /* 0x000fe200078ef803 */
[----:B------:R-:W-:Y:S01]  /*37f0*/  VIADD R3, R232, 0x11 ;  /* 0x00000011e8037836 */ /* 0x000fe20000000000 */
[----:B------:R-:W-:Y:S01]  /*3800*/  PLOP3.LUT P3, PT, PT, PT, UP1, 0x80, 0x8 ;  /* 0x000000000008781c */ /* 0x000fe20003f6f018 */
[----:B------:R-:W-:Y:S04]  /*3810*/  DEPBAR.LE SB0, 0x0 ;  /* 0x000080000000791a */ /* 0x000fe80000000000 */
[----:B------:R-:W-:Y:S06]  /*3820*/  BAR.SYNC.DEFER_BLOCKING 0x0 ;  /* 0x0000000000007b1d */ /* 0x000fec0000010000 */
        /* <DEDUP_REMOVED lines=17> */
[----:B------:R-:W3:Y:S01]  /*3940*/  LDSM.16.M88.4 R164, [R226+0xb400] ;  /* 0x00b40000e2a4783b */ /* 0x000ee20000000200 */
[-C--:B------:R-:W-:Y:S07]  /*3950*/  HMMA.16816.F32.BF16 R28, R28, R134.reuse, RZ ;  /* 0x000000861c1c723c */ /* 0x080fee00000418ff */
[----:B------:R-:W-:Y:S01]  /*3960*/  LDSM.16.M88.4 R168, [R0+0x1800] ;  /* 0x0018000000a8783b */ /* 0x000fe20000000200 */
[----:B------:R-:W-:Y:S07]  /*3970*/  HMMA.16816.F32.BF16 R32, R32, R134, RZ ;  /* 0x000000862020723c */ /* 0x000fee00000418ff */
[----:B------:R-:W-:Y:S01]  /*3980*/  LDSM.16.M88.4 R132, [R0+0x1000] ;  /* 0x001000000084783b */ /* 0x000fe20000000200 */
[-C--:B----4-:R-:W-:Y:S07]  /*3990*/  HMMA.16816.F32.BF16 R4, R136, R140.reuse, R4 ;  /* 0x0000008c8804723c */ /* 0x090fee0000041804 */
[----:B------:R-:W-:Y:S01]  /*39a0*/  LDSM.16.M88.4 R172, [R227+0xb400] ;  /* 0x00b40000e3ac783b */ /* 0x000fe20000000200 */
        /* <DEDUP_REMOVED lines=15> */
[----:B------:R-:W3:Y:S07]  /*3aa0*/  LDSM.16.M88.4 R156, [R226+0xd400] ;  /* 0x00d40000e29c783b */ /* 0x000eee0000000200 */
[-C--:B------:R-:W-:Y:S08]  /*3ab0*/  HMMA.16816.F32.BF16 R20, R152, R164.reuse, R20 ;  /* 0x000000a49814723c */ /* 0x080ff00000041814 */
[C---:B------:R-:W-:Y:S08]  /*3ac0*/  HMMA.16816.F32.BF16 R24, R160.reuse, R164, R24 ;  /* 0x000000a4a018723c */ /* 0x040ff00000041818 */
[-C--:B------:R-:W-:Y:S01]  /*3ad0*/  HMMA.16816.F32.BF16 R28, R160, R166.reuse, R28 ;  /* 0x000000a6a01c723c */ /* 0x080fe2000004181c */
[----:B------:R-:W-:Y:S07]  /*3ae0*/  LDSM.16.M88.4 R160, [R0+0x2800] ;  /* 0x0028000000a0783b */ /* 0x000fee0000000200 */
[----:B------:R-:W-:Y:S01]  /*3af0*/  HMMA.16816.F32.BF16 R32, R152, R166, R32 ;  /* 0x000000a69820723c */ /* 0x000fe20000041820 */
[----:B------:R-:W-:Y:S07]  /*3b00*/  LDSM.16.M88.4 R152, [R227+0xd000] ;  /* 0x00d00000e398783b */ /* 0x000fee0000000200 */
[-C--:B-1----:R-:W-:Y:S08]  /*3b10*/  HMMA.16816.F32.BF16 R4, R132, R140.reuse, R4 ;  /* 0x0000008c8404723c */ /* 0x082ff00000041804 */
[C---:B------:R-:W-:Y:S08]  /*3b20*/  HMMA.16816.F32.BF16 R8, R168.reuse, R140, R8 ;  /* 0x0000008ca808723c */ /* 0x040ff00000041808 */
[-C--:B------:R-:W-:Y:S08]  /*3b30*/  HMMA.16816.F32.BF16 R12, R168, R142.reuse, R12 ;  /* 0x0000008ea80c723c */ /* 0x080ff0000004180c */
[C---:B------:R-:W-:Y:S01]  /*3b40*/  HMMA.16816.F32.BF16 R16, R132.reuse, R142, R16 ;  /* 0x0000008e8410723c */ /* 0x040fe20000041810 */
[----:B------:R1:W3:Y:S07]  /*3b50*/  LDSM.16.M88.4 R140, [R0+0x2000] ;  /* 0x00200000008c783b */ /* 0x0002ee0000000200 */
[-C--:B------:R-:W-:Y:S08]  /*3b60*/  HMMA.16816.F32.BF16 R20, R132, R172.reuse, R20 ;  /* 0x000000ac8414723c */ /* 0x080ff00000041814 */
[C---:B------:R-:W-:Y:S08]  /*3b70*/  HMMA.16816.F32.BF16 R24, R168.reuse, R172, R24 ;  /* 0x000000aca818723c */ /* 0x040ff00000041818 */
[-C--:B------:R-:W-:Y:S01]  /*3b80*/  HMMA.16816.F32.BF16 R28, R168, R174.reuse, R28 ;  /* 0x000000aea81c723c */ /* 0x080fe2000004181c */
[----:B-1----:R-:W-:Y:S04]  /*3b90*/  IMAD.U32 R0, RZ, RZ, UR45 ;  /* 0x0000002dff007e24 */ /* 0x002fe8000f8e00ff */
[----:B------:R-:W-:Y:S01]  /*3ba0*/  @P0 IMAD R0, R0, 0x80, R2 ;  /* 0x0000008000000824 */ /* 0x000fe200078e0202 */
[----:B------:R-:W-:Y:S01]  /*3bb0*/  PLOP3.LUT P0, PT, PT, PT, UP1, 0x80, 0x8 ;  /* 0x000000000008781c */ /* 0x000fe20003f0f018 */
[----:B------:R-:W-:Y:S01]  /*3bc0*/  VIADD R2, R232, 0xffffffe9 ;  /* 0xffffffe9e8027836 */ /* 0x000fe20000000000 */
[----:B------:R-:W-:Y:S04]  /*3bd0*/  HMMA.16816.F32.BF16 R32, R132, R174, R32 ;  /* 0x000000ae8420723c */ /* 0x000fe80000041820 */
[C---:B------:R-:W-:Y:S01]  /*3be0*/  @P5 VIADD R135, R0.reuse, 0x1 ;  /* 0x0000000100875836 */ /* 0x040fe20000000000 */
[----:B------:R-:W-:Y:S01]  /*3bf0*/  @P6 ISETP.GE.AND P6, PT, R0, UR39, PT ;  /* 0x0000002700006c0c */ /* 0x000fe2000bfc6270 */
[----:B------:R-:W-:Y:S01]  /*3c00*/  VIADD R133, R232, 0x9 ;  /* 0x00000009e8857836 */ /* 0x000fe20000000000 */
[----:B------:R-:W-:Y:S01]  /*3c10*/  IABS R2, R2 ;  /* 0x0000000200027213 */ /* 0x000fe20000000000 */
[-C--:B--2---:R-:W-:Y:S01]  /*3c20*/  HMMA.16816.F32.BF16 R4, R136, R144.reuse, R4 ;  /* 0x000000908804723c */ /* 0x084fe20000041804 */
[----:B------:R-:W-:Y:S04]  /*3c30*/  PLOP3.LUT P5, PT, PT, PT, UP1, 0x80, 0x8 ;  /* 0x000000000008781c */ /* 0x000fe80003faf018 */
[----:B------:R-:W-:Y:S01]  /*3c40*/  @P4 ISETP.GE.AND P4, PT, R135, UR39, PT ;  /* 0x0000002787004c0c */ /* 0x000fe2000bf86270 */
[----:B------:R-:W-:Y:S01]  /*3c50*/  @P0 VIADD R134, R0, 0x8 ;  /* 0x0000000800860836 */ /* 0x000fe20000000000 */
[----:B------:R-:W-:Y:S01]  /*3c60*/  PLOP3.LUT P0, PT, PT, PT, UP1, 0x80, 0x8 ;  /* 0x000000000008781c */ /* 0x000fe20003f0f018 */
[C---:B----4-:R-:W-:Y:S04]  /*3c70*/  HMMA.16816.F32.BF16 R8, R148.reuse, R144, R8 ;  /* 0x000000909408723c */ /* 0x050fe80000041808 */
[----:B------:R-:W-:Y:S02]  /*3c80*/  VIADD R132, R232, 0xfffffff1 ;  /* 0xfffffff1e8847836 */ /* 0x000fe40000000000 */
[----:B------:R-:W-:Y:S01]  /*3c90*/  @P5 ISETP.GE.AND P5, PT, R134, UR39, PT ;  /* 0x0000002786005c0c */ /* 0x000fe2000bfa6270 */
[C---:B------:R-:W-:Y:S01]  /*3ca0*/  VIADD R134, R232.reuse, 0x10 ;  /* 0x00000010e8867836 */ /* 0x040fe20000000000 */
[-C--:B------:R-:W-:Y:S03]  /*3cb0*/  HMMA.16816.F32.BF16 R12, R148, R146.reuse, R12 ;  /* 0x00000092940c723c */ /* 0x080fe6000004180c */
[----:B------:R-:W-:Y:S05]  /*3cc0*/  IABS R132, R132 ;  /* 0x0000008400847213 */ /* 0x000fea0000000000 */
[C---:B------:R-:W-:Y:S08]  /*3cd0*/  HMMA.16816.F32.BF16 R16, R136.reuse, R146, R16 ;  /* 0x000000928810723c */ /* 0x040ff00000041810 */
[-C--:B---3--:R-:W-:Y:S08]  /*3ce0*/  HMMA.16816.F32.BF16 R20, R136, R156.reuse, R20 ;  /* 0x0000009c8814723c */ /* 0x088ff00000041814 */
[C---:B------:R-:W-:Y:S08]  /*3cf0*/  HMMA.16816.F32.BF16 R24, R148.reuse, R156, R24 ;  /* 0x0000009c9418723c */ /* 0x040ff00000041818 */
[-C--:B------:R-:W-:Y:S03]  /*3d00*/  HMMA.16816.F32.BF16 R28, R148, R158.reuse, R28 ;  /* 0x0000009e941c723c */ /* 0x080fe6000004181c */
[----:B------:R-:W-:Y:S01]  /*3d10*/  I2FP.F32.S32 R149, R132 ;  /* 0x0000008400957245 */ /* 0x000fe20000201400 */
[----:B------:R-:W-:Y:S04]  /*3d20*/  VIADD R132, R232, 0xffffffe8 ;  /* 0xffffffe8e8847836 */ /* 0x000fe80000000000 */
[----:B------:R-:W-:Y:S04]  /*3d30*/  HMMA.16816.F32.BF16 R32, R136, R158, R32 ;  /* 0x0000009e8820723c */ /* 0x000fe80000041820 */
[----:B------:R-:W-:Y:S02]  /*3d40*/  I2FP.F32.S32 R136, R2 ;  /* 0x0000000200887245 */ /* 0x000fe40000201400 */
[----:B------:R-:W-:Y:S02]  /*3d50*/  IABS R2, R3 ;  /* 0x0000000300027213 */ /* 0x000fe40000000000 */
[-C--:B------:R-:W-:Y:S05]  /*3d60*/  HMMA.16816.F32.BF16 R4, R140, R152.reuse, R4 ;  /* 0x000000988c04723c */ /* 0x080fea0000041804 */
[----:B------:R-:W-:Y:S02]  /*3d70*/  IABS R3, R133 ;  /* 0x0000008500037213 */ /* 0x000fe40000000000 */
[----:B------:R-:W-:Y:S01]  /*3d80*/  IABS R133, R132 ;  /* 0x0000008400857213 */ /* 0x000fe20000000000 */
[C---:B------:R-:W-:Y:S04]  /*3d90*/  HMMA.16816.F32.BF16 R8, R160.reuse, R152, R8 ;  /* 0x00000098a008723c */ /* 0x040fe80000041808 */
[----:B------:R-:W-:Y:S02]  /*3da0*/  I2FP.F32.S32 R2, R2 ;  /* 0x0000000200027245 */ /* 0x000fe40000201400 */
[----:B------:R-:W-:Y:S02]  /*3db0*/  I2FP.F32.S32 R3, R3 ;  /* 0x0000000300037245 */ /* 0x000fe40000201400 */
[-C--:B------:R-:W-:Y:S03]  /*3dc0*/  HMMA.16816.F32.BF16 R12, R160, R154.reuse, R12 ;  /* 0x0000009aa00c723c */ /* 0x080fe6000004180c */
[----:B------:R-:W-:Y:S01]  /*3dd0*/  FFMA.FTZ R4, R136, -UR5, R4 ;  /* 0x8000000588047c23 */ /* 0x000fe20008010004 */
[----:B------:R-:W-:Y:S01]  /*3de0*/  FFMA.FTZ R6, R149, -UR5, R6 ;  /* 0x8000000595067c23 */ /* 0x000fe20008010006 */
[----:B------:R-:W-:Y:S01]  /*3df0*/  I2FP.F32.S32 R139, R133 ;  /* 0x00000085008b7245 */ /* 0x000fe20000201400 */
[----:B------:R-:W-:Y:S02]  /*3e00*/  VIADD R133, R232, 0xffffffe1 ;  /* 0xffffffe1e8857836 */ /* 0x000fe40000000000 */
[C---:B------:R-:W-:Y:S04]  /*3e10*/  HMMA.16816.F32.BF16 R16, R140.reuse, R154, R16 ;  /* 0x0000009a8c10723c */ /* 0x040fe80000041810 */
[----:B------:R-:W-:Y:S01]  /*3e20*/  @P3 FSEL R4, R4, -INF , !P6 ;  /* 0xff80000004043808 */ /* 0x000fe20007000000 */
[----:B------:R-:W-:Y:S01]  /*3e30*/  FFMA.FTZ R10, R2, -UR5, R10 ;  /* 0x80000005020a7c23 */ /* 0x000fe2000801000a */
[----:B------:R-:W-:Y:S01]  /*3e40*/  PLOP3.LUT P3, PT, PT, PT, UP1, 0x80, 0x8 ;  /* 0x000000000008781c */ /* 0x000fe20003f6f018 */
[----:B------:R-:W-:Y:S01]  /*3e50*/  VIADD R2, R232, 0xfffffff0 ;  /* 0xfffffff0e8027836 */ /* 0x000fe20000000000 */
[----:B------:R-:W-:Y:S01]  /*3e60*/  @P0 FSEL R6, R6, -INF , !P6 ;  /* 0xff80000006060808 */ /* 0x000fe20007000000 */
[----:B------:R-:W-:Y:S01]  /*3e70*/  FFMA.FTZ R8, R3, -UR5, R8 ;  /* 0x8000000503087c23 */ /* 0x000fe20008010008 */
[----:B------:R-:W-:Y:S01]  /*3e80*/  PLOP3.LUT P0, PT, PT, PT, UP1, 0x80, 0x8 ;  /* 0x000000000008781c */ /* 0x000fe20003f0f018 */
[----:B------:R-:W-:Y:S01]  /*3e90*/  FFMA.FTZ R5, R139, -UR5, R5 ;  /* 0x800000058b057c23 */ /* 0x000fe20008010005 */
[----:B------:R-:W-:Y:S01]  /*3ea0*/  IABS R132, R2 ;  /* 0x0000000200847213 */ /* 0x000fe20000000000 */
[----:B------:R-:W-:Y:S01]  /*3eb0*/  FFMA.FTZ R14, R3, -UR5, R14 ;  /* 0x80000005030e7c23 */ /* 0x000fe2000801000e */
[----:B------:R-:W-:Y:S01]  /*3ec0*/  IABS R2, R134 ;  /* 0x0000008600027213 */ /* 0x000fe20000000000 */
[----:B------:R-:W-:Y:S01]  /*3ed0*/  VIADD R134, R232, 0x8 ;  /* 0x00000008e8867836 */ /* 0x000fe20000000000 */
[----:B------:R-:W-:Y:S02]  /*3ee0*/  I2FP.F32.S32 R147, R132 ;  /* 0x0000008400937245 */ /* 0x000fe40000201400 */
[----:B------:R-:W-:Y:S01]  /*3ef0*/  I2FP.F32.S32 R132, R2 ;  /* 0x0000000200847245 */ /* 0x000fe20000201400 */
[----:B------:R-:W-:Y:S01]  /*3f00*/  FFMA.FTZ R18, R136, -UR5, R18 ;  /* 0x8000000588127c23 */ /* 0x000fe20008010012 */
[----:B------:R-:W-:Y:S01]  /*3f10*/  @P3 FSEL R8, R8, -INF , !P6 ;  /* 0xff80000008083808 */ /* 0x000fe20007000000 */
[----:B------:R-:W-:Y:S01]  /*3f20*/  FFMA.FTZ R7, R147, -UR5, R7 ;  /* 0x8000000593077c23 */ /* 0x000fe20008010007 */
[----:B------:R-:W-:Y:S01]  /*3f30*/  PLOP3.LUT P3, PT, PT, PT, UP1, 0x80, 0x8 ;  /* 0x000000000008781c */ /* 0x000fe20003f6f018 */
[----:B------:R-:W-:Y:S01]  /*3f40*/  FFMA.FTZ R11, R132, -UR5, R11 ;  /* 0x80000005840b7c23 */ /* 0x000fe2000801000b */
[----:B------:R-:W-:Y:S01]  /*3f50*/  IABS R134, R134 ;  /* 0x0000008600867213 */ /* 0x000fe20000000000 */
[----:B------:R-:W-:Y:S01]  /*3f60*/  VIADD R132, R232, 0x1 ;  /* 0x00000001e8847836 */ /* 0x000fe20000000000 */
[----:B------:R-:W-:Y:S01]  /*3f70*/  @P0 FSEL R10, R10, -INF , !P6 ;  /* 0xff8000000a0a0808 */ /* 0x000fe20007000000 */
[----:B------:R-:W-:Y:S01]  /*3f80*/  VIADD R136, R232, 0xffffffe0 ;  /* 0xffffffe0e8887836 */ /* 0x000fe20000000000 */
[----:B------:R-:W-:Y:S01]  /*3f90*/  PLOP3.LUT P0, PT, PT, PT, UP1, 0x80, 0x8 ;  /* 0x000000000008781c */ /* 0x000fe20003f0f018 */
[----:B------:R-:W-:Y:S01]  /*3fa0*/  IMAD.MOV.U32 R2, RZ, RZ, R134 ;  /* 0x000000ffff027224 */ /* 0x000fe200078e0086 */
[----:B------:R-:W-:Y:S01]  /*3fb0*/  PLOP3.LUT P6, PT, PT, PT, UP1, 0x80, 0x8 ;  /* 0x000000000008781c */ /* 0x000fe20003fcf018 */
[----:B------:R-:W-:Y:S01]  /*3fc0*/  FFMA.FTZ R19, R139, -UR5, R19 ;  /* 0x800000058b137c23 */ /* 0x000fe20008010013 */
[----:B------:R-:W-:Y:S02]  /*3fd0*/  IABS R133, R133 ;  /* 0x0000008500857213 */ /* 0x000fe40000000000 */
[----:B------:R-:W-:Y:S02]  /*3fe0*/  I2FP.F32.S32 R2, R2 ;  /* 0x0000000200027245 */ /* 0x000fe40000201400 */
[----:B------:R-:W-:Y:S01]  /*3ff0*/  @P3 FSEL R5, R5, -INF , !P4 ;  /* 0xff80000005053808 */ /* 0x000fe20006000000 */
[----:B------:R-:W-:Y:S01]  /*4000*/  IMAD.MOV.U32 R137, RZ, RZ, R133 ;  /* 0x000000ffff897224 */ /* 0x000fe200078e0085 */
[----:B------:R-:W-:Y:S01]  /*4010*/  PLOP3.LUT P3, PT, PT, PT, UP1, 0x80, 0x8 ;  /* 0x000000000008781c */ /* 0x000fe20003f6f018 */
[C---:B------:R-:W-:Y:S01]  /*4020*/  FFMA.FTZ R9, R2.reuse, -UR5, R9 ;  /* 0x8000000502097c23 */ /* 0x040fe20008010009 */
[----:B------:R-:W-:Y:S01]  /*4030*/  IABS R132, R132 ;  /* 0x0000008400847213 */ /* 0x000fe20000000000 */
[----:B------:R-:W-:Y:S01]  /*4040*/  FFMA.FTZ R15, R2, -UR5, R15 ;  /* 0x80000005020f7c23 */ /* 0x000fe2000801000f */
[----:B------:R-:W-:Y:S01]  /*4050*/  @P0 FSEL R7, R7, -INF , !P4 ;  /* 0xff80000007070808 */ /* 0x000fe20006000000 */
[----:B------:R-:W-:Y:S01]  /*4060*/  VIADD R2, R232, 0xffffffd9 ;  /* 0xffffffd9e8027836 */ /* 0x000fe20000000000 */
[----:B------:R-:W-:Y:S02]  /*4070*/  PLOP3.LUT P0, PT, PT, PT, UP1, 0x80, 0x8 ;  /* 0x000000000008781c */ /* 0x000fe40003f0f018 */
[----:B------:R-:W-:Y:S02]  /*4080*/  I2FP.F32.S32 R146, R132 ;  /* 0x0000008400927245 */ /* 0x000fe40000201400 */
[----:B------:R-:W1:Y:S01]  /*4090*/  LDSM.16.M88.4 R132, [R227+0xd400] ;  /* 0x00d40000e384783b */ /* 0x000e620000000200 */
[----:B------:R-:W-:Y:S02]  /*40a0*/  @P6 FSEL R9, R9, -INF , !P4 ;  /* 0xff80000009096808 */ /* 0x000fe40006000000 */
[----:B------:R-:W-:Y:S01]  /*40b0*/  PLOP3.LUT P6, PT, PT, PT, UP1, 0x80, 0x8 ;  /* 0x000000000008781c */ /* 0x000fe20003fcf018 */
[----:B------:R-:W-:Y:S01]  /*40c0*/  FFMA.FTZ R12, R146, -UR5, R12 ;  /* 0x80000005920c7c23 */ /* 0x000fe2000801000c */
[----:B------:R-:W-:Y:S02]  /*40d0*/  @P3 FSEL R11, R11, -INF , !P4 ;  /* 0xff8000000b0b3808 */ /* 0x000fe40006000000 */
[----:B------:R-:W-:Y:S02]  /*40e0*/  PLOP3.LUT P4, PT, PT, PT, UP1, 0x80, 0x8 ;  /* 0x000000000008781c */ /* 0x000fe40003f8f018 */
[----:B------:R-:W-:Y:S02]  /*40f0*/  PLOP3.LUT P3, PT, PT, PT, UP1, 0x80, 0x8 ;  /* 0x000000000008781c */ /* 0x000fe40003f6f018 */
[----:B------:R-:W-:Y:S02]  /*4100*/  I2FP.F32.S32 R137, R137 ;  /* 0x0000008900897245 */ /* 0x000fe40000201400 */
[----:B------:R-:W-:Y:S02]  /*4110*/  @P0 FSEL R12, R12, -INF , !P5 ;  /* 0xff8000000c0c0808 */ /* 0x000fe40006800000 */
[----:B------:R-:W-:Y:S01]  /*4120*/  PLOP3.LUT P0, PT, PT, PT, UP1, 0x80, 0x8 ;  /* 0x000000000008781c */ /* 0x000fe20003f0f018 */
[----:B------:R-:W-:Y:S01]  /*4130*/  FFMA.FTZ R16, R137, -UR5, R16 ;  /* 0x8000000589107c23 */ /* 0x000fe20008010010 */
[----:B------:R-:W-:Y:S02]  /*4140*/  @P6 FSEL R14, R14, -INF , !P5 ;  /* 0xff8000000e0e6808 */ /* 0x000fe40006800000 */
[----:B------:R-:W-:Y:S02]  /*4150*/  PLOP3.LUT P6, PT, PT, PT, UP1, 0x80, 0x8 ;  /* 0x000000000008781c */ /* 0x000fe40003fcf018 */
[----:B------:R-:W-:Y:S02]  /*4160*/  IABS R136, R136 ;  /* 0x0000008800887213 */ /* 0x000fe40000000000 */
[----:B------:R-:W-:Y:S02]  /*4170*/  @P4 FSEL R16, R16, -INF , !P5 ;  /* 0xff80000010104808 */ /* 0x000fe40006800000 */
[----:B------:R-:W-:Y:S02]  /*4180*/  @P3 FSEL R18, R18, -INF , !P5 ;  /* 0xff80000012123808 */ /* 0x000fe40006800000 */
[----:B------:R-:W-:Y:S02]  /*4190*/  IABS R3, R232 ;  /* 0x000000e800037213 */ /* 0x000fe40000000000 */
[----:B------:R-:W-:Y:S02]  /*41a0*/  PLOP3.LUT P5, PT, PT, PT, UP1, 0x80, 0x8 ;  /* 0x000000000008781c */ /* 0x000fe40003faf018 */
[----:B------:R-:W-:Y:S01]  /*41b0*/  I2FP.F32.S32 R138, R136 ;  /* 0x00000088008a7245 */ /* 0x000fe20000201400 */
[----:B-----5:R-:W-:Y:S01]  /*41c0*/  FMUL.FTZ R136, R251, 1.4426950216293334961 ;  /* 0x3fb8aa3bfb887820 */ /* 0x020fe20000410000 */
[----:B------:R-:W-:Y:S01]  /*41d0*/  I2FP.F32.S32 R145, R3 ;  /* 0x0000000300917245 */ /* 0x000fe20000201400 */
[----:B------:R-:W-:Y:S01]  /*41e0*/  @P0 VIADD R3, R0, 0x9 ;  /* 0x0000000900030836 */ /* 0x000fe20000000000 */
[----:B------:R-:W-:Y:S01]  /*41f0*/  PLOP3.LUT P4, PT, PT, PT, UP1, 0x80, 0x8 ;  /* 0x000000000008781c */ /* 0x000fe20003f8f018 */
[----:B------:R-:W-:Y:S01]  /*4200*/  FFMA.FTZ R17, R138, -UR5, R17 ;  /* 0x800000058a117c23 */ /* 0x000fe20008010011 */
[----:B------:R-:W-:Y:S01]  /*4210*/  PLOP3.LUT P3, PT, PT, PT, UP1, 0x80, 0x8 ;  /* 0x000000000008781c */ /* 0x000fe20003f6f018 */
[----:B------:R-:W-:Y:S01]  /*4220*/  FFMA.FTZ R13, R145, -UR5, R13 ;  /* 0x80000005910d7c23 */ /* 0x000fe2000801000d */
[----:B------:R-:W-:Y:S01]  /*4230*/  @P6 ISETP.GE.AND P6, PT, R3, UR39, PT ;  /* 0x0000002703006c0c */ /* 0x000fe2000bfc6270 */
[-C--:B-1----:R-:W-:Y:S01]  /*4240*/  HMMA.16816.F32.BF16 R20, R140, R132.reuse, R20 ;  /* 0x000000848c14723c */ /* 0x082fe20000041814 */
[----:B------:R-:W-:Y:S02]  /*4250*/  PLOP3.LUT P0, PT, PT, PT, UP1, 0x80, 0x8 ;  /* 0x000000000008781c */ /* 0x000fe40003f0f018 */
[----:B------:R-:W-:Y:S01]  /*4260*/  @P5 FSEL R17, R17, -INF , !P6 ;  /* 0xff80000011115808 */ /* 0x000fe20007000000 */
[----:B------:R-:W-:Y:S01]  /*4270*/  FMUL.FTZ R3, R250, 1.4426950216293334961 ;  /* 0x3fb8aa3bfa037820 */ /* 0x000fe20000410000 */
[----:B------:R-:W-:Y:S02]  /*4280*/  PLOP3.LUT P5, PT, PT, PT, UP1, 0x80, 0x8 ;  /* 0x000000000008781c */ /* 0x000fe40003faf018 */
[----:B------:R-:W-:Y:S01]  /*4290*/  IABS R2, R2 ;  /* 0x0000000200027213 */ /* 0x000fe20000000000 */
[C---:B------:R-:W-:Y:S04]  /*42a0*/  HMMA.16816.F32.BF16 R24, R160.reuse, R132, R24 ;  /* 0x00000084a018723c */ /* 0x040fe80000041818 */
[----:B------:R-:W-:Y:S01]  /*42b0*/  @P4 FSEL R13, R13, -INF , !P6 ;  /* 0xff8000000d0d4808 */ /* 0x000fe20007000000 */
[----:B------:R-:W-:Y:S01]  /*42c0*/  VIADD R133, R232, 0xffffffd8 ;  /* 0xffffffd8e8857836 */ /* 0x000fe20000000000 */
[----:B------:R-:W-:Y:S02]  /*42d0*/  FSETP.NEU.FTZ.AND P4, PT, R251, -INF , PT ;  /* 0xff800000fb00780b */ /* 0x000fe40003f9d000 */
[-C--:B------:R-:W-:Y:S03]  /*42e0*/  HMMA.16816.F32.BF16 R28, R160, R134.reuse, R28 ;  /* 0x00000086a01c723c */ /* 0x080fe6000004181c */
[----:B------:R-:W-:Y:S01]  /*42f0*/  @P3 FSEL R15, R15, -INF , !P6 ;  /* 0xff8000000f0f3808 */ /* 0x000fe20007000000 */
[----:B------:R-:W-:Y:S01]  /*4300*/  @P5 VIADD R148, R0, 0x10 ;  /* 0x0000001000945836 */ /* 0x000fe20000000000 */
[----:B------:R-:W-:Y:S01]  /*4310*/  @P0 FSEL R19, R19, -INF , !P6 ;  /* 0xff80000013130808 */ /* 0x000fe20007000000 */
[----:B------:R-:W-:Y:S01]  /*4320*/  FFMA.FTZ R22, R137, -UR5, R22 ;  /* 0x8000000589167c23 */ /* 0x000fe20008010016 */
[----:B------:R-:W-:Y:S01]  /*4330*/  PLOP3.LUT P5, PT, PT, PT, UP1, 0x80, 0x8 ;  /* 0x000000000008781c */ /* 0x000fe20003faf018 */
[----:B------:R-:W-:Y:S01]  /*4340*/  HMMA.16816.F32.BF16 R32, R140, R134, R32 ;  /* 0x000000868c20723c */ /* 0x000fe20000041820 */
[----:B------:R-:W-:Y:S02]  /*4350*/  PLOP3.LUT P6, PT, PT, PT, UP1, 0x80, 0x8 ;  /* 0x000000000008781c */ /* 0x000fe40003fcf018 */
[----:B------:R-:W-:Y:S01]  /*4360*/  PLOP3.LUT P0, PT, PT, PT, UP1, 0x80, 0x8 ;  /* 0x000000000008781c */ /* 0x000fe20003f0f018 */
[----:B------:R-:W-:Y:S01]  /*4370*/  FFMA.FTZ R26, R146, -UR5, R26 ;  /* 0x80000005921a7c23 */ /* 0x000fe2000801001a */
[----:B------:R-:W-:Y:S01]  /*4380*/  FSEL R136, R136, RZ, P4 ;  /* 0x000000ff88887208 */ /* 0x000fe20002000000 */
[----:B------:R-:W-:Y:S01]  /*4390*/  FFMA.FTZ R23, R138, -UR5, R23 ;  /* 0x800000058a177c23 */ /* 0x000fe20008010017 */
[----:B------:R-:W-:Y:S01]  /*43a0*/  I2FP.F32.S32 R139, R2 ;  /* 0x00000002008b7245 */ /* 0x000fe20000201400 */
[----:B------:R-:W-:Y:S01]  /*43b0*/  VIADD R2, R232, 0xfffffff9 ;  /* 0xfffffff9e8027836 */ /* 0x000fe20000000000 */
[----:B------:R-:W-:Y:S01]  /*43c0*/  FSETP.NEU.FTZ.AND P3, PT, R250, -INF , PT ;  /* 0xff800000fa00780b */ /* 0x000fe20003f7d000 */
[--C-:B------:R-:W-:Y:S01]  /*43d0*/  FFMA.FTZ R132, R4, UR10, -R136.reuse ;  /* 0x0000000a04847c23 */ /* 0x100fe20008010888 */
[----:B------:R-:W-:Y:S01]  /*43e0*/  FFMA.FTZ R4, R5, UR10, -R136 ;  /* 0x0000000a05047c23 */ /* 0x000fe20008010888 */
[C---:B------:R-:W-:Y:S01]  /*43f0*/  @P5 VIADD R137, R0.reuse, 0x19 ;  /* 0x0000001900895836 */ /* 0x040fe20000000000 */
[----:B------:R-:W-:Y:S01]  /*4400*/  FSEL R3, R3, RZ, P3 ;  /* 0x000000ff03037208 */ /* 0x000fe20001800000 */
[C---:B------:R-:W-:Y:S01]  /*4410*/  @P6 VIADD R144, R0.reuse, 0x11 ;  /* 0x0000001100906836 */ /* 0x040fe20000000000 */
[----:B------:R-:W-:Y:S01]  /*4420*/  MUFU.EX2 R246, R132 ;  /* 0x0000008400f67308 */ /* 0x000fe20000000800 */
[----:B------:R-:W-:Y:S01]  /*4430*/  PLOP3.LUT P3, PT, PT, PT, UP1, 0x80, 0x8 ;  /* 0x000000000008781c */ /* 0x000fe20003f6f018 */
[----:B------:R-:W-:Y:S01]  /*4440*/  @P0 VIADD R150, R0, 0x18 ;  /* 0x0000001800960836 */ /* 0x000fe20000000000 */
[----:B------:R-:W-:Y:S07]  /*4450*/  IABS R0, R2 ;  /* 0x0000000200007213 */ /* 0x000fee0000000000 */
[----:B------:R-:W1:Y:S01]  /*4460*/  MUFU.EX2 R158, R4 ;  /* 0x00000004009e7308 */ /* 0x000e620000000800 */
[----:B------:R-:W-:Y:S01]  /*4470*/  PLOP3.LUT P4, PT, PT, PT, UP1, 0x80, 0x8 ;  /* 0x000000000008781c */ /* 0x000fe20003f8f018 */
[--C-:B------:R-:W-:Y:S01]  /*4480*/  FFMA.FTZ R7, R7, UR10, -R3.reuse ;  /* 0x0000000a07077c23 */ /* 0x100fe20008010803 */
[----:B------:R-:W-:Y:S01]  /*4490*/  PLOP3.LUT P0, PT, PT, PT, UP1, 0x80, 0x8 ;  /* 0x000000000008781c */ /* 0x000fe20003f0f018 */
[----:B------:R-:W-:Y:S01]  /*44a0*/  IMAD.MOV.U32 R2, RZ, RZ, R0 ;  /* 0x000000ffff027224 */ /* 0x000fe200078e0000 */
[----:B------:R-:W-:Y:S01]  /*44b0*/  IABS R0, R133 ;  /* 0x0000008500007213 */ /* 0x000fe20000000000 */
[----:B------:R-:W-:Y:S01]  /*44c0*/  FFMA.FTZ R20, R139, -UR5, R20 ;  /* 0x800000058b147c23 */ /* 0x000fe20008010014 */
[----:B------:R-:W-:Y:S01]  /*44d0*/  PLOP3.LUT P6, PT, PT, PT, UP1, 0x80, 0x8 ;  /* 0x000000000008781c */ /* 0x000fe20003fcf018 */
[--C-:B------:R-:W-:Y:S01]  /*44e0*/  FFMA.FTZ R16, R16, UR10, -R136.reuse ;  /* 0x0000000a10107c23 */ /* 0x100fe20008010888 */
[----:B------:R-:W-:Y:S01]  /*44f0*/  I2FP.F32.S32 R5, R2 ;  /* 0x0000000200057245 */ /* 0x000fe20000201400 */
[----:B------:R-:W-:Y:S01]  /*4500*/  FFMA.FTZ R2, R6, UR10, -R3 ;  /* 0x0000000a06027c23 */ /* 0x000fe20008010803 */
[----:B------:R-:W-:Y:S01]  /*4510*/  @P3 ISETP.GE.AND P3, PT, R144, UR39, PT ;  /* 0x0000002790003c0c */ /* 0x000fe2000bf66270 */
[----:B------:R-:W-:Y:S01]  /*4520*/  FFMA.FTZ R17, R17, UR10, -R136 ;  /* 0x0000000a11117c23 */ /* 0x000fe20008010888 */
[----:B------:R-:W-:Y:S01]  /*4530*/  I2FP.F32.S32 R6, R0 ;  /* 0x0000000000067245 */ /* 0x000fe20000201400 */
[----:B------:R2:W-:Y:S01]  /*4540*/  MUFU.EX2 R167, R2 ;  /* 0x0000000200a77308 */ /* 0x0005e20000000800 */
[----:B------:R-:W-:Y:S01]  /*4550*/  LEA R144, R252, UR4, 0x1 ;  /* 0x00000004fc907c11 */ /* 0x000fe2000f8e08ff */
[----:B------:R-:W-:Y:S01]  /*4560*/  FFMA.FTZ R24, R5, -UR5, R24 ;  /* 0x8000000505187c23 */ /* 0x000fe20008010018 */
[----:B-1----:R-:W-:Y:S01]  /*4570*/  F2FP.BF16.F32.PACK_AB R0, R158, R246 ;  /* 0x000000f69e00723e */ /* 0x002fe200000010ff */
[----:B------:R-:W-:Y:S01]  /*4580*/  FFMA.FTZ R21, R6, -UR5, R21 ;  /* 0x8000000506157c23 */ /* 0x000fe20008010015 */
[----:B------:R-:W-:Y:S01]  /*4590*/  @P4 ISETP.GE.AND P4, PT, R148, UR39, PT ;  /* 0x0000002794004c0c */ /* 0x000fe2000bf86270 */
[--C-:B------:R-:W-:Y:S04]  /*45a0*/  FFMA.FTZ R18, R18, UR10, -R3.reuse ;  /* 0x0000000a12127c23 */ /* 0x100fe80008010803 */
[----:B------:R1:W-:Y:S01]  /*45b0*/  MUFU.EX2 R148, R7 ;  /* 0x0000000700947308 */ /* 0x0003e20000000800 */
[----:B------:R3:W-:Y:S01]  /*45c0*/  STS [R144+0x13000], R0 ;  /* 0x0130000090007388 */ /* 0x0007e20000000800 */
[----:B------:R-:W-:Y:S01]  /*45d0*/  @P0 FSEL R22, R22, -INF , !P4 ;  /* 0xff80000016160808 */ /* 0x000fe20006000000 */
[----:B------:R-:W-:Y:S01]  /*45e0*/  FFMA.FTZ R19, R19, UR10, -R3 ;  /* 0x0000000a13137c23 */ /* 0x000fe20008010803 */
[----:B------:R-:W-:Y:S01]  /*45f0*/  PLOP3.LUT P0, PT, PT, PT, UP1, 0x80, 0x8 ;  /* 0x000000000008781c */ /* 0x000fe20003f0f018 */
[----:B------:R-:W-:Y:S01]  /*4600*/  FFMA.FTZ R30, R5, -UR5, R30 ;  /* 0x80000005051e7c23 */ /* 0x000fe2000801001e */
[----:B------:R-:W-:Y:S01]  /*4610*/  @P6 FSEL R20, R20, -INF , !P4 ;  /* 0xff80000014146808 */ /* 0x000fe20006000000 */
[C---:B--2---:R-:W-:Y:S03]  /*4620*/  VIADD R2, R232.reuse, 0xfffffff8 ;  /* 0xfffffff8e8027836 */ /* 0x044fe60000000000 */
[----:B------:R-:W-:Y:S01]  /*4630*/  MUFU.EX2 R242, R16 ;  /* 0x0000001000f27308 */ /* 0x000fe20000000800 */
[----:B------:R-:W-:Y:S02]  /*4640*/  VIADD R5, R232, 0xffffffd1 ;  /* 0xffffffd1e8057836 */ /* 0x000fe40000000000 */
[----:B------:R-:W-:Y:S01]  /*4650*/  FFMA.FTZ R27, R145, -UR5, R27 ;  /* 0x80000005911b7c23 */ /* 0x000fe2000801001b */
[----:B------:R-:W-:Y:S06]  /*4660*/  IMAD.MOV.U32 R132, RZ, RZ, 0x10 ;  /* 0x00000010ff847424 */ /* 0x000fec00078e00ff */
[----:B------:R-:W2:Y:S01]  /*4670*/  MUFU.EX2 R174, R17 ;  /* 0x0000001100ae7308 */ /* 0x000ea20000000800 */
[----:B------:R-:W-:Y:S01]  /*4680*/  PLOP3.LUT P5, PT, PT, PT, UP1, 0x80, 0x8 ;  /* 0x000000000008781c */ /* 0x000fe20003faf018 */
[----:B-1----:R-:W-:Y:S01]  /*4690*/  FMUL.FTZ R7, R248, 1.4426950216293334961 ;  /* 0x3fb8aa3bf8077820 */ /* 0x002fe20000410000 */
[----:B------:R-:W-:Y:S07]  /*46a0*/  IABS R5, R5 ;  /* 0x0000000500057213 */ /* 0x000fee0000000000 */
[----:B------:R-:W-:Y:S01]  /*46b0*/  MUFU.EX2 R244, R18 ;  /* 0x0000001200f47308 */ /* 0x000fe20000000800 */
[----:B------:R-:W-:Y:S01]  /*46c0*/  @P0 FSEL R24, R24, -INF , !P4 ;  /* 0xff80000018180808 */ /* 0x000fe20006000000 */
[----:B------:R-:W-:Y:S01]  /*46d0*/  FFMA.FTZ R28, R149, -UR5, R28 ;  /* 0x80000005951c7c23 */ /* 0x000fe2000801001c */
[----:B------:R-:W-:Y:S07]  /*46e0*/  PLOP3.LUT P0, PT, PT, PT, UP1, 0x80, 0x8 ;  /* 0x000000000008781c */ /* 0x000fee0003f0f018 */
[----:B------:R-:W1:Y:S01]  /*46f0*/  MUFU.EX2 R243, R19 ;  /* 0x0000001300f37308 */ /* 0x000e620000000800 */
[----:B------:R-:W-:Y:S01]  /*4700*/  PLOP3.LUT P6, PT, PT, PT, UP1, 0x80, 0x8 ;  /* 0x000000000008781c */ /* 0x000fe20003fcf018 */
[----:B------:R-:W-:Y:S01]  /*4710*/  FFMA.FTZ R29, R147, -UR5, R29 ;  /* 0x80000005931d7c23 */ /* 0x000fe2000801001d */
[----:B------:R-:W-:Y:S01]  /*4720*/  I2FP.F32.S32 R5, R5 ;  /* 0x0000000500057245 */ /* 0x000fe20000201400 */
[----:B------:R-:W-:Y:S01]  /*4730*/  FFMA.FTZ R34, R139, -UR5, R34 ;  /* 0x800000058b227c23 */ /* 0x000fe20008010022 */
[----:B------:R-:W-:Y:S01]  /*4740*/  SEL R132, R132, 0xfffffff0, !P1 ;  /* 0xfffffff084847807 */ /* 0x000fe20004800000 */
[----:B------:R-:W-:Y:S01]  /*4750*/  FFMA.FTZ R35, R6, -UR5, R35 ;  /* 0x8000000506237c23 */ /* 0x000fe20008010023 */
[----:B---3--:R-:W-:Y:S01]  /*4760*/  IABS R0, R2 ;  /* 0x0000000200007213 */ /* 0x008fe20000000000 */
[----:B------:R-:W-:Y:S01]  /*4770*/  FMUL.FTZ R2, R249, 1.4426950216293334961 ;  /* 0x3fb8aa3bf9027820 */ /* 0x000fe20000410000 */
[----:B------:R-:W-:Y:S01]  /*4780*/  FFMA.FTZ R32, R5, -UR5, R32 ;  /* 0x8000000505207c23 */ /* 0x000fe20008010020 */
[----:B------:R-:W-:Y:S01]  /*4790*/  IMAD.IADD R142, R132, 0x1, R144 ;  /* 0x00000001848e7824 */ /* 0x000fe200078e0290 */
[----:B--2---:R-:W-:Y:S01]  /*47a0*/  F2FP.BF16.F32.PACK_AB R5, R174, R242 ;  /* 0x000000f2ae05723e */ /* 0x004fe200000010ff */
[----:B------:R-:W-:Y:S01]  /*47b0*/  IMAD.MOV.U32 R4, RZ, RZ, R0 ;  /* 0x000000ffff047224 */ /* 0x000fe200078e0000 */
[----:B------:R-:W-:Y:S01]  /*47c0*/  F2FP.BF16.F32.PACK_AB R0, R148, R167 ;  /* 0x000000a79400723e */ /* 0x000fe200000010ff */
[----:B------:R-:W-:Y:S01]  /*47d0*/  FFMA.FTZ R22, R22, UR10, -R3 ;  /* 0x0000000a16167c23 */ /* 0x000fe20008010803 */
[----:B------:R-:W-:Y:S01]  /*47e0*/  @P0 FSEL R26, R26, -INF , !P4 ;  /* 0xff8000001a1a0808 */ /* 0x000fe20006000000 */
[----:B------:R-:W-:Y:S01]  /*47f0*/  FFMA.FTZ R20, R20, UR10, -R136 ;  /* 0x0000000a14147c23 */ /* 0x000fe20008010888 */
[----:B------:R-:W-:Y:S01]  /*4800*/  FSETP.NEU.FTZ.AND P0, PT, R249, -INF , PT ;  /* 0xff800000f900780b */ /* 0x000fe20003f1d000 */
[----:B------:R2:W-:Y:S01]  /*4810*/  STS [R144+0x13400], R0 ;  /* 0x0134000090007388 */ /* 0x0005e20000000800 */
[----:B------:R-:W-:Y:S01]  /*4820*/  PLOP3.LUT P4, PT, PT, PT, UP1, 0x80, 0x8 ;  /* 0x000000000008781c */ /* 0x000fe20003f8f018 */
[----:B------:R-:W-:Y:S01]  /*4830*/  MUFU.EX2 R173, R20 ;  /* 0x0000001400ad7308 */ /* 0x000fe20000000800 */
[----:B------:R-:W-:Y:S01]  /*4840*/  FSEL R2, R2, RZ, P0 ;  /* 0x000000ff02027208 */ /* 0x000fe20000000000 */
[----:B------:R3:W-:Y:S01]  /*4850*/  STS [R142+0x13000], R5 ;  /* 0x013000058e007388 */ /* 0x0007e20000000800 */
[----:B------:R-:W-:Y:S07]  /*4860*/  FSETP.NEU.FTZ.AND P0, PT, R248, -INF , PT ;  /* 0xff800000f800780b */ /* 0x000fee0003f1d000 */
[----:B------:R-:W-:Y:S01]  /*4870*/  MUFU.EX2 R236, R22 ;  /* 0x0000001600ec7308 */ /* 0x000fe20000000800 */
[----:B------:R-:W-:Y:S01]  /*4880*/  I2FP.F32.S32 R4, R4 ;  /* 0x0000000400047245 */ /* 0x000fe20000201400 */
[--C-:B------:R-:W-:Y:S01]  /*4890*/  FFMA.FTZ R8, R8, UR10, -R2.reuse ;  /* 0x0000000a08087c23 */ /* 0x100fe20008010802 */
[----:B------:R-:W-:Y:S01]  /*48a0*/  @P5 ISETP.GE.AND P5, PT, R150, UR39, PT ;  /* 0x0000002796005c0c */ /* 0x000fe2000bfa6270 */
[--C-:B------:R-:W-:Y:S01]  /*48b0*/  FFMA.FTZ R9, R9, UR10, -R2.reuse ;  /* 0x0000000a09097c23 */ /* 0x100fe20008010802 */
[----:B------:R-:W-:Y:S01]  /*48c0*/  @P6 ISETP.GE.AND P6, PT, R137, UR39, PT ;  /* 0x0000002789006c0c */ /* 0x000fe2000bfc6270 */
[C---:B------:R-:W-:Y:S01]  /*48d0*/  FFMA.FTZ R31, R4.reuse, -UR5, R31 ;  /* 0x80000005041f7c23 */ /* 0x040fe2000801001f */
[----:B------:R-:W-:Y:S01]  /*48e0*/  FFMA.FTZ R25, R4, -UR5, R25 ;  /* 0x8000000504197c23 */ /* 0x000fe20008010019 */
[----:B------:R-:W-:Y:S01]  /*48f0*/  @P4 FSEL R21, R21, -INF , !P3 ;  /* 0xff80000015154808 */ /* 0x000fe20005800000 */
[----:B------:R-:W-:Y:S01]  /*4900*/  VIADD R4, R232, 0xffffffd0 ;  /* 0xffffffd0e8047836 */ /* 0x000fe20000000000 */
[----:B------:R-:W-:Y:S01]  /*4910*/  PLOP3.LUT P4, PT, PT, PT, UP1, 0x80, 0x8 ;  /* 0x000000000008781c */ /* 0x000fe20003f8f018 */
[--C-:B------:R-:W-:Y:S01]  /*4920*/  FFMA.FTZ R12, R12, UR10, -R2.reuse ;  /* 0x0000000a0c0c7c23 */ /* 0x100fe20008010802 */
[--C-:B------:R-:W-:Y:S01]  /*4930*/  FFMA.FTZ R13, R13, UR10, -R2.reuse ;  /* 0x0000000a0d0d7c23 */ /* 0x100fe20008010802 */
[----:B------:R-:W-:Y:S01]  /*4940*/  FFMA.FTZ R24, R24, UR10, -R2 ;  /* 0x0000000a18187c23 */ /* 0x000fe20008010802 */
[----:B------:R-:W-:Y:S01]  /*4950*/  IABS R4, R4 ;  /* 0x0000000400047213 */ /* 0x000fe20000000000 */
[----:B------:R-:W-:Y:S01]  /*4960*/  MUFU.EX2 R164, R8 ;  /* 0x0000000800a47308 */ /* 0x000fe20000000800 */
[----:B------:R-:W-:Y:S01]  /*4970*/  FFMA.FTZ R21, R21, UR10, -R136 ;  /* 0x0000000a15157c23 */ /* 0x000fe20008010888 */
[C---:B------:R-:W-:Y:S01]  /*4980*/  VIADD R143, R144.reuse, 0x13020 ;  /* 0x00013020908f7836 */ /* 0x040fe20000000000 */
[----:B------:R-:W-:Y:S07]  /*4990*/  I2FP.F32.S32 R4, R4 ;  /* 0x0000000400047245 */ /* 0x000fee0000201400 */
[----:B------:R-:W3:Y:S01]  /*49a0*/  MUFU.EX2 R159, R9 ;  /* 0x00000009009f7308 */ /* 0x000ee20000000800 */
[----:B--2---:R-:W-:Y:S01]  /*49b0*/  FSEL R0, R7, RZ, P0 ;  /* 0x000000ff07007208 */ /* 0x004fe20000000000 */
[----:B------:R-:W-:Y:S01]  /*49c0*/  VIADD R145, R144, 0x13000 ;  /* 0x0001300090917836 */ /* 0x000fe20000000000 */
[----:B------:R-:W-:Y:S01]  /*49d0*/  PLOP3.LUT P0, PT, PT, PT, UP1, 0x80, 0x8 ;  /* 0x000000000008781c */ /* 0x000fe20003f0f018 */
[----:B------:R-:W-:Y:S01]  /*49e0*/  FFMA.FTZ R33, R4, -UR5, R33 ;  /* 0x8000000504217c23 */ /* 0x000fe20008010021 */
[----:B------:R-:W-:Y:S01]  /*49f0*/  @P4 FSEL R25, R25, -INF , !P3 ;  /* 0xff80000019194808 */ /* 0x000fe20005800000 */
[--C-:B------:R-:W-:Y:S01]  /*4a00*/  FFMA.FTZ R10, R10, UR10, -R0.reuse ;  /* 0x0000000a0a0a7c23 */ /* 0x100fe20008010800 */
[----:B------:R-:W-:Y:S01]  /*4a10*/  PLOP3.LUT P4, PT, PT, PT, UP1, 0x80, 0x8 ;  /* 0x000000000008781c */ /* 0x000fe20003f8f018 */
[----:B------:R-:W-:Y:S01]  /*4a20*/  FFMA.FTZ R11, R11, UR10, -R0 ;  /* 0x0000000a0b0b7c23 */ /* 0x000fe20008010800 */
[----:B-1----:R-:W-:Y:S01]  /*4a30*/  F2FP.BF16.F32.PACK_AB R4, R243, R244 ;  /* 0x000000f4f304723e */ /* 0x002fe200000010ff */
[----:B------:R-:W-:Y:S01]  /*4a40*/  FFMA.FTZ R25, R25, UR10, -R2 ;  /* 0x0000000a19197c23 */ /* 0x000fe20008010802 */
[----:B------:R-:W-:Y:S01]  /*4a50*/  MUFU.EX2 R166, R10 ;  /* 0x0000000a00a67308 */ /* 0x000fe20000000800 */
[--C-:B------:R-:W-:Y:S01]  /*4a60*/  FFMA.FTZ R14, R14, UR10, -R0.reuse ;  /* 0x0000000a0e0e7c23 */ /* 0x100fe20008010800 */
[--C-:B------:R-:W-:Y:S01]  /*4a70*/  FFMA.FTZ R15, R15, UR10, -R0.reuse ;  /* 0x0000000a0f0f7c23 */ /* 0x100fe20008010800 */
[----:B------:R1:W-:Y:S07]  /*4a80*/  STS [R142+0x13400], R4 ;  /* 0x013400048e007388 */ /* 0x0003ee0000000800 */
[----:B------:R-:W1:Y:S01]  /*4a90*/  MUFU.EX2 R165, R11 ;  /* 0x0000000b00a57308 */ /* 0x000e620000000800 */
[----:B------:R-:W-:Y:S01]  /*4aa0*/  @P0 FSEL R23, R23, -INF , !P3 ;  /* 0xff80000017170808 */ /* 0x000fe20005800000 */
[----:B------:R-:W-:Y:S01]  /*4ab0*/  FFMA.FTZ R26, R26, UR10, -R0 ;  /* 0x0000000a1a1a7c23 */ /* 0x000fe20008010800 */
[----:B------:R-:W-:Y:S07]  /*4ac0*/  PLOP3.LUT P0, PT, PT, PT, UP1, 0x80, 0x8 ;  /* 0x000000000008781c */ /* 0x000fee0003f0f018 */
[----:B------:R-:W-:Y:S01]  /*4ad0*/  MUFU.EX2 R157, R12 ;  /* 0x0000000c009d7308 */ /* 0x000fe20000000800 */
[----:B------:R-:W-:Y:S01]  /*4ae0*/  @P4 FSEL R28, R28, -INF , !P5 ;  /* 0xff8000001c1c4808 */ /* 0x000fe20006800000 */
[----:B------:R-:W-:Y:S01]  /*4af0*/  FFMA.FTZ R23, R23, UR10, -R3 ;  /* 0x0000000a17177c23 */ /* 0x000fe20008010803 */
[----:B------:R-:W-:Y:S07]  /*4b00*/  PLOP3.LUT P4, PT, PT, PT, UP1, 0x80, 0x8 ;  /* 0x000000000008781c */ /* 0x000fee0003f8f018 */
[----:B------:R-:W-:Y:S01]  /*4b10*/  MUFU.EX2 R156, R13 ;  /* 0x0000000d009c7308 */ /* 0x000fe20000000800 */
[----:B---3--:R-:W-:Y:S01]  /*4b20*/  F2FP.BF16.F32.PACK_AB R5, R159, R164 ;  /* 0x000000a49f05723e */ /* 0x008fe200000010ff */
[----:B------:R-:W-:Y:S01]  /*4b30*/  FFMA.FTZ R28, R28, UR10, -R2 ;  /* 0x0000000a1c1c7c23 */ /* 0x000fe20008010802 */
[----:B------:R-:W-:Y:S07]  /*4b40*/  SHF.R.U32.HI R150, RZ, 0x1, R231 ;  /* 0x00000001ff967819 */ /* 0x000fee00000116e7 */
[----:B------:R-:W-:Y:S01]  /*4b50*/  MUFU.EX2 R161, R14 ;  /* 0x0000000e00a17308 */ /* 0x000fe20000000800 */
[----:B------:R-:W-:Y:S01]  /*4b60*/  IMAD.SHL.U32 R163, R231, 0x8, RZ ;  /* 0x00000008e7a37824 */ /* 0x000fe200078e00ff */
[----:B------:R2:W-:Y:S01]  /*4b70*/  STS [R144+0x14000], R5 ;  /* 0x0140000590007388 */ /* 0x0005e20000000800 */
[----:B------:R-:W-:Y:S07]  /*4b80*/  @P0 FSEL R27, R27, -INF , !P3 ;  /* 0xff8000001b1b0808 */ /* 0x000fee0005800000 */
[----:B------:R-:W3:Y:S01]  /*4b90*/  MUFU.EX2 R160, R15 ;  /* 0x0000000f00a07308 */ /* 0x000ee20000000800 */
[----:B------:R-:W-:Y:S02]  /*4ba0*/  PLOP3.LUT P0, PT, PT, PT, UP1, 0x80, 0x8 ;  /* 0x000000000008781c */ /* 0x000fe40003f0f018 */
[----:B------:R-:W-:Y:S07]  /*4bb0*/  PLOP3.LUT P3, PT, PT, PT, UP1, 0x80, 0x8 ;  /* 0x000000000008781c */ /* 0x000fee0003f6f018 */
[----:B------:R-:W4:Y:S01]  /*4bc0*/  MUFU.EX2 R172, R21 ;  /* 0x0000001500ac7308 */ /* 0x000f220000000800 */
[----:B------:R-:W-:Y:S01]  /*4bd0*/  @P4 FSEL R32, R32, -INF , !P5 ;  /* 0xff80000020204808 */ /* 0x000fe20006800000 */
[----:B------:R-:W-:Y:S01]  /*4be0*/  FFMA.FTZ R27, R27, UR10, -R0 ;  /* 0x0000000a1b1b7c23 */ /* 0x000fe20008010800 */
[----:B------:R-:W-:Y:S07]  /*4bf0*/  PLOP3.LUT P4, PT, PT, PT, UP1, 0x80, 0x8 ;  /* 0x000000000008781c */ /* 0x000fee0003f8f018 */
[----:B------:R-:W2:Y:S01]  /*4c00*/  MUFU.EX2 R175, R23 ;  /* 0x0000001700af7308 */ /* 0x000ea20000000800 */
[----:B-1----:R-:W-:Y:S01]  /*4c10*/  F2FP.BF16.F32.PACK_AB R4, R165, R166 ;  /* 0x000000a6a504723e */ /* 0x002fe200000010ff */
[----:B------:R-:W-:Y:S08]  /*4c20*/  FFMA.FTZ R32, R32, UR10, -R136 ;  /* 0x0000000a20207c23 */ /* 0x000ff00008010888 */
[----:B------:R-:W-:Y:S01]  /*4c30*/  MUFU.EX2 R153, R24 ;  /* 0x0000001800997308 */ /* 0x000fe20000000800 */
[----:B------:R-:W-:Y:S01]  /*4c40*/  @P0 FSEL R29, R29, -INF , !P6 ;  /* 0xff8000001d1d0808 */ /* 0x000fe20007000000 */
[----:B------:R1:W-:Y:S01]  /*4c50*/  STS [R144+0x14400], R4 ;  /* 0x0144000490007388 */ /* 0x0003e20000000800 */
[----:B------:R-:W-:Y:S07]  /*4c60*/  PLOP3.LUT P0, PT, PT, PT, UP1, 0x80, 0x8 ;  /* 0x000000000008781c */ /* 0x000fee0003f0f018 */
[----:B------:R-:W-:Y:S01]  /*4c70*/  MUFU.EX2 R169, R32 ;  /* 0x0000002000a97308 */ /* 0x000fe20000000800 */
[----:B------:R-:W-:Y:S01]  /*4c80*/  @P3 FSEL R30, R30, -INF , !P5 ;  /* 0xff8000001e1e3808 */ /* 0x000fe20006800000 */
[----:B------:R-:W-:Y:S01]  /*4c90*/  FFMA.FTZ R2, R29, UR10, -R2 ;  /* 0x0000000a1d027c23 */ /* 0x000fe20008010802 */
[----:B------:R-:W-:Y:S07]  /*4ca0*/  PLOP3.LUT P3, PT, PT, PT, UP1, 0x80, 0x8 ;  /* 0x000000000008781c */ /* 0x000fee0003f6f018 */
[----:B------:R-:W-:Y:S01]  /*4cb0*/  MUFU.EX2 R152, R25 ;  /* 0x0000001900987308 */ /* 0x000fe20000000800 */
[----:B------:R-:W-:Y:S01]  /*4cc0*/  @P4 FSEL R34, R34, -INF , !P5 ;  /* 0xff80000022224808 */ /* 0x000fe20006800000 */
[----:B------:R-:W-:Y:S01]  /*4cd0*/  FFMA.FTZ R30, R30, UR10, -R0 ;  /* 0x0000000a1e1e7c23 */ /* 0x000fe20008010800 */
[----:B---3--:R-:W-:Y:S07]  /*4ce0*/  F2FP.BF16.F32.PACK_AB R7, R160, R161 ;  /* 0x000000a1a007723e */ /* 0x008fee00000010ff */
[----:B------:R3:W-:Y:S01]  /*4cf0*/  MUFU.EX2 R146, R2 ;  /* 0x0000000200927308 */ /* 0x0007e20000000800 */
[----:B----4-:R-:W-:Y:S01]  /*4d00*/  F2FP.BF16.F32.PACK_AB R6, R172, R173 ;  /* 0x000000adac06723e */ /* 0x010fe200000010ff */
[--C-:B------:R-:W-:Y:S01]  /*4d10*/  FFMA.FTZ R34, R34, UR10, -R3.reuse ;  /* 0x0000000a22227c23 */ /* 0x100fe20008010803 */
[----:B--2---:R-:W-:Y:S01]  /*4d20*/  F2FP.BF16.F32.PACK_AB R5, R175, R236 ;  /* 0x000000ecaf05723e */ /* 0x004fe200000010ff */
[----:B------:R2:W-:Y:S01]  /*4d30*/  STS [R142+0x14400], R7 ;  /* 0x014400078e007388 */ /* 0x0005e20000000800 */
[----:B------:R-:W-:Y:S05]  /*4d40*/  @P0 FSEL R33, R33, -INF , !P6 ;  /* 0xff80000021210808 */ /* 0x000fea0007000000 */
[----:B------:R-:W-:Y:S01]  /*4d50*/  MUFU.EX2 R171, R34 ;  /* 0x0000002200ab7308 */ /* 0x000fe20000000800 */
[----:B------:R-:W-:Y:S02]  /*4d60*/  PLOP3.LUT P0, PT, PT, PT, UP1, 0x80, 0x8 ;  /* 0x000000000008781c */ /* 0x000fe40003f0f018 */
[----:B------:R-:W-:Y:S01]  /*4d70*/  @P3 FSEL R31, R31, -INF , !P6 ;  /* 0xff8000001f1f3808 */ /* 0x000fe20007000000 */
[----:B------:R-:W-:Y:S06]  /*4d80*/  FFMA.FTZ R136, R33, UR10, -R136 ;  /* 0x0000000a21887c23 */ /* 0x000fec0008010888 */
[----:B------:R-:W-:Y:S01]  /*4d90*/  MUFU.EX2 R155, R26 ;  /* 0x0000001a009b7308 */ /* 0x000fe20000000800 */
[----:B---3--:R-:W-:Y:S09]  /*4da0*/  F2FP.BF16.F32.PACK_AB R2, R156, R157 ;  /* 0x0000009d9c02723e */ /* 0x008ff200000010ff */
[----:B------:R-:W1:Y:S01]  /*4db0*/  MUFU.EX2 R168, R136 ;  /* 0x0000008800a87308 */ /* 0x000e620000000800 */
[----:B------:R-:W-:Y:S01]  /*4dc0*/  FFMA.FTZ R0, R31, UR10, -R0 ;  /* 0x0000000a1f007c23 */ /* 0x000fe20008010800 */
[----:B------:R3:W-:Y:S01]  /*4dd0*/  STS [R142+0x14000], R2 ;  /* 0x014000028e007388 */ /* 0x0007e20000000800 */
[----:B------:R-:W-:Y:S07]  /*4de0*/  @P0 FSEL R35, R35, -INF , !P6 ;  /* 0xff80000023230808 */ /* 0x000fee0007000000 */
[----:B------:R-:W-:Y:S01]  /*4df0*/  MUFU.EX2 R149, R0 ;  /* 0x0000000000957308 */ /* 0x000fe20000000800 */
[----:B------:R-:W-:Y:S09]  /*4e00*/  FFMA.FTZ R3, R35, UR10, -R3 ;  /* 0x0000000a23037c23 */ /* 0x000ff20008010803 */
[----:B------:R-:W-:Y:S01]  /*4e10*/  MUFU.EX2 R154, R27 ;  /* 0x0000001b009a7308 */ /* 0x000fe20000000800 */
[----:B-1----:R-:W-:Y:S09]  /*4e20*/  F2FP.BF16.F32.PACK_AB R4, R168, R169 ;  /* 0x000000a9a804723e */ /* 0x002ff200000010ff */
[----:B------:R1:W4:Y:S01]  /*4e30*/  MUFU.EX2 R170, R3 ;  /* 0x0000000300aa7308 */ /* 0x0003220000000800 */
[----:B--2---:R-:W-:Y:S09]  /*4e40*/  F2FP.BF16.F32.PACK_AB R7, R152, R153 ;  /* 0x000000999807723e */ /* 0x004ff200000010ff */
[----:B------:R-:W2:Y:S10]  /*4e50*/  MUFU.EX2 R147, R28 ;  /* 0x0000001c00937308 */ /* 0x000eb40000000800 */
[----:B------:R-:W2:Y:S01]  /*4e60*/  MUFU.EX2 R151, R30 ;  /* 0x0000001e00977308 */ /* 0x000ea20000000800 */
[----:B-1----:R-:W-:Y:S01]  /*4e70*/  IMAD.MOV.U32 R3, RZ, RZ, R143 ;  /* 0x000000ffff037224 */ /* 0x002fe200078e008f */
[----:B----4-:R-:W-:Y:S01]  /*4e80*/  F2FP.BF16.F32.PACK_AB R0, R170, R171 ;  /* 0x000000abaa00723e */ /* 0x010fe200000010ff */
[----:B------:R-:W-:Y:S04]  /*4e90*/  @P2 VIADD R3, R145, 0xffffffe0 ;  /* 0xffffffe091032836 */ /* 0x000fe80000000000 */
[----:B---3--:R-:W-:Y:S01]  /*4ea0*/  IMAD.IADD R2, R132, 0x1, R3 ;  /* 0x0000000184027824 */ /* 0x008fe200078e0203 */
[----:B------:R1:W-:Y:S04]  /*4eb0*/  STS [R3], R6 ;  /* 0x0000000603007388 */ /* 0x0003e80000000800 */
[----:B------:R2:W-:Y:S04]  /*4ec0*/  STS [R3+0x400], R5 ;  /* 0x0004000503007388 */ /* 0x0005e80000000800 */
[----:B------:R3:W-:Y:S04]  /*4ed0*/  STS [R2], R4 ;  /* 0x0000000402007388 */ /* 0x0007e80000000800 */
[----:B------:R4:W-:Y:S04]  /*4ee0*/  STS [R2+0x400], R0 ;  /* 0x0004000002007388 */ /* 0x0009e80000000800 */
[----:B------:R-:W-:Y:S01]  /*4ef0*/  STS [R3+0x1000], R7 ;  /* 0x0010000703007388 */ /* 0x000fe20000000800 */
[----:B-1----:R-:W-:Y:S02]  /*4f00*/  F2FP.BF16.F32.PACK_AB R6, R154, R155 ;  /* 0x0000009b9a06723e */ /* 0x002fe400000010ff */
[----:B--2---:R-:W-:Y:S03]  /*4f10*/  F2FP.BF16.F32.PACK_AB R5, R146, R147 ;  /* 0x000000939205723e */ /* 0x004fe600000010ff */
[----:B------:R1:W-:Y:S01]  /*4f20*/  STS [R3+0x1400], R6 ;  /* 0x0014000603007388 */ /* 0x0003e20000000800 */
[----:B---3--:R-:W-:Y:S03]  /*4f30*/  F2FP.BF16.F32.PACK_AB R4, R149, R151 ;  /* 0x000000979504723e */ /* 0x008fe600000010ff */
[----:B------:R-:W-:Y:S01]  /*4f40*/  STS [R2+0x1000], R5 ;  /* 0x0010000502007388 */ /* 0x000fe20000000800 */
[----:B----4-:R-:W-:Y:S03]  /*4f50*/  LEA R0, R230, UR4, 0x1 ;  /* 0x00000004e6007c11 */ /* 0x010fe6000f8e08ff */
[----:B------:R2:W-:Y:S04]  /*4f60*/  STS [R2+0x1400], R4 ;  /* 0x0014000402007388 */ /* 0x0005e80000000800 */
[----:B------:R-:W3:Y:S08]  /*4f70*/  LDSM.16.M88.4 R32, [R0+0x6000] ;  /* 0x006000000020783b */ /* 0x000ef00000000200 */
[----:B------:R-:W4:Y:S01]  /*4f80*/  LDSM.16.M88.4 R28, [R0+0x6800] ;  /* 0x00680000001c783b */ /* 0x000f220000000200 */
[C---:B-1----:R-:W-:Y:S02]  /*4f90*/  VIADD R3, R0.reuse, 0x6000 ;  /* 0x0000600000037836 */ /* 0x042fe40000000000 */
[----:B--2---:R-:W-:Y:S02]  /*4fa0*/  VIADD R2, R0, 0x6020 ;  /* 0x0000602000027836 */ /* 0x004fe40000000000 */
        /* <DEDUP_REMOVED lines=20> */
[----:B------:R-:W-:Y:S07]  /*50f0*/  LDSM.16.M88.4 R136, [R0+0x7800] ;  /* 0x007800000088783b */ /* 0x000fee0000000200 */
[----:B------:R-:W-:Y:S01]  /*5100*/  HMMA.16816.F32.BF16 R32, R132, R190, R32 ;  /* 0x000000be8420723c */ /* 0x000fe20000041820 */
[----:B------:R-:W1:Y:S07]  /*5110*/  LDSM.16.M88.4 R132, [R0+0x7000] ;  /* 0x007000000084783b */ /* 0x000e6e0000000200 */
[-C--:B-1----:R-:W-:Y:S08]  /*5120*/  HMMA.16816.F32.BF16 R4, R132, R192.reuse, R4 ;  /* 0x000000c08404723c */ /* 0x082ff00000041804 */
[C---:B------:R-:W-:Y:S08]  /*5130*/  HMMA.16816.F32.BF16 R8, R136.reuse, R192, R8 ;  /* 0x000000c08808723c */ /* 0x040ff00000041808 */
        /* <DEDUP_REMOVED lines=25> */
[----:B------:R-:W-:Y:S02]  /*52d0*/  IMAD.U32 R136, RZ, RZ, UR14 ;  /* 0x0000000eff887e24 */ /* 0x000fe4000f8e00ff */
[----:B------:R-:W-:Y:S03]  /*52e0*/  IMAD.U32 R137, RZ, RZ, UR15 ;  /* 0x0000000fff897e24 */ /* 0x000fe6000f8e00ff */
[C---:B------:R-:W-:Y:S02]  /*52f0*/  LEA R140, P0, R245.reuse, R136, 0x2 ;  /* 0x00000088f58c7211 */ /* 0x040fe400078010ff */
[----:B------:R-:W-:Y:S01]  /*5300*/  HMMA.16816.F32.BF16 R32, R132, R214, R32 ;  /* 0x000000d68420723c */ /* 0x000fe20000041820 */
[----:B------:R-:W1:Y:S03]  /*5310*/  LDSM.16.M88.4 R132, [R2+0x2000] ;  /* 0x002000000284783b */ /* 0x000e660000000200 */
[----:B------:R-:W-:Y:S05]  /*5320*/  LEA.HI.X R141, R245, R137, RZ, 0x2, P0 ;  /* 0x00000089f58d7211 */ /* 0x000fea00000f14ff */
[----:B------:R-:W2:Y:S04]  /*5330*/  LDG.E R139, desc[UR40][R140.64] ;  /* 0x000000288c8b7981 */ /* 0x000ea8000c1e1900 */
[----:B------:R-:W3:Y:S04]  /*5340*/  LDG.E R138, desc[UR40][R140.64+0x20] ;  /* 0x000020288c8a7981 */ /* 0x000ee8000c1e1900 */
[----:B------:R-:W5:Y:S04]  /*5350*/  LDG.E R137, desc[UR40][R140.64+0x80] ;  /* 0x000080288c897981 */ /* 0x000f68000c1e1900 */
[----:B------:R4:W5:Y:S01]  /*5360*/  LDG.E R136, desc[UR40][R140.64+0xa0] ;  /* 0x0000a0288c887981 */ /* 0x000962000c1e1900 */
[-C--:B-1----:R-:W-:Y:S11]  /*5370*/  HMMA.16816.F32.BF16 R4, R132, R216.reuse, R4 ;  /* 0x000000d88404723c */ /* 0x082ff60000041804 */
[----:B------:R-:W-:Y:S08]  /*5380*/  @!UPT UIADD3 URZ, UPT, UPT, URZ, URZ, URZ ;  /* 0x000000fffffff290 */ /* 0x000ff0000fffe0ff */
[C---:B--2---:R-:W-:Y:S01]  /*5390*/  FADD.FTZ R4, -R139.reuse, R4 ;  /* 0x000000048b047221 */ /* 0x044fe20000010100 */
[----:B------:R-:W-:Y:S01]  /*53a0*/  FADD.FTZ R5, -R139, R5 ;  /* 0x000000058b057221 */ /* 0x000fe20000010100 */
[C---:B---3--:R-:W-:Y:S01]  /*53b0*/  FADD.FTZ R6, -R138.reuse, R6 ;  /* 0x000000068a067221 */ /* 0x048fe20000010100 */
[----:B------:R-:W-:Y:S01]  /*53c0*/  FADD.FTZ R7, -R138, R7 ;  /* 0x000000078a077221 */ /* 0x000fe20000010100 */
[----:B------:R-:W-:Y:S01]  /*53d0*/  FMUL.FTZ R162, R246, R4 ;  /* 0x00000004f6a27220 */ /* 0x000fe20000410000 */
[----:B------:R-:W-:Y:S01]  /*53e0*/  FMUL.FTZ R158, R158, R5 ;  /* 0x000000059e9e7220 */ /* 0x000fe20000410000 */
[----:B------:R-:W-:Y:S01]  /*53f0*/  FMUL.FTZ R167, R167, R6 ;  /* 0x00000006a7a77220 */ /* 0x000fe20000410000 */
[----:B----4-:R-:W-:Y:S01]  /*5400*/  FMUL.FTZ R140, R148, R7 ;  /* 0x00000007948c7220 */ /* 0x010fe20000410000 */
[----:B------:R-:W-:Y:S01]  /*5410*/  IMAD.SHL.U32 R148, R231, 0x40, RZ ;  /* 0x00000040e7947824 */ /* 0x000fe200078e00ff */
[----:B------:R1:W2:Y:S04]  /*5420*/  LDSM.16.M88.4 R4, [R2+0x2800] ;  /* 0x002800000204783b */ /* 0x0002a80000000200 */
[----:B------:R-:W-:Y:S02]  /*5430*/  LOP3.LUT R3, R3, 0x1c0, R148, 0xf8, !PT ;  /* 0x000001c003037812 */ /* 0x000fe400078ef894 */
[----:B------:R-:W-:Y:S02]  /*5440*/  LOP3.LUT R0, R148, 0x400, RZ, 0xc0, !PT ;  /* 0x0000040094007812 */ /* 0x000fe400078ec0ff */
[----:B------:R-:W-:Y:S05]  /*5450*/  LOP3.LUT R3, R3, 0x38, R163, 0x78, !PT ;  /* 0x0000003803037812 */ /* 0x000fea00078e78a3 */
[----:B------:R-:W-:Y:S02]  /*5460*/  IMAD R3, R3, 0x2, R0 ;  /* 0x0000000203037824 */ /* 0x000fe400078e0200 */
[----:B-1----:R-:W-:Y:S02]  /*5470*/  IMAD.MOV.U32 R2, RZ, RZ, R143 ;  /* 0x000000ffff027224 */ /* 0x002fe400078e008f */
[----:B------:R-:W-:Y:S01]  /*5480*/  @P2 VIADD R2, R145, 0xffffffe0 ;  /* 0xffffffe091022836 */ /* 0x000fe20000000000 */
[C---:B--2---:R-:W-:Y:S08]  /*5490*/  HMMA.16816.F32.BF16 R8, R4.reuse, R216, R8 ;  /* 0x000000d80408723c */ /* 0x044ff00000041808 */
[-C--:B------:R-:W-:Y:S08]  /*54a0*/  HMMA.16816.F32.BF16 R12, R4, R218.reuse, R12 ;  /* 0x000000da040c723c */ /* 0x080ff0000004180c */
[C---:B------:R-:W-:Y:S08]  /*54b0*/  HMMA.16816.F32.BF16 R16, R132.reuse, R218, R16 ;  /* 0x000000da8410723c */ /* 0x040ff00000041810 */
[-C--:B------:R-:W-:Y:S08]  /*54c0*/  HMMA.16816.F32.BF16 R20, R132, R220.reuse, R20 ;  /* 0x000000dc8414723c */ /* 0x080ff00000041814 */
[C---:B------:R-:W-:Y:S04]  /*54d0*/  HMMA.16816.F32.BF16 R24, R4.reuse, R220, R24 ;  /* 0x000000dc0418723c */ /* 0x040fe80000041818 */
[----:B------:R-:W-:Y:S01]  /*54e0*/  FADD.FTZ R19, -R138, R19 ;  /* 0x000000138a137221 */ /* 0x000fe20000010100 */
[C---:B------:R-:W-:Y:S03]  /*54f0*/  FADD.FTZ R16, -R139.reuse, R16 ;  /* 0x000000108b107221 */ /* 0x040fe60000010100 */
[-C--:B------:R-:W-:Y:S03]  /*5500*/  HMMA.16816.F32.BF16 R28, R4, R222.reuse, R28 ;  /* 0x000000de041c723c */ /* 0x080fe6000004181c */
[C---:B------:R-:W-:Y:S01]  /*5510*/  FADD.FTZ R7, -R139.reuse, R20 ;  /* 0x000000148b077221 */ /* 0x040fe20000010100 */
[C---:B------:R-:W-:Y:S01]  /*5520*/  FADD.FTZ R6, -R139.reuse, R17 ;  /* 0x000000118b067221 */ /* 0x040fe20000010100 */
[----:B------:R-:W-:Y:S01]  /*5530*/  FADD.FTZ R20, -R139, R21 ;  /* 0x000000158b147221 */ /* 0x000fe20000010100 */
[----:B------:R-:W-:Y:S01]  /*5540*/  FMUL.FTZ R16, R242, R16 ;  /* 0x00000010f2107220 */ /* 0x000fe20000410000 */
[----:B------:R-:W-:Y:S01]  /*5550*/  FMUL.FTZ R7, R173, R7 ;  /* 0x00000007ad077220 */ /* 0x000fe20000410000 */
[----:B------:R-:W-:Y:S04]  /*5560*/  HMMA.16816.F32.BF16 R32, R132, R222, R32 ;  /* 0x000000de8420723c */ /* 0x000fe80000041820 */
[----:B------:R-:W-:Y:S01]  /*5570*/  FMUL.FTZ R6, R174, R6 ;  /* 0x00000006ae067220 */ /* 0x000fe20000410000 */
[----:B------:R-:W-:Y:S01]  /*5580*/  FMUL.FTZ R20, R172, R20 ;  /* 0x00000014ac147220 */ /* 0x000fe20000410000 */
[----:B------:R-:W-:Y:S01]  /*5590*/  FADD.FTZ R17, -R138, R23 ;  /* 0x000000178a117221 */ /* 0x000fe20000010100 */
[----:B------:R-:W-:Y:S02]  /*55a0*/  F2FP.BF16.F32.PACK_AB R4, R158, R162 ;  /* 0x000000a29e04723e */ /* 0x000fe400000010ff */
[----:B------:R-:W-:Y:S01]  /*55b0*/  F2FP.BF16.F32.PACK_AB R6, R6, R16 ;  /* 0x000000100606723e */ /* 0x000fe200000010ff */
[----:B------:R-:W-:Y:S01]  /*55c0*/  FMUL.FTZ R17, R175, R17 ;  /* 0x00000011af117220 */ /* 0x000fe20000410000 */
[----:B------:R-:W-:Y:S08]  /*55d0*/  F2FP.BF16.F32.PACK_AB R20, R20, R7 ;  /* 0x000000071414723e */ /* 0x000ff000000010ff */
[C---:B------:R-:W-:Y:S01]  /*55e0*/  FADD.FTZ R5, -R139.reuse, R32 ;  /* 0x000000208b057221 */ /* 0x040fe20000010100 */
[----:B------:R-:W-:Y:S01]  /*55f0*/  FADD.FTZ R0, -R139, R33 ;  /* 0x000000218b007221 */ /* 0x000fe20000010100 */
[----:B------:R-:W-:Y:S01]  /*5600*/  FMUL.FTZ R32, R243, R19 ;  /* 0x00000013f3207220 */ /* 0x000fe20000410000 */
[----:B------:R-:W-:Y:S01]  /*5610*/  FADD.FTZ R19, -R138, R22 ;  /* 0x000000168a137221 */ /* 0x000fe20000010100 */
[----:B------:R-:W-:Y:S01]  /*5620*/  FMUL.FTZ R5, R169, R5 ;  /* 0x00000005a9057220 */ /* 0x000fe20000410000 */
[----:B------:R-:W-:Y:S01]  /*5630*/  FMUL.FTZ R0, R168, R0 ;  /* 0x00000000a8007220 */ /* 0x000fe20000410000 */
[C---:B------:R-:W-:Y:S01]  /*5640*/  FADD.FTZ R33, -R138.reuse, R18 ;  /* 0x000000128a217221 */ /* 0x040fe20000010100 */
[C---:B------:R-:W-:Y:S01]  /*5650*/  FADD.FTZ R22, -R138.reuse, R34 ;  /* 0x000000228a167221 */ /* 0x040fe20000010100 */
[----:B------:R-:W-:Y:S01]  /*5660*/  FADD.FTZ R21, -R138, R35 ;  /* 0x000000238a157221 */ /* 0x000fe20000010100 */
[----:B------:R-:W-:Y:S01]  /*5670*/  FMUL.FTZ R19, R236, R19 ;  /* 0x00000013ec137220 */ /* 0x000fe20000410000 */
[----:B------:R-:W-:Y:S01]  /*5680*/  F2FP.BF16.F32.PACK_AB R18, R0, R5 ;  /* 0x000000050012723e */ /* 0x000fe200000010ff */
[----:B------:R-:W-:Y:S01]  /*5690*/  FMUL.FTZ R33, R244, R33 ;  /* 0x00000021f4217220 */ /* 0x000fe20000410000 */
[----:B------:R-:W-:Y:S01]  /*56a0*/  F2FP.BF16.F32.PACK_AB R5, R140, R167 ;  /* 0x000000a78c05723e */ /* 0x000fe200000010ff */
[----:B------:R-:W-:Y:S01]  /*56b0*/  FMUL.FTZ R22, R171, R22 ;  /* 0x00000016ab167220 */ /* 0x000fe20000410000 */
[----:B------:R-:W-:Y:S01]  /*56c0*/  FMUL.FTZ R21, R170, R21 ;  /* 0x00000015aa157220 */ /* 0x000fe20000410000 */
[----:B------:R-:W-:Y:S06]  /*56d0*/  BRA.U !UP2, `(.L_x_217) ;  /* 0x000000010a9c7547 */ /* 0x000fec000b800000 */
[----:B------:R-:W-:Y:S01]  /*56e0*/  IADD3 R7, P0, PT, RZ, -UR37, RZ ;  /* 0x80000025ff077c10 */ /* 0x000fe2000ff1e0ff */
[----:B------:R-:W-:Y:S01]  /*56f0*/  IMAD.SHL.U32 R34, R231, 0x8, RZ ;  /* 0x00000008e7227824 */ /* 0x000fe200078e00ff */
[----:B------:R-:W-:Y:S03]  /*5700*/  ULOP3.LUT UR17, UR47, 0x1, URZ, 0xc0, !UPT ;  /* 0x000000012f117892 */ /* 0x000fe6000f8ec0ff */
[----:B------:R-:W-:Y:S01]  /*5710*/  IMAD.X R0, RZ, RZ, ~UR11, P0 ;  /* 0x8000000bff007e24 */ /* 0x000fe200080e06ff */
[----:B------:R-:W-:Y:S01]  /*5720*/  LOP3.LUT R34, R34, 0x18, RZ, 0xc0, !PT ;  /* 0x0000001822227812 */ /* 0x000fe200078ec0ff */
[----:B------:R-:W-:Y:S03]  /*5730*/  UISETP.NE.U32.AND UP0, UPT, UR17, 0x1, UPT ;  /* 0x000000011100788c */ /* 0x000fe6000bf05070 */
[----:B------:R-:W-:Y:S01]  /*5740*/  SHF.R.S64 R16, R7, 0x1f, R0 ;  /* 0x0000001f07107819 */ /* 0x000fe20000001000 */
[----:B------:R-:W-:Y:S01]  /*5750*/  USEL UR17, UR36, 0x3000, !UP0 ;  /* 0x0000300024117887 */ /* 0x000fe2000c000000 */
[----:B------:R-:W-:Y:S02]  /*5760*/  ISETP.GE.AND P4, PT, R34, UR8, PT ;  /* 0x0000000822007c0c */ /* 0x000fe4000bf86270 */
[----:B------:R-:W-:Y:S02]  /*5770*/  IADD3 R16, P5, PT, R240, R16, RZ ;  /* 0x00000010f0107210 */ /* 0x000fe40007fbe0ff */
[----:B------:R-:W-:Y:S01]  /*5780*/  LOP3.LUT R23, R34, 0x20, RZ, 0xfc, !PT ;  /* 0x0000002022177812 */ /* 0x000fe200078efcff */
[----:B------:R-:W-:Y:S01]  /*5790*/  VIADD R237, R237, UR17 ;  /* 0x00000011eded7c36 */ /* 0x000fe20008000000 */
[----:B------:R-:W-:Y:S01]  /*57a0*/  LEA.HI.X.SX32 R0, R0, R241, 0x1, P5 ;  /* 0x000000f100007211 */ /* 0x000fe200028f0eff */
[----:B------:R-:W-:Y:S01]  /*57b0*/  IMAD.MOV.U32 R240, RZ, RZ, R16 ;  /* 0x000000fffff07224 */ /* 0x000fe200078e0010 */
[----:B------:R-:W-:Y:S01]  /*57c0*/  ISETP.GE.AND P3, PT, R23, UR8, PT ;  /* 0x0000000817007c0c */ /* 0x000fe2000bf66270 */
[----:B------:R-:W-:Y:S01]  /*57d0*/  VIADD R233, R233, UR17 ;  /* 0x00000011e9e97c36 */ /* 0x000fe20008000000 */
[----:B------:R-:W-:Y:S01]  /*57e0*/  LOP3.LUT R7, R34, 0x40, RZ, 0xfc, !PT ;  /* 0x0000004022077812 */ /* 0x000fe200078efcff */
[----:B------:R-:W-:Y:S02]  /*57f0*/  IMAD.MOV.U32 R241, RZ, RZ, R0 ;  /* 0x000000fffff17224 */ /* 0x000fe400078e0000 */
[----:B------:R-:W-:Y:S01]  /*5800*/  VIADD R225, R225, UR17 ;  /* 0x00000011e1e17c36 */ /* 0x000fe20008000000 */
[----:B------:R-:W-:Y:S02]  /*5810*/  ISETP.GE.AND P0, PT, R7, UR8, PT ;  /* 0x0000000807007c0c */ /* 0x000fe4000bf06270 */
        /* <DEDUP_REMOVED lines=19> */
.L_x_217:
        /* <DEDUP_REMOVED lines=12> */
[C---:B------:R-:W-:Y:S01]  /*5a10*/  FADD.FTZ R15, -R136.reuse, R15 ;  /* 0x0000000f880f7221 */ /* 0x040fe20000010100 */
[C---:B------:R-:W-:Y:S01]  /*5a20*/  FADD.FTZ R24, -R137.reuse, R24 ;  /* 0x0000001889187221 */ /* 0x040fe20000010100 */
[----:B------:R-:W-:Y:S01]  /*5a30*/  FADD.FTZ R25, -R137, R25 ;  /* 0x0000001989197221 */ /* 0x000fe20000010100 */
[----:B------:R-:W-:Y:S01]  /*5a40*/  FMUL.FTZ R14, R161, R14 ;  /* 0x0000000ea10e7220 */ /* 0x000fe20000410000 */
[C---:B------:R-:W-:Y:S01]  /*5a50*/  FADD.FTZ R26, -R136.reuse, R26 ;  /* 0x0000001a881a7221 */ /* 0x040fe20000010100 */
[----:B------:R-:W-:Y:S01]  /*5a60*/  FADD.FTZ R27, -R136, R27 ;  /* 0x0000001b881b7221 */ /* 0x000fe20000010100 */
[----:B------:R-:W-:Y:S01]  /*5a70*/  F2FP.BF16.F32.PACK_AB R16, R17, R19 ;  /* 0x000000131110723e */ /* 0x000fe200000010ff */
[C---:B------:R-:W-:Y:S01]  /*5a80*/  FADD.FTZ R28, -R137.reuse, R28 ;  /* 0x0000001c891c7221 */ /* 0x040fe20000010100 */
[----:B------:R-:W-:Y:S01]  /*5a90*/  FADD.FTZ R29, -R137, R29 ;  /* 0x0000001d891d7221 */ /* 0x000fe20000010100 */
[----:B------:R-:W-:Y:S01]  /*5aa0*/  FMUL.FTZ R24, R153, R24 ;  /* 0x0000001899187220 */ /* 0x000fe20000410000 */
[----:B------:R-:W-:Y:S01]  /*5ab0*/  FMUL.FTZ R9, R152, R25 ;  /* 0x0000001998097220 */ /* 0x000fe20000410000 */
[C---:B------:R-:W-:Y:S01]  /*5ac0*/  FADD.FTZ R30, -R136.reuse, R30 ;  /* 0x0000001e881e7221 */ /* 0x040fe20000010100 */
[----:B------:R-:W-:Y:S01]  /*5ad0*/  FADD.FTZ R31, -R136, R31 ;  /* 0x0000001f881f7221 */ /* 0x000fe20000010100 */
[----:B--2---:R-:W-:Y:S01]  /*5ae0*/  F2FP.BF16.F32.PACK_AB R4, R32, R33 ;  /* 0x000000212004723e */ /* 0x004fe200000010ff */
[----:B------:R-:W-:Y:S01]  /*5af0*/  FMUL.FTZ R26, R155, R26 ;  /* 0x0000001a9b1a7220 */ /* 0x000fe20000410000 */
[----:B------:R-:W-:Y:S01]  /*5b00*/  FMUL.FTZ R7, R154, R27 ;  /* 0x0000001b9a077220 */ /* 0x000fe20000410000 */
[----:B------:R-:W-:Y:S01]  /*5b10*/  F2FP.BF16.F32.PACK_AB R17, R21, R22 ;  /* 0x000000161511723e */ /* 0x000fe200000010ff */
[----:B---3--:R-:W-:Y:S01]  /*5b20*/  FMUL.FTZ R5, R157, R12 ;  /* 0x0000000c9d057220 */ /* 0x008fe20000410000 */
[----:B------:R2:W-:Y:S01]  /*5b30*/  STS [R142+0xf400], R4 ;  /* 0x00f400048e007388 */ /* 0x0005e20000000800 */
[----:B------:R-:W-:Y:S01]  /*5b40*/  FMUL.FTZ R28, R147, R28 ;  /* 0x0000001c931c7220 */ /* 0x000fe20000410000 */
[----:B------:R-:W-:Y:S01]  /*5b50*/  FMUL.FTZ R12, R146, R29 ;  /* 0x0000001d920c7220 */ /* 0x000fe20000410000 */
[----:B----4-:R-:W-:Y:S01]  /*5b60*/  FMUL.FTZ R6, R164, R8 ;  /* 0x00000008a4067220 */ /* 0x010fe20000410000 */
[----:B------:R-:W-:Y:S01]  /*5b70*/  FMUL.FTZ R8, R156, R13 ;  /* 0x0000000d9c087220 */ /* 0x000fe20000410000 */
[----:B------:R-:W-:Y:S01]  /*5b80*/  FMUL.FTZ R30, R151, R30 ;  /* 0x0000001e971e7220 */ /* 0x000fe20000410000 */
[----:B------:R-:W-:Y:S01]  /*5b90*/  F2FP.BF16.F32.PACK_AB R9, R9, R24 ;  /* 0x000000180909723e */ /* 0x000fe200000010ff */
[----:B------:R-:W-:Y:S01]  /*5ba0*/  IMAD R236, R247, UR9, RZ ;  /* 0x00000009f7ec7c24 */ /* 0x000fe2000f8e02ff */
[----:B------:R-:W-:Y:S01]  /*5bb0*/  F2FP.BF16.F32.PACK_AB R0, R0, R6 ;  /* 0x000000060000723e */ /* 0x000fe200000010ff */
[----:B------:R-:W-:Y:S01]  /*5bc0*/  FMUL.FTZ R6, R149, R31 ;  /* 0x0000001f95067220 */ /* 0x000fe20000410000 */
[----:B------:R-:W-:Y:S01]  /*5bd0*/  F2FP.BF16.F32.PACK_AB R8, R8, R5 ;  /* 0x000000050808723e */ /* 0x000fe200000010ff */
[----:B------:R-:W-:Y:S01]  /*5be0*/  FMUL.FTZ R5, R160, R15 ;  /* 0x0000000fa0057220 */ /* 0x000fe20000410000 */
[----:B------:R-:W-:Y:S01]  /*5bf0*/  F2FP.BF16.F32.PACK_AB R7, R7, R26 ;  /* 0x0000001a0707723e */ /* 0x000fe200000010ff */
[----:B------:R3:W-:Y:S01]  /*5c00*/  STS [R144+0x10000], R0 ;  /* 0x0100000090007388 */ /* 0x0007e20000000800 */
[----:B------:R-:W-:Y:S02]  /*5c10*/  F2FP.BF16.F32.PACK_AB R12, R12, R28 ;  /* 0x0000001c0c0c723e */ /* 0x000fe400000010ff */
[----:B------:R-:W-:Y:S02]  /*5c20*/  F2FP.BF16.F32.PACK_AB R5, R5, R14 ;  /* 0x0000000e0505723e */ /* 0x000fe400000010ff */
[----:B------:R-:W-:Y:S02]  /*5c30*/  F2FP.BF16.F32.PACK_AB R6, R6, R30 ;  /* 0x0000001e0606723e */ /* 0x000fe400000010ff */
[----:B------:R-:W-:Y:S01]  /*5c40*/  SHF.L.U32 R149, R231, 0x5, RZ ;  /* 0x00000005e7957819 */ /* 0x000fe200000006ff */
[----:B--2---:R-:W-:Y:S01]  /*5c50*/  FMUL.FTZ R4, R165, R11 ;  /* 0x0000000ba5047220 */ /* 0x004fe20000410000 */
[----:B------:R-:W-:Y:S04]  /*5c60*/  SHF.L.U32 R165, R231, 0x2, RZ ;  /* 0x00000002e7a57819 */ /* 0x000fe800000006ff */
        /* <DEDUP_REMOVED lines=104> */
[C---:B------:R-:W-:Y:S02]  /*62f0*/  ISETP.GE.AND P4, PT, R7.reuse, UR8, PT ;  /* 0x0000000807007c0c */ /* 0x040fe4000bf86270 */
[C---:B------:R-:W-:Y:S02]  /*6300*/  LOP3.LUT R8, R7.reuse, 0x20, RZ, 0xfc, !PT ;  /* 0x0000002007087812 */ /* 0x040fe400078efcff */
[----:B------:R-:W-:Y:S02]  /*6310*/  LOP3.LUT R7, R7, 0x40, RZ, 0xfc, !PT ;  /* 0x0000004007077812 */ /* 0x000fe400078efcff */
[----:B------:R-:W-:Y:S02]  /*6320*/  SHF.R.S64 R6, R5, 0x1f, R4 ;  /* 0x0000001f05067819 */ /* 0x000fe40000001004 */
[----:B------:R-:W-:Y:S02]  /*6330*/  ISETP.GE.AND P0, PT, R7, UR8, PT ;  /* 0x0000000807007c0c */ /* 0x000fe4000bf06270 */
[----:B------:R-:W-:Y:S02]  /*6340*/  IADD3 R7, P5, PT, R238, R6, RZ ;  /* 0x00000006ee077210 */ /* 0x000fe40007fbe0ff */
[----:B------:R-:W-:Y:S02]  /*6350*/  LOP3.LUT R5, R9, 0x18, R231, 0x78, !PT ;  /* 0x0000001809057812 */ /* 0x000fe400078e78e7 */
[----:B------:R-:W-:Y:S01]  /*6360*/  LEA.HI.X.SX32 R6, R4, R239, 0x1, P5 ;  /* 0x000000ef04067211 */ /* 0x000fe200028f0eff */
[----:B------:R-:W-:Y:S01]  /*6370*/  IMAD.MOV.U32 R238, RZ, RZ, R7 ;  /* 0x000000ffffee7224 */ /* 0x000fe200078e0007 */
[----:B------:R-:W-:Y:S02]  /*6380*/  LOP3.LUT R5, R5, 0x1f20, R163, 0xf8, !PT ;  /* 0x00001f2005057812 */ /* 0x000fe400078ef8a3 */
[----:B------:R-:W-:Y:S01]  /*6390*/  ISETP.GE.AND P3, PT, R8, UR8, PT ;  /* 0x0000000808007c0c */ /* 0x000fe2000bf66270 */
[----:B------:R-:W-:Y:S01]  /*63a0*/  IMAD.MOV.U32 R239, RZ, RZ, R6 ;  /* 0x000000ffffef7224 */ /* 0x000fe200078e0006 */
[----:B------:R-:W-:Y:S05]  /*63b0*/  LEA R4, R5, UR4, 0x1 ;  /* 0x0000000405047c11 */ /* 0x000fea000f8e08ff */
        /* <DEDUP_REMOVED lines=16> */
.L_x_218:
        /* <DEDUP_REMOVED lines=10> */
[----:B------:R-:W-:Y:S01]  /*6560*/  VIADD R232, R232, 0xffffffc0 ;  /* 0xffffffc0e8e87836 */ /* 0x000fe20000000000 */
[----:B------:R-:W-:Y:S01]  /*6570*/  @UP2 UIADD3 UR14, UP0, UPT, UR14, -0x100, URZ ;  /* 0xffffff000e0e2890 */ /* 0x000fe2000ff1e0ff */
        /* <DEDUP_REMOVED lines=412> */
.L_x_220:
[----:B------:R-:W2:Y:S01]  /*7f40*/  LDCU.64 UR10, c[0x0][0x5c0] ;  /* 0x0000b800ff0a77ac */ /* 0x000ea20008000a00 */
[----:B------:R-:W-:-:S04]  /*7f50*/  UIADD3 UR5, UPT, UPT, UR42, UR44, URZ ;  /* 0x0000002c2a057290 */ /* 0x000fc8000fffe0ff */
[----:B--2---:R-:W-:Y:S02]  /*7f60*/  UIMAD.WIDE.U32 UR18, UR5, UR10, URZ ;  /* 0x0000000a051272a5 */ /* 0x004fe4000f8e00ff */
[----:B------:R-:W-:-:S04]  /*7f70*/  UIMAD UR5, UR5, UR11, URZ ;  /* 0x0000000b050572a4 */ /* 0x000fc8000f8e02ff */
[----:B------:R-:W-:-:S06]  /*7f80*/  UIADD3 UR5, UPT, UPT, UR19, UR5, URZ ;  /* 0x0000000513057290 */ /* 0x000fcc000fffe0ff */
[----:B-1----:R-:W-:Y:S02]  /*7f90*/  MOV R4, UR5 ;  /* 0x0000000500047c02 */ /* 0x002fe40008000f00 */
.L_x_221:
        /* <DEDUP_REMOVED lines=12> */
.L_x_222:
[----:B------:R-:W1:Y:S01]  /*8060*/  LDCU.64 UR8, c[0x0][0x5c8] ;  /* 0x0000b900ff0877ac */ /* 0x000e620008000a00 */
[----:B------:R-:W-:-:S04]  /*8070*/  UIADD3 UR5, UPT, UPT, UR42, UR44, URZ ;  /* 0x0000002c2a057290 */ /* 0x000fc8000fffe0ff */
[----:B-1----:R-:W-:Y:S02]  /*8080*/  UIMAD.WIDE.U32 UR20, UR5, UR8, URZ ;  /* 0x00000008051472a5 */ /* 0x002fe4000f8e00ff */
[----:B------:R-:W-:-:S04]  /*8090*/  UIMAD UR5, UR5, UR9, URZ ;  /* 0x00000009050572a4 */ /* 0x000fc8000f8e02ff */
[----:B------:R-:W-:-:S06]  /*80a0*/  UIADD3 UR5, UPT, UPT, UR21, UR5, URZ ;  /* 0x0000000515057290 */ /* 0x000fcc000fffe0ff */
[----:B------:R-:W-:-:S07]  /*80b0*/  MOV R23, UR5 ;  /* 0x0000000500177c02 */ /* 0x000fce0008000f00 */
.L_x_223:
[----:B------:R-:W-:Y:S01]  /*80c0*/  BAR.SYNC.DEFER_BLOCKING 0x0 ;  /* 0x0000000000007b1d */ /* 0x000fe20000010000 */
[----:B------:R-:W-:Y:S01]  /*80d0*/  LOP3.LUT R0, R163, 0xd8, RZ, 0xc0, !PT ;  /* 0x000000d8a3007812 */ /* 0x000fe200078ec0ff */
[----:B------:R-:W-:Y:S01]  /*80e0*/  USHF.L.U32 UR5, UR45, 0x7, URZ ;  /* 0x000000072d057899 */ /* 0x000fe200080006ff */
[----:B------:R-:W-:Y:S02]  /*80f0*/  IMAD.U32 R56, RZ, RZ, UR8 ;  /* 0x00000008ff387e24 */ /* 0x000fe4000f8e00ff */
[----:B------:R-:W-:Y:S01]  /*8100*/  LOP3.LUT R0, R0, 0x18, R231, 0x78, !PT ;  /* 0x0000001800007812 */ /* 0x000fe200078e78e7 */
[----:B------:R-:W-:Y:S02]  /*8110*/  USHF.R.S32.HI UR16, URZ, 0x1f, UR5 ;  /* 0x0000001fff107899 */ /* 0x000fe40008011405 */
[----:B------:R-:W1:Y:S01]  /*8120*/  LDC.64 R8, c[0x0][0x5d8] ;  /* 0x00017600ff087b82 */ /* 0x000e620000000a00 */
[----:B------:R-:W-:Y:S01]  /*8130*/  UIMAD.WIDE.U32 UR22, UR5, UR10, URZ ;  /* 0x0000000a051672a5 */ /* 0x000fe2000f8e00ff */
[----:B------:R-:W-:Y:S01]  /*8140*/  LOP3.LUT R0, R0, 0x1f20, R163, 0xf8, !PT ;  /* 0x00001f2000007812 */ /* 0x000fe200078ef8a3 */
[----:B------:R-:W-:Y:S01]  /*8150*/  UIMAD UR14, UR16, UR10, URZ ;  /* 0x0000000a100e72a4 */ /* 0x000fe2000f8e02ff */
[----:B------:R-:W-:Y:S01]  /*8160*/  SHF.R.U32.HI R231, RZ, 0x2, R231 ;  /* 0x00000002ffe77819 */ /* 0x000fe200000116e7 */
[----:B------:R-:W-:Y:S01]  /*8170*/  BSSY.RECONVERGENT B0, `(.L_x_224) ;  /* 0x0000030000007945 */ /* 0x000fe20003800200 */
[----:B------:R-:W-:Y:S01]  /*8180*/  LEA R0, R0, UR4, 0x1 ;  /* 0x0000000400007c11 */ /* 0x000fe2000f8e08ff */
[----:B------:R-:W-:Y:S01]  /*8190*/  UIMAD UR14, UR5, UR11, UR14 ;  /* 0x0000000b050e72a4 */ /* 0x000fe2000f8e020e */
[----:B------:R-:W-:Y:S01]  /*81a0*/  IMAD.U32 R3, RZ, RZ, UR23 ;  /* 0x00000017ff037e24 */ /* 0x000fe2000f8e00ff */
[----:B------:R-:W2:Y:S01]  /*81b0*/  LDC.64 R58, c[0x0][0x5e0] ;  /* 0x00017800ff3a7b82 */ /* 0x000ea20000000a00 */
[----:B------:R-:W-:-:S03]  /*81c0*/  IMAD.U32 R2, RZ, RZ, UR22 ;  /* 0x00000016ff027e24 */ /* 0x000fc6000f8e00ff */
[----:B------:R-:W-:Y:S01]  /*81d0*/  IMAD.U32 R3, RZ, RZ, UR14 ;  /* 0x0000000eff037e24 */ /* 0x000fe2000f8e00ff */
[----:B------:R-:W-:Y:S01]  /*81e0*/  USHF.L.U32 UR14, UR45, 0x7, URZ ;  /* 0x000000072d0e7899 */ /* 0x000fe200080006ff */
[----:B------:R-:W-:Y:S01]  /*81f0*/  LOP3.LUT R2, R2, 0x18, R163, 0xf8, !PT ;  /* 0x0000001802027812 */ /* 0x000fe200078ef8a3 */
[----:B------:R3:W4:Y:S02]  /*8200*/  LDS.128 R28, [R0+0xa000] ;  /* 0x00a00000001c7984 */ /* 0x0007240000000c00 */
[----:B------:R-:W-:Y:S01]  /*8210*/  UIADD3 UR39, UPT, UPT, -UR14, UR39, URZ ;  /* 0x000000270e277290 */ /* 0x000fe2000fffe1ff */
[----:B------:R-:W-:Y:S01]  /*8220*/  IADD3 R2, P0, PT, R2, UR18, RZ ;  /* 0x0000001202027c10 */ /* 0x000fe2000ff1e0ff */
[----:B------:R3:W2:Y:S01]  /*8230*/  LDS.128 R24, [R0+0xc000] ;  /* 0x00c0000000187984 */ /* 0x0006a20000000c00 */
[----:B------:R-:W-:-:S03]  /*8240*/  LOP3.LUT R163, R163, 0x18, RZ, 0xc0, !PT ;  /* 0x00000018a3a37812 */ /* 0x000fc600078ec0ff */
[C---:B------:R-:W-:Y:S01]  /*8250*/  ISETP.GE.AND P3, PT, R231.reuse, UR39, PT ;  /* 0x00000027e7007c0c */ /* 0x040fe2000bf66270 */
[----:B------:R3:W2:Y:S01]  /*8260*/  LDS.128 R40, [R0+0xf000] ;  /* 0x00f0000000287984 */ /* 0x0006a20000000c00 */
[----:B------:R-:W-:Y:S01]  /*8270*/  IADD3.X R3, PT, PT, R4, UR23, R3, P0, !PT ;  /* 0x0000001704037c10 */ /* 0x000fe200087fe403 */
[C---:B------:R-:W-:Y:S01]  /*8280*/  VIADD R4, R231.reuse, 0x40 ;  /* 0x00000040e7047836 */ /* 0x040fe20000000000 */
[----:B------:R-:W-:Y:S01]  /*8290*/  IADD3 R21, P0, PT, R231, 0x40, RZ ;  /* 0x00000040e7157810 */ /* 0x000fe20007f1e0ff */
[----:B------:R3:W2:Y:S01]  /*82a0*/  LDS.128 R52, [R0+0x10000] ;  /* 0x0100000000347984 */ /* 0x0006a20000000c00 */
[C---:B------:R-:W-:Y:S01]  /*82b0*/  LOP3.LUT R60, R163.reuse, 0x40, RZ, 0xfc, !PT ;  /* 0x00000040a33c7812 */ /* 0x040fe200078efcff */
[----:B-1----:R-:W-:Y:S01]  /*82c0*/  IMAD.WIDE.U32 R6, R8, UR26, R2 ;  /* 0x0000001a08067c25 */ /* 0x002fe2000f8e0002 */
[----:B------:R-:W-:Y:S01]  /*82d0*/  ISETP.GE.AND P5, PT, R4, UR39, PT ;  /* 0x0000002704007c0c */ /* 0x000fe2000bfa6270 */
[----:B------:R3:W1:Y:S01]  /*82e0*/  LDS.128 R36, [R0+0x11000] ;  /* 0x0110000000247984 */ /* 0x0006620000000c00 */
[----:B------:R-:W-:Y:S01]  /*82f0*/  LOP3.LUT R57, R163, 0x20, RZ, 0xfc, !PT ;  /* 0x00000020a3397812 */ /* 0x000fe200078efcff */
[----:B------:R-:W-:-:S02]  /*8300*/  IMAD R20, R9, UR26, R7 ;  /* 0x0000001a09147c24 */ /* 0x000fc4000f8e0207 */
[----:B------:R3:W1:Y:S01]  /*8310*/  LDS.128 R48, [R0+0x12000] ;  /* 0x0120000000307984 */ /* 0x0006620000000c00 */
[----:B------:R-:W-:-:S03]  /*8320*/  IMAD.X R22, RZ, RZ, RZ, P0 ;  /* 0x000000ffff167224 */ /* 0x000fc600000e06ff */
[----:B------:R3:W1:Y:S04]  /*8330*/  LDS.128 R32, [R0+0x13000] ;  /* 0x0130000000207984 */ /* 0x0006680000000c00 */
[----:B------:R3:W1:Y:S01]  /*8340*/  LDS.128 R44, [R0+0x14000] ;  /* 0x01400000002c7984 */ /* 0x0006620000000c00 */
[----:B----4-:R-:W-:Y:S05]  /*8350*/  @P3 BRA `(.L_x_225) ;  /* 0x0000000000443947 */ /* 0x010fea0003800000 */
[----:B------:R-:W4:Y:S01]  /*8360*/  LDCU UR17, c[0x0][0x440] ;  /* 0x00008800ff1177ac */ /* 0x000f220008000800 */
[----:B------:R-:W2:Y:S01]  /*8370*/  LDS.128 R16, [R0+0xb000] ;  /* 0x00b0000000107984 */ /* 0x000ea20000000c00 */
[----:B------:R-:W-:Y:S01]  /*8380*/  IMAD.MOV.U32 R2, RZ, RZ, R6 ;  /* 0x000000ffff027224 */ /* 0x000fe200078e0006 */
[----:B------:R-:W3:Y:S02]  /*8390*/  LDCU.64 UR14, c[0x0][0x560] ;  /* 0x0000ac00ff0e77ac */ /* 0x000ee40008000a00 */
[----:B------:R-:W1:Y:S01]  /*83a0*/  LDS.128 R12, [R0+0xd000] ;  /* 0x00d00000000c7984 */ /* 0x000e620000000c00 */
[----:B------:R-:W-:Y:S02]  /*83b0*/  IMAD.MOV.U32 R3, RZ, RZ, R20 ;  /* 0x000000ffff037224 */ /* 0x000fe400078e0014 */
[----:B------:R-:W-:-:S04]  /*83c0*/  IMAD.WIDE.U32 R4, R231, UR10, R2 ;  /* 0x0000000ae7047c25 */ /* 0x000fc8000f8e0002 */
[----:B------:R-:W-:Y:S01]  /*83d0*/  IMAD R3, R231, UR11, R5 ;  /* 0x0000000be7037c24 */ /* 0x000fe2000f8e0205 */
[----:B----4-:R-:W-:Y:S02]  /*83e0*/  ISETP.GE.AND P2, PT, R163, UR17, PT ;  /* 0x00000011a3007c0c */ /* 0x010fe4000bf46270 */
[----:B------:R-:W-:Y:S02]  /*83f0*/  ISETP.GE.AND P1, PT, R57, UR17, PT ;  /* 0x0000001139007c0c */ /* 0x000fe4000bf26270 */
[----:B------:R-:W-:Y:S02]  /*8400*/  ISETP.GE.AND P0, PT, R60, UR17, PT ;  /* 0x000000113c007c0c */ /* 0x000fe4000bf06270 */
[----:B---3--:R-:W-:-:S04]  /*8410*/  LEA R2, P4, R4, UR14, 0x1 ;  /* 0x0000000e04027c11 */ /* 0x008fc8000f8808ff */
[----:B------:R-:W-:-:S03]  /*8420*/  LEA.HI.X R3, R4, UR15, R3, 0x1, P4 ;  /* 0x0000000f04037c11 */ /* 0x000fc6000a0f0c03 */
[----:B------:R-:W3:Y:S04]  /*8430*/  @!P2 LDS.128 R8, [R0+0x9000] ;  /* 0x009000000008a984 */ /* 0x000ee80000000c00 */
[----:B--2---:R4:W-:Y:S04]  /*8440*/  @!P1 STG.E.128 desc[UR40][R2.64+0x40], R16 ;  /* 0x0000401002009986 */ /* 0x0049e8000c101d28 */
[----:B-1----:R4:W-:Y:S04]  /*8450*/  @!P0 STG.E.128 desc[UR40][R2.64+0x80], R12 ;  /* 0x0000800c02008986 */ /* 0x0029e8000c101d28 */
[----:B---3--:R4:W-:Y:S02]  /*8460*/  @!P2 STG.E.128 desc[UR40][R2.64], R8 ;  /* 0x000000080200a986 */ /* 0x0089e4000c101d28 */
.L_x_225:
[----:B------:R-:W-:Y:S05]  /*8470*/  BSYNC.RECONVERGENT B0 ;  /* 0x0000000000007941 */ /* 0x000fea0003800200 */
.L_x_224:
[----:B----4-:R4:W1:Y:S01]  /*8480*/  LDS.128 R8, [R0+0xe000] ;  /* 0x00e0000000087984 */ /* 0x0108620000000c00 */
[----:B------:R-:W-:Y:S04]  /*8490*/  BSSY.RECONVERGENT B0, `(.L_x_226) ;  /* 0x0000012000007945 */ /* 0x000fe80003800200 */
[----:B------:R-:W-:Y:S05]  /*84a0*/  @P5 BRA `(.L_x_227) ;  /* 0x0000000000405947 */ /* 0x000fea0003800000 */
[----:B------:R-:W2:Y:S01]  /*84b0*/  LDCU UR17, c[0x0][0x440] ;  /* 0x00008800ff1177ac */ /* 0x000ea20008000800 */
[----:B------:R-:W-:Y:S01]  /*84c0*/  MOV R3, R20 ;  /* 0x0000001400037202 */ /* 0x000fe20000000f00 */
[----:B---34-:R-:W-:Y:S01]  /*84d0*/  IMAD R0, R22, UR10, RZ ;  /* 0x0000000a16007c24 */ /* 0x018fe2000f8e02ff */
[----:B------:R-:W3:Y:S01]  /*84e0*/  LDCU.64 UR14, c[0x0][0x560] ;  /* 0x0000ac00ff0e77ac */ /* 0x000ee20008000a00 */
[----:B------:R-:W-:Y:S02]  /*84f0*/  IMAD.MOV.U32 R2, RZ, RZ, R6 ;  /* 0x000000ffff027224 */ /* 0x000fe400078e0006 */
        /* <DEDUP_REMOVED lines=10> */
[----:B-1----:R2:W-:Y:S02]  /*85a0*/  @!P0 STG.E.128 desc[UR40][R2.64+0x80], R8 ;  /* 0x0000800802008986 */ /* 0x0025e4000c101d28 */
.L_x_227:
[----:B------:R-:W-:Y:S05]  /*85b0*/  BSYNC.RECONVERGENT B0 ;  /* 0x0000000000007941 */ /* 0x000fea0003800200 */
.L_x_226:
[----:B--2---:R-:W-:Y:S01]  /*85c0*/  MOV R2, R163 ;  /* 0x000000a300027202 */ /* 0x004fe20000000f00 */
        /* <DEDUP_REMOVED lines=8> */
[----:B---34-:R-:W-:Y:S01]  /*8650*/  IMAD R0, R59, UR26, R5 ;  /* 0x0000001a3b007c24 */ /* 0x018fe2000f8e0205 */
[----:B------:R-:W-:Y:S06]  /*8660*/  @P3 BRA `(.L_x_229) ;  /* 0x0000000000383947 */ /* 0x000fec0003800000 */
[----:B------:R-:W2:Y:S01]  /*8670*/  LDCU UR5, c[0x0][0x440] ;  /* 0x00008800ff0577ac */ /* 0x000ea20008000800 */
[----:B------:R-:W-:Y:S02]  /*8680*/  IMAD.MOV.U32 R2, RZ, RZ, R4 ;  /* 0x000000ffff027224 */ /* 0x000fe400078e0004 */
[----:B------:R-:W-:Y:S01]  /*8690*/  IMAD.MOV.U32 R3, RZ, RZ, R0 ;  /* 0x000000ffff037224 */ /* 0x000fe200078e0000 */
[----:B------:R-:W3:Y:S01]  /*86a0*/  LDCU.64 UR10, c[0x0][0x568] ;  /* 0x0000ad00ff0a77ac */ /* 0x000ee20008000a00 */
[----:B------:R-:W-:-:S04]  /*86b0*/  IMAD.WIDE.U32 R6, R231, UR8, R2 ;  /* 0x00000008e7067c25 */ /* 0x000fc8000f8e0002 */
[----:B------:R-:W-:Y:S01]  /*86c0*/  IMAD R3, R231, UR9, R7 ;  /* 0x00000009e7037c24 */ /* 0x000fe2000f8e0207 */
[----:B--2---:R-:W-:Y:S02]  /*86d0*/  ISETP.GE.AND P2, PT, R163, UR5, PT ;  /* 0x00000005a3007c0c */ /* 0x004fe4000bf46270 */
[----:B------:R-:W-:Y:S02]  /*86e0*/  ISETP.GE.AND P1, PT, R57, UR5, PT ;  /* 0x0000000539007c0c */ /* 0x000fe4000bf26270 */
[----:B------:R-:W-:Y:S02]  /*86f0*/  ISETP.GE.AND P0, PT, R60, UR5, PT ;  /* 0x000000053c007c0c */ /* 0x000fe4000bf06270 */
[----:B---3--:R-:W-:-:S04]  /*8700*/  LEA R2, P3, R6, UR10, 0x1 ;  /* 0x0000000a06027c11 */ /* 0x008fc8000f8608ff */
[----:B------:R-:W-:-:S05]  /*8710*/  LEA.HI.X R3, R6, UR11, R3, 0x1, P3 ;  /* 0x0000000b06037c11 */ /* 0x000fca00098f0c03 */
[----:B------:R2:W-:Y:S04]  /*8720*/  @!P2 STG.E.128 desc[UR40][R2.64], R40 ;  /* 0x000000280200a986 */ /* 0x0005e8000c101d28 */
[----:B-1----:R2:W-:Y:S04]  /*8730*/  @!P1 STG.E.128 desc[UR40][R2.64+0x40], R36 ;  /* 0x0000402402009986 */ /* 0x0025e8000c101d28 */
[----:B------:R2:W-:Y:S02]  /*8740*/  @!P0 STG.E.128 desc[UR40][R2.64+0x80], R32 ;  /* 0x0000802002008986 */ /* 0x0005e4000c101d28 */
.L_x_229:
[----:B------:R-:W-:Y:S05]  /*8750*/  BSYNC.RECONVERGENT B0 ;  /* 0x0000000000007941 */ /* 0x000fea0003800200 */
.L_x_228:
[----:B------:R-:W-:Y:S05]  /*8760*/  @P5 BRA `(.L_x_194) ;  /* 0x0000000000405947 */ /* 0x000fea0003800000 */
[----:B------:R-:W3:Y:S01]  /*8770*/  LDCU UR5, c[0x0][0x440] ;  /* 0x00008800ff0577ac */ /* 0x000ee20008000800 */
[----:B--2---:R-:W-:Y:S01]  /*8780*/  MOV R3, R0 ;  /* 0x0000000000037202 */ /* 0x004fe20000000f00 */
[----:B------:R-:W-:Y:S01]  /*8790*/  IMAD R6, R22, UR8, RZ ;  /* 0x0000000816067c24 */ /* 0x000fe2000f8e02ff */
[----:B------:R-:W2:Y:S01]  /*87a0*/  LDCU.64 UR10, c[0x0][0x568] ;  /* 0x0000ad00ff0a77ac */ /* 0x000ea20008000a00 */
[----:B------:R-:W-:Y:S02]  /*87b0*/  IMAD.MOV.U32 R2, RZ, RZ, R4 ;  /* 0x000000ffff027224 */ /* 0x000fe400078e0004 */
[C---:B------:R-:W-:Y:S02]  /*87c0*/  IMAD R0, R21.reuse, UR9, R6 ;  /* 0x0000000915007c24 */ /* 0x040fe4000f8e0206 */
[----:B------:R-:W-:-:S04]  /*87d0*/  IMAD.WIDE.U32 R4, R21, UR8, R2 ;  /* 0x0000000815047c25 */ /* 0x000fc8000f8e0002 */
[----:B------:R-:W-:Y:S01]  /*87e0*/  IMAD.IADD R0, R0, 0x1, R5 ;  /* 0x0000000100007824 */ /* 0x000fe200078e0205 */
[----:B---3--:R-:W-:Y:S02]  /*87f0*/  ISETP.GE.AND P2, PT, R163, UR5, PT ;  /* 0x00000005a3007c0c */ /* 0x008fe4000bf46270 */
[----:B------:R-:W-:Y:S02]  /*8800*/  ISETP.GE.AND P1, PT, R57, UR5, PT ;  /* 0x0000000539007c0c */ /* 0x000fe4000bf26270 */
[----:B------:R-:W-:Y:S02]  /*8810*/  ISETP.GE.AND P0, PT, R60, UR5, PT ;  /* 0x000000053c007c0c */ /* 0x000fe4000bf06270 */
[----:B--2---:R-:W-:-:S04]  /*8820*/  LEA R2, P3, R4, UR10, 0x1 ;  /* 0x0000000a04027c11 */ /* 0x004fc8000f8608ff */
[----:B------:R-:W-:-:S05]  /*8830*/  LEA.HI.X R3, R4, UR11, R0, 0x1, P3 ;  /* 0x0000000b04037c11 */ /* 0x000fca00098f0c00 */
[----:B------:R3:W-:Y:S04]  /*8840*/  @!P2 STG.E.128 desc[UR40][R2.64], R52 ;  /* 0x000000340200a986 */ /* 0x0007e8000c101d28 */
[----:B-1----:R3:W-:Y:S04]  /*8850*/  @!P1 STG.E.128 desc[UR40][R2.64+0x40], R48 ;  /* 0x0000403002009986 */ /* 0x0027e8000c101d28 */
[----:B------:R3:W-:Y:S02]  /*8860*/  @!P0 STG.E.128 desc[UR40][R2.64+0x80], R44 ;  /* 0x0000802c02008986 */ /* 0x0007e4000c101d28 */
.L_x_194:
[----:B------:R-:W-:Y:S05]  /*8870*/  BSYNC.RECONVERGENT B1 ;  /* 0x0000000000017941 */ /* 0x000fea0003800200 */
.L_x_172:
[----:B------:R-:W4:Y:S01]  /*8880*/  LDCU UR8, c[0x0][0x438] ;  /* 0x00008700ff0877ac */ /* 0x000f220008000800 */
[----:B------:R-:W1:Y:S01]  /*8890*/  LDCU UR9, c[0x0][0x370] ;  /* 0x00006e00ff0977ac */ /* 0x000e620008000800 */
[----:B------:R-:W-:Y:S01]  /*88a0*/  UMOV UR10, UR25 ;  /* 0x00000019000a7c82 */ /* 0x000fe20008000000 */
[----:B----4-:R-:W-:-:S04]  /*88b0*/  UIADD3 UR8, UPT, UPT, UR8, 0x7f, URZ ;  /* 0x0000007f08087890 */ /* 0x010fc8000fffe0ff */
[----:B------:R-:W-:Y:S02]  /*88c0*/  USHF.R.S32.HI UR5, URZ, 0x1f, UR8 ;  /* 0x0000001fff057899 */ /* 0x000fe40008011408 */
[----:B-1----:R-:W-:Y:S02]  /*88d0*/  UIADD3 UR45, UPT, UPT, UR9, UR45, URZ ;  /* 0x0000002d092d7290 */ /* 0x002fe4000fffe0ff */
[----:B------:R-:W-:-:S04]  /*88e0*/  ULEA.HI UR5, UR5, UR8, URZ, 0x7 ;  /* 0x0000000805057291 */ /* 0x000fc8000f8f38ff */
[----:B------:R-:W-:-:S04]  /*88f0*/  USHF.R.S32.HI UR5, URZ, 0x7, UR5 ;  /* 0x00000007ff057899 */ /* 0x000fc80008011405 */
[----:B------:R-:W-:-:S09]  /*8900*/  UISETP.GE.AND UP0, UPT, UR45, UR5, UPT ;  /* 0x000000052d00728c */ /* 0x000fd2000bf06270 */
[----:B------:R-:W-:Y:S05]  /*8910*/  BRA.U !UP0, `(.L_x_230) ;  /* 0xffffff79088c7547 */ /* 0x000fea000b83ffff */
[----:B------:R-:W-:Y:S05]  /*8920*/  EXIT ;  /* 0x000000000000794d */ /* 0x000fea0003800000 */
.L_x_231:
        /* <DEDUP_REMOVED lines=13> */
.L_x_1712:


//--------------------- .text._ZN5flash44flash_bwd_dq_dk_dv_loop_seqk_parallel_kernelI23Flash_bwd_kernel_traitsILi96ELi64ELi128ELi8ELi2ELi4ELi4ELb1ELb0EN7cutlass10bfloat16_tE19Flash_kernel_traitsILi96ELi64ELi128ELi8ES3_EELb0ELb0ELb1ELb0ELb0ELb1ELb0EEEvNS_16Flash_bwd_paramsE --------------------------
	.section	.text._ZN5flash44flash_bwd_dq_dk_dv_loop_seqk_parallel_kernelI23Flash_bwd_kernel_traitsILi96ELi64ELi128ELi8ELi2ELi4ELi4ELb1ELb0EN7cutlass10bfloat16_tE19Flash_kernel_traitsILi96ELi64ELi128ELi8ES3_EELb0ELb0ELb1ELb0ELb0ELb1ELb0EEEvNS_16Flash_bwd_paramsE,"ax",@progbits
	.align	128
        .global         _ZN5flash44flash_bwd_dq_dk_dv_loop_seqk_parallel_kernelI23Flash_bwd_kernel_traitsILi96ELi64ELi128ELi8ELi2ELi4ELi4ELb1ELb0EN7cutlass10bfloat16_tE19Flash_kernel_traitsILi96ELi64ELi128ELi8ES3_EELb0ELb0ELb1ELb0ELb0ELb1ELb0EEEvNS_16Flash_bwd_paramsE
        .type           _ZN5flash44flash_bwd_dq_dk_dv_loop_seqk_parallel_kernelI23Flash_bwd_kernel_traitsILi96ELi64ELi128ELi8ELi2ELi4ELi4ELb1ELb0EN7cutlass10bfloat16_tE19Flash_kernel_traitsILi96ELi64ELi128ELi8ES3_EELb0ELb0ELb1ELb0ELb0ELb1ELb0EEEvNS_16Flash_bwd_paramsE,@function
        .size           _ZN5flash44flash_bwd_dq_dk_dv_loop_seqk_parallel_kernelI23Flash_bwd_kernel_traitsILi96ELi64ELi128ELi8ELi2ELi4ELi4ELb1ELb0EN7cutlass10bfloat16_tE19Flash_kernel_traitsILi96ELi64ELi128ELi8ES3_EELb0ELb0ELb1ELb0ELb0ELb1ELb0EEEvNS_16Flash_bwd_paramsE,(.L_x_1713 - _ZN5flash44flash_bwd_dq_dk_dv_loop_seqk_parallel_kernelI23Flash_bwd_kernel_traitsILi96ELi64ELi128ELi8ELi2ELi4ELi4ELb1ELb0EN7cutlass10bfloat16_tE19Flash_kernel_traitsILi96ELi64ELi128ELi8ES3_EELb0ELb0ELb1ELb0ELb0ELb1ELb0EEEvNS_16Flash_bwd_paramsE)
        .other          _ZN5flash44flash_bwd_dq_dk_dv_loop_seqk_parallel_kernelI23Flash_bwd_kernel_traitsILi96ELi64ELi128ELi8ELi2ELi4ELi4ELb1ELb0EN7cutlass10bfloat16_tE19Flash_kernel_traitsILi96ELi64ELi128ELi8ES3_EELb0ELb0ELb1ELb0ELb0ELb1ELb0EEEvNS_16Flash_bwd_paramsE,@"STO_CUDA_ENTRY STV_DEFAULT"
_ZN5flash44flash_bwd_dq_dk_dv_loop_seqk_parallel_kernelI23Flash_bwd_kernel_traitsILi96ELi64ELi128ELi8ELi2ELi4ELi4ELb1ELb0EN7cutlass10bfloat16_tE19Flash_kernel_traitsILi96ELi64ELi128ELi8ES3_EELb0ELb0ELb1ELb0ELb0ELb1ELb0EEEvNS_16Flash_bwd_paramsE:
.text._ZN5flash44flash_bwd_dq_dk_dv_loop_seqk_parallel_kernelI23Flash_bwd_kernel_traitsILi96ELi64ELi128ELi8ELi2ELi4ELi4ELb1ELb0EN7cutlass10bfloat16_tE19Flash_kernel_traitsILi96ELi64ELi128ELi8ES3_EELb0ELb0ELb1ELb0ELb0ELb1ELb0EEEvNS_16Flash_bwd_paramsE:
        /* <DEDUP_REMOVED lines=52> */
.L_x_270:
        /* <DEDUP_REMOVED lines=49> */
.L_x_232:
        /* <DEDUP_REMOVED lines=15> */
[----:B------:R-:W-:-:S04]  /*0740*/  UIADD3 UR9, UPT, UPT, UR9, 0x3f, URZ ;  /* 0x0000003f09097890 */ /* 0x000fc8000fffe0ff */
[----:B------:R-:W-:-:S04]  /*0750*/  USHF.R.S32.HI UR8, URZ, 0x1f, UR9 ;  /* 0x0000001fff087899 */ /* 0x000fc80008011409 */
[----:B------:R-:W-:-:S04]  /*0760*/  ULEA.HI UR8, UR8, UR9, URZ, 0x6 ;  /* 0x0000000908087291 */ /* 0x000fc8000f8f30ff */
[----:B------:R-:W-:-:S04]  /*0770*/  USHF.R.S32.HI UR8, URZ, 0x6, UR8 ;  /* 0x00000006ff087899 */ /* 0x000fc80008011408 */
[----:B------:R-:W-:-:S04]  /*0780*/  UISETP.LT.AND UP0, UPT, UR10, UR8, UPT ;  /* 0x000000080a00728c */ /* 0x000fc8000bf01270 */
[----:B------:R-:W-:Y:S01]  /*0790*/  USEL UR45, UR10, UR8, UP0 ;  /* 0x000000080a2d7287 */ /* 0x000fe20008000000 */
[----:B------:R-:W1:Y:S02]  /*07a0*/  @!UP1 LDCU.64 UR10, c[0x0][0x398] ;  /* 0x00007300ff0a97ac */ /* 0x000e640008000a00 */
[----:B------:R-:W2:Y:S01]  /*07b0*/  @UP1 LDCU.64 UR8, c[0x0][0x3b0] ;  /* 0x00007600ff0817ac */ /* 0x000ea20008000a00 */
[----:B------:R-:W-:Y:S02]  /*07c0*/  ULEA UR22, UR45, 0xffffffc0, 0x6 ;  /* 0xffffffc02d167891 */ /* 0x000fe4000f8e30ff */
[----:B-1----:R-:W-:Y:S02]  /*07d0*/  @!UP1 UIMAD.WIDE.U32 UR52, UR44, UR10, URZ ;  /* 0x0000000a2c3492a5 */ /* 0x002fe4000f8e00ff */
[----:B--2---:R-:W-:Y:S02]  /*07e0*/  @UP1 UIMAD.WIDE.U32 UR16, UR14, UR8, URZ ;  /* 0x000000080e1012a5 */ /* 0x004fe4000f8e00ff */
[----:B------:R-:W-:-:S02]  /*07f0*/  @!UP1 UIMAD UR23, UR44, UR11, UR53 ;  /* 0x0000000b2c1792a4 */ /* 0x000fc4000f8e0235 */
[----:B------:R-:W-:Y:S02]  /*0800*/  @UP1 UIMAD UR23, UR14, UR9, UR17 ;  /* 0x000000090e1712a4 */ /* 0x000fe4000f8e0211 */
[----:B------:R-:W-:Y:S01]  /*0810*/  USHF.R.S32.HI UR53, URZ, 0x1f, UR22 ;  /* 0x0000001fff357899 */ /* 0x000fe20008011416 */
        /* <DEDUP_REMOVED lines=14> */
.L_x_234:
[----:B------:R-:W1:Y:S01]  /*0900*/  LDCU.64 UR18, c[0x0][0x3b8] ;  /* 0x00007700ff1277ac */ /* 0x000e620008000a00 */
[----:B------:R-:W-:-:S04]  /*0910*/  UIADD3 UR8, UPT, UPT, UR40, UR42, URZ ;  /* 0x0000002a28087290 */ /* 0x000fc8000fffe0ff */
[----:B-1----:R-:W-:Y:S02]  /*0920*/  UIMAD.WIDE.U32 UR46, UR8, UR18, URZ ;  /* 0x00000012082e72a5 */ /* 0x002fe4000f8e00ff */
[----:B------:R-:W-:-:S04]  /*0930*/  UIMAD UR8, UR8, UR19, URZ ;  /* 0x00000013080872a4 */ /* 0x000fc8000f8e02ff */
[----:B------:R-:W-:-:S06]  /*0940*/  UIADD3 UR8, UPT, UPT, UR47, UR8, URZ ;  /* 0x000000082f087290 */ /* 0x000fcc000fffe0ff */
[----:B------:R-:W-:-:S07]  /*0950*/  MOV R17, UR8 ;  /* 0x0000000800117c02 */ /* 0x000fce0008000f00 */
.L_x_235:
        /* <DEDUP_REMOVED lines=43> */
.L_x_236:
[----:B------:R-:W1:Y:S01]  /*0c10*/  LDCU.64 UR16, c[0x0][0x3c0] ;  /* 0x00007800ff1077ac */ /* 0x000e620008000a00 */
[----:B------:R-:W-:-:S04]  /*0c20*/  UIADD3 UR8, UPT, UPT, UR40, UR42, URZ ;  /* 0x0000002a28087290 */ /* 0x000fc8000fffe0ff */
[----:B-1----:R-:W-:Y:S02]  /*0c30*/  UIMAD.WIDE.U32 UR48, UR8, UR16, URZ ;  /* 0x00000010083072a5 */ /* 0x002fe4000f8e00ff */
[----:B------:R-:W-:-:S04]  /*0c40*/  UIMAD UR8, UR8, UR17, URZ ;  /* 0x00000011080872a4 */ /* 0x000fc8000f8e02ff */
[----:B------:R-:W-:-:S06]  /*0c50*/  UIADD3 UR8, UPT, UPT, UR49, UR8, URZ ;  /* 0x0000000831087290 */ /* 0x000fcc000fffe0ff */
[----:B------:R-:W-:-:S07]  /*0c60*/  MOV R16, UR8 ;  /* 0x0000000800107c02 */ /* 0x000fce0008000f00 */
.L_x_237:
        /* <DEDUP_REMOVED lines=28> */
.L_x_238:
[----:B------:R-:W-:Y:S02]  /*0e30*/  UIMAD.WIDE.U32 UR10, UR50, UR14, URZ ;  /* 0x0000000e320a72a5 */ /* 0x000fe4000f8e00ff */
[----:B------:R-:W-:-:S04]  /*0e40*/  UIMAD UR8, UR51, UR14, URZ ;  /* 0x0000000e330872a4 */ /* 0x000fc8000f8e02ff */
[----:B------:R-:W-:-:S12]  /*0e50*/  UIADD3 UR8, UPT, UPT, UR11, UR8, URZ ;  /* 0x000000080b087290 */ /* 0x000fd8000fffe0ff */
.L_x_239:
        /* <DEDUP_REMOVED lines=20> */
.L_x_240:
[----:B------:R-:W1:Y:S01]  /*0fa0*/  LDCU UR57, c[0x0][0x434] ;  /* 0x00008680ff3977ac */ /* 0x000e620008000800 */
[----:B------:R-:W-:-:S04]  /*0fb0*/  UIMAD UR9, UR44, UR60, UR28 ;  /* 0x0000003c2c0972a4 */ /* 0x000fc8000f8e021c */
[----:B-1----:R-:W-:Y:S02]  /*0fc0*/  UIMAD UR57, UR9, UR57, URZ ;  /* 0x00000039093972a4 */ /* 0x002fe4000f8e02ff */
.L_x_241:
        /* <DEDUP_REMOVED lines=11> */
.L_x_242:
[----:B------:R-:W1:Y:S01]  /*1080*/  LDCU UR56, c[0x0][0x444] ;  /* 0x00008880ff3877ac */ /* 0x000e620008000800 */
[----:B------:R-:W-:-:S04]  /*1090*/  UIMAD UR9, UR44, UR60, UR28 ;  /* 0x0000003c2c0972a4 */ /* 0x000fc8000f8e021c */
[----:B-1----:R-:W-:-:S12]  /*10a0*/  UIMAD UR56, UR9, UR56, URZ ;  /* 0x00000038093872a4 */ /* 0x002fd8000f8e02ff */
.L_x_243:
        /* <DEDUP_REMOVED lines=9> */
[----:B------:R-:W-:Y:S01]  /*1140*/  UIADD3.X UR54, UPT, UPT, UR54, UR8, UR9, UP1, UP0 ;  /* 0x0000000836367290 */ /* 0x000fe20008fe0409 */
[----:B------:R-:W5:Y:S01]  /*1150*/  LDCU.64 UR20, c[0x0][0x3c8] ;  /* 0x00007900ff1477ac */ /* 0x000f620008000a00 */
[----:B-1----:R-:W-:-:S02]  /*1160*/  UIADD3 UR51, UPT, UPT, UR37, UR51, URZ ;  /* 0x0000003325337290 */ /* 0x002fc4000fffe0ff */
[----:B------:R-:W-:Y:S02]  /*1170*/  ULEA UR56, UR50, UR56, 0x6 ;  /* 0x0000003832387291 */ /* 0x000fe4000f8e30ff */
[----:B------:R-:W-:Y:S02]  /*1180*/  UIADD3 UR9, UPT, UPT, UR5, -0x80, -UR51 ;  /* 0xffffff8005097890 */ /* 0x000fe4000fffe833 */
[----:B------:R-:W-:Y:S02]  /*1190*/  ULEA UR57, UR50, UR57, 0x6 ;  /* 0x0000003932397291 */ /* 0x000fe4000f8e30ff */
[----:B------:R-:W-:Y:S01]  /*11a0*/  USHF.R.S32.HI UR8, URZ, 0x1f, UR9 ;  /* 0x0000001fff087899 */ /* 0x000fe20008011409 */
[----:B----4-:R-:W-:Y:S01]  /*11b0*/  IMAD.U32 R4, RZ, RZ, UR14 ;  /* 0x0000000eff047e24 */ /* 0x010fe2000f8e00ff */
[----:B------:R-:W-:Y:S02]  /*11c0*/  UIMAD UR62, UR53, UR14, URZ ;  /* 0x0000000e353e72a4 */ /* 0x000fe4000f8e02ff */
[----:B------:R-:W-:-:S02]  /*11d0*/  ULEA.HI UR8, UR8, UR9, URZ, 0x6 ;  /* 0x0000000908087291 */ /* 0x000fc4000f8f30ff */
[----:B------:R-:W-:Y:S01]  /*11e0*/  UIMAD UR62, UR22, UR15, UR62 ;  /* 0x0000000f163e72a4 */ /* 0x000fe2000f8e023e */
[C---:B--2---:R-:W-:Y:S01]  /*11f0*/  IMAD.SHL.U32 R20, R22.reuse, 0x8, RZ ;  /* 0x0000000816147824 */ /* 0x044fe200078e00ff */
[----:B------:R-:W-:Y:S01]  /*1200*/  USHF.R.S32.HI UR49, URZ, 0x6, UR8 ;  /* 0x00000006ff317899 */ /* 0x000fe20008011408 */
[----:B-----5:R-:W-:Y:S01]  /*1210*/  IMAD.U32 R6, RZ, RZ, UR20 ;  /* 0x00000014ff067e24 */ /* 0x020fe2000f8e00ff */
[----:B------:R-:W-:Y:S02]  /*1220*/  LOP3.LUT R12, R22, 0x1f, RZ, 0xc0, !PT ;  /* 0x0000001f160c7812 */ /* 0x000fe400078ec0ff */
[----:B------:R-:W-:Y:S01]  /*1230*/  LOP3.LUT R8, R20, 0x18, RZ, 0xc0, !PT ;  /* 0x0000001814087812 */ /* 0x000fe200078ec0ff */
[----:B------:R-:W-:Y:S01]  /*1240*/  UISETP.LT.AND UP0, UPT, URZ, UR49, UPT ;  /* 0x00000031ff00728c */ /* 0x000fe2000bf01270 */
[----:B------:R-:W-:Y:S01]  /*1250*/  MOV R0, UR62 ;  /* 0x0000003e00007c02 */ /* 0x000fe20008000f00 */
[----:B------:R-:W1:Y:S01]  /*1260*/  LDCU.128 UR8, c[0x0][0x590] ;  /* 0x0000b200ff0877ac */ /* 0x000e620008000c00 */
[----:B------:R-:W-:Y:S01]  /*1270*/  IADD3 R2, P0, PT, R8, UR64, RZ ;  /* 0x0000004008027c10 */ /* 0x000fe2000ff1e0ff */
[----:B------:R-:W-:Y:S01]  /*1280*/  IMAD.WIDE.U32 R4, R4, UR22, R8 ;  /* 0x0000001604047c25 */ /* 0x000fe2000f8e0008 */
[----:B------:R-:W-:Y:S01]  /*1290*/  SHF.R.U32.HI R21, RZ, 0x2, R22 ;  /* 0x00000002ff157819 */ /* 0x000fe20000011616 */
[----:B------:R-:W-:-:S02]  /*12a0*/  USEL UR49, URZ, UR49, !UP0 ;  /* 0x00000031ff317287 */ /* 0x000fc4000c000000 */
[----:B------:R-:W-:Y:S01]  /*12b0*/  IMAD.X R3, RZ, RZ, UR61, P0 ;  /* 0x0000003dff037e24 */ /* 0x000fe200080e06ff */
[----:B------:R-:W-:Y:S01]  /*12c0*/  IADD3 R4, P1, PT, R4, UR52, RZ ;  /* 0x0000003404047c10 */ /* 0x000fe2000ff3e0ff */
[----:B------:R-:W-:Y:S01]  /*12d0*/  UIMAD UR52, UR60, UR59, URZ ;  /* 0x0000003b3c3472a4 */ /* 0x000fe2000f8e02ff */
[----:B------:R-:W2:Y:S02]  /*12e0*/  LDCU.64 UR60, c[0x0][0x5e8] ;  /* 0x0000bd00ff3c77ac */ /* 0x000ea40008000a00 */
[----:B------:R-:W-:Y:S01]  /*12f0*/  IADD3.X R5, PT, PT, R5, UR23, R0, P1, !PT ;  /* 0x0000001705057c10 */ /* 0x000fe20008ffe400 */
[----:B------:R-:W-:Y:S01]  /*1300*/  IMAD.U32 R0, RZ, RZ, UR21 ;  /* 0x00000015ff007e24 */ /* 0x000fe2000f8e00ff */
[----:B------:R-:W4:Y:S01]  /*1310*/  LDCU.64 UR20, c[0x0][0x550] ;  /* 0x0000aa00ff1477ac */ /* 0x000f220008000a00 */
[----:B-1----:R-:W-:Y:S01]  /*1320*/  IMAD.U32 R7, RZ, RZ, UR8 ;  /* 0x00000008ff077e24 */ /* 0x002fe2000f8e00ff */
[----:B------:R-:W-:Y:S01]  /*1330*/  UIMAD UR53, UR53, UR8, URZ ;  /* 0x00000008353572a4 */ /* 0x000fe2000f8e02ff */
[----:B------:R-:W1:Y:S02]  /*1340*/  LDCU.64 UR58, c[0x0][0x420] ;  /* 0x00008400ff3a77ac */ /* 0x000e640008000a00 */
[----:B------:R-:W-:Y:S01]  /*1350*/  IMAD.WIDE.U32 R2, R7, UR22, R2 ;  /* 0x0000001607027c25 */ /* 0x000fe2000f8e0002 */
[----:B------:R-:W-:-:S03]  /*1360*/  UIMAD UR22, UR22, UR9, UR53 ;  /* 0x00000009161672a4 */ /* 0x000fc6000f8e0235 */
[----:B------:R-:W-:Y:S01]  /*1370*/  IMAD.WIDE.U32 R6, R6, UR28, R4 ;  /* 0x0000001c06067c25 */ /* 0x000fe2000f8e0004 */
[----:B------:R-:W-:Y:S01]  /*1380*/  SHF.R.U32.HI R5, RZ, 0x5, R22 ;  /* 0x00000005ff057819 */ /* 0x000fe20000011616 */
[----:B------:R-:W-:Y:S02]  /*1390*/  USHF.L.U32 UR53, UR52, 0x6, URZ ;  /* 0x0000000634357899 */ /* 0x000fe400080006ff */
[----:B------:R-:W-:Y:S01]  /*13a0*/  IMAD.U32 R4, RZ, RZ, UR10 ;  /* 0x0000000aff047e24 */ /* 0x000fe2000f8e00ff */
[----:B------:R-:W-:Y:S01]  /*13b0*/  IADD3 R3, PT, PT, R3, UR22, RZ ;  /* 0x0000001603037c10 */ /* 0x000fe2000fffe0ff */
[----:B------:R-:W-:Y:S01]  /*13c0*/  IMAD R12, R5, UR52, R12 ;  /* 0x00000034050c7c24 */ /* 0x000fe2000f8e020c */
[----:B------:R-:W-:Y:S01]  /*13d0*/  UISETP.GT.AND UP0, UPT, UR45, UR49, UPT ;  /* 0x000000312d00728c */ /* 0x000fe2000bf04270 */
[----:B------:R-:W-:Y:S01]  /*13e0*/  IMAD R7, R0, UR28, R7 ;  /* 0x0000001c00077c24 */ /* 0x000fe2000f8e0207 */
[----:B------:R-:W-:Y:S01]  /*13f0*/  MOV R0, UR11 ;  /* 0x0000000b00007c02 */ /* 0x000fe20008000f00 */
[----:B------:R-:W-:Y:S01]  /*1400*/  IMAD.WIDE.U32 R4, R4, UR28, R2 ;  /* 0x0000001c04047c25 */ /* 0x000fe2000f8e0002 */
[----:B------:R-:W5:Y:S03]  /*1410*/  LDCU.64 UR10, c[0x0][0x570] ;  /* 0x0000ae00ff0a77ac */ /* 0x000f660008000a00 */
[----:B---3--:R-:W-:Y:S01]  /*1420*/  IMAD.WIDE.U32 R2, R14, UR26, RZ ;  /* 0x0000001a0e027c25 */ /* 0x008fe2000f8e00ff */
[----:B------:R-:W3:Y:S02]  /*1430*/  LDCU.64 UR22, c[0x0][0x380] ;  /* 0x00007000ff1677ac */ /* 0x000ee40008000a00 */
[----:B------:R-:W-:Y:S01]  /*1440*/  SEL R11, R2, RZ, P4 ;  /* 0x000000ff020b7207 */ /* 0x000fe20002000000 */
[----:B------:R-:W-:Y:S01]  /*1450*/  IMAD R2, R15, UR26, R3 ;  /* 0x0000001a0f027c24 */ /* 0x000fe2000f8e0203 */
[----:B--2---:R-:W-:Y:S01]  /*1460*/  UIMAD.WIDE UR60, UR56, 0x4, UR60 ;  /* 0x00000004383c78a5 */ /* 0x004fe2000f8e023c */
[----:B------:R-:W-:Y:S01]  /*1470*/  IMAD R3, R0, UR28, R5 ;  /* 0x0000001c00037c24 */ /* 0x000fe2000f8e0205 */
[----:B------:R-:W-:Y:S01]  /*1480*/  IADD3 R13, P1, P0, R12, UR55, R11 ;  /* 0x000000370c0d7c10 */ /* 0x000fe2000f83e00b */
[----:B------:R-:W-:Y:S01]  /*1490*/  IMAD.U32 R11, RZ, RZ, UR53 ;  /* 0x00000035ff0b7e24 */ /* 0x000fe2000f8e00ff */
[----:B------:R-:W-:Y:S01]  /*14a0*/  SHF.R.S32.HI R5, RZ, 0x1f, R12 ;  /* 0x0000001fff057819 */ /* 0x000fe2000001140c */
[----:B-1----:R-:W-:Y:S01]  /*14b0*/  UIMAD.WIDE UR58, UR57, 0x4, UR58 ;  /* 0x00000004393a78a5 */ /* 0x002fe2000f8e023a */
[----:B------:R-:W-:Y:S01]  /*14c0*/  SEL R0, R2, RZ, P4 ;  /* 0x000000ff02007207 */ /* 0x000fe20002000000 */
[----:B------:R-:W-:-:S03]  /*14d0*/  IMAD.MOV.U32 R2, RZ, RZ, R4 ;  /* 0x000000ffff027224 */ /* 0x000fc600078e0004 */
[----:B------:R-:W-:Y:S01]  /*14e0*/  IADD3.X R12, PT, PT, R5, UR54, R0, P1, P0 ;  /* 0x00000036050c7c10 */ /* 0x000fe20008fe0400 */
[----:B------:R-:W-:Y:S01]  /*14f0*/  IMAD.WIDE.U32 R4, R21, UR14, R6 ;  /* 0x0000000e15047c25 */ /* 0x000fe2000f8e0006 */
[----:B------:R-:W-:-:S03]  /*1500*/  IADD3 R0, P0, PT, R13, UR53, RZ ;  /* 0x000000350d007c10 */ /* 0x000fc6000ff1e0ff */
[----:B------:R-:W-:Y:S01]  /*1510*/  IMAD.WIDE.U32 R2, R21, UR8, R2 ;  /* 0x0000000815027c25 */ /* 0x000fe2000f8e0002 */
[----:B------:R-:W-:Y:S02]  /*1520*/  LEA.HI.X.SX32 R7, R11, R12, 0x1, P0 ;  /* 0x0000000c0b077211 */ /* 0x000fe400000f0eff */
[----:B-----5:R-:W-:Y:S01]  /*1530*/  LEA R234, P0, R0, UR10, 0x2 ;  /* 0x0000000a00ea7c11 */ /* 0x020fe2000f8010ff */
[C---:B------:R-:W-:Y:S01]  /*1540*/  IMAD R6, R21.reuse, UR9, R3 ;  /* 0x0000000915067c24 */ /* 0x040fe2000f8e0203 */
[----:B---3--:R-:W-:Y:S01]  /*1550*/  LEA R238, P2, R4, UR22, 0x1 ;  /* 0x0000001604ee7c11 */ /* 0x008fe2000f8408ff */
        /* <DEDUP_REMOVED lines=21> */
.L_x_245:
[----:B------:R-:W1:Y:S01]  /*16b0*/  LDCU.64 UR10, c[0x0][0x5c0] ;  /* 0x0000b800ff0a77ac */ /* 0x000e620008000a00 */
[----:B------:R-:W-:-:S04]  /*16c0*/  UIADD3 UR5, UPT, UPT, UR40, UR42, URZ ;  /* 0x0000002a28057290 */ /* 0x000fc8000fffe0ff */
[----:B-1----:R-:W-:Y:S02]  /*16d0*/  UIMAD.WIDE.U32 UR18, UR5, UR10, URZ ;  /* 0x0000000a051272a5 */ /* 0x002fe4000f8e00ff */
[----:B------:R-:W-:-:S04]  /*16e0*/  UIMAD UR5, UR5, UR11, URZ ;  /* 0x0000000b050572a4 */ /* 0x000fc8000f8e02ff */
[----:B------:R-:W-:-:S06]  /*16f0*/  UIADD3 UR5, UPT, UPT, UR19, UR5, URZ ;  /* 0x0000000513057290 */ /* 0x000fcc000fffe0ff */
[----:B------:R-:W-:Y:S02]  /*1700*/  MOV R0, UR5 ;  /* 0x0000000500007c02 */ /* 0x000fe40008000f00 */
.L_x_246:
        /* <DEDUP_REMOVED lines=12> */
.L_x_247:
[----:B------:R-:W1:Y:S01]  /*17d0*/  LDCU.64 UR8, c[0x0][0x5c8] ;  /* 0x0000b900ff0877ac */ /* 0x000e620008000a00 */
[----:B------:R-:W-:-:S04]  /*17e0*/  UIADD3 UR40, UPT, UPT, UR40, UR42, URZ ;  /* 0x0000002a28287290 */ /* 0x000fc8000fffe0ff */
[----:B-1----:R-:W-:Y:S02]  /*17f0*/  UIMAD.WIDE.U32 UR16, UR40, UR8, URZ ;  /* 0x00000008281072a5 */ /* 0x002fe4000f8e00ff */
[----:B------:R-:W-:-:S04]  /*1800*/  UIMAD UR40, UR40, UR9, URZ ;  /* 0x00000009282872a4 */ /* 0x000fc8000f8e02ff */
[----:B------:R-:W-:-:S06]  /*1810*/  UIADD3 UR40, UPT, UPT, UR17, UR40, URZ ;  /* 0x0000002811287290 */ /* 0x000fcc000fffe0ff */
[----:B------:R-:W-:Y:S02]  /*1820*/  MOV R10, UR40 ;  /* 0x00000028000a7c02 */ /* 0x000fe40008000f00 */
.L_x_248:
        /* <DEDUP_REMOVED lines=26> */
.L_x_250:
[----:B------:R-:W-:Y:S05]  /*19d0*/  BSYNC.RECONVERGENT B0 ;  /* 0x0000000000007941 */ /* 0x000fea0003800200 */
.L_x_249:
        /* <DEDUP_REMOVED lines=13> */
.L_x_252:
[----:B------:R-:W-:Y:S05]  /*1ab0*/  BSYNC.RECONVERGENT B0 ;  /* 0x0000000000007941 */ /* 0x000fea0003800200 */
.L_x_251:
        /* <DEDUP_REMOVED lines=23> */
.L_x_254:
[----:B------:R-:W-:Y:S05]  /*1c30*/  BSYNC.RECONVERGENT B0 ;  /* 0x0000000000007941 */ /* 0x000fea0003800200 */
.L_x_253:
        /* <DEDUP_REMOVED lines=13> */
.L_x_244:
        /* <DEDUP_REMOVED lines=15> */
[----:B------:R-:W-:Y:S01]  /*1e00*/  IMAD.MOV.U32 R251, RZ, RZ, 0x7f800000 ;  /* 0x7f800000fffb7424 */ /* 0x000fe200078e00ff */
[----:B------:R-:W-:Y:S01]  /*1e10*/  LOP3.LUT R240, R23, 0x10, RZ, 0xc0, !PT ;  /* 0x0000001017f07812 */ /* 0x000fe200078ec0ff */
[----:B------:R-:W-:Y:S01]  /*1e20*/  UIMAD UR47, UR31, UR19, UR47 ;  /* 0x000000131f2f72a4 */ /* 0x000fe2000f8e022f */
[----:B------:R-:W-:Y:S01]  /*1e30*/  IADD3.X R3, PT, PT, R16, UR14, R3, P0, !PT ;  /* 0x0000000e10037c10 */ /* 0x000fe200087fe403 */
[----:B------:R-:W3:Y:S01]  /*1e40*/  @!P6 LDC.64 R14, c[0x0][0x390] ;  /* 0x0000e400ff0eeb82 */ /* 0x000ee20000000a00 */
        /* <DEDUP_REMOVED lines=22> */
[----:B------:R-:W4:Y:S02]  /*1fb0*/  LDCU UR15, c[0x0][0x3b0] ;  /* 0x00007600ff0f77ac */ /* 0x000f240008000800 */
[----:B------:R-:W-:-:S02]  /*1fc0*/  IMAD R11, R10, UR9, R4 ;  /* 0x000000090a0b7c24 */ /* 0x000fc4000f8e0204 */
[----:B------:R-:W-:Y:S02]  /*1fd0*/  @!P5 IMAD.MOV.U32 R4, RZ, RZ, R2 ;  /* 0x000000ffff04d224 */ /* 0x000fe400078e0002 */
[----:B------:R-:W-:Y:S02]  /*1fe0*/  IMAD.MOV.U32 R250, RZ, RZ, 0x7f800000 ;  /* 0x7f800000fffa7424 */ /* 0x000fe400078e00ff */
[----:B------:R-:W-:Y:S02]  /*1ff0*/  IMAD.MOV.U32 R249, RZ, RZ, 0x7f800000 ;  /* 0x7f800000fff97424 */ /* 0x000fe400078e00ff */
[----:B------:R-:W-:Y:S02]  /*2000*/  IMAD.MOV.U32 R248, RZ, RZ, 0x7f800000 ;  /* 0x7f800000fff87424 */ /* 0x000fe400078e00ff */
[----:B------:R-:W-:Y:S01]  /*2010*/  IMAD.MOV.U32 R224, RZ, RZ, 0x20 ;  /* 0x00000020ffe07424 */ /* 0x000fe200078e00ff */
[----:B------:R-:W-:Y:S01]  /*2020*/  CS2R R126, SRZ ;  /* 0x00000000007e7805 */ /* 0x000fe2000001ff00 */
[----:B------:R-:W-:Y:S01]  /*2030*/  IMAD.WIDE.U32 R6, R10, UR8, R6 ;  /* 0x000000080a067c25 */ /* 0x000fe2000f8e0006 */
[----:B---3--:R-:W-:Y:S01]  /*2040*/  @!P6 LEA R10, P0, R8, R14, 0x1 ;  /* 0x0000000e080ae211 */ /* 0x008fe200078008ff */
[----:B------:R-:W-:-:S02]  /*2050*/  ULOP3.LUT UR8, UR50, 0x80000001, URZ, 0xc0, !UPT ;  /* 0x8000000132087892 */ /* 0x000fc4000f8ec0ff */
[----:B------:R-:W-:Y:S01]  /*2060*/  @!P6 IMAD R2, R21, UR17, R9 ;  /* 0x000000111502ec24 */ /* 0x000fe2000f8e0209 */
[----:B------:R-:W-:Y:S01]  /*2070*/  CS2R R124, SRZ ;  /* 0x00000000007c7805 */ /* 0x000fe2000001ff00 */
[----:B------:R-:W-:Y:S01]  /*2080*/  @!P5 IMAD.MOV.U32 R5, RZ, RZ, R3 ;  /* 0x000000ffff05d224 */ /* 0x000fe200078e0003 */
[----:B------:R-:W-:Y:S01]  /*2090*/  UISETP.NE.AND UP0, UPT, UR8, 0x1, UPT ;  /* 0x000000010800788c */ /* 0x000fe2000bf05270 */
[----:B------:R-:W-:Y:S01]  /*20a0*/  @!P5 IMAD R0, R12, UR16, RZ ;  /* 0x000000100c00dc24 */ /* 0x000fe2000f8e02ff */
[----:B------:R-:W-:Y:S01]  /*20b0*/  CS2R R130, SRZ ;  /* 0x0000000000827805 */ /* 0x000fe2000001ff00 */
[----:B------:R-:W-:Y:S01]  /*20c0*/  IMAD.IADD R3, R7, 0x1, R11 ;  /* 0x0000000107037824 */ /* 0x000fe200078e020b */
[----:B------:R-:W-:Y:S01]  /*20d0*/  @!P6 LEA.HI.X R11, R8, R15, R2, 0x1, P0 ;  /* 0x0000000f080be211 */ /* 0x000fe200000f0c02 */
[C---:B------:R-:W-:Y:S01]  /*20e0*/  @!P5 IMAD R9, R13.reuse, UR17, R0 ;  /* 0x000000110d09dc24 */ /* 0x040fe2000f8e0200 */
[----:B------:R-:W3:Y:S01]  /*20f0*/  @!P5 LDC.64 R14, c[0x0][0x388] ;  /* 0x0000e200ff0edb82 */ /* 0x000ee20000000a00 */
[----:B------:R-:W-:Y:S01]  /*2100*/  @!P5 IMAD.WIDE.U32 R4, R13, UR16, R4 ;  /* 0x000000100d04dc25 */ /* 0x000fe2000f8e0004 */
[----:B------:R-:W-:Y:S01]  /*2110*/  USEL UR8, URZ, 0x3000, UP0 ;  /* 0x00003000ff087887 */ /* 0x000fe20008000000 */
[----:B------:R-:W4:Y:S02]  /*2120*/  LDCU UR16, c[0x0][0x590] ;  /* 0x0000b200ff1077ac */ /* 0x000f240008000800 */
[----:B------:R-:W-:Y:S01]  /*2130*/  @!P5 IMAD R0, R12, UR18, RZ ;  /* 0x000000120c00dc24 */ /* 0x000fe2000f8e02ff */
[----:B-1----:R-:W-:Y:S01]  /*2140*/  @!P5 LEA R8, P0, R4, R16, 0x1 ;  /* 0x000000100408d211 */ /* 0x002fe200078008ff */
        /* <DEDUP_REMOVED lines=23> */
[C---:B---3--:R-:W-:Y:S01]  /*22c0*/  @!P5 LEA R2, P0, R6.reuse, R14, 0x1 ;  /* 0x0000000e0602d211 */ /* 0x048fe200078008ff */
[----:B------:R-:W-:Y:S01]  /*22d0*/  @P6 STS.128 [R0+0xf000], RZ ;  /* 0x00f000ff00006388 */ /* 0x000fe20000000c00 */
[----:B------:R-:W-:Y:S01]  /*22e0*/  @!P5 IMAD.IADD R3, R7, 0x1, R12 ;  /* 0x000000010703d824 */ /* 0x000fe200078e020c */
[----:B------:R-:W-:Y:S01]  /*22f0*/  CS2R R110, SRZ ;  /* 0x00000000006e7805 */ /* 0x000fe2000001ff00 */
[----:B------:R-:W-:Y:S01]  /*2300*/  IMAD.MOV.U32 R225, RZ, RZ, 0x20 ;  /* 0x00000020ffe17424 */ /* 0x000fe200078e00ff */
[----:B------:R-:W-:Y:S01]  /*2310*/  @P6 STS.128 [R0+0x11000], RZ ;  /* 0x011000ff00006388 */ /* 0x000fe20000000c00 */
[----:B------:R-:W-:Y:S01]  /*2320*/  IMAD.MOV.U32 R252, RZ, RZ, 0x4 ;  /* 0x00000004fffc7424 */ /* 0x000fe200078e00ff */
[----:B------:R-:W-:-:S02]  /*2330*/  @!P5 LEA.HI.X R3, R6, R15, R3, 0x1, P0 ;  /* 0x0000000f0603d211 */ /* 0x000fc400000f0c03 */
[----:B------:R-:W-:Y:S01]  /*2340*/  CS2R R108, SRZ ;  /* 0x00000000006c7805 */ /* 0x000fe2000001ff00 */
[----:B------:R-:W-:Y:S01]  /*2350*/  @P6 STS.128 [R0+0x13000], RZ ;  /* 0x013000ff00006388 */ /* 0x000fe20000000c00 */
[----:B------:R-:W-:Y:S02]  /*2360*/  ISETP.GE.AND P0, PT, R240, UR14, PT ;  /* 0x0000000ef0007c0c */ /* 0x000fe4000bf06270 */
[----:B------:R-:W-:Y:S02]  /*2370*/  CS2R R114, SRZ ;  /* 0x0000000000727805 */ /* 0x000fe4000001ff00 */
[----:B------:R-:W-:Y:S01]  /*2380*/  CS2R R112, SRZ ;  /* 0x0000000000707805 */ /* 0x000fe2000001ff00 */
[----:B------:R-:W-:Y:S01]  /*2390*/  @P5 STS.128 [R0+0x10000], RZ ;  /* 0x010000ff00005388 */ /* 0x000fe20000000c00 */
[----:B------:R-:W-:Y:S02]  /*23a0*/  CS2R R106, SRZ ;  /* 0x00000000006a7805 */ /* 0x000fe4000001ff00 */
[----:B------:R-:W-:-:S02]  /*23b0*/  CS2R R104, SRZ ;  /* 0x0000000000687805 */ /* 0x000fc4000001ff00 */
[----:B------:R-:W-:Y:S01]  /*23c0*/  CS2R R102, SRZ ;  /* 0x0000000000667805 */ /* 0x000fe2000001ff00 */
[----:B------:R-:W-:Y:S01]  /*23d0*/  @P5 STS.128 [R0+0x12000], RZ ;  /* 0x012000ff00005388 */ /* 0x000fe20000000c00 */
[----:B------:R-:W-:Y:S02]  /*23e0*/  CS2R R100, SRZ ;  /* 0x0000000000647805 */ /* 0x000fe4000001ff00 */
[----:B------:R-:W-:Y:S02]  /*23f0*/  CS2R R94, SRZ ;  /* 0x00000000005e7805 */ /* 0x000fe4000001ff00 */
[----:B------:R-:W-:Y:S01]  /*2400*/  CS2R R92, SRZ ;  /* 0x00000000005c7805 */ /* 0x000fe2000001ff00 */
[----:B------:R-:W-:Y:S01]  /*2410*/  @P5 STS.128 [R0+0x14000], RZ ;  /* 0x014000ff00005388 */ /* 0x000fe20000000c00 */
[C---:B------:R-:W-:Y:S01]  /*2420*/  IMAD.SHL.U32 R6, R22.reuse, 0x20, RZ ;  /* 0x0000002016067824 */ /* 0x040fe200078e00ff */
[----:B------:R-:W-:Y:S01]  /*2430*/  CS2R R98, SRZ ;  /* 0x0000000000627805 */ /* 0x000fe2000001ff00 */
[----:B------:R-:W-:Y:S01]  /*2440*/  IMAD.SHL.U32 R7, R22, 0x4, RZ ;  /* 0x0000000416077824 */ /* 0x000fe200078e00ff */
[----:B------:R-:W-:Y:S01]  /*2450*/  @!PT LDS RZ, [RZ] ;  /* 0x00000000fffff984 */ /* 0x000fe20000000800 */
[----:B------:R-:W-:Y:S01]  /*2460*/  @!PT LDS RZ, [RZ] ;  /* 0x00000000fffff984 */ /* 0x000fe20000000800 */
[----:B------:R-:W-:Y:S01]  /*2470*/  @!PT LDS RZ, [RZ] ;  /* 0x00000000fffff984 */ /* 0x000fe20000000800 */
        /* <DEDUP_REMOVED lines=12> */
[----:B------:R-:W0:Y:S01]  /*2540*/  LDGDEPBAR ;  /* 0x00000000000079af */ /* 0x000e220000000000 */
        /* <DEDUP_REMOVED lines=25> */
[----:B------:R-:W-:Y:S01]  /*26e0*/  CS2R R36, SRZ ;  /* 0x0000000000247805 */ /* 0x000fe2000001ff00 */
[----:B------:R-:W-:Y:S01]  /*26f0*/  UIADD3 UR5, UPT, UPT, -UR51, UR5, URZ ;  /* 0x0000000533057290 */ /* 0x000fe2000fffe1ff */
[----:B------:R-:W-:Y:S01]  /*2700*/  @!PT LDS RZ, [RZ] ;  /* 0x00000000fffff984 */ /* 0x000fe20000000800 */
[----:B------:R-:W-:Y:S01]  /*2710*/  @!PT LDS RZ, [RZ] ;  /* 0x00000000fffff984 */ /* 0x000fe20000000800 */
[----:B------:R-:W-:Y:S01]  /*2720*/  @!PT LDS RZ, [RZ] ;  /* 0x00000000fffff984 */ /* 0x000fe20000000800 */
[----:B------:R-:W-:Y:S01]  /*2730*/  @!P4 LDGSTS.E.BYPASS.LTC128B.128 [R233], desc[UR38][R238.64] ;  /* 0x00000000eee9cfae */ /* 0x000fe2000b981a26 */
[----:B------:R-:W-:Y:S01]  /*2740*/  USHF.L.U32 UR52, UR52, 0x3, URZ ;  /* 0x0000000334347899 */ /* 0x000fe200080006ff */
[----:B------:R-:W1:Y:S02]  /*2750*/  LDCU UR11, c[0x0][0x504] ;  /* 0x0000a080ff0b77ac */ /* 0x000e640008000800 */
[----:B------:R-:W-:Y:S01]  /*2760*/  @!P4 LDGSTS.E.BYPASS.LTC128B.128 [R233+0x1000], desc[UR38][R238.64+0x40] ;  /* 0x01000040eee9cfae */ /* 0x000fe2000b981a26 */
[----:B------:R-:W2:Y:S03]  /*2770*/  LDCU UR10, c[0x0][0x508] ;  /* 0x0000a100ff0a77ac */ /* 0x000ea60008000800 */
[----:B------:R-:W-:Y:S01]  /*2780*/  @!P4 LDGSTS.E.BYPASS.LTC128B.128 [R233+0x2000], desc[UR38][R238.64+0x80] ;  /* 0x02000080eee9cfae */ /* 0x000fe2000b981a26 */
[----:B------:R-:W3:Y:S03]  /*2790*/  LDCU UR9, c[0x0][0x3e0] ;  /* 0x00007c00ff0977ac */ /* 0x000ee60008000800 */
[----:B------:R-:W-:Y:S01]  /*27a0*/  @P4 STS.128 [R233], RZ ;  /* 0x000000ffe9004388 */ /* 0x000fe20000000c00 */
[----:B------:R-:W1:Y:S03]  /*27b0*/  LDCU UR14, c[0x0][0x45c] ;  /* 0x00008b80ff0e77ac */ /* 0x000e660008000800 */
        /* <DEDUP_REMOVED lines=14> */
[----:B----4-:R-:W-:-:S03]  /*28a0*/  IMAD.MOV.U32 R4, RZ, RZ, 0x4 ;  /* 0x00000004ff047424 */ /* 0x010fc600078e00ff */
[----:B------:R-:W-:Y:S01]  /*28b0*/  @!PT LDS RZ, [RZ] ;  /* 0x00000000fffff984 */ /* 0x000fe20000000800 */
[----:B------:R-:W-:Y:S01]  /*28c0*/  @!PT LDS RZ, [RZ] ;  /* 0x00000000fffff984 */ /* 0x000fe20000000800 */
[----:B------:R-:W-:Y:S01]  /*28d0*/  @!PT LDS RZ, [RZ] ;  /* 0x00000000fffff984 */ /* 0x000fe20000000800 */
[----:B------:R-:W-:Y:S04]  /*28e0*/  @!P5 LDGSTS.E.BYPASS.LTC128B.128 [R0+0xa000], desc[UR38][R2.64] ;  /* 0x0a0000000200dfae */ /* 0x000fe8000b981a26 */
[----:B------:R-:W-:Y:S04]  /*28f0*/  @!P5 LDGSTS.E.BYPASS.LTC128B.128 [R0+0xc000], desc[UR38][R2.64+0x40] ;  /* 0x0c0000400200dfae */ /* 0x000fe8000b981a26 */
[----:B------:R4:W-:Y:S04]  /*2900*/  @!P5 LDGSTS.E.BYPASS.LTC128B.128 [R0+0xe000], desc[UR38][R2.64+0x80] ;  /* 0x0e0000800200dfae */ /* 0x0009e8000b981a26 */
[----:B------:R-:W0:Y:S01]  /*2910*/  LDGDEPBAR ;  /* 0x00000000000079af */ /* 0x000e220000000000 */
[----:B------:R-:W-:-:S04]  /*2920*/  LOP3.LUT R7, R7, 0x18, RZ, 0xc0, !PT ;  /* 0x0000001807077812 */ /* 0x000fc800078ec0ff */
[----:B------:R-:W-:Y:S01]  /*2930*/  LOP3.LUT R5, R7, 0xc0, R6, 0xf8, !PT ;  /* 0x000000c007057812 */ /* 0x000fe200078ef806 */
[----:B----4-:R-:W-:Y:S01]  /*2940*/  IMAD.WIDE.U32 R2, R240, R4, UR58 ;  /* 0x0000003af0027e25 */ /* 0x010fe2000f8e0004 */
[----:B--2---:R-:W-:Y:S01]  /*2950*/  LOP3.LUT R0, R6, 0x20, RZ, 0xc0, !PT ;  /* 0x0000002006007812 */ /* 0x004fe200078ec0ff */
[----:B------:R-:W-:-:S04]  /*2960*/  DEPBAR.LE SB0, 0x1 ;  /* 0x000080400000791a */ /* 0x000fc80000000000 */
[----:B------:R-:W-:Y:S01]  /*2970*/  IMAD.SHL.U32 R4, R22, 0x10, RZ ;  /* 0x0000001016047824 */ /* 0x000fe200078e00ff */
[----:B------:R-:W5:Y:S04]  /*2980*/  @!P0 LDG.E R251, desc[UR38][R2.64] ;  /* 0x0000002602fb8981 */ /* 0x000f68000c1e1900 */
[----:B------:R-:W5:Y:S01]  /*2990*/  @!P3 LDG.E R250, desc[UR38][R2.64+0x20] ;  /* 0x0000202602fab981 */ /* 0x000f62000c1e1900 */
[----:B------:R-:W-:-:S03]  /*29a0*/  LOP3.LUT R0, R0, 0x3c00, R4, 0xf8, !PT ;  /* 0x00003c0000007812 */ /* 0x000fc600078ef804 */
[----:B------:R-:W5:Y:S04]  /*29b0*/  @!P2 LDG.E R249, desc[UR38][R2.64+0x80] ;  /* 0x0000802602f9a981 */ /* 0x000f68000c1e1900 */
[----:B------:R2:W5:Y:S01]  /*29c0*/  @!P1 LDG.E R248, desc[UR38][R2.64+0xa0] ;  /* 0x0000a02602f89981 */ /* 0x000562000c1e1900 */
[----:B------:R-:W-:Y:S01]  /*29d0*/  LOP3.LUT R0, R0, 0x100, R4, 0xf8, !PT ;  /* 0x0000010000007812 */ /* 0x000fe200078ef804 */
[----:B------:R-:W-:Y:S01]  /*29e0*/  USHF.L.U32 UR15, UR15, 0x6, URZ ;  /* 0x000000060f0f7899 */ /* 0x000fe200080006ff */
[----:B------:R-:W-:Y:S01]  /*29f0*/  BAR.SYNC.DEFER_BLOCKING 0x0 ;  /* 0x0000000000007b1d */ /* 0x000fe20000010000 */
[----:B------:R-:W-:Y:S01]  /*2a00*/  LOP3.LUT P0, RZ, R22, 0x4, RZ, 0xc0, !PT ;  /* 0x0000000416ff7812 */ /* 0x000fe2000780c0ff */
[----:B------:R-:W-:Y:S01]  /*2a10*/  USHF.L.U32 UR16, UR16, 0x6, URZ ;  /* 0x0000000610107899 */ /* 0x000fe200080006ff */
[----:B------:R-:W-:-:S02]  /*2a20*/  LOP3.LUT R8, R6, 0x120, RZ, 0xc0, !PT ;  /* 0x0000012006087812 */ /* 0x000fc400078ec0ff */
[----:B------:R-:W-:Y:S02]  /*2a30*/  SEL R224, R224, 0xffffffe0, !P0 ;  /* 0xffffffe0e0e07807 */ /* 0x000fe40004000000 */
[----:B------:R-:W-:Y:S02]  /*2a40*/  LOP3.LUT R4, R8, 0x200, R4, 0xf8, !PT ;  /* 0x0000020008047812 */ /* 0x000fe400078ef804 */
[--C-:B--2---:R-:W-:Y:S02]  /*2a50*/  SHF.R.U32.HI R2, RZ, 0x4, R22.reuse ;  /* 0x00000004ff027819 */ /* 0x104fe40000011616 */
[----:B------:R-:W-:Y:S02]  /*2a60*/  LOP3.LUT R3, R5, 0x8, R22, 0x78, !PT ;  /* 0x0000000805037812 */ /* 0x000fe400078e7816 */
[----:B------:R-:W-:Y:S02]  /*2a70*/  LOP3.LUT R2, R2, 0x8, RZ, 0xc0, !PT ;  /* 0x0000000802027812 */ /* 0x000fe400078ec0ff */
[----:B------:R-:W-:-:S02]  /*2a80*/  LOP3.LUT R0, R0, R3, RZ, 0xfc, !PT ;  /* 0x0000000300007212 */ /* 0x000fc400078efcff */
[----:B------:R-:W-:Y:S02]  /*2a90*/  LOP3.LUT R2, R2, 0x10, R22, 0xf8, !PT ;  /* 0x0000001002027812 */ /* 0x000fe400078ef816 */
[----:B------:R-:W-:Y:S02]  /*2aa0*/  LEA R222, R0, UR6, 0x1 ;  /* 0x0000000600de7c11 */ /* 0x000fe4000f8e08ff */
[----:B------:R-:W-:Y:S02]  /*2ab0*/  LOP3.LUT R2, R2, 0xc0, R6, 0xf8, !PT ;  /* 0x000000c002027812 */ /* 0x000fe400078ef806 */
[----:B------:R-:W-:Y:S01]  /*2ac0*/  LOP3.LUT R3, R5, 0x8, R23, 0x78, !PT ;  /* 0x0000000805037812 */ /* 0x000fe200078e7817 */
[----:B------:R-:W-:Y:S01]  /*2ad0*/  VIADD R216, R222, 0xf020 ;  /* 0x0000f020ded87836 */ /* 0x000fe20000000000 */
[----:B------:R-:W-:Y:S01]  /*2ae0*/  LOP3.LUT R0, R2, R7, RZ, 0x3c, !PT ;  /* 0x0000000702007212 */ /* 0x000fe200078e3cff */
[----:B------:R-:W-:Y:S01]  /*2af0*/  VIADD R2, R222, 0xf000 ;  /* 0x0000f000de027836 */ /* 0x000fe20000000000 */
[----:B------:R2:W4:Y:S01]  /*2b00*/  LDSM.16.M88.4 R172, [R222+0xf000] ;  /* 0x00f00000deac783b */ /* 0x0005220000000200 */
[----:B------:R-:W-:Y:S01]  /*2b10*/  LOP3.LUT R3, R4, R3, RZ, 0xfc, !PT ;  /* 0x0000000304037212 */ /* 0x000fe200078efcff */
[----:B------:R-:W-:Y:S01]  /*2b20*/  IMAD.IADD R223, R222, 0x1, R224 ;  /* 0x00000001dedf7824 */ /* 0x000fe200078e02e0 */
[----:B------:R-:W-:Y:S01]  /*2b30*/  LOP3.LUT R0, R0, 0x120, R6, 0xf8, !PT ;  /* 0x0000012000007812 */ /* 0x000fe200078ef806 */
[----:B------:R-:W-:Y:S01]  /*2b40*/  @P0 VIADD R216, R2, 0xffffffe0 ;  /* 0xffffffe002d80836 */ /* 0x000fe20000000000 */
[----:B------:R2:W1:Y:S01]  /*2b50*/  LDSM.16.M88.4 R176, [R222+0xf400] ;  /* 0x00f40000deb0783b */ /* 0x0004620000000200 */
[----:B------:R-:W-:-:S02]  /*2b60*/  LEA R221, R3, UR6, 0x1 ;  /* 0x0000000603dd7c11 */ /* 0x000fc4000f8e08ff */
[----:B------:R-:W-:Y:S01]  /*2b70*/  LEA R220, R0, UR6, 0x1 ;  /* 0x0000000600dc7c11 */ /* 0x000fe2000f8e08ff */
[----:B------:R2:W1:Y:S02]  /*2b80*/  LDSM.16.M88.4 R180, [R216] ;  /* 0x00000000d8b4783b */ /* 0x0004640000000200 */
[----:B------:R-:W-:Y:S02]  /*2b90*/  VIADD R221, R221, UR8 ;  /* 0x00000008dddd7c36 */ /* 0x000fe40008000000 */
[----:B------:R2:W1:Y:S01]  /*2ba0*/  LDSM.16.M88.4 R184, [R216+0x400] ;  /* 0x00040000d8b8783b */ /* 0x0004620000000200 */
[----:B------:R-:W-:-:S03]  /*2bb0*/  VIADD R220, R220, UR8 ;  /* 0x00000008dcdc7c36 */ /* 0x000fc60008000000 */
[----:B------:R2:W1:Y:S04]  /*2bc0*/  LDSM.16.M88.4 R196, [R216+0x2000] ;  /* 0x00200000d8c4783b */ /* 0x0004680000000200 */
[----:B------:R2:W1:Y:S04]  /*2bd0*/  LDSM.16.M88.4 R200, [R216+0x2400] ;  /* 0x00240000d8c8783b */ /* 0x0004680000000200 */
[----:B------:R2:W1:Y:S04]  /*2be0*/  LDSM.16.M88.4 R212, [R216+0x4000] ;  /* 0x00400000d8d4783b */ /* 0x0004680000000200 */
[----:B------:R-:W1:Y:S04]  /*2bf0*/  LDSM.16.M88.4 R216, [R216+0x4400] ;  /* 0x00440000d8d8783b */ /* 0x000e680000000200 */
[----:B------:R2:W1:Y:S04]  /*2c00*/  LDSM.16.M88.4 R188, [R222+0x11000] ;  /* 0x01100000debc783b */ /* 0x0004680000000200 */
[----:B------:R2:W1:Y:S04]  /*2c10*/  LDSM.16.M88.4 R192, [R222+0x11400] ;  /* 0x01140000dec0783b */ /* 0x0004680000000200 */
[----:B------:R2:W1:Y:S04]  /*2c20*/  LDSM.16.M88.4 R204, [R222+0x13000] ;  /* 0x01300000decc783b */ /* 0x0004680000000200 */
[----:B---34-:R2:W1:Y:S02]  /*2c30*/  LDSM.16.M88.4 R208, [R222+0x13400] ;  /* 0x01340000ded0783b */ /* 0x0184640000000200 */
.L_x_260:
[----:B------:R-:W0:Y:S01]  /*2c40*/  LDGDEPBAR ;  /* 0x00000000000079af */ /* 0x000e220000000000 */
[----:B------:R-:W-:Y:S01]  /*2c50*/  IMAD.IADD R0, R221, 0x1, R224 ;  /* 0x00000001dd007824 */ /* 0x000fe200078e02e0 */
[----:B------:R-:W-:Y:S01]  /*2c60*/  MOV R3, UR61 ;  /* 0x0000003d00037c02 */ /* 0x000fe20008000f00 */
[----:B------:R-:W-:Y:S01]  /*2c70*/  IMAD.U32 R2, RZ, RZ, UR60 ;  /* 0x0000003cff027e24 */ /* 0x000fe2000f8e00ff */
[----:B------:R-:W-:Y:S04]  /*2c80*/  USHF.L.U32 UR17, UR50, 0x6, URZ ;  /* 0x0000000632117899 */ /* 0x000fe800080006ff */
[C---:B------:R-:W-:Y:S01]  /*2c90*/  LEA R2, P0, R240.reuse, R2, 0x2 ;  /* 0x00000002f0027211 */ /* 0x040fe200078010ff */
[----:B------:R-:W-:Y:S03]  /*2ca0*/  UISETP.GE.AND UP0, UPT, UR17, UR5, UPT ;  /* 0x000000051100728c */ /* 0x000fe6000bf06270 */
[----:B------:R-:W-:Y:S01]  /*2cb0*/  LEA.HI.X R3, R240, R3, RZ, 0x2, P0 ;  /* 0x00000003f0037211 */ /* 0x000fe200000f14ff */
[----:B------:R-:W-:Y:S04]  /*2cc0*/  DEPBAR.LE SB0, 0x0 ;  /* 0x000080000000791a */ /* 0x000fe80000000000 */
[----:B------:R-:W-:Y:S06]  /*2cd0*/  BAR.SYNC.DEFER_BLOCKING 0x0 ;  /* 0x0000000000007b1d */ /* 0x000fec0000010000 */
[----:B------:R-:W-:Y:S05]  /*2ce0*/  LDSM.16.M88.4 R32, [R221] ;  /* 0x00000000dd20783b */ /* 0x000fea0000000200 */
[----:B------:R-:W3:Y:S05]  /*2cf0*/  LDSM.16.M88.4 R16, [R222+0x9000] ;  /* 0x00900000de10783b */ /* 0x000eea0000000200 */
[----:B------:R-:W4:Y:S05]  /*2d00*/  LDSM.16.M88.4 R28, [R221+0x800] ;  /* 0x00080000dd1c783b */ /* 0x000f2a0000000200 */
[----:B------:R-:W2:Y:S05]  /*2d10*/  LDSM.16.M88.4 R132, [R222+0x9400] ;  /* 0x00940000de84783b */ /* 0x000eaa0000000200 */
[----:B------:R-:W-:Y:S05]  /*2d20*/  LDSM.16.M88.4 R136, [R0] ;  /* 0x000000000088783b */ /* 0x000fea0000000200 */
[----:B------:R-:W1:Y:S05]  /*2d30*/  LDSM.16.M88.4 R140, [R223+0x9000] ;  /* 0x00900000df8c783b */ /* 0x000e6a0000000200 */
[----:B------:R-:W1:Y:S05]  /*2d40*/  LDSM.16.M88.4 R144, [R0+0x800] ;  /* 0x000800000090783b */ /* 0x000e6a0000000200 */
[----:B------:R-:W1:Y:S05]  /*2d50*/  LDSM.16.M88.4 R148, [R223+0x9400] ;  /* 0x00940000df94783b */ /* 0x000e6a0000000200 */
[----:B------:R-:W-:Y:S01]  /*2d60*/  LDSM.16.M88.4 R152, [R221+0x1000] ;  /* 0x00100000dd98783b */ /* 0x000fe20000000200 */
[-C--:B---3--:R-:W-:Y:S04]  /*2d70*/  HMMA.16816.F32.BF16 R4, R32, R16.reuse, RZ ;  /* 0x000000102004723c */ /* 0x088fe800000418ff */
[----:B------:R-:W3:Y:S05]  /*2d80*/  LDSM.16.M88.4 R156, [R222+0xb000] ;  /* 0x00b00000de9c783b */ /* 0x000eea0000000200 */
[----:B------:R-:W3:Y:S01]  /*2d90*/  LDSM.16.M88.4 R160, [R221+0x1800] ;  /* 0x00180000dda0783b */ /* 0x000ee20000000200 */
[C---:B----4-:R-:W-:Y:S04]  /*2da0*/  HMMA.16816.F32.BF16 R8, R28.reuse, R16, RZ ;  /* 0x000000101c08723c */ /* 0x050fe800000418ff */
[----:B------:R-:W4:Y:S04]  /*2db0*/  LDSM.16.M88.4 R164, [R222+0xb400] ;  /* 0x00b40000dea4783b */ /* 0x000f280000000200 */
[-C--:B------:R-:W-:Y:S01]  /*2dc0*/  HMMA.16816.F32.BF16 R12, R28, R18.reuse, RZ ;  /* 0x000000121c0c723c */ /* 0x080fe200000418ff */
[----:B------:R-:W-:Y:S05]  /*2dd0*/  LDSM.16.M88.4 R168, [R0+0x1800] ;  /* 0x0018000000a8783b */ /* 0x000fea0000000200 */
[----:B-----5:R1:W5:Y:S02]  /*2de0*/  LDG.E R229, desc[UR38][R2.64] ;  /* 0x0000002602e57981 */ /* 0x020364000c1e1900 */
[C---:B------:R-:W-:Y:S03]  /*2df0*/  HMMA.16816.F32.BF16 R16, R32.reuse, R18, RZ ;  /* 0x000000122010723c */ /* 0x040fe600000418ff */
[----:B------:R1:W5:Y:S05]  /*2e00*/  LDG.E R228, desc[UR38][R2.64+0x20] ;  /* 0x0000202602e47981 */ /* 0x00036a000c1e1900 */
[----:B------:R1:W5:Y:S01]  /*2e10*/  LDG.E R227, desc[UR38][R2.64+0x80] ;  /* 0x0000802602e37981 */ /* 0x000362000c1e1900 */
[-C--:B--2---:R-:W-:Y:S04]  /*2e20*/  HMMA.16816.F32.BF16 R20, R32, R132.reuse, RZ ;  /* 0x000000842014723c */ /* 0x084fe800000418ff */
[----:B------:R2:W5:Y:S04]  /*2e30*/  LDG.E R226, desc[UR38][R2.64+0xa0] ;  /* 0x0000a02602e27981 */ /* 0x000568000c1e1900 */
[C---:B------:R-:W-:Y:S08]  /*2e40*/  HMMA.16816.F32.BF16 R24, R28.reuse, R132, RZ ;  /* 0x000000841c18723c */ /* 0x040ff000000418ff */
[-C--:B------:R-:W-:Y:S08]  /*2e50*/  HMMA.16816.F32.BF16 R28, R28, R134.reuse, RZ ;  /* 0x000000861c1c723c */ /* 0x080ff000000418ff */
[----:B------:R-:W-:Y:S01]  /*2e60*/  HMMA.16816.F32.BF16 R32, R32, R134, RZ ;  /* 0x000000862020723c */ /* 0x000fe200000418ff */
[----:B------:R-:W-:Y:S07]  /*2e70*/  LDSM.16.M88.4 R132, [R0+0x1000] ;  /* 0x001000000084783b */ /* 0x000fee0000000200 */
[-C--:B-1----:R-:W-:Y:S08]  /*2e80*/  HMMA.16816.F32.BF16 R4, R136, R140.reuse, R4 ;  /* 0x0000008c8804723c */ /* 0x082ff00000041804 */
[C---:B------:R-:W-:Y:S08]  /*2e90*/  HMMA.16816.F32.BF16 R8, R144.reuse, R140, R8 ;  /* 0x0000008c9008723c */ /* 0x040ff00000041808 */
[-C--:B------:R-:W-:Y:S08]  /*2ea0*/  HMMA.16816.F32.BF16 R12, R144, R142.reuse, R12 ;  /* 0x0000008e900c723c */ /* 0x080ff0000004180c */
[C---:B------:R-:W-:Y:S01]  /*2eb0*/  HMMA.16816.F32.BF16 R16, R136.reuse, R142, R16 ;  /* 0x0000008e8810723c */ /* 0x040fe20000041810 */
[----:B------:R-:W1:Y:S07]  /*2ec0*/  LDSM.16.M88.4 R140, [R223+0xb000] ;  /* 0x00b00000df8c783b */ /* 0x000e6e0000000200 */
[-C--:B------:R-:W-:Y:S08]  /*2ed0*/  HMMA.16816.F32.BF16 R20, R136, R148.reuse, R20 ;  /* 0x000000948814723c */ /* 0x080ff00000041814 */
[C---:B------:R-:W-:Y:S08]  /*2ee0*/  HMMA.16816.F32.BF16 R24, R144.reuse, R148, R24 ;  /* 0x000000949018723c */ /* 0x040ff00000041818 */
[-C--:B------:R-:W-:Y:S01]  /*2ef0*/  HMMA.16816.F32.BF16 R28, R144, R150.reuse, R28 ;  /* 0x00000096901c723c */ /* 0x080fe2000004181c */
[----:B------:R-:W2:Y:S07]  /*2f00*/  LDSM.16.M88.4 R144, [R223+0xb400] ;  /* 0x00b40000df90783b */ /* 0x000eae0000000200 */
[----:B------:R-:W-:Y:S01]  /*2f10*/  HMMA.16816.F32.BF16 R32, R136, R150, R32 ;  /* 0x000000968820723c */ /* 0x000fe20000041820 */
[----:B------:R-:W-:Y:S05]  /*2f20*/  LDSM.16.M88.4 R136, [R221+0x2000] ;  /* 0x00200000dd88783b */ /* 0x000fea0000000200 */
[----:B------:R-:W2:Y:S02]  /*2f30*/  LDSM.16.M88.4 R148, [R222+0xd000] ;  /* 0x00d00000de94783b */ /* 0x000ea40000000200 */
        /* <DEDUP_REMOVED lines=8> */
[----:B------:R-:W-:Y:S07]  /*2fc0*/  LDSM.16.M88.4 R160, [R223+0xd000] ;  /* 0x00d00000dfa0783b */ /* 0x000fee0000000200 */
[----:B------:R-:W-:Y:S01]  /*2fd0*/  HMMA.16816.F32.BF16 R32, R152, R166, R32 ;  /* 0x000000a69820723c */ /* 0x000fe20000041820 */
[----:B------:R-:W4:Y:S05]  /*2fe0*/  LDSM.16.M88.4 R152, [R222+0xd400] ;  /* 0x00d40000de98783b */ /* 0x000f2a0000000200 */
[----:B------:R-:W-:Y:S02]  /*2ff0*/  LDSM.16.M88.4 R164, [R0+0x2800] ;  /* 0x0028000000a4783b */ /* 0x000fe40000000200 */
[-C--:B-1----:R-:W-:Y:S08]  /*3000*/  HMMA.16816.F32.BF16 R4, R132, R140.reuse, R4 ;  /* 0x0000008c8404723c */ /* 0x082ff00000041804 */
[C---:B------:R-:W-:Y:S08]  /*3010*/  HMMA.16816.F32.BF16 R8, R168.reuse, R140, R8 ;  /* 0x0000008ca808723c */ /* 0x040ff00000041808 */
[-C--:B------:R-:W-:Y:S08]  /*3020*/  HMMA.16816.F32.BF16 R12, R168, R142.reuse, R12 ;  /* 0x0000008ea80c723c */ /* 0x080ff0000004180c */
[C---:B------:R-:W-:Y:S01]  /*3030*/  HMMA.16816.F32.BF16 R16, R132.reuse, R142, R16 ;  /* 0x0000008e8410723c */ /* 0x040fe20000041810 */
[----:B------:R-:W1:Y:S07]  /*3040*/  LDSM.16.M88.4 R140, [R0+0x2000] ;  /* 0x00200000008c783b */ /* 0x000e6e0000000200 */
[-C--:B--2---:R-:W-:Y:S08]  /*3050*/  HMMA.16816.F32.BF16 R20, R132, R144.reuse, R20 ;  /* 0x000000908414723c */ /* 0x084ff00000041814 */
[C---:B------:R-:W-:Y:S08]  /*3060*/  HMMA.16816.F32.BF16 R24, R168.reuse, R144, R24 ;  /* 0x00000090a818723c */ /* 0x040ff00000041818 */
[-C--:B------:R-:W-:Y:S01]  /*3070*/  HMMA.16816.F32.BF16 R28, R168, R146.reuse, R28 ;  /* 0x00000092a81c723c */ /* 0x080fe2000004181c */
[----:B------:R-:W2:Y:S07]  /*3080*/  LDSM.16.M88.4 R168, [R223+0xd400] ;  /* 0x00d40000dfa8783b */ /* 0x000eae0000000200 */
[----:B------:R-:W-:Y:S08]  /*3090*/  HMMA.16816.F32.BF16 R32, R132, R146, R32 ;  /* 0x000000928420723c */ /* 0x000ff00000041820 */
[-C--:B------:R-:W-:Y:S08]  /*30a0*/  HMMA.16816.F32.BF16 R4, R136, R148.reuse, R4 ;  /* 0x000000948804723c */ /* 0x080ff00000041804 */
[C---:B---3--:R-:W-:Y:S08]  /*30b0*/  HMMA.16816.F32.BF16 R8, R156.reuse, R148, R8 ;  /* 0x000000949c08723c */ /* 0x048ff00000041808 */
[-C--:B------:R-:W-:Y:S08]  /*30c0*/  HMMA.16816.F32.BF16 R12, R156, R150.reuse, R12 ;  /* 0x000000969c0c723c */ /* 0x080ff0000004180c */
[C---:B------:R-:W-:Y:S08]  /*30d0*/  HMMA.16816.F32.BF16 R16, R136.reuse, R150, R16 ;  /* 0x000000968810723c */ /* 0x040ff00000041810 */
[-C--:B----4-:R-:W-:Y:S08]  /*30e0*/  HMMA.16816.F32.BF16 R20, R136, R152.reuse, R20 ;  /* 0x000000988814723c */ /* 0x090ff00000041814 */
[C---:B------:R-:W-:Y:S08]  /*30f0*/  HMMA.16816.F32.BF16 R24, R156.reuse, R152, R24 ;  /* 0x000000989c18723c */ /* 0x040ff00000041818 */
[-C--:B------:R-:W-:Y:S08]  /*3100*/  HMMA.16816.F32.BF16 R28, R156, R154.reuse, R28 ;  /* 0x0000009a9c1c723c */ /* 0x080ff0000004181c */
[----:B------:R-:W-:Y:S08]  /*3110*/  HMMA.16816.F32.BF16 R32, R136, R154, R32 ;  /* 0x0000009a8820723c */ /* 0x000ff00000041820 */
[-C--:B-1----:R-:W-:Y:S08]  /*3120*/  HMMA.16816.F32.BF16 R4, R140, R160.reuse, R4 ;  /* 0x000000a08c04723c */ /* 0x082ff00000041804 */
        /* <DEDUP_REMOVED lines=9> */
[----:B------:R-:W-:Y:S02]  /*31c0*/  USHF.L.U32 UR8, UR43, 0x7, URZ ;  /* 0x000000072b087899 */ /* 0x000fe400080006ff */
[----:B------:R-:W-:Y:S02]  /*31d0*/  UIADD3 UR19, UPT, UPT, UR17, 0x40, URZ ;  /* 0x0000004011137890 */ /* 0x000fe4000fffe0ff */
[----:B------:R-:W-:Y:S02]  /*31e0*/  UIADD3 UR18, UPT, UPT, UR8, UR41, URZ ;  /* 0x0000002908127290 */ /* 0x000fe4000fffe0ff */
[----:B------:R-:W-:Y:S02]  /*31f0*/  UIADD3 UR8, UPT, UPT, UR8, 0x80, URZ ;  /* 0x0000008008087890 */ /* 0x000fe4000fffe0ff */
[----:B------:R-:W-:Y:S04]  /*3200*/  UIADD3 UR18, UPT, UPT, UR18, 0x80, URZ ;  /* 0x0000008012127890 */ /* 0x000fe8000fffe0ff */
[----:B------:R-:W-:Y:S01]  /*3210*/  UIADD3 UR18, UPT, UPT, UR18, UR11, -UR37 ;  /* 0x0000000b12127290 */ /* 0x000fe2000fffe825 */
[----:B------:R-:W-:Y:S03]  /*3220*/  IMAD.U32 R0, RZ, RZ, UR8 ;  /* 0x00000008ff007e24 */ /* 0x000fe6000f8e00ff */
[----:B------:R-:W-:Y:S02]  /*3230*/  UIADD3 UR18, UPT, UPT, UR18, -0x80, URZ ;  /* 0xffffff8012127890 */ /* 0x000fe4000fffe0ff */
[----:B------:R-:W-:Y:S02]  /*3240*/  ISETP.LT.AND P0, PT, R0, UR37, PT ;  /* 0x0000002500007c0c */ /* 0x000fe4000bf01270 */
[----:B------:R-:W-:Y:S06]  /*3250*/  UISETP.GE.AND UP0, UPT, UR19, UR18, UPT ;  /* 0x000000121300728c */ /* 0x000fec000bf06270 */
[----:B------:R-:W-:Y:S11]  /*3260*/  PLOP3.LUT P1, PT, PT, PT, UP0, 0x80, 0x8 ;  /* 0x000000000008781c */ /* 0x000ff60003f2f008 */
[----:B------:R-:W-:Y:S02]  /*3270*/  @!UPT UIADD3 URZ, UPT, UPT, URZ, URZ, URZ ;  /* 0x000000fffffff290 */ /* 0x000fe4000fffe0ff */
[----:B------:R-:W-:Y:S05]  /*3280*/  @!P1 BRA P0, `(.L_x_257) ;  /* 0x00000008007c9947 */ /* 0x000fea0000000000 */
.L_x_256:
[----:B------:R-:W1:Y:S01]  /*3290*/  S2R R0, SR_TID.X ;  /* 0x0000000000007919 */ /* 0x000e620000002100 */
[----:B------:R-:W-:Y:S01]  /*32a0*/  UIADD3 UR8, UPT, UPT, UR37, UR10, -UR41 ;  /* 0x0000000a25087290 */ /* 0x000fe2000fffe829 */
[----:B------:R-:W-:Y:S01]  /*32b0*/  VIADD R143, R240, UR17 ;  /* 0x00000011f08f7c36 */ /* 0x000fe20008000000 */
[----:B------:R-:W-:Y:S01]  /*32c0*/  UIADD3 UR17, UPT, UPT, UR37, -UR11, -UR41 ;  /* 0x8000000b25117290 */ /* 0x000fe2000fffe829 */
[----:B------:R-:W-:Y:S02]  /*32d0*/  IMAD.MOV.U32 R142, RZ, RZ, 0x1 ;  /* 0x00000001ff8e7424 */ /* 0x000fe400078e00ff */
[----:B------:R-:W-:Y:S02]  /*32e0*/  IMAD.MOV.U32 R134, RZ, RZ, 0x9 ;  /* 0x00000009ff867424 */ /* 0x000fe400078e00ff */
[C---:B------:R-:W-:Y:S02]  /*32f0*/  VIADD R132, R143.reuse, UR8 ;  /* 0x000000088f847c36 */ /* 0x040fe40008000000 */
[----:B------:R-:W-:Y:S02]  /*3300*/  VIADD R143, R143, UR17 ;  /* 0x000000118f8f7c36 */ /* 0x000fe40008000000 */
[----:B------:R-:W-:Y:S01]  /*3310*/  IMAD.MOV.U32 R133, RZ, RZ, 0x21 ;  /* 0x00000021ff857424 */ /* 0x000fe200078e00ff */
[C---:B------:R-:W-:Y:S01]  /*3320*/  VIADDMNMX R142, R132.reuse, R142, UR37, PT ;  /* 0x00000025848e7e46 */ /* 0x040fe2000b80018e */
[----:B------:R-:W-:Y:S01]  /*3330*/  IMAD.MOV.U32 R135, RZ, RZ, 0x29 ;  /* 0x00000029ff877424 */ /* 0x000fe200078e00ff */
[C---:B------:R-:W-:Y:S02]  /*3340*/  VIADDMNMX R134, R132.reuse, R134, UR37, PT ;  /* 0x0000002584867e46 */ /* 0x040fe4000b800186 */
[C---:B------:R-:W-:Y:S02]  /*3350*/  VIADDMNMX R133, R132.reuse, R133, UR37, PT ;  /* 0x0000002584857e46 */ /* 0x040fe4000b800185 */
[----:B------:R-:W-:Y:S02]  /*3360*/  VIADDMNMX R132, R132, R135, UR37, PT ;  /* 0x0000002584847e46 */ /* 0x000fe4000b800187 */
[----:B-1----:R-:W-:Y:S01]  /*3370*/  SHF.R.U32.HI R3, RZ, 0x1, R0 ;  /* 0x00000001ff037819 */ /* 0x002fe20000011600 */
[----:B------:R-:W-:Y:S02]  /*3380*/  IMAD.SHL.U32 R2, R0, 0x2, RZ ;  /* 0x0000000200027824 */ /* 0x000fe400078e00ff */
[----:B------:R-:W-:Y:S03]  /*3390*/  IMAD.U32 R0, RZ, RZ, UR43 ;  /* 0x0000002bff007e24 */ /* 0x000fe6000f8e00ff */
[----:B------:R-:W-:Y:S04]  /*33a0*/  LOP3.LUT R2, R2, 0x6, RZ, 0xc0, !PT ;  /* 0x0000000602027812 */ /* 0x000fe800078ec0ff */
[----:B------:R-:W-:Y:S02]  /*33b0*/  LOP3.LUT R2, R2, 0x1e0, R3, 0xf8, !PT ;  /* 0x000001e002027812 */ /* 0x000fe400078ef803 */
[----:B------:R-:W-:Y:S03]  /*33c0*/  VIMNMX R3, PT, PT, RZ, R143, !PT ;  /* 0x0000008fff037248 */ /* 0x000fe60007fe0100 */
[----:B------:R-:W-:Y:S01]  /*33d0*/  IMAD R0, R0, 0x80, R2 ;  /* 0x0000008000007824 */ /* 0x000fe200078e0202 */
[----:B------:R-:W-:Y:S03]  /*33e0*/  VIADDMNMX R2, R143, 0x8, RZ, !PT ;  /* 0x000000088f027846 */ /* 0x000fe600078001ff */
[C---:B------:R-:W-:Y:S01]  /*33f0*/  VIADD R141, R0.reuse, 0x1 ;  /* 0x00000001008d7836 */ /* 0x040fe20000000000 */
[CC--:B------:R-:W-:Y:S01]  /*3400*/  ISETP.GE.AND P3, PT, R0.reuse, R3.reuse, PT ;  /* 0x000000030000720c */ /* 0x0c0fe20003f66270 */
[C---:B------:R-:W-:Y:S01]  /*3410*/  VIADD R140, R0.reuse, 0x8 ;  /* 0x00000008008c7836 */ /* 0x040fe20000000000 */
[CC--:B------:R-:W-:Y:S01]  /*3420*/  ISETP.GE.AND P1, PT, R0.reuse, R2.reuse, PT ;  /* 0x000000020000720c */ /* 0x0c0fe20003f26270 */
[C---:B------:R-:W-:Y:S01]  /*3430*/  VIADD R139, R0.reuse, 0x9 ;  /* 0x00000009008b7836 */ /* 0x040fe20000000000 */
[-C--:B------:R-:W-:Y:S01]  /*3440*/  ISETP.GE.AND P2, PT, R141, R3.reuse, PT ;  /* 0x000000038d00720c */ /* 0x080fe20003f46270 */
[----:B------:R-:W-:Y:S01]  /*3450*/  VIADD R138, R0, 0x10 ;  /* 0x00000010008a7836 */ /* 0x000fe20000000000 */
[----:B------:R-:W-:Y:S01]  /*3460*/  FSEL R4, R4, -INF , P3 ;  /* 0xff80000004047808 */ /* 0x000fe20001800000 */
[C---:B------:R-:W-:Y:S01]  /*3470*/  VIADD R137, R0.reuse, 0x11 ;  /* 0x0000001100897836 */ /* 0x040fe20000000000 */
[----:B------:R-:W-:Y:S01]  /*3480*/  FSEL R5, R5, -INF , P2 ;  /* 0xff80000005057808 */ /* 0x000fe20001000000 */
[C---:B------:R-:W-:Y:S01]  /*3490*/  VIADD R136, R0.reuse, 0x18 ;  /* 0x0000001800887836 */ /* 0x040fe20000000000 */
[-C--:B------:R-:W-:Y:S01]  /*34a0*/  ISETP.GE.AND P0, PT, R141, R2.reuse, PT ;  /* 0x000000028d00720c */ /* 0x080fe20003f06270 */
[----:B------:R-:W-:Y:S01]  /*34b0*/  VIADD R135, R0, 0x19 ;  /* 0x0000001900877836 */ /* 0x000fe20000000000 */
[CC--:B------:R-:W-:Y:S02]  /*34c0*/  ISETP.GE.AND P4, PT, R140.reuse, R3.reuse, PT ;  /* 0x000000038c00720c */ /* 0x0c0fe40003f86270 */
[-C--:B------:R-:W-:Y:S02]  /*34d0*/  ISETP.GE.AND P3, PT, R139, R3.reuse, PT ;  /* 0x000000038b00720c */ /* 0x080fe40003f66270 */
[-C--:B------:R-:W-:Y:S02]  /*34e0*/  ISETP.GE.AND P2, PT, R140, R2.reuse, PT ;  /* 0x000000028c00720c */ /* 0x080fe40003f46270 */
        /* <DEDUP_REMOVED lines=8> */
[-C--:B------:R-:W-:Y:S02]  /*3570*/  ISETP.GE.AND P5, PT, R136, R3.reuse, PT ;  /* 0x000000038800720c */ /* 0x080fe40003fa6270 */
[----:B------:R-:W-:Y:S02]  /*3580*/  ISETP.GE.AND P4, PT, R135, R3, PT ;  /* 0x000000038700720c */ /* 0x000fe40003f86270 */
[-C--:B------:R-:W-:Y:S02]  /*3590*/  ISETP.GE.AND P3, PT, R138, R2.reuse, PT ;  /* 0x000000028a00720c */ /* 0x080fe40003f66270 */
[-C--:B------:R-:W-:Y:S02]  /*35a0*/  ISETP.GE.AND P2, PT, R137, R2.reuse, PT ;  /* 0x000000028900720c */ /* 0x080fe40003f46270 */
[----:B------:R-:W-:Y:S02]  /*35b0*/  VIADDMNMX R3, R143, 0x20, RZ, !PT ;  /* 0x000000208f037846 */ /* 0x000fe400078001ff */
[----:B------:R-:W-:Y:S02]  /*35c0*/  FSEL R19, R19, -INF , P1 ;  /* 0xff80000013137808 */ /* 0x000fe40000800000 */
[----:B------:R-:W-:Y:S02]  /*35d0*/  FSEL R20, R20, -INF , P0 ;  /* 0xff80000014147808 */ /* 0x000fe40000000000 */
[----:B------:R-:W-:Y:S02]  /*35e0*/  FSEL R22, R22, -INF , P3 ;  /* 0xff80000016167808 */ /* 0x000fe40001800000 */
[----:B------:R-:W-:Y:S02]  /*35f0*/  FSEL R23, R23, -INF , P2 ;  /* 0xff80000017177808 */ /* 0x000fe40001000000 */
        /* <DEDUP_REMOVED lines=104> */
.L_x_257:
[----:B------:R-:W1:Y:S01]  /*3c80*/  S2R R163, SR_TID.X ;  /* 0x0000000000a37919 */ /* 0x000e620000002100 */
[C---:B------:R-:W-:Y:S01]  /*3c90*/  FMUL.FTZ R132, R251.reuse, 1.4426950216293334961 ;  /* 0x3fb8aa3bfb847820 */ /* 0x040fe20000410000 */
[----:B------:R-:W-:Y:S01]  /*3ca0*/  FSETP.NEU.FTZ.AND P1, PT, R251, -INF , PT ;  /* 0xff800000fb00780b */ /* 0x000fe20003f3d000 */
[C---:B------:R-:W-:Y:S01]  /*3cb0*/  FMUL.FTZ R2, R250.reuse, 1.4426950216293334961 ;  /* 0x3fb8aa3bfa027820 */ /* 0x040fe20000410000 */
[----:B------:R-:W-:Y:S01]  /*3cc0*/  FSETP.NEU.FTZ.AND P0, PT, R250, -INF , PT ;  /* 0xff800000fa00780b */ /* 0x000fe20003f1d000 */
[----:B------:R-:W-:Y:S01]  /*3cd0*/  FMUL.FTZ R3, R248, 1.4426950216293334961 ;  /* 0x3fb8aa3bf8037820 */ /* 0x000fe20000410000 */
[----:B------:R-:W-:Y:S01]  /*3ce0*/  FSEL R132, R132, RZ, P1 ;  /* 0x000000ff84847208 */ /* 0x000fe20000800000 */
[----:B------:R-:W-:Y:S01]  /*3cf0*/  FMUL.FTZ R0, R249, 1.4426950216293334961 ;  /* 0x3fb8aa3bf9007820 */ /* 0x000fe20000410000 */
[----:B------:R-:W-:Y:S01]  /*3d00*/  FSEL R2, R2, RZ, P0 ;  /* 0x000000ff02027208 */ /* 0x000fe20000000000 */
[----:B------:R-:W-:Y:S01]  /*3d10*/  UISETP.GT.AND UP0, UPT, UR50, UR49, UPT ;  /* 0x000000313200728c */ /* 0x000fe2000bf04270 */
[----:B------:R-:W-:Y:S01]  /*3d20*/  FSETP.NEU.FTZ.AND P0, PT, R248, -INF , PT ;  /* 0xff800000f800780b */ /* 0x000fe20003f1d000 */
[--C-:B------:R-:W-:Y:S01]  /*3d30*/  FFMA.FTZ R4, R4, UR14, -R132.reuse ;  /* 0x0000000e04047c23 */ /* 0x100fe20008010884 */
[----:B------:R-:W-:Y:S01]  /*3d40*/  FFMA.FTZ R5, R5, UR14, -R132 ;  /* 0x0000000e05057c23 */ /* 0x000fe20008010884 */
[--C-:B------:R-:W-:Y:S01]  /*3d50*/  FFMA.FTZ R6, R6, UR14, -R2.reuse ;  /* 0x0000000e06067c23 */ /* 0x100fe20008010802 */
[--C-:B------:R-:W-:Y:S01]  /*3d60*/  FFMA.FTZ R7, R7, UR14, -R2.reuse ;  /* 0x0000000e07077c23 */ /* 0x100fe20008010802 */
[----:B------:R2:W-:Y:S01]  /*3d70*/  MUFU.EX2 R161, R4 ;  /* 0x0000000400a17308 */ /* 0x0005e20000000800 */
[----:B------:R-:W-:Y:S01]  /*3d80*/  FSETP.NEU.FTZ.AND P1, PT, R249, -INF , PT ;  /* 0xff800000f900780b */ /* 0x000fe20003f3d000 */
[--C-:B------:R-:W-:Y:S01]  /*3d90*/  FFMA.FTZ R34, R34, UR14, -R2.reuse ;  /* 0x0000000e22227c23 */ /* 0x100fe20008010802 */
[----:B------:R-:W-:Y:S07]  /*3da0*/  FSEL R3, R3, RZ, P0 ;  /* 0x000000ff03037208 */ /* 0x000fee0000000000 */
[----:B------:R-:W-:Y:S01]  /*3db0*/  MUFU.EX2 R157, R5 ;  /* 0x00000005009d7308 */ /* 0x000fe20000000800 */
[----:B------:R-:W-:Y:S01]  /*3dc0*/  FSEL R0, R0, RZ, P1 ;  /* 0x000000ff00007208 */ /* 0x000fe20000800000 */
[--C-:B------:R-:W-:Y:S01]  /*3dd0*/  FFMA.FTZ R35, R35, UR14, -R2.reuse ;  /* 0x0000000e23237c23 */ /* 0x100fe20008010802 */
[--C-:B------:R-:W-:Y:S07]  /*3de0*/  FFMA.FTZ R18, R18, UR14, -R2.reuse ;  /* 0x0000000e12127c23 */ /* 0x100fee0008010802 */
[----:B------:R3:W-:Y:S01]  /*3df0*/  MUFU.EX2 R155, R6 ;  /* 0x00000006009b7308 */ /* 0x0007e20000000800 */
[--C-:B------:R-:W-:Y:S01]  /*3e00*/  FFMA.FTZ R19, R19, UR14, -R2.reuse ;  /* 0x0000000e13137c23 */ /* 0x100fe20008010802 */
[--C-:B------:R-:W-:Y:S01]  /*3e10*/  FFMA.FTZ R22, R22, UR14, -R2.reuse ;  /* 0x0000000e16167c23 */ /* 0x100fe20008010802 */
[----:B------:R-:W-:Y:S07]  /*3e20*/  FFMA.FTZ R23, R23, UR14, -R2 ;  /* 0x0000000e17177c23 */ /* 0x000fee0008010802 */
[----:B------:R4:W4:Y:S01]  /*3e30*/  MUFU.EX2 R153, R7 ;  /* 0x0000000700997308 */ /* 0x0009220000000800 */
        /* <DEDUP_REMOVED lines=9> */
[--C-:B------:R-:W-:Y:S01]  /*3ed0*/  FFMA.FTZ R29, R29, UR14, -R0.reuse ;  /* 0x0000000e1d1d7c23 */ /* 0x100fe20008010800 */
[--C-:B------:R-:W-:Y:S01]  /*3ee0*/  FFMA.FTZ R8, R8, UR14, -R0.reuse ;  /* 0x0000000e08087c23 */ /* 0x100fe20008010800 */
[--C-:B------:R-:W-:Y:S01]  /*3ef0*/  FFMA.FTZ R9, R9, UR14, -R0.reuse ;  /* 0x0000000e09097c23 */ /* 0x100fe20008010800 */
[--C-:B------:R-:W-:Y:S01]  /*3f00*/  FFMA.FTZ R12, R12, UR14, -R0.reuse ;  /* 0x0000000e0c0c7c23 */ /* 0x100fe20008010800 */
[----:B-1----:R-:W-:Y:S01]  /*3f10*/  SHF.L.U32 R2, R163, 0x5, RZ ;  /* 0x00000005a3027819 */ /* 0x002fe200000006ff */
[--C-:B------:R-:W-:Y:S01]  /*3f20*/  FFMA.FTZ R13, R13, UR14, -R0.reuse ;  /* 0x0000000e0d0d7c23 */ /* 0x100fe20008010800 */
[----:B------:R-:W-:Y:S01]  /*3f30*/  SHF.L.U32 R3, R163, 0x4, RZ ;  /* 0x00000004a3037819 */ /* 0x000fe200000006ff */
[--C-:B------:R-:W-:Y:S01]  /*3f40*/  FFMA.FTZ R24, R24, UR14, -R0.reuse ;  /* 0x0000000e18187c23 */ /* 0x100fe20008010800 */
[----:B------:R-:W-:Y:S01]  /*3f50*/  FFMA.FTZ R25, R25, UR14, -R0 ;  /* 0x0000000e19197c23 */ /* 0x000fe20008010800 */
[C---:B--2---:R-:W-:Y:S01]  /*3f60*/  SHF.L.U32 R4, R163.reuse, 0x2, RZ ;  /* 0x00000002a3047819 */ /* 0x044fe200000006ff */
[----:B------:R1:W-:Y:S01]  /*3f70*/  MUFU.EX2 R149, R9 ;  /* 0x0000000900957308 */ /* 0x0003e20000000800 */
[----:B------:R-:W-:Y:S01]  /*3f80*/  LOP3.LUT R0, R2, 0xc0, RZ, 0xc0, !PT ;  /* 0x000000c002007812 */ /* 0x000fe200078ec0ff */
[--C-:B------:R-:W-:Y:S01]  /*3f90*/  FFMA.FTZ R16, R16, UR14, -R132.reuse ;  /* 0x0000000e10107c23 */ /* 0x100fe20008010884 */
[----:B---3--:R-:W-:Y:S01]  /*3fa0*/  SHF.L.U32 R6, R163, 0x1, RZ ;  /* 0x00000001a3067819 */ /* 0x008fe200000006ff */
[----:B------:R-:W-:Y:S01]  /*3fb0*/  FFMA.FTZ R17, R17, UR14, -R132 ;  /* 0x0000000e11117c23 */ /* 0x000fe20008010884 */
[----:B------:R-:W-:Y:S05]  /*3fc0*/  LOP3.LUT R5, R3, 0x1c0, RZ, 0xc0, !PT ;  /* 0x000001c003057812 */ /* 0x000fea00078ec0ff */
[----:B------:R-:W-:Y:S01]  /*3fd0*/  MUFU.EX2 R246, R16 ;  /* 0x0000001000f67308 */ /* 0x000fe20000000800 */
[----:B------:R-:W-:Y:S01]  /*3fe0*/  LOP3.LUT R0, R0, 0x18, R4, 0xf8, !PT ;  /* 0x0000001800007812 */ /* 0x000fe200078ef804 */
[--C-:B------:R-:W-:Y:S01]  /*3ff0*/  FFMA.FTZ R20, R20, UR14, -R132.reuse ;  /* 0x0000000e14147c23 */ /* 0x100fe20008010884 */
[----:B------:R-:W-:Y:S07]  /*4000*/  SHF.R.U32.HI R4, RZ, 0x1, R163 ;  /* 0x00000001ff047819 */ /* 0x000fee00000116a3 */
[----:B------:R-:W2:Y:S01]  /*4010*/  MUFU.EX2 R244, R17 ;  /* 0x0000001100f47308 */ /* 0x000ea20000000800 */
[C---:B----4-:R-:W-:Y:S01]  /*4020*/  LOP3.LUT R7, R2.reuse, 0x7400, RZ, 0xc0, !PT ;  /* 0x0000740002077812 */ /* 0x050fe200078ec0ff */
[----:B------:R-:W-:Y:S01]  /*4030*/  FFMA.FTZ R21, R21, UR14, -R132 ;  /* 0x0000000e15157c23 */ /* 0x000fe20008010884 */
[----:B------:R-:W-:Y:S07]  /*4040*/  LOP3.LUT R5, R5, 0x38, R6, 0xf8, !PT ;  /* 0x0000003805057812 */ /* 0x000fee00078ef806 */
[----:B------:R-:W-:Y:S01]  /*4050*/  MUFU.EX2 R232, R18 ;  /* 0x0000001200e87308 */ /* 0x000fe20000000800 */
[----:B------:R-:W-:Y:S01]  /*4060*/  LOP3.LUT R2, R2, 0x120, RZ, 0xc0, !PT ;  /* 0x0000012002027812 */ /* 0x000fe200078ec0ff */
[----:B------:R-:W-:Y:S01]  /*4070*/  FFMA.FTZ R32, R32, UR14, -R132 ;  /* 0x0000000e20207c23 */ /* 0x000fe20008010884 */
[----:B------:R-:W-:Y:S07]  /*4080*/  LOP3.LUT R6, R7, 0x6, R6, 0xf8, !PT ;  /* 0x0000000607067812 */ /* 0x000fee00078ef806 */
[----:B------:R-:W3:Y:S01]  /*4090*/  MUFU.EX2 R243, R19 ;  /* 0x0000001300f37308 */ /* 0x000ee20000000800 */
[----:B------:R-:W-:Y:S01]  /*40a0*/  LOP3.LUT R5, R5, 0x20, R4, 0x78, !PT ;  /* 0x0000002005057812 */ /* 0x000fe200078e7804 */
[----:B------:R-:W-:Y:S01]  /*40b0*/  FFMA.FTZ R132, R33, UR14, -R132 ;  /* 0x0000000e21847c23 */ /* 0x000fe20008010884 */
[----:B------:R-:W-:Y:S07]  /*40c0*/  LOP3.LUT R2, R2, 0x200, R3, 0xf8, !PT ;  /* 0x0000020002027812 */ /* 0x000fee00078ef803 */
[----:B------:R-:W4:Y:S01]  /*40d0*/  MUFU.EX2 R150, R8 ;  /* 0x0000000800967308 */ /* 0x000f220000000800 */
[----:B------:R-:W-:Y:S02]  /*40e0*/  LOP3.LUT R0, R0, 0x8, R4, 0x78, !PT ;  /* 0x0000000800007812 */ /* 0x000fe400078e7804 */
[----:B------:R-:W-:Y:S07]  /*40f0*/  LOP3.LUT R3, R6, R5, RZ, 0xfc, !PT ;  /* 0x0000000506037212 */ /* 0x000fee00078efcff */
[----:B------:R-:W-:Y:S01]  /*4100*/  MUFU.EX2 R147, R10 ;  /* 0x0000000a00937308 */ /* 0x000fe20000000800 */
[----:B------:R-:W-:Y:S02]  /*4110*/  LOP3.LUT R0, R2, R0, RZ, 0xfc, !PT ;  /* 0x0000000002007212 */ /* 0x000fe400078efcff */
[----:B------:R-:W-:Y:S07]  /*4120*/  LEA R2, R3, UR4, 0x1 ;  /* 0x0000000403027c11 */ /* 0x000fee000f8e08ff */
[----:B------:R-:W-:Y:S01]  /*4130*/  MUFU.EX2 R146, R11 ;  /* 0x0000000b00927308 */ /* 0x000fe20000000800 */
[----:B------:R-:W-:Y:S02]  /*4140*/  F2FP.BF16.F32.PACK_AB R4, R153, R155 ;  /* 0x0000009b9904723e */ /* 0x000fe400000010ff */
[----:B------:R-:W-:Y:S07]  /*4150*/  LOP3.LUT P2, RZ, R163, 0x4, RZ, 0xc0, !PT ;  /* 0x00000004a3ff7812 */ /* 0x000fee000784c0ff */
[----:B------:R-:W-:Y:S01]  /*4160*/  MUFU.EX2 R160, R12 ;  /* 0x0000000c00a07308 */ /* 0x000fe20000000800 */
[----:B-1----:R-:W-:Y:S01]  /*4170*/  MOV R9, 0x10 ;  /* 0x0000001000097802 */ /* 0x002fe20000000f00 */
[----:B------:R3:W-:Y:S01]  /*4180*/  STS [R2+0x13400], R4 ;  /* 0x0134000402007388 */ /* 0x0007e20000000800 */
[----:B------:R-:W-:Y:S07]  /*4190*/  F2FP.BF16.F32.PACK_AB R5, R157, R161 ;  /* 0x000000a19d05723e */ /* 0x000fee00000010ff */
[----:B------:R-:W-:Y:S01]  /*41a0*/  MUFU.EX2 R156, R13 ;  /* 0x0000000d009c7308 */ /* 0x000fe20000000800 */
[----:B------:R-:W-:Y:S02]  /*41b0*/  SEL R9, R9, 0xfffffff0, !P2 ;  /* 0xfffffff009097807 */ /* 0x000fe40005000000 */
[----:B--2---:R-:W-:Y:S01]  /*41c0*/  F2FP.BF16.F32.PACK_AB R3, R244, R246 ;  /* 0x000000f6f403723e */ /* 0x004fe200000010ff */
[----:B------:R1:W-:Y:S01]  /*41d0*/  STS [R2+0x13000], R5 ;  /* 0x0130000502007388 */ /* 0x0003e20000000800 */
[----:B------:R-:W-:Y:S05]  /*41e0*/  IADD3 R145, PT, PT, R9, R2, RZ ;  /* 0x0000000209917210 */ /* 0x000fea0007ffe0ff */
[----:B------:R-:W-:Y:S01]  /*41f0*/  MUFU.EX2 R154, R14 ;  /* 0x0000000e009a7308 */ /* 0x000fe20000000800 */
[C---:B------:R-:W-:Y:S02]  /*4200*/  LOP3.LUT P0, RZ, R163.reuse, 0x8, RZ, 0xc0, !PT ;  /* 0x00000008a3ff7812 */ /* 0x040fe4000780c0ff */
[C---:B------:R-:W-:Y:S01]  /*4210*/  IADD3 R6, PT, PT, R2.reuse, 0x13000, RZ ;  /* 0x0001300002067810 */ /* 0x040fe20007ffe0ff */
[----:B------:R2:W-:Y:S01]  /*4220*/  STS [R145+0x13000], R3 ;  /* 0x0130000391007388 */ /* 0x0005e20000000800 */
[----:B------:R-:W-:Y:S05]  /*4230*/  IADD3 R144, PT, PT, R2, 0x13020, RZ ;  /* 0x0001302002907810 */ /* 0x000fea0007ffe0ff */
[----:B------:R-:W1:Y:S01]  /*4240*/  MUFU.EX2 R152, R15 ;  /* 0x0000000f00987308 */ /* 0x000e620000000800 */
[----:B------:R-:W-:Y:S02]  /*4250*/  LEA R0, R0, UR4, 0x1 ;  /* 0x0000000400007c11 */ /* 0x000fe4000f8e08ff */
[--C-:B------:R-:W-:Y:S07]  /*4260*/  SHF.R.U32.HI R165, RZ, 0x1, R163.reuse ;  /* 0x00000001ffa57819 */ /* 0x100fee00000116a3 */
[----:B------:R-:W-:Y:S01]  /*4270*/  MUFU.EX2 R231, R20 ;  /* 0x0000001400e77308 */ /* 0x000fe20000000800 */
[----:B------:R-:W-:Y:S02]  /*4280*/  IADD3 R140, PT, PT, R0, 0x6020, RZ ;  /* 0x00006020008c7810 */ /* 0x000fe40007ffe0ff */
[----:B------:R-:W-:Y:S07]  /*4290*/  SHF.L.U32 R148, R163, 0x6, RZ ;  /* 0x00000006a3947819 */ /* 0x000fee00000006ff */
[----:B------:R-:W2:Y:S01]  /*42a0*/  MUFU.EX2 R230, R21 ;  /* 0x0000001500e67308 */ /* 0x000ea20000000800 */
[----:B------:R-:W-:Y:S02]  /*42b0*/  @P0 IADD3 R144, PT, PT, R6, -0x20, RZ ;  /* 0xffffffe006900810 */ /* 0x000fe40007ffe0ff */
[----:B---3--:R-:W-:Y:S07]  /*42c0*/  F2FP.BF16.F32.PACK_AB R4, R243, R232 ;  /* 0x000000e8f304723e */ /* 0x008fee00000010ff */
[----:B------:R-:W-:Y:S01]  /*42d0*/  MUFU.EX2 R171, R22 ;  /* 0x0000001600ab7308 */ /* 0x000fe20000000800 */
[----:B----4-:R-:W-:Y:S02]  /*42e0*/  F2FP.BF16.F32.PACK_AB R6, R149, R150 ;  /* 0x000000969506723e */ /* 0x010fe400000010ff */
[----:B-1----:R-:W-:Y:S01]  /*42f0*/  F2FP.BF16.F32.PACK_AB R8, R152, R154 ;  /* 0x0000009a9808723e */ /* 0x002fe200000010ff */
[----:B------:R-:W-:Y:S01]  /*4300*/  STS [R145+0x13400], R4 ;  /* 0x0134000491007388 */ /* 0x000fe20000000800 */
[----:B------:R-:W-:Y:S05]  /*4310*/  F2FP.BF16.F32.PACK_AB R5, R146, R147 ;  /* 0x000000939205723e */ /* 0x000fea00000010ff */
[----:B------:R-:W1:Y:S01]  /*4320*/  MUFU.EX2 R170, R23 ;  /* 0x0000001700aa7308 */ /* 0x000e620000000800 */
[----:B------:R-:W-:Y:S01]  /*4330*/  SHF.L.U32 R164, R163, 0x3, RZ ;  /* 0x00000003a3a47819 */ /* 0x000fe200000006ff */
[----:B------:R1:W-:Y:S08]  /*4340*/  STS [R2+0x14000], R6 ;  /* 0x0140000602007388 */ /* 0x0003f00000000800 */
[----:B------:R-:W-:Y:S01]  /*4350*/  MUFU.EX2 R247, R32 ;  /* 0x0000002000f77308 */ /* 0x000fe20000000800 */
[----:B--2---:R-:W-:Y:S01]  /*4360*/  F2FP.BF16.F32.PACK_AB R3, R156, R160 ;  /* 0x000000a09c03723e */ /* 0x004fe200000010ff */
[----:B------:R2:W-:Y:S01]  /*4370*/  STS [R2+0x14400], R5 ;  /* 0x0144000502007388 */ /* 0x0005e20000000800 */
[----:B------:R-:W-:Y:S07]  /*4380*/  F2FP.BF16.F32.PACK_AB R7, R230, R231 ;  /* 0x000000e7e607723e */ /* 0x000fee00000010ff */
[----:B------:R-:W-:Y:S01]  /*4390*/  MUFU.EX2 R245, R132 ;  /* 0x0000008400f57308 */ /* 0x000fe20000000800 */
[----:B------:R3:W-:Y:S09]  /*43a0*/  STS [R145+0x14000], R3 ;  /* 0x0140000391007388 */ /* 0x0007f20000000800 */
[----:B------:R-:W-:Y:S01]  /*43b0*/  MUFU.EX2 R242, R34 ;  /* 0x0000002200f27308 */ /* 0x000fe20000000800 */
[----:B------:R-:W-:Y:S09]  /*43c0*/  STS [R145+0x14400], R8 ;  /* 0x0144000891007388 */ /* 0x000ff20000000800 */
[----:B------:R-:W4:Y:S01]  /*43d0*/  MUFU.EX2 R241, R35 ;  /* 0x0000002300f17308 */ /* 0x000f220000000800 */
[----:B------:R3:W-:Y:S09]  /*43e0*/  STS [R144], R7 ;  /* 0x0000000790007388 */ /* 0x0007f20000000800 */
[----:B------:R-:W-:Y:S10]  /*43f0*/  MUFU.EX2 R169, R24 ;  /* 0x0000001800a97308 */ /* 0x000ff40000000800 */
[----:B------:R-:W3:Y:S01]  /*4400*/  MUFU.EX2 R168, R25 ;  /* 0x0000001900a87308 */ /* 0x000ee20000000800 */
[----:B-1----:R-:W-:Y:S09]  /*4410*/  F2FP.BF16.F32.PACK_AB R6, R170, R171 ;  /* 0x000000abaa06723e */ /* 0x002ff200000010ff */
[----:B------:R-:W-:Y:S01]  /*4420*/  MUFU.EX2 R166, R26 ;  /* 0x0000001a00a67308 */ /* 0x000fe20000000800 */
[----:B----4-:R-:W-:Y:S02]  /*4430*/  F2FP.BF16.F32.PACK_AB R4, R241, R242 ;  /* 0x000000f2f104723e */ /* 0x010fe400000010ff */
[----:B--2---:R-:W-:Y:S01]  /*4440*/  F2FP.BF16.F32.PACK_AB R5, R245, R247 ;  /* 0x000000f7f505723e */ /* 0x004fe200000010ff */
[----:B------:R1:W-:Y:S06]  /*4450*/  STS [R144+0x400], R6 ;  /* 0x0004000690007388 */ /* 0x0003ec0000000800 */
[----:B------:R-:W1:Y:S01]  /*4460*/  MUFU.EX2 R159, R27 ;  /* 0x0000001b009f7308 */ /* 0x000e620000000800 */
[----:B---3--:R-:W-:Y:S09]  /*4470*/  IADD3 R3, PT, PT, R9, R144, RZ ;  /* 0x0000009009037210 */ /* 0x008ff20007ffe0ff */
[----:B------:R-:W-:Y:S01]  /*4480*/  MUFU.EX2 R167, R28 ;  /* 0x0000001c00a77308 */ /* 0x000fe20000000800 */
[----:B------:R2:W-:Y:S09]  /*4490*/  STS [R3], R5 ;  /* 0x0000000503007388 */ /* 0x0005f20000000800 */
[----:B------:R-:W2:Y:S01]  /*44a0*/  MUFU.EX2 R162, R29 ;  /* 0x0000001d00a27308 */ /* 0x000ea20000000800 */
[----:B------:R-:W-:Y:S01]  /*44b0*/  F2FP.BF16.F32.PACK_AB R7, R168, R169 ;  /* 0x000000a9a807723e */ /* 0x000fe200000010ff */
[----:B------:R3:W-:Y:S08]  /*44c0*/  STS [R3+0x400], R4 ;  /* 0x0004000403007388 */ /* 0x0007f00000000800 */
[----:B------:R-:W-:Y:S01]  /*44d0*/  MUFU.EX2 R158, R30 ;  /* 0x0000001e009e7308 */ /* 0x000fe20000000800 */
[----:B------:R-:W-:Y:S09]  /*44e0*/  STS [R144+0x1000], R7 ;  /* 0x0010000790007388 */ /* 0x000ff20000000800 */
[----:B------:R-:W3:Y:S01]  /*44f0*/  MUFU.EX2 R151, R31 ;  /* 0x0000001f00977308 */ /* 0x000ee20000000800 */
[----:B-1----:R-:W-:Y:S05]  /*4500*/  F2FP.BF16.F32.PACK_AB R6, R159, R166 ;  /* 0x000000a69f06723e */ /* 0x002fea00000010ff */
[----:B------:R-:W-:Y:S01]  /*4510*/  STS [R144+0x1400], R6 ;  /* 0x0014000690007388 */ /* 0x000fe20000000800 */
[----:B--2---:R-:W-:Y:S02]  /*4520*/  F2FP.BF16.F32.PACK_AB R5, R162, R167 ;  /* 0x000000a7a205723e */ /* 0x004fe400000010ff */
[----:B---3--:R-:W-:Y:S03]  /*4530*/  F2FP.BF16.F32.PACK_AB R4, R151, R158 ;  /* 0x0000009e9704723e */ /* 0x008fe600000010ff */
[----:B------:R-:W-:Y:S04]  /*4540*/  STS [R3+0x1000], R5 ;  /* 0x0010000503007388 */ /* 0x000fe80000000800 */
[----:B------:R1:W-:Y:S04]  /*4550*/  STS [R3+0x1400], R4 ;  /* 0x0014000403007388 */ /* 0x0003e80000000800 */
[----:B------:R-:W2:Y:S08]  /*4560*/  LDSM.16.M88.4 R32, [R0+0x6000] ;  /* 0x006000000020783b */ /* 0x000eb00000000200 */
[----:B------:R-:W3:Y:S01]  /*4570*/  LDSM.16.M88.4 R28, [R0+0x6800] ;  /* 0x00680000001c783b */ /* 0x000ee20000000200 */
[----:B-1----:R-:W-:Y:S04]  /*4580*/  IADD3 R3, PT, PT, R0, 0x6000, RZ ;  /* 0x0000600000037810 */ /* 0x002fe80007ffe0ff */
[----:B------:R-:W-:Y:S02]  /*4590*/  @P2 IADD3 R140, PT, PT, R3, -0x20, RZ ;  /* 0xffffffe0038c2810 */ /* 0x000fe40007ffe0ff */
[----:B------:R-:W-:Y:S03]  /*45a0*/  LOP3.LUT R3, R165, 0x30, RZ, 0xc0, !PT ;  /* 0x00000030a5037812 */ /* 0x000fe600078ec0ff */
[----:B------:R-:W1:Y:S01]  /*45b0*/  LDSM.16.M88.4 R132, [R140] ;  /* 0x000000008c84783b */ /* 0x000e620000000200 */
[----:B------:R-:W-:Y:S04]  /*45c0*/  LOP3.LUT R3, R3, 0x8, R163, 0xf8, !PT ;  /* 0x0000000803037812 */ /* 0x000fe800078ef8a3 */
[----:B------:R-:W-:Y:S03]  /*45d0*/  LOP3.LUT R3, R3, 0x1c0, R148, 0xf8, !PT ;  /* 0x000001c003037812 */ /* 0x000fe600078ef894 */
[----:B------:R-:W4:Y:S01]  /*45e0*/  LDSM.16.M88.4 R136, [R140+0x800] ;  /* 0x000800008c88783b */ /* 0x000f220000000200 */
[----:B------:R-:W-:Y:S01]  /*45f0*/  LOP3.LUT R3, R3, 0x38, R164, 0x78, !PT ;  /* 0x0000003803037812 */ /* 0x000fe200078e78a4 */
        /* <DEDUP_REMOVED lines=39> */
[----:B------:R-:W-:Y:S01]  /*4870*/  LEA R3, R3, R0, 0x1 ;  /* 0x0000000003037211 */ /* 0x000fe200078e08ff */
        /* <DEDUP_REMOVED lines=12> */
[-C--:B------:R-:W-:Y:S03]  /*4940*/  HMMA.16816.F32.BF16 R12, R140, R214.reuse, R12 ;  /* 0x000000d68c0c723c */ /* 0x080fe6000004180c */
[C---:B-----5:R-:W-:Y:S01]  /*4950*/  FADD.FTZ R4, -R229.reuse, R4 ;  /* 0x00000004e5047221 */ /* 0x060fe20000010100 */
[----:B------:R-:W-:Y:S01]  /*4960*/  FADD.FTZ R5, -R229, R5 ;  /* 0x00000005e5057221 */ /* 0x000fe20000010100 */
[C---:B------:R-:W-:Y:S01]  /*4970*/  FADD.FTZ R6, -R228.reuse, R6 ;  /* 0x00000006e4067221 */ /* 0x040fe20000010100 */
[----:B------:R-:W-:Y:S01]  /*4980*/  FADD.FTZ R7, -R228, R7 ;  /* 0x00000007e4077221 */ /* 0x000fe20000010100 */
[----:B------:R-:W-:Y:S01]  /*4990*/  FMUL.FTZ R4, R161, R4 ;  /* 0x00000004a1047220 */ /* 0x000fe20000410000 */
[C---:B------:R-:W-:Y:S04]  /*49a0*/  HMMA.16816.F32.BF16 R16, R132.reuse, R214, R16 ;  /* 0x000000d68410723c */ /* 0x040fe80000041810 */
[----:B------:R-:W-:Y:S01]  /*49b0*/  FMUL.FTZ R5, R157, R5 ;  /* 0x000000059d057220 */ /* 0x000fe20000410000 */
[C---:B------:R-:W-:Y:S01]  /*49c0*/  FADD.FTZ R8, -R227.reuse, R8 ;  /* 0x00000008e3087221 */ /* 0x040fe20000010100 */
[C---:B------:R-:W-:Y:S01]  /*49d0*/  FADD.FTZ R9, -R227.reuse, R9 ;  /* 0x00000009e3097221 */ /* 0x040fe20000010100 */
[C---:B------:R-:W-:Y:S01]  /*49e0*/  FADD.FTZ R10, -R226.reuse, R10 ;  /* 0x0000000ae20a7221 */ /* 0x040fe20000010100 */
[-C--:B------:R-:W-:Y:S03]  /*49f0*/  HMMA.16816.F32.BF16 R20, R132, R216.reuse, R20 ;  /* 0x000000d88414723c */ /* 0x080fe60000041814 */
[----:B------:R-:W-:Y:S01]  /*4a00*/  FADD.FTZ R11, -R226, R11 ;  /* 0x0000000be20b7221 */ /* 0x000fe20000010100 */
[C---:B------:R-:W-:Y:S01]  /*4a10*/  FADD.FTZ R12, -R227.reuse, R12 ;  /* 0x0000000ce30c7221 */ /* 0x040fe20000010100 */
[----:B------:R-:W-:Y:S01]  /*4a20*/  FADD.FTZ R13, -R227, R13 ;  /* 0x0000000de30d7221 */ /* 0x000fe20000010100 */
[----:B------:R-:W-:Y:S01]  /*4a30*/  F2FP.BF16.F32.PACK_AB R138, R5, R4 ;  /* 0x00000004058a723e */ /* 0x000fe200000010ff */
[----:B------:R-:W-:Y:S01]  /*4a40*/  FMUL.FTZ R6, R155, R6 ;  /* 0x000000069b067220 */ /* 0x000fe20000410000 */
[C---:B------:R-:W-:Y:S04]  /*4a50*/  HMMA.16816.F32.BF16 R24, R140.reuse, R216, R24 ;  /* 0x000000d88c18723c */ /* 0x040fe80000041818 */
[----:B------:R-:W-:Y:S01]  /*4a60*/  FMUL.FTZ R7, R153, R7 ;  /* 0x0000000799077220 */ /* 0x000fe20000410000 */
[----:B------:R-:W-:Y:S01]  /*4a70*/  FMUL.FTZ R8, R150, R8 ;  /* 0x0000000896087220 */ /* 0x000fe20000410000 */
[----:B------:R-:W-:Y:S01]  /*4a80*/  FMUL.FTZ R9, R149, R9 ;  /* 0x0000000995097220 */ /* 0x000fe20000410000 */
[----:B------:R-:W-:Y:S01]  /*4a90*/  FMUL.FTZ R10, R147, R10 ;  /* 0x0000000a930a7220 */ /* 0x000fe20000410000 */
[-C--:B------:R-:W-:Y:S03]  /*4aa0*/  HMMA.16816.F32.BF16 R28, R140, R218.reuse, R28 ;  /* 0x000000da8c1c723c */ /* 0x080fe6000004181c */
[----:B------:R-:W-:Y:S01]  /*4ab0*/  FMUL.FTZ R11, R146, R11 ;  /* 0x0000000b920b7220 */ /* 0x000fe20000410000 */
[----:B------:R-:W-:Y:S01]  /*4ac0*/  FADD.FTZ R14, -R226, R14 ;  /* 0x0000000ee20e7221 */ /* 0x000fe20000010100 */
[----:B------:R-:W-:Y:S01]  /*4ad0*/  FMUL.FTZ R5, R160, R12 ;  /* 0x0000000ca0057220 */ /* 0x000fe20000410000 */
[----:B------:R-:W-:Y:S01]  /*4ae0*/  FMUL.FTZ R4, R156, R13 ;  /* 0x0000000d9c047220 */ /* 0x000fe20000410000 */
[----:B------:R-:W-:Y:S01]  /*4af0*/  FADD.FTZ R15, -R226, R15 ;  /* 0x0000000fe20f7221 */ /* 0x000fe20000010100 */
[----:B------:R-:W-:Y:S04]  /*4b00*/  HMMA.16816.F32.BF16 R32, R132, R218, R32 ;  /* 0x000000da8420723c */ /* 0x000fe80000041820 */
        /* <DEDUP_REMOVED lines=8> */
[C---:B------:R-:W-:Y:S01]  /*4b90*/  FADD.FTZ R24, -R227.reuse, R24 ;  /* 0x00000018e3187221 */ /* 0x040fe20000010100 */
[C---:B------:R-:W-:Y:S01]  /*4ba0*/  FADD.FTZ R25, -R227.reuse, R25 ;  /* 0x00000019e3197221 */ /* 0x040fe20000010100 */
[C---:B------:R-:W-:Y:S01]  /*4bb0*/  FADD.FTZ R26, -R226.reuse, R26 ;  /* 0x0000001ae21a7221 */ /* 0x040fe20000010100 */
[C---:B------:R-:W-:Y:S01]  /*4bc0*/  FADD.FTZ R27, -R226.reuse, R27 ;  /* 0x0000001be21b7221 */ /* 0x040fe20000010100 */
[----:B------:R-:W-:Y:S01]  /*4bd0*/  FADD.FTZ R28, -R227, R28 ;  /* 0x0000001ce31c7221 */ /* 0x000fe20000010100 */
[----:B------:R-:W-:Y:S01]  /*4be0*/  F2FP.BF16.F32.PACK_AB R139, R7, R6 ;  /* 0x00000006078b723e */ /* 0x000fe200000010ff */
[----:B------:R-:W-:Y:S01]  /*4bf0*/  FADD.FTZ R29, -R227, R29 ;  /* 0x0000001de31d7221 */ /* 0x000fe20000010100 */
[C---:B------:R-:W-:Y:S01]  /*4c00*/  FADD.FTZ R30, -R226.reuse, R30 ;  /* 0x0000001ee21e7221 */ /* 0x040fe20000010100 */
[----:B------:R-:W-:Y:S01]  /*4c10*/  F2FP.BF16.F32.PACK_AB R136, R9, R8 ;  /* 0x000000080988723e */ /* 0x000fe200000010ff */
[----:B------:R-:W-:Y:S01]  /*4c20*/  FADD.FTZ R31, -R226, R31 ;  /* 0x0000001fe21f7221 */ /* 0x000fe20000010100 */
[----:B------:R-:W-:Y:S01]  /*4c30*/  FADD.FTZ R32, -R229, R32 ;  /* 0x00000020e5207221 */ /* 0x000fe20000010100 */
[----:B------:R-:W-:Y:S01]  /*4c40*/  F2FP.BF16.F32.PACK_AB R137, R11, R10 ;  /* 0x0000000a0b89723e */ /* 0x000fe200000010ff */
[----:B------:R-:W-:Y:S01]  /*4c50*/  FADD.FTZ R33, -R229, R33 ;  /* 0x00000021e5217221 */ /* 0x000fe20000010100 */
[C---:B------:R-:W-:Y:S01]  /*4c60*/  FADD.FTZ R34, -R228.reuse, R34 ;  /* 0x00000022e4227221 */ /* 0x040fe20000010100 */
[----:B------:R-:W-:Y:S01]  /*4c70*/  FADD.FTZ R35, -R228, R35 ;  /* 0x00000023e4237221 */ /* 0x000fe20000010100 */
[----:B------:R-:W-:Y:S01]  /*4c80*/  FMUL.FTZ R0, R154, R14 ;  /* 0x0000000e9a007220 */ /* 0x000fe20000410000 */
[----:B------:R-:W-:Y:S01]  /*4c90*/  F2FP.BF16.F32.PACK_AB R14, R4, R5 ;  /* 0x00000005040e723e */ /* 0x000fe200000010ff */
        /* <DEDUP_REMOVED lines=52> */
.L_x_258:
[----:B------:R-:W-:Y:S01]  /*4fe0*/  STS [R2+0xf000], R138 ;  /* 0x00f0008a02007388 */ /* 0x000fe20000000800 */
[--C-:B------:R-:W-:Y:S01]  /*4ff0*/  SHF.R.U32.HI R0, RZ, 0x4, R163.reuse ;  /* 0x00000004ff007819 */ /* 0x100fe200000116a3 */
[C---:B------:R-:W-:Y:S01]  /*5000*/  IMAD.SHL.U32 R149, R163.reuse, 0x20, RZ ;  /* 0x00000020a3957824 */ /* 0x040fe200078e00ff */
[----:B------:R-:W2:Y:S02]  /*5010*/  LDC R232, c[0x0][0x44c] ;  /* 0x00011300ffe87b82 */ /* 0x000ea40000000800 */
[----:B------:R-:W-:Y:S01]  /*5020*/  STS [R2+0xf400], R139 ;  /* 0x00f4008b02007388 */ /* 0x000fe20000000800 */
[----:B------:R-:W-:Y:S01]  /*5030*/  LOP3.LUT R166, R0, 0x8, RZ, 0xc0, !PT ;  /* 0x0000000800a67812 */ /* 0x000fe200078ec0ff */
[----:B------:R-:W-:Y:S03]  /*5040*/  IMAD.SHL.U32 R167, R163, 0x4, RZ ;  /* 0x00000004a3a77824 */ /* 0x000fe600078e00ff */
[----:B------:R3:W-:Y:S01]  /*5050*/  STS [R145+0xf400], R12 ;  /* 0x00f4000c91007388 */ /* 0x0007e20000000800 */
[----:B------:R-:W-:Y:S04]  /*5060*/  LOP3.LUT R0, R166, 0x10, R163, 0xf8, !PT ;  /* 0x00000010a6007812 */ /* 0x000fe800078ef8a3 */
[----:B------:R-:W-:Y:S01]  /*5070*/  STS [R145+0xf000], R13 ;  /* 0x00f0000d91007388 */ /* 0x000fe20000000800 */
[----:B------:R-:W-:Y:S04]  /*5080*/  LOP3.LUT R0, R0, 0xc0, R149, 0xf8, !PT ;  /* 0x000000c000007812 */ /* 0x000fe800078ef895 */
[----:B------:R-:W-:Y:S01]  /*5090*/  STS [R2+0x10000], R136 ;  /* 0x0100008802007388 */ /* 0x000fe20000000800 */
[----:B------:R-:W-:Y:S04]  /*50a0*/  LOP3.LUT R0, R0, 0x18, R167, 0x78, !PT ;  /* 0x0000001800007812 */ /* 0x000fe800078e78a7 */
[----:B------:R4:W-:Y:S01]  /*50b0*/  STS [R2+0x10400], R137 ;  /* 0x0104008902007388 */ /* 0x0009e20000000800 */
[----:B------:R-:W-:Y:S04]  /*50c0*/  LOP3.LUT R0, R0, 0x120, R149, 0xf8, !PT ;  /* 0x0000012000007812 */ /* 0x000fe800078ef895 */
[----:B------:R-:W-:Y:S01]  /*50d0*/  STS [R145+0x10000], R14 ;  /* 0x0100000e91007388 */ /* 0x000fe20000000800 */
[----:B------:R-:W-:Y:S01]  /*50e0*/  LEA R0, R0, UR4, 0x1 ;  /* 0x0000000400007c11 */ /* 0x000fe2000f8e08ff */
[----:B--2---:R-:W-:Y:S03]  /*50f0*/  IMAD R232, R232, UR9, RZ ;  /* 0x00000009e8e87c24 */ /* 0x004fe6000f8e02ff */
[----:B------:R-:W-:Y:S05]  /*5100*/  STS [R145+0x10400], R15 ;  /* 0x0104000f91007388 */ /* 0x000fea0000000800 */
[----:B------:R-:W-:Y:S01]  /*5110*/  STS [R144+-0x4000], R11 ;  /* 0xffc0000b90007388 */ /* 0x000fe20000000800 */
[----:B---3--:R-:W-:Y:S04]  /*5120*/  IMAD.MOV.U32 R12, RZ, RZ, 0x10 ;  /* 0x00000010ff0c7424 */ /* 0x008fe800078e00ff */
[----:B------:R-:W-:Y:S01]  /*5130*/  STS [R144+-0x3c00], R10 ;  /* 0xffc4000a90007388 */ /* 0x000fe20000000800 */
[----:B----4-:R-:W-:Y:S05]  /*5140*/  SEL R2, R12, 0xfffffff0, !P2 ;  /* 0xfffffff00c027807 */ /* 0x010fea0005000000 */
[----:B------:R-:W-:Y:S05]  /*5150*/  IMAD.IADD R2, R2, 0x1, R144 ;  /* 0x0000000102027824 */ /* 0x000fea00078e0290 */
[----:B------:R-:W-:Y:S05]  /*5160*/  STS [R2+-0x4000], R4 ;  /* 0xffc0000402007388 */ /* 0x000fea0000000800 */
[----:B------:R-:W-:Y:S05]  /*5170*/  STS [R2+-0x3c00], R5 ;  /* 0xffc4000502007388 */ /* 0x000fea0000000800 */
[----:B------:R-:W-:Y:S05]  /*5180*/  STS [R144+-0x3000], R7 ;  /* 0xffd0000790007388 */ /* 0x000fea0000000800 */
[----:B------:R-:W-:Y:S05]  /*5190*/  STS [R144+-0x2c00], R6 ;  /* 0xffd4000690007388 */ /* 0x000fea0000000800 */
[----:B------:R-:W-:Y:S05]  /*51a0*/  STS [R2+-0x3000], R9 ;  /* 0xffd0000902007388 */ /* 0x000fea0000000800 */
[----:B------:R2:W-:Y:S01]  /*51b0*/  STS [R2+-0x2c00], R8 ;  /* 0xffd4000802007388 */ /* 0x0005e20000000800 */
[----:B------:R-:W-:Y:S01]  /*51c0*/  BAR.SYNC.DEFER_BLOCKING 0x0 ;  /* 0x0000000000007b1d */ /* 0x000fe20000010000 */
[----:B--2---:R-:W-:Y:S05]  /*51d0*/  IMAD.U32 R2, R232, -0x40, RZ ;  /* 0xffffffc0e8027824 */ /* 0x004fea00078e00ff */
[----:B------:R-:W-:Y:S05]  /*51e0*/  LDSM.16.MT88.4 R4, [R3+UR4+0x13000] ;  /* 0x013000040304783b */ /* 0x000fea0008004200 */
[----:B------:R-:W2:Y:S05]  /*51f0*/  LDSM.16.MT88.4 R8, [R0+0x6000] ;  /* 0x006000000008783b */ /* 0x000eaa0000004200 */
[----:B------:R-:W3:Y:S05]  /*5200*/  LDSM.16.MT88.4 R12, [R3+UR4+0x15000] ;  /* 0x01500004030c783b */ /* 0x000eea0008004200 */
[----:B------:R-:W4:Y:S05]  /*5210*/  LDSM.16.MT88.4 R16, [R0+0x7000] ;  /* 0x007000000010783b */ /* 0x000f2a0000004200 */
[----:B------:R-:W5:Y:S05]  /*5220*/  LDSM.16.MT88.4 R20, [R0+0x8000] ;  /* 0x008000000014783b */ /* 0x000f6a0000004200 */
        /* <DEDUP_REMOVED lines=22> */
[----:B------:R-:W3:Y:S05]  /*5390*/  LDSM.16.MT88.4 R4, [R3+UR4+0x14000] ;  /* 0x014000040304783b */ /* 0x000eea0008004200 */
[----:B------:R-:W4:Y:S02]  /*53a0*/  LDSM.16.MT88.4 R20, [R0+0x7800] ;  /* 0x007800000014783b */ /* 0x000f240000004200 */
        /* <DEDUP_REMOVED lines=28> */
[C---:B------:R-:W-:Y:S04]  /*5570*/  LEA R5, P0, R2.reuse, R234, 0x2 ;  /* 0x000000ea02057211 */ /* 0x040fe800078010ff */
[-C--:B-----5:R-:W-:Y:S05]  /*5580*/  HMMA.16816.F32.BF16 R36, R132, R136.reuse, R36 ;  /* 0x000000888424723c */ /* 0x0a0fea0000041824 */
[----:B------:R-:W-:Y:S01]  /*5590*/  LEA.HI.X.SX32 R4, R2, R235, 0x2, P0 ;  /* 0x000000eb02047211 */ /* 0x000fe200000f16ff */
[----:B------:R-:W-:Y:S01]  /*55a0*/  IMAD.MOV.U32 R234, RZ, RZ, R5 ;  /* 0x000000ffffea7224 */ /* 0x000fe200078e0005 */
[----:B------:R-:W-:Y:S01]  /*55b0*/  LOP3.LUT R2, R148, 0x1c0, RZ, 0xc0, !PT ;  /* 0x000001c094027812 */ /* 0x000fe200078ec0ff */
[C---:B------:R-:W-:Y:S04]  /*55c0*/  HMMA.16816.F32.BF16 R40, R140.reuse, R136, R40 ;  /* 0x000000888c28723c */ /* 0x040fe80000041828 */
[----:B------:R-:W-:Y:S04]  /*55d0*/  IMAD.MOV.U32 R235, RZ, RZ, R4 ;  /* 0x000000ffffeb7224 */ /* 0x000fe800078e0004 */
        /* <DEDUP_REMOVED lines=30> */
.L_x_259:
[----:B-1----:R-:W-:Y:S01]  /*57c0*/  LOP3.LUT R4, R148, 0x200, RZ, 0xc0, !PT ;  /* 0x0000020094047812 */ /* 0x002fe200078ec0ff */
[----:B------:R-:W-:Y:S01]  /*57d0*/  LDSM.16.MT88.4 R8, [R0+0x9000] ;  /* 0x009000000008783b */ /* 0x000fe20000004200 */
[----:B------:R-:W-:Y:S01]  /*57e0*/  LOP3.LUT R2, R2, 0x38, R164, 0xf8, !PT ;  /* 0x0000003802027812 */ /* 0x000fe200078ef8a4 */
[----:B------:R-:W-:Y:S01]  /*57f0*/  IMAD.U32 R226, RZ, RZ, UR52 ;  /* 0x00000034ffe27e24 */ /* 0x000fe2000f8e00ff */
[----:B------:R-:W-:Y:S01]  /*5800*/  LOP3.LUT R4, R4, 0xc00, R149, 0xf8, !PT ;  /* 0x00000c0004047812 */ /* 0x000fe200078ef895 */
[----:B------:R-:W-:Y:S01]  /*5810*/  LDSM.16.MT88.4 R16, [R0+0xb000] ;  /* 0x00b000000010783b */ /* 0x000fe20000004200 */
[----:B------:R-:W-:Y:S01]  /*5820*/  LOP3.LUT R2, R2, 0x8, R165, 0x78, !PT ;  /* 0x0000000802027812 */ /* 0x000fe200078e78a5 */
[----:B------:R-:W-:Y:S01]  /*5830*/  @UP0 UIADD3 UR18, UP1, UPT, UR58, -0x100, URZ ;  /* 0xffffff003a120890 */ /* 0x000fe2000ff3e0ff */
[----:B------:R-:W-:Y:S01]  /*5840*/  LOP3.LUT P0, RZ, R163, 0x2, RZ, 0xc0, !PT ;  /* 0x00000002a3ff7812 */ /* 0x000fe2000780c0ff */
[----:B------:R-:W-:Y:S01]  /*5850*/  LDSM.16.MT88.4 R28, [R0+0xd000] ;  /* 0x00d00000001c783b */ /* 0x000fe20000004200 */
[----:B------:R-:W-:Y:S01]  /*5860*/  LOP3.LUT R2, R4, R2, RZ, 0xfc, !PT ;  /* 0x0000000204027212 */ /* 0x000fe200078efcff */
[----:B------:R-:W-:Y:S01]  /*5870*/  @UP0 UIADD3.X UR17, UPT, UPT, UR59, -0x1, URZ, UP1, !UPT ;  /* 0xffffffff3b110890 */ /* 0x000fe20008ffe4ff */
[----:B------:R-:W-:Y:S01]  /*5880*/  SEL R162, R225, 0xffffffe0, !P0 ;  /* 0xffffffe0e1a27807 */ /* 0x000fe20004000000 */
[----:B------:R-:W-:Y:S01]  /*5890*/  LDSM.16.MT88.4 R132, [R0+0x9400] ;  /* 0x009400000084783b */ /* 0x000fe20000004200 */
[----:B------:R-:W-:Y:S01]  /*58a0*/  LEA R2, R2, UR4, 0x1 ;  /* 0x0000000402027c11 */ /* 0x000fe2000f8e08ff */
[----:B------:R-:W-:Y:S01]  /*58b0*/  @UP0 UIADD3 UR60, UP1, UPT, UR60, -0x100, URZ ;  /* 0xffffff003c3c0890 */ /* 0x000fe2000ff3e0ff */
[----:B------:R-:W-:Y:S01]  /*58c0*/  LEA R226, P0, R226, R234, 0x2 ;  /* 0x000000eae2e27211 */ /* 0x000fe200078010ff */
[----:B------:R-:W-:Y:S01]  /*58d0*/  LDSM.16.MT88.4 R136, [R0+0xb400] ;  /* 0x00b400000088783b */ /* 0x000fe20000004200 */
[----:B------:R-:W-:Y:S01]  /*58e0*/  ULOP3.LUT UR8, UR50, 0x1, URZ, 0xc0, !UPT ;  /* 0x0000000132087892 */ /* 0x000fe2000f8ec0ff */
[C---:B------:R-:W-:Y:S01]  /*58f0*/  IMAD.IADD R161, R2.reuse, 0x1, R162 ;  /* 0x0000000102a17824 */ /* 0x040fe200078e02a2 */
[----:B------:R-:W-:Y:S01]  /*5900*/  @UP0 UIADD3.X UR61, UPT, UPT, UR61, -0x1, URZ, UP1, !UPT ;  /* 0xffffffff3d3d0890 */ /* 0x000fe20008ffe4ff */
[----:B------:R-:W1:Y:S01]  /*5910*/  LDSM.16.M88.4 R24, [R2+0xf000] ;  /* 0x00f000000218783b */ /* 0x000e620000000200 */
[C---:B------:R-:W-:Y:S01]  /*5920*/  VIADD R160, R2.reuse, 0xf040 ;  /* 0x0000f04002a07836 */ /* 0x040fe20000000000 */
[----:B------:R-:W-:Y:S02]  /*5930*/  UISETP.NE.U32.AND UP1, UPT, UR8, 0x1, UPT ;  /* 0x000000010800788c */ /* 0x000fe4000bf25070 */
[----:B------:R-:W2:Y:S04]  /*5940*/  LDSM.16.M88.4 R32, [R161+0xf000] ;  /* 0x00f00000a120783b */ /* 0x000ea80000000200 */
[----:B------:R-:W3:Y:S01]  /*5950*/  LDSM.16.MT88.4 R140, [R0+0xd400] ;  /* 0x00d40000008c783b */ /* 0x000ee20000004200 */
[----:B------:R-:W-:Y:S03]  /*5960*/  PLOP3.LUT P1, PT, PT, PT, UP1, 0x80, 0x8 ;  /* 0x000000000008781c */ /* 0x000fe60003f2f018 */
[----:B------:R-:W-:Y:S04]  /*5970*/  LDSM.16.MT88.4 R144, [R0+0x9800] ;  /* 0x009800000090783b */ /* 0x000fe80000004200 */
        /* <DEDUP_REMOVED lines=53> */
[C---:B------:R-:W-:Y:S08]  /*5cd0*/  HMMA.16816.F32.BF16 R16, R144.reuse, R158, R16 ;  /* 0x0000009e9010723c */ /* 0x040ff00000041810 */
[C---:B-1----:R-:W-:Y:S08]  /*5ce0*/  HMMA.16816.F32.BF16 R20, R144.reuse, R28, R20 ;  /* 0x0000001c9014723c */ /* 0x042ff00000041814 */
[----:B------:R-:W-:Y:S01]  /*5cf0*/  HMMA.16816.F32.BF16 R24, R144, R30, R24 ;  /* 0x0000001e9018723c */ /* 0x000fe20000041818 */
[----:B------:R-:W1:Y:S07]  /*5d00*/  LDSM.16.MT88.4 R28, [R0+0xe400] ;  /* 0x00e40000001c783b */ /* 0x000e6e0000004200 */
        /* <DEDUP_REMOVED lines=8> */
[C---:B------:R-:W-:Y:S02]  /*5d90*/  LEA.HI.X.SX32 R161, R232.reuse, R169, 0x5, P0 ;  /* 0x000000a9e8a17211 */ /* 0x040fe400000f2eff */
[C---:B------:R-:W-:Y:S03]  /*5da0*/  LEA R158, P0, R232.reuse, R160, 0x5 ;  /* 0x000000a0e89e7211 */ /* 0x040fe600078028ff */
[----:B------:R-:W-:Y:S01]  /*5db0*/  HMMA.16816.F32.BF16 R24, R32, R30, R24 ;  /* 0x0000001e2018723c */ /* 0x000fe20000041818 */
[----:B------:R-:W1:Y:S02]  /*5dc0*/  LDSM.16.MT88.4 R28, [R0+0xe800] ;  /* 0x00e80000001c783b */ /* 0x000e640000004200 */
[C---:B------:R-:W-:Y:S02]  /*5dd0*/  LEA.HI.X.SX32 R159, R232.reuse, R161, 0x5, P0 ;  /* 0x000000a1e89f7211 */ /* 0x040fe400000f2eff */
[----:B------:R-:W-:Y:S01]  /*5de0*/  LDSM.16.M88.4 R32, [R162+0x2000] ;  /* 0x00200000a220783b */ /* 0x000fe20000000200 */
[C---:B------:R-:W-:Y:S02]  /*5df0*/  LEA R156, P0, R232.reuse, R158, 0x5 ;  /* 0x0000009ee89c7211 */ /* 0x040fe400078028ff */
[C---:B----4-:R-:W-:Y:S05]  /*5e00*/  HMMA.16816.F32.BF16 R4, R132.reuse, R140, R4 ;  /* 0x0000008c8404723c */ /* 0x050fea0000041804 */
[C---:B------:R-:W-:Y:S02]  /*5e10*/  LEA.HI.X.SX32 R157, R232.reuse, R159, 0x5, P0 ;  /* 0x0000009fe89d7211 */ /* 0x040fe400000f2eff */
[C---:B------:R-:W-:Y:S01]  /*5e20*/  LEA R228, P0, R232.reuse, R156, 0x5 ;  /* 0x0000009ce8e47211 */ /* 0x040fe200078028ff */
[C---:B------:R-:W-:Y:S01]  /*5e30*/  HMMA.16816.F32.BF16 R8, R132.reuse, R142, R8 ;  /* 0x0000008e8408723c */ /* 0x040fe20000041808 */
[----:B------:R-:W2:Y:S02]  /*5e40*/  LDSM.16.MT88.4 R140, [R0+0xac00] ;  /* 0x00ac0000008c783b */ /* 0x000ea40000004200 */
[C---:B------:R-:W-:Y:S05]  /*5e50*/  LEA.HI.X.SX32 R229, R232.reuse, R157, 0x5, P0 ;  /* 0x0000009de8e57211 */ /* 0x040fea00000f2eff */
[C---:B---3--:R-:W-:Y:S03]  /*5e60*/  HMMA.16816.F32.BF16 R12, R132.reuse, R136, R12 ;  /* 0x00000088840c723c */ /* 0x048fe6000004180c */
[C---:B------:R-:W-:Y:S05]  /*5e70*/  IMAD.WIDE R230, R232.reuse, -0xc0, R228 ;  /* 0xffffff40e8e67825 */ /* 0x040fea00078e02e4 */
[C---:B------:R-:W-:Y:S01]  /*5e80*/  HMMA.16816.F32.BF16 R16, R132.reuse, R138, R16 ;  /* 0x0000008a8410723c */ /* 0x040fe20000041810 */
[----:B------:R-:W3:Y:S02]  /*5e90*/  LDSM.16.MT88.4 R136, [R0+0xcc00] ;  /* 0x00cc00000088783b */ /* 0x000ee40000004200 */
[C---:B------:R-:W-:Y:S04]  /*5ea0*/  LEA R152, P0, R232.reuse, R230, 0x5 ;  /* 0x000000e6e8987211 */ /* 0x040fe800078028ff */
[C---:B------:R-:W-:Y:S01]  /*5eb0*/  LEA.HI.X.SX32 R153, R232.reuse, R231, 0x5, P0 ;  /* 0x000000e7e8997211 */ /* 0x040fe200000f2eff */
[C---:B-1----:R-:W-:Y:S03]  /*5ec0*/  HMMA.16816.F32.BF16 R20, R132.reuse, R28, R20 ;  /* 0x0000001c8414723c */ /* 0x042fe60000041814 */
[C---:B------:R-:W-:Y:S04]  /*5ed0*/  LEA R150, P0, R232.reuse, R152, 0x5 ;  /* 0x00000098e8967211 */ /* 0x040fe800078028ff */
[C---:B------:R-:W-:Y:S01]  /*5ee0*/  LEA.HI.X.SX32 R151, R232.reuse, R153, 0x5, P0 ;  /* 0x00000099e8977211 */ /* 0x040fe200000f2eff */
[----:B------:R-:W-:Y:S01]  /*5ef0*/  HMMA.16816.F32.BF16 R24, R132, R30, R24 ;  /* 0x0000001e8418723c */ /* 0x000fe20000041818 */
[----:B------:R1:W4:Y:S02]  /*5f00*/  LDSM.16.MT88.4 R28, [R0+0xec00] ;  /* 0x00ec0000001c783b */ /* 0x0003240000004200 */
[C---:B------:R-:W-:Y:S04]  /*5f10*/  LEA R148, P0, R232.reuse, R150, 0x5 ;  /* 0x00000096e8947211 */ /* 0x040fe800078028ff */
[C---:B------:R-:W-:Y:S01]  /*5f20*/  LEA.HI.X.SX32 R149, R232.reuse, R151, 0x5, P0 ;  /* 0x00000097e8957211 */ /* 0x040fe200000f2eff */
[C---:B--2---:R-:W-:Y:S05]  /*5f30*/  HMMA.16816.F32.BF16 R4, R32.reuse, R140, R4 ;  /* 0x0000008c2004723c */ /* 0x044fea0000041804 */
[C---:B------:R-:W-:Y:S03]  /*5f40*/  LEA R146, P0, R232.reuse, R148, 0x5 ;  /* 0x00000094e8927211 */ /* 0x040fe600078028ff */
[C---:B------:R-:W-:Y:S03]  /*5f50*/  HMMA.16816.F32.BF16 R8, R32.reuse, R142, R8 ;  /* 0x0000008e2008723c */ /* 0x040fe60000041808 */
[C---:B------:R-:W-:Y:S02]  /*5f60*/  LEA.HI.X.SX32 R147, R232.reuse, R149, 0x5, P0 ;  /* 0x00000095e8937211 */ /* 0x040fe400000f2eff */
[C---:B------:R-:W-:Y:S03]  /*5f70*/  LEA R144, P0, R232.reuse, R146, 0x5 ;  /* 0x00000092e8907211 */ /* 0x040fe600078028ff */
[C---:B---3--:R-:W-:Y:S03]  /*5f80*/  HMMA.16816.F32.BF16 R12, R32.reuse, R136, R12 ;  /* 0x00000088200c723c */ /* 0x048fe6000004180c */
[----:B-1----:R-:W-:Y:S02]  /*5f90*/  @P2 SHF.R.U32.HI R0, RZ, 0x2, R163 ;  /* 0x00000002ff002819 */ /* 0x002fe400000116a3 */
[C---:B------:R-:W-:Y:S02]  /*5fa0*/  LEA.HI.X.SX32 R145, R232.reuse, R147, 0x5, P0 ;  /* 0x00000093e8917211 */ /* 0x040fe400000f2eff */
        /* <DEDUP_REMOVED lines=8> */
[C---:B----4-:R-:W-:Y:S01]  /*6030*/  HMMA.16816.F32.BF16 R20, R32.reuse, R28, R20 ;  /* 0x0000001c2014723c */ /* 0x050fe20000041814 */
[----:B------:R-:W5:Y:S01]  /*6040*/  @P2 LDG.E R251, desc[UR38][R132.64+-0x100] ;  /* 0xffff002684fb2981 */ /* 0x000f62000c1e1900 */
[----:B------:R-:W-:Y:S01]  /*6050*/  UIADD3 UR50, UPT, UPT, UR50, -0x1, URZ ;  /* 0xffffffff32327890 */ /* 0x000fe2000fffe0ff */
[----:B------:R-:W-:Y:S02]  /*6060*/  IMAD.WIDE R142, R232, -0xc0, R154 ;  /* 0xffffff40e88e7825 */ /* 0x000fe400078e029a */
[----:B------:R-:W5:Y:S02]  /*6070*/  @P2 LDG.E R250, desc[UR38][R132.64+-0xe0] ;  /* 0xffff202684fa2981 */ /* 0x000f64000c1e1900 */
[----:B------:R-:W-:Y:S01]  /*6080*/  VIADD R0, R220, 0xffffd000 ;  /* 0xffffd000dc007836 */ /* 0x000fe20000000000 */
[----:B------:R-:W-:Y:S01]  /*6090*/  HMMA.16816.F32.BF16 R24, R32, R30, R24 ;  /* 0x0000001e2018723c */ /* 0x000fe20000041818 */
[----:B------:R-:W5:Y:S02]  /*60a0*/  @P2 LDG.E R249, desc[UR38][R132.64+-0x80] ;  /* 0xffff802684f92981 */ /* 0x000f64000c1e1900 */
[----:B------:R-:W-:Y:S01]  /*60b0*/  LEA R140, P0, R232, R142, 0x5 ;  /* 0x0000008ee88c7211 */ /* 0x000fe200078028ff */
[----:B------:R-:W-:Y:S01]  /*60c0*/  @P1 VIADD R0, R220, 0x3000 ;  /* 0x00003000dc001836 */ /* 0x000fe20000000000 */
[----:B------:R1:W5:Y:S02]  /*60d0*/  @P2 LDG.E R248, desc[UR38][R132.64+-0x60] ;  /* 0xffffa02684f82981 */ /* 0x000364000c1e1900 */
[C---:B------:R-:W-:Y:S02]  /*60e0*/  LEA.HI.X.SX32 R141, R232.reuse, R143, 0x5, P0 ;  /* 0x0000008fe88d7211 */ /* 0x040fe400000f2eff */
[----:B------:R2:W-:Y:S01]  /*60f0*/  REDG.E.ADD.F32.FTZ.RN.STRONG.GPU desc[UR38][R234.64], R4 ;  /* 0x00000004ea0079a6 */ /* 0x0005e2000c12f326 */
[C---:B------:R-:W-:Y:S03]  /*6100*/  LEA R136, P0, R232.reuse, R140, 0x5 ;  /* 0x0000008ce8887211 */ /* 0x040fe600078028ff */
[----:B------:R3:W-:Y:S01]  /*6110*/  REDG.E.ADD.F32.FTZ.RN.STRONG.GPU desc[UR38][R226.64], R5 ;  /* 0x00000005e20079a6 */ /* 0x0007e2000c12f326 */
[C---:B------:R-:W-:Y:S02]  /*6120*/  LEA.HI.X.SX32 R137, R232.reuse, R141, 0x5, P0 ;  /* 0x0000008de8897211 */ /* 0x040fe400000f2eff */
[C---:B------:R-:W-:Y:S01]  /*6130*/  LEA R134, P0, R232.reuse, R136, 0x5 ;  /* 0x00000088e8867211 */ /* 0x040fe200078028ff */
[----:B------:R4:W-:Y:S03]  /*6140*/  REDG.E.ADD.F32.FTZ.RN.STRONG.GPU desc[UR38][R170.64], R6 ;  /* 0x00000006aa0079a6 */ /* 0x0009e6000c12f326 */
[C---:B------:R-:W-:Y:S01]  /*6150*/  LEA.HI.X.SX32 R135, R232.reuse, R137, 0x5, P0 ;  /* 0x00000089e8877211 */ /* 0x040fe200000f2eff */
[----:B------:R1:W-:Y:S01]  /*6160*/  REDG.E.ADD.F32.FTZ.RN.STRONG.GPU desc[UR38][R168.64], R7 ;  /* 0x00000007a80079a6 */ /* 0x0003e2000c12f326 */
[C---:B------:R-:W-:Y:S03]  /*6170*/  LEA R28, P0, R232.reuse, R134, 0x5 ;  /* 0x00000086e81c7211 */ /* 0x040fe600078028ff */
[----:B------:R-:W-:Y:S01]  /*6180*/  REDG.E.ADD.F32.FTZ.RN.STRONG.GPU desc[UR38][R160.64], R8 ;  /* 0x00000008a00079a6 */ /* 0x000fe2000c12f326 */
[C---:B------:R-:W-:Y:S03]  /*6190*/  LEA.HI.X.SX32 R29, R232.reuse, R135, 0x5, P0 ;  /* 0x00000087e81d7211 */ /* 0x040fe600000f2eff */
[----:B------:R-:W-:Y:S04]  /*61a0*/  REDG.E.ADD.F32.FTZ.RN.STRONG.GPU desc[UR38][R158.64], R9 ;  /* 0x000000099e0079a6 */ /* 0x000fe8000c12f326 */
[----:B------:R-:W-:Y:S01]  /*61b0*/  REDG.E.ADD.F32.FTZ.RN.STRONG.GPU desc[UR38][R156.64], R10 ;  /* 0x0000000a9c0079a6 */ /* 0x000fe2000c12f326 */
[C---:B--2---:R-:W-:Y:S03]  /*61c0*/  LEA R4, P0, R232.reuse, R28, 0x5 ;  /* 0x0000001ce8047211 */ /* 0x044fe600078028ff */
[----:B------:R-:W-:Y:S01]  /*61d0*/  REDG.E.ADD.F32.FTZ.RN.STRONG.GPU desc[UR38][R228.64], R11 ;  /* 0x0000000be40079a6 */ /* 0x000fe2000c12f326 */
[C---:B---3--:R-:W-:Y:S03]  /*61e0*/  LEA.HI.X.SX32 R5, R232.reuse, R29, 0x5, P0 ;  /* 0x0000001de8057211 */ /* 0x048fe600000f2eff */
[----:B------:R-:W-:Y:S01]  /*61f0*/  REDG.E.ADD.F32.FTZ.RN.STRONG.GPU desc[UR38][R234.64+0x80], R12 ;  /* 0x0000800cea0079a6 */ /* 0x000fe2000c12f326 */
[C---:B----4-:R-:W-:Y:S03]  /*6200*/  LEA R6, P0, R232.reuse, R4, 0x5 ;  /* 0x00000004e8067211 */ /* 0x050fe600078028ff */
[----:B------:R-:W-:Y:S01]  /*6210*/  REDG.E.ADD.F32.FTZ.RN.STRONG.GPU desc[UR38][R230.64+0x80], R13 ;  /* 0x0000800de60079a6 */ /* 0x000fe2000c12f326 */
[----:B-1----:R-:W-:Y:S03]  /*6220*/  LEA.HI.X.SX32 R7, R232, R5, 0x5, P0 ;  /* 0x00000005e8077211 */ /* 0x002fe600000f2eff */
        /* <DEDUP_REMOVED lines=95> */
[----:B------:R-:W-:-:S02]  /*6820*/  F2FP.BF16.F32.PACK_AB R36, R37, R36 ;  /* 0x000000242524723e */ /* 0x000fc400000010ff */
        /* <DEDUP_REMOVED lines=164> */
.L_x_261:
        /* <DEDUP_REMOVED lines=11> */
[----:B------:R-:W-:Y:S06]  /*7320*/  BRA `(.L_x_263) ;  /* 0x0000000000187947 */ /* 0x000fec0003800000 */
.L_x_262:
[----:B------:R-:W2:Y:S01]  /*7330*/  LDCU.64 UR8, c[0x0][0x5c8] ;  /* 0x0000b900ff0877ac */ /* 0x000ea20008000a00 */
[----:B------:R-:W-:-:S04]  /*7340*/  UIADD3 UR5, UPT, UPT, UR40, UR42, URZ ;  /* 0x0000002a28057290 */ /* 0x000fc8000fffe0ff */
[----:B--2---:R-:W-:Y:S02]  /*7350*/  UIMAD.WIDE.U32 UR20, UR5, UR8, URZ ;  /* 0x00000008051472a5 */ /* 0x004fe4000f8e00ff */
[----:B------:R-:W-:-:S04]  /*7360*/  UIMAD UR5, UR5, UR9, URZ ;  /* 0x00000009050572a4 */ /* 0x000fc8000f8e02ff */
[----:B------:R-:W-:-:S06]  /*7370*/  UIADD3 UR5, UPT, UPT, UR21, UR5, URZ ;  /* 0x0000000515057290 */ /* 0x000fcc000fffe0ff */
[----:B-1----:R-:W-:-:S07]  /*7380*/  MOV R23, UR5 ;  /* 0x0000000500177c02 */ /* 0x002fce0008000f00 */
.L_x_263:
        /* <DEDUP_REMOVED lines=12> */
[----:B------:R-:W-:Y:S01]  /*7450*/  IMAD.U32 R2, RZ, RZ, UR22 ;  /* 0x00000016ff027e24 */ /* 0x000fe2000f8e00ff */
[----:B------:R-:W-:Y:S01]  /*7460*/  LEA R0, R0, UR4, 0x1 ;  /* 0x0000000400007c11 */ /* 0x000fe2000f8e08ff */
[----:B------:R-:W-:Y:S01]  /*7470*/  UIMAD UR14, UR16, UR10, URZ ;  /* 0x0000000a100e72a4 */ /* 0x000fe2000f8e02ff */
[----:B------:R-:W2:Y:S01]  /*7480*/  LDC.64 R58, c[0x0][0x5e0] ;  /* 0x00017800ff3a7b82 */ /* 0x000ea20000000a00 */
[C---:B------:R-:W-:Y:S01]  /*7490*/  ISETP.GE.AND P1, PT, R163.reuse, UR37, PT ;  /* 0x00000025a3007c0c */ /* 0x040fe2000bf26270 */
[----:B------:R-:W-:Y:S01]  /*74a0*/  IMAD.U32 R3, RZ, RZ, UR23 ;  /* 0x00000017ff037e24 */ /* 0x000fe2000f8e00ff */
[----:B------:R-:W-:Y:S01]  /*74b0*/  UIMAD UR14, UR5, UR11, UR14 ;  /* 0x0000000b050e72a4 */ /* 0x000fe2000f8e020e */
[----:B------:R-:W-:Y:S01]  /*74c0*/  LOP3.LUT R4, R2, 0x18, R164, 0xf8, !PT ;  /* 0x0000001802047812 */ /* 0x000fe200078ef8a4 */
[----:B------:R-:W-:Y:S01]  /*74d0*/  VIADD R5, R163, 0x40 ;  /* 0x00000040a3057836 */ /* 0x000fe20000000000 */
[----:B------:R-:W-:Y:S01]  /*74e0*/  BSSY.RECONVERGENT B0, `(.L_x_264) ;  /* 0x0000020000007945 */ /* 0x000fe20003800200 */
[----:B------:R-:W-:Y:S01]  /*74f0*/  LOP3.LUT R164, R164, 0x18, RZ, 0xc0, !PT ;  /* 0x00000018a4a47812 */ /* 0x000fe200078ec0ff */
[----:B------:R3:W4:Y:S01]  /*7500*/  LDS.128 R28, [R0+0xa000] ;  /* 0x00a00000001c7984 */ /* 0x0007220000000c00 */
[----:B------:R-:W-:Y:S01]  /*7510*/  IADD3 R2, P0, PT, R4, UR18, RZ ;  /* 0x0000001204027c10 */ /* 0x000fe2000ff1e0ff */
[----:B------:R-:W-:Y:S01]  /*7520*/  IMAD.U32 R4, RZ, RZ, UR14 ;  /* 0x0000000eff047e24 */ /* 0x000fe2000f8e00ff */
[----:B------:R-:W-:Y:S01]  /*7530*/  ISETP.GE.AND P2, PT, R5, UR37, PT ;  /* 0x0000002505007c0c */ /* 0x000fe2000bf46270 */
[----:B------:R3:W2:Y:S03]  /*7540*/  LDS.128 R24, [R0+0xc000] ;  /* 0x00c0000000187984 */ /* 0x0006a60000000c00 */
[----:B------:R-:W-:Y:S01]  /*7550*/  IADD3.X R3, PT, PT, R3, UR17, R4, P0, !PT ;  /* 0x0000001103037c10 */ /* 0x000fe200087fe404 */
[----:B------:R3:W2:Y:S01]  /*7560*/  LDS.128 R40, [R0+0xf000] ;  /* 0x00f0000000287984 */ /* 0x0006a20000000c00 */
[----:B------:R-:W-:-:S03]  /*7570*/  IADD3 R21, P0, PT, R163, 0x40, RZ ;  /* 0x00000040a3157810 */ /* 0x000fc60007f1e0ff */
[----:B------:R3:W2:Y:S01]  /*7580*/  LDS.128 R52, [R0+0x10000] ;  /* 0x0100000000347984 */ /* 0x0006a20000000c00 */
[----:B-1----:R-:W-:-:S03]  /*7590*/  IMAD.WIDE.U32 R6, R8, UR25, R2 ;  /* 0x0000001908067c25 */ /* 0x002fc6000f8e0002 */
[----:B------:R3:W1:Y:S01]  /*75a0*/  LDS.128 R36, [R0+0x11000] ;  /* 0x0110000000247984 */ /* 0x0006620000000c00 */
[----:B------:R-:W-:Y:S02]  /*75b0*/  IMAD.X R22, RZ, RZ, RZ, P0 ;  /* 0x000000ffff167224 */ /* 0x000fe400000e06ff */
[----:B------:R-:W-:Y:S01]  /*75c0*/  IMAD R20, R9, UR25, R7 ;  /* 0x0000001909147c24 */ /* 0x000fe2000f8e0207 */
[----:B------:R3:W1:Y:S04]  /*75d0*/  LDS.128 R48, [R0+0x12000] ;  /* 0x0120000000307984 */ /* 0x0006680000000c00 */
[----:B------:R3:W1:Y:S04]  /*75e0*/  LDS.128 R32, [R0+0x13000] ;  /* 0x0130000000207984 */ /* 0x0006680000000c00 */
[----:B------:R3:W1:Y:S01]  /*75f0*/  LDS.128 R44, [R0+0x14000] ;  /* 0x01400000002c7984 */ /* 0x0006620000000c00 */
[----:B----4-:R-:W-:Y:S05]  /*7600*/  @P1 BRA `(.L_x_265) ;  /* 0x0000000000341947 */ /* 0x010fea0003800000 */
[----:B------:R-:W4:Y:S01]  /*7610*/  LDS.128 R12, [R0+0xb000] ;  /* 0x00b00000000c7984 */ /* 0x000f220000000c00 */
[----:B------:R-:W2:Y:S01]  /*7620*/  LDCU.64 UR14, c[0x0][0x560] ;  /* 0x0000ac00ff0e77ac */ /* 0x000ea20008000a00 */
[----:B------:R-:W-:Y:S02]  /*7630*/  MOV R2, R6 ;  /* 0x0000000600027202 */ /* 0x000fe40000000f00 */
[----:B------:R-:W3:Y:S01]  /*7640*/  LDS.128 R8, [R0+0x9000] ;  /* 0x0090000000087984 */ /* 0x000ee20000000c00 */
[----:B------:R-:W-:-:S03]  /*7650*/  MOV R3, R20 ;  /* 0x0000001400037202 */ /* 0x000fc60000000f00 */
[----:B------:R-:W1:Y:S01]  /*7660*/  LDS.128 R16, [R0+0xd000] ;  /* 0x00d0000000107984 */ /* 0x000e620000000c00 */
[----:B------:R-:W-:-:S04]  /*7670*/  IMAD.WIDE.U32 R4, R163, UR10, R2 ;  /* 0x0000000aa3047c25 */ /* 0x000fc8000f8e0002 */
[----:B------:R-:W-:Y:S01]  /*7680*/  IMAD R3, R163, UR11, R5 ;  /* 0x0000000ba3037c24 */ /* 0x000fe2000f8e0205 */
[----:B--2---:R-:W-:-:S04]  /*7690*/  LEA R2, P0, R4, UR14, 0x1 ;  /* 0x0000000e04027c11 */ /* 0x004fc8000f8008ff */
[----:B------:R-:W-:-:S05]  /*76a0*/  LEA.HI.X R3, R4, UR15, R3, 0x1, P0 ;  /* 0x0000000f04037c11 */ /* 0x000fca00080f0c03 */
[----:B----4-:R4:W-:Y:S04]  /*76b0*/  STG.E.128 desc[UR38][R2.64+0x40], R12 ;  /* 0x0000400c02007986 */ /* 0x0109e8000c101d26 */
[----:B---3--:R4:W-:Y:S04]  /*76c0*/  STG.E.128 desc[UR38][R2.64], R8 ;  /* 0x0000000802007986 */ /* 0x0089e8000c101d26 */
[----:B-1----:R4:W-:Y:S02]  /*76d0*/  STG.E.128 desc[UR38][R2.64+0x80], R16 ;  /* 0x0000801002007986 */ /* 0x0029e4000c101d26 */
.L_x_265:
[----:B------:R-:W-:Y:S05]  /*76e0*/  BSYNC.RECONVERGENT B0 ;  /* 0x0000000000007941 */ /* 0x000fea0003800200 */
.L_x_264:
[----:B----4-:R4:W1:Y:S01]  /*76f0*/  LDS.128 R8, [R0+0xe000] ;  /* 0x00e0000000087984 */ /* 0x0108620000000c00 */
[----:B------:R-:W-:Y:S04]  /*7700*/  BSSY.RECONVERGENT B0, `(.L_x_266) ;  /* 0x000000e000007945 */ /* 0x000fe80003800200 */
[----:B------:R-:W-:Y:S05]  /*7710*/  @P2 BRA `(.L_x_267) ;  /* 0x0000000000302947 */ /* 0x000fea0003800000 */
[----:B------:R-:W2:Y:S01]  /*7720*/  LDCU.64 UR14, c[0x0][0x560] ;  /* 0x0000ac00ff0e77ac */ /* 0x000ea20008000a00 */
[----:B------:R-:W-:Y:S01]  /*7730*/  MOV R2, R6 ;  /* 0x0000000600027202 */ /* 0x000fe20000000f00 */
[----:B---34-:R-:W-:Y:S01]  /*7740*/  IMAD R0, R22, UR10, RZ ;  /* 0x0000000a16007c24 */ /* 0x018fe2000f8e02ff */
        /* <DEDUP_REMOVED lines=8> */
[----:B-1----:R2:W-:Y:S02]  /*77d0*/  STG.E.128 desc[UR38][R2.64+0x80], R8 ;  /* 0x0000800802007986 */ /* 0x0025e4000c101d26 */
.L_x_267:
[----:B------:R-:W-:Y:S05]  /*77e0*/  BSYNC.RECONVERGENT B0 ;  /* 0x0000000000007941 */ /* 0x000fea0003800200 */
.L_x_266:
        /* <DEDUP_REMOVED lines=11> */
[----:B------:R-:W2:Y:S01]  /*78a0*/  LDCU.64 UR10, c[0x0][0x568] ;  /* 0x0000ad00ff0a77ac */ /* 0x000ea20008000a00 */
[----:B------:R-:W-:Y:S02]  /*78b0*/  MOV R2, R4 ;  /* 0x0000000400027202 */ /* 0x000fe40000000f00 */
[----:B------:R-:W-:-:S03]  /*78c0*/  MOV R3, R0 ;  /* 0x0000000000037202 */ /* 0x000fc60000000f00 */
[----:B------:R-:W-:-:S04]  /*78d0*/  IMAD.WIDE.U32 R6, R163, UR8, R2 ;  /* 0x00000008a3067c25 */ /* 0x000fc8000f8e0002 */
[----:B------:R-:W-:Y:S01]  /*78e0*/  IMAD R3, R163, UR9, R7 ;  /* 0x00000009a3037c24 */ /* 0x000fe2000f8e0207 */
[----:B--2---:R-:W-:-:S04]  /*78f0*/  LEA R2, P0, R6, UR10, 0x1 ;  /* 0x0000000a06027c11 */ /* 0x004fc8000f8008ff */
[----:B------:R-:W-:-:S05]  /*7900*/  LEA.HI.X R3, R6, UR11, R3, 0x1, P0 ;  /* 0x0000000b06037c11 */ /* 0x000fca00080f0c03 */
[----:B------:R2:W-:Y:S04]  /*7910*/  STG.E.128 desc[UR38][R2.64], R40 ;  /* 0x0000002802007986 */ /* 0x0005e8000c101d26 */
[----:B-1----:R2:W-:Y:S04]  /*7920*/  STG.E.128 desc[UR38][R2.64+0x40], R36 ;  /* 0x0000402402007986 */ /* 0x0025e8000c101d26 */
[----:B------:R2:W-:Y:S02]  /*7930*/  STG.E.128 desc[UR38][R2.64+0x80], R32 ;  /* 0x0000802002007986 */ /* 0x0005e4000c101d26 */
.L_x_269:
[----:B------:R-:W-:Y:S05]  /*7940*/  BSYNC.RECONVERGENT B0 ;  /* 0x0000000000007941 */ /* 0x000fea0003800200 */
.L_x_268:
[----:B------:R-:W-:Y:S05]  /*7950*/  @P2 BRA `(.L_x_255) ;  /* 0x0000000000302947 */ /* 0x000fea0003800000 */
[----:B------:R-:W3:Y:S01]  /*7960*/  LDCU.64 UR10, c[0x0][0x568] ;  /* 0x0000ad00ff0a77ac */ /* 0x000ee20008000a00 */
[----:B--2---:R-:W-:Y:S01]  /*7970*/  MOV R2, R4 ;  /* 0x0000000400027202 */ /* 0x004fe20000000f00 */
[----:B------:R-:W-:Y:S01]  /*7980*/  IMAD R6, R22, UR8, RZ ;  /* 0x0000000816067c24 */ /* 0x000fe2000f8e02ff */
[----:B------:R-:W-:-:S03]  /*7990*/  MOV R3, R0 ;  /* 0x0000000000037202 */ /* 0x000fc60000000f00 */
[C---:B------:R-:W-:Y:S02]  /*79a0*/  IMAD R0, R21.reuse, UR9, R6 ;  /* 0x0000000915007c24 */ /* 0x040fe4000f8e0206 */
[----:B------:R-:W-:-:S05]  /*79b0*/  IMAD.WIDE.U32 R4, R21, UR8, R2 ;  /* 0x0000000815047c25 */ /* 0x000fca000f8e0002 */
[----:B------:R-:W-:Y:S02]  /*79c0*/  IADD3 R0, PT, PT, R0, R5, RZ ;  /* 0x0000000500007210 */ /* 0x000fe40007ffe0ff */
[----:B---3--:R-:W-:-:S04]  /*79d0*/  LEA R2, P0, R4, UR10, 0x1 ;  /* 0x0000000a04027c11 */ /* 0x008fc8000f8008ff */
[----:B------:R-:W-:-:S05]  /*79e0*/  LEA.HI.X R3, R4, UR11, R0, 0x1, P0 ;  /* 0x0000000b04037c11 */ /* 0x000fca00080f0c00 */
[----:B------:R3:W-:Y:S04]  /*79f0*/  STG.E.128 desc[UR38][R2.64], R52 ;  /* 0x0000003402007986 */ /* 0x0007e8000c101d26 */
[----:B-1----:R3:W-:Y:S04]  /*7a00*/  STG.E.128 desc[UR38][R2.64+0x40], R48 ;  /* 0x0000403002007986 */ /* 0x0027e8000c101d26 */
[----:B------:R3:W-:Y:S02]  /*7a10*/  STG.E.128 desc[UR38][R2.64+0x80], R44 ;  /* 0x0000802c02007986 */ /* 0x0007e4000c101d26 */
.L_x_255:
[----:B------:R-:W-:Y:S05]  /*7a20*/  BSYNC.RECONVERGENT B1 ;  /* 0x0000000000017941 */ /* 0x000fea0003800200 */
.L_x_233:
[----:B------:R-:W1:Y:S01]  /*7a30*/  LDCU UR8, c[0x0][0x438] ;  /* 0x00008700ff0877ac */ /* 0x000e620008000800 */
[----:B------:R-:W4:Y:S01]  /*7a40*/  LDCU UR9, c[0x0][0x370] ;  /* 0x00006e00ff0977ac */ /* 0x000f220008000800 */
[----:B------:R-:W-:Y:S01]  /*7a50*/  UMOV UR10, UR24 ;  /* 0x00000018000a7c82 */ /* 0x000fe20008000000 */
[----:B-1----:R-:W-:-:S04]  /*7a60*/  UIADD3 UR8, UPT, UPT, UR8, 0x7f, URZ ;  /* 0x0000007f08087890 */ /* 0x002fc8000fffe0ff */
[----:B------:R-:W-:Y:S02]  /*7a70*/  USHF.R.S32.HI UR5, URZ, 0x1f, UR8 ;  /* 0x0000001fff057899 */ /* 0x000fe40008011408 */
[----:B----4-:R-:W-:Y:S02]  /*7a80*/  UIADD3 UR43, UPT, UPT, UR9, UR43, URZ ;  /* 0x0000002b092b7290 */ /* 0x010fe4000fffe0ff */
[----:B------:R-:W-:-:S04]  /*7a90*/  ULEA.HI UR5, UR5, UR8, URZ, 0x7 ;  /* 0x0000000805057291 */ /* 0x000fc8000f8f38ff */
[----:B------:R-:W-:-:S04]  /*7aa0*/  USHF.R.S32.HI UR5, URZ, 0x7, UR5 ;  /* 0x00000007ff057899 */ /* 0x000fc80008011405 */
[----:B------:R-:W-:-:S09]  /*7ab0*/  UISETP.GE.AND UP0, UPT, UR43, UR5, UPT ;  /* 0x000000052b00728c */ /* 0x000fd2000bf06270 */
[----:B------:R-:W-:Y:S05]  /*7ac0*/  BRA.U !UP0, `(.L_x_270) ;  /* 0xffffff89081c7547 */ /* 0x000fea000b83ffff */
[----:B------:R-:W-:Y:S05]  /*7ad0*/  EXIT ;  /* 0x000000000000794d */ /* 0x000fea0003800000 */
.L_x_271:
        /* <DEDUP_REMOVED lines=10> */
.L_x_1713:


//--------------------- .text._ZN5flash44flash_bwd_dq_dk_dv_loop_seqk_parallel_kernelI23Flash_bwd_kernel_traitsILi96ELi64ELi128ELi8ELi2ELi4ELi4ELb1ELb0EN7cutlass10bfloat16_tE19Flash_kernel_traitsILi96ELi64ELi128ELi8ES3_EELb0ELb0ELb1ELb1ELb0ELb0ELb0EEEvNS_16Flash_bwd_paramsE --------------------------
	.section	.text._ZN5flash44flash_bwd_dq_dk_dv_loop_seqk_parallel_kernelI23Flash_bwd_kernel_traitsILi96ELi64ELi128ELi8ELi2ELi4ELi4ELb1ELb0EN7cutlass10bfloat16_tE19Flash_kernel_traitsILi96ELi64ELi128ELi8ES3_EELb0ELb0ELb1ELb1ELb0ELb0ELb0EEEvNS_16Flash_bwd_paramsE,"ax",@progbits
	.align	128
        .global         _ZN5flash44flash_bwd_dq_dk_dv_loop_seqk_parallel_kernelI23Flash_bwd_kernel_traitsILi96ELi64ELi128ELi8ELi2ELi4ELi4ELb1ELb0EN7cutlass10bfloat16_tE19Flash_kernel_traitsILi96ELi64ELi128ELi8ES3_EELb0ELb0ELb1ELb1ELb0ELb0ELb0EEEvNS_16Flash_bwd_paramsE
        .type           _ZN5flash44flash_bwd_dq_dk_dv_loop_seqk_parallel_kernelI23Flash_bwd_kernel_traitsILi96ELi64ELi128ELi8ELi2ELi4ELi4ELb1ELb0EN7cutlass10bfloat16_tE19Flash_kernel_traitsILi96ELi64ELi128ELi8ES3_EELb0ELb0ELb1ELb1ELb0ELb0ELb0EEEvNS_16Flash_bwd_paramsE,@function
        .size           _ZN5flash44flash_bwd_dq_dk_dv_loop_seqk_parallel_kernelI23Flash_bwd_kernel_traitsILi96ELi64ELi128ELi8ELi2ELi4ELi4ELb1ELb0EN7cutlass10bfloat16_tE19Flash_kernel_traitsILi96ELi64ELi128ELi8ES3_EELb0ELb0ELb1ELb1ELb0ELb0ELb0EEEvNS_16Flash_bwd_paramsE,(.L_x_1714 - _ZN5flash44flash_bwd_dq_dk_dv_loop_seqk_parallel_kernelI23Flash_bwd_kernel_traitsILi96ELi64ELi128ELi8ELi2ELi4ELi4ELb1ELb0EN7cutlass10bfloat16_tE19Flash_kernel_traitsILi96ELi64ELi128ELi8ES3_EELb0ELb0ELb1ELb1ELb0ELb0ELb0EEEvNS_16Flash_bwd_paramsE)
        .other          _ZN5flash44flash_bwd_dq_dk_dv_loop_seqk_parallel_kernelI23Flash_bwd_kernel_traitsILi96ELi64ELi128ELi8ELi2ELi4ELi4ELb1ELb0EN7cutlass10bfloat16_tE19Flash_kernel_traitsILi96ELi64ELi128ELi8ES3_EELb0ELb0ELb1ELb1ELb0ELb0ELb0EEEvNS_16Flash_bwd_paramsE,@"STO_CUDA_ENTRY STV_DEFAULT"
_ZN5flash44flash_bwd_dq_dk_dv_loop_seqk_parallel_kernelI23Flash_bwd_kernel_traitsILi96ELi64ELi128ELi8ELi2ELi4ELi4ELb1ELb0EN7cutlass10bfloat16_tE19Flash_kernel_traitsILi96ELi64ELi128ELi8ES3_EELb0ELb0ELb1ELb1ELb0ELb0ELb0EEEvNS_16Flash_bwd_paramsE:
.text._ZN5flash44flash_bwd_dq_dk_dv_loop_seqk_parallel_kernelI23Flash_bwd_kernel_traitsILi96ELi64ELi128ELi8ELi2ELi4ELi4ELb1ELb0EN7cutlass10bfloat16_tE19Flash_kernel_traitsILi96ELi64ELi128ELi8ES3_EELb0ELb0ELb1ELb1ELb0ELb0ELb0EEEvNS_16Flash_bwd_paramsE:
        /* <DEDUP_REMOVED lines=39> */
[----:B------:R-:W-:Y:S02]  /*0270*/  UP2UR UR31, UPR, URZ, 0x8 ;  /* 0x00000008ff1f7883 */ /* 0x000fe40008000000 */
[----:B------:R-:W4:Y:S01]  /*0280*/  S2UR UR26, SR_CTAID.Z ;  /* 0x00000000001a79c3 */ /* 0x000f220000002700 */
        /* <DEDUP_REMOVED lines=10> */
.L_x_332:
[----:B-1----:R-:W1:Y:S01]  /*0330*/  LDCU.64 UR8, c[0x0][0x478] ;  /* 0x00008f00ff0877ac */ /* 0x002e620008000a00 */
[----:B------:R-:W-:Y:S02]  /*0340*/  PLOP3.LUT P1, PT, PT, PT, UP3, 0x80, 0x8 ;  /* 0x000000000008781c */ /* 0x000fe40003f2f038 */
[----:B------:R-:W-:Y:S01]  /*0350*/  PLOP3.LUT P4, PT, PT, PT, UP5, 0x80, 0x8 ;  /* 0x000000000008781c */ /* 0x000fe20003f8f058 */
[----:B------:R-:W-:Y:S01]  /*0360*/  @UP3 ULEA UR14, UP0, UR29, UR12, 0x2 ;  /* 0x0000000c1d0e3291 */ /* 0x000fe2000f8010ff */
[----:B------:R-:W-:Y:S01]  /*0370*/  PLOP3.LUT P2, PT, PT, PT, UP4, 0x80, 0x8 ;  /* 0x000000000008781c */ /* 0x000fe20003f4f048 */
[----:B------:R-:W-:Y:S02]  /*0380*/  UISETP.NE.AND UP2, UPT, UR32, URZ, UPT ;  /* 0x000000ff2000728c */ /* 0x000fe4000bf45270 */
[----:B------:R-:W-:Y:S02]  /*0390*/  @UP3 ULEA.HI.X UR15, UR29, UR13, URZ, 0x2, UP0 ;  /* 0x0000000d1d0f3291 */ /* 0x000fe400080f14ff */
[----:B--2---:R-:W-:-:S02]  /*03a0*/  IMAD.U32 R10, RZ, RZ, UR14 ;  /* 0x0000000eff0a7e24 */ /* 0x004fc4000f8e00ff */
[----:B------:R-:W-:Y:S02]  /*03b0*/  PLOP3.LUT P3, PT, PT, PT, UP2, 0x80, 0x8 ;  /* 0x000000000008781c */ /* 0x000fe40003f6f028 */
[----:B------:R-:W-:Y:S01]  /*03c0*/  IMAD.U32 R11, RZ, RZ, UR15 ;  /* 0x0000000fff0b7e24 */ /* 0x000fe2000f8e00ff */
[----:B------:R-:W-:Y:S02]  /*03d0*/  UIMAD.WIDE.U32 UR14, UR29, 0x4, UR34 ;  /* 0x000000041d0e78a5 */ /* 0x000fe4000f8e0022 */
[----:B-1----:R-:W-:Y:S02]  /*03e0*/  UISETP.NE.U32.AND UP0, UPT, UR8, URZ, UPT ;  /* 0x000000ff0800728c */ /* 0x002fe4000bf05070 */
[----:B------:R-:W2:Y:S02]  /*03f0*/  @P1 LDG.E R3, desc[UR40][R10.64] ;  /* 0x000000280a031981 */ /* 0x000ea4000c1e1900 */
[----:B------:R-:W-:-:S04]  /*0400*/  UISETP.NE.AND.EX UP0, UPT, UR9, URZ, UPT, UP0 ;  /* 0x000000ff0900728c */ /* 0x000fc8000bf05300 */
[----:B-----5:R-:W5:Y:S02]  /*0410*/  @!P3 LDG.E R4, desc[UR40][R240.64] ;  /* 0x00000028f004b981 */ /* 0x020f64000c1e1900 */
[----:B------:R-:W-:-:S05]  /*0420*/  PLOP3.LUT P0, PT, PT, PT, UP0, 0x80, 0x8 ;  /* 0x000000000008781c */ /* 0x000fca0003f0f008 */
[----:B------:R-:W-:Y:S01]  /*0430*/  @UP0 ULEA UR16, UP1, UR29, UR8, 0x2 ;  /* 0x000000081d100291 */ /* 0x000fe2000f8210ff */
[----:B------:R-:W-:Y:S01]  /*0440*/  IMAD.U32 R6, RZ, RZ, UR14 ;  /* 0x0000000eff067e24 */ /* 0x000fe2000f8e00ff */
[----:B------:R-:W1:Y:S02]  /*0450*/  @!UP0 LDCU UR5, c[0x0][0x43c] ;  /* 0x00008780ff0587ac */ /* 0x000e640008000800 */
[----:B------:R-:W-:Y:S02]  /*0460*/  @UP0 ULEA.HI.X UR17, UR29, UR9, URZ, 0x2, UP1 ;  /* 0x000000091d110291 */ /* 0x000fe400088f14ff */
[----:B------:R-:W-:Y:S01]  /*0470*/  IMAD.U32 R8, RZ, RZ, UR16 ;  /* 0x00000010ff087e24 */ /* 0x000fe2000f8e00ff */
[----:B------:R-:W3:Y:S01]  /*0480*/  @!UP0 LDCU.64 UR8, c[0x0][0x488] ;  /* 0x00009100ff0887ac */ /* 0x000ee20008000a00 */
[----:B------:R-:W-:Y:S02]  /*0490*/  IMAD.U32 R7, RZ, RZ, UR15 ;  /* 0x0000000fff077e24 */ /* 0x000fe4000f8e00ff */
[----:B------:R-:W-:-:S03]  /*04a0*/  IMAD.U32 R9, RZ, RZ, UR17 ;  /* 0x00000011ff097e24 */ /* 0x000fc6000f8e00ff */
[----:B------:R-:W4:Y:S04]  /*04b0*/  @P4 LDG.E R5, desc[UR40][R6.64] ;  /* 0x0000002806054981 */ /* 0x000f28000c1e1900 */
[----:B------:R-:W4:Y:S04]  /*04c0*/  @P0 LDG.E R0, desc[UR40][R8.64] ;  /* 0x0000002808000981 */ /* 0x000f28000c1e1900 */
[----:B------:R-:W4:Y:S01]  /*04d0*/  @P2 LDG.E R2, desc[UR40][R6.64+0x4] ;  /* 0x0000042806022981 */ /* 0x000f22000c1e1900 */
[----:B---3--:R-:W-:-:S04]  /*04e0*/  @!UP0 UISETP.NE.U32.AND UP1, UPT, UR8, URZ, UPT ;  /* 0x000000ff0800828c */ /* 0x008fc8000bf25070 */
[----:B------:R-:W-:Y:S01]  /*04f0*/  @!UP0 UISETP.NE.AND.EX UP1, UPT, UR9, URZ, UPT, UP1 ;  /* 0x000000ff0900828c */ /* 0x000fe2000bf25310 */
[----:B------:R-:W-:Y:S01]  /*0500*/  UMOV UR42, URZ ;  /* 0x000000ff002a7c82 */ /* 0x000fe20008000000 */
[----:B------:R-:W-:Y:S02]  /*0510*/  UMOV UR14, 0xffffffff ;  /* 0xffffffff000e7882 */ /* 0x000fe40000000000 */
[----:B-1----:R-:W-:Y:S01]  /*0520*/  @!UP0 USEL UR8, UR5, URZ, UP1 ;  /* 0x000000ff05088287 */ /* 0x002fe20008800000 */
[----:B------:R-:W-:Y:S01]  /*0530*/  UMOV UR44, 0xffffffff ;  /* 0xffffffff002c7882 */ /* 0x000fe20000000000 */
[----:B------:R-:W-:Y:S01]  /*0540*/  USHF.L.U32 UR51, UR45, 0x7, URZ ;  /* 0x000000072d337899 */ /* 0x000fe200080006ff */
[----:B--2---:R-:W-:Y:S02]  /*0550*/  @P1 R2UR UR42, R3 ;  /* 0x00000000032a12ca */ /* 0x004fe400000e0000 */
[----:B-----5:R-:W-:Y:S02]  /*0560*/  @!P3 R2UR UR44, R4 ;  /* 0x00000000042cb2ca */ /* 0x020fe400000e0000 */
[----:B----4-:R-:W-:-:S02]  /*0570*/  @P4 R2UR UR14, R5 ;  /* 0x00000000050e42ca */ /* 0x010fc400000e0000 */
[----:B------:R-:W-:Y:S02]  /*0580*/  @P0 R2UR UR39, R0 ;  /* 0x00000000002702ca */ /* 0x000fe400000e0000 */
[----:B------:R-:W-:-:S11]  /*0590*/  @P2 R2UR UR5, R2 ;  /* 0x00000000020522ca */ /* 0x000fd600000e0000 */
[----:B------:R-:W-:Y:S01]  /*05a0*/  @UP0 UIADD3 UR39, UPT, UPT, UR39, -UR42, URZ ;  /* 0x8000002a27270290 */ /* 0x000fe2000fffe0ff */
[----:B------:R-:W-:Y:S11]  /*05b0*/  BRA.U !UP6, `(.L_x_272) ;  /* 0x000000010e1c7547 */ /* 0x000ff6000b800000 */
[----:B------:R-:W-:-:S06]  /*05c0*/  UISETP.NE.AND UP1, UPT, UR31, URZ, UPT ;  /* 0x000000ff1f00728c */ /* 0x000fcc000bf25270 */
[----:B------:R-:W-:-:S13]  /*05d0*/  PLOP3.LUT P0, PT, PT, PT, UP1, 0x80, 0x8 ;  /* 0x000000000008781c */ /* 0x000fda0003f0f018 */
[----:B------:R-:W2:Y:S04]  /*05e0*/  @P0 LDG.E R0, desc[UR40][R240.64+0x4] ;  /* 0x00000428f0000981 */ /* 0x000ea8000c1e1900 */
[----:B------:R-:W3:Y:S01]  /*05f0*/  @!P0 LDG.E R2, desc[UR40][R240.64] ;  /* 0x00000028f0028981 */ /* 0x000ee2000c1e1900 */
[----:B--2---:R-:W-:-:S13]  /*0600*/  @P0 R2UR UR10, R0 ;  /* 0x00000000000a02ca */ /* 0x004fda00000e0000 */
[----:B------:R-:W-:-:S07]  /*0610*/  @UP1 UIADD3 UR10, UPT, UPT, UR10, -UR44, URZ ;  /* 0x8000002c0a0a1290 */ /* 0x000fce000fffe0ff */
[----:B---3--:R-:W-:-:S15]  /*0620*/  @!P0 R2UR UR10, R2 ;  /* 0x00000000020a82ca */ /* 0x008fde00000e0000 */
.L_x_272:
        /* <DEDUP_REMOVED lines=43> */
[----:B------:R-:W-:Y:S05]  /*08e0*/  BRA `(.L_x_275) ;  /* 0x00000000001c7947 */ /* 0x000fea0003800000 */
.L_x_274:
[----:B------:R-:W1:Y:S01]  /*08f0*/  LDCU.64 UR18, c[0x0][0x3b8] ;  /* 0x00007700ff1277ac */ /* 0x000e620008000a00 */
[----:B------:R-:W-:-:S04]  /*0900*/  UIADD3 UR8, UPT, UPT, UR42, UR44, URZ ;  /* 0x0000002c2a087290 */ /* 0x000fc8000fffe0ff */
[----:B-1----:R-:W-:Y:S02]  /*0910*/  UIMAD.WIDE.U32 UR10, UR8, UR18, URZ ;  /* 0x00000012080a72a5 */ /* 0x002fe4000f8e00ff */
[----:B------:R-:W-:-:S04]  /*0920*/  UIMAD UR8, UR8, UR19, URZ ;  /* 0x00000013080872a4 */ /* 0x000fc8000f8e02ff */
[----:B------:R-:W-:Y:S01]  /*0930*/  UIADD3 UR8, UPT, UPT, UR11, UR8, URZ ;  /* 0x000000080b087290 */ /* 0x000fe2000fffe0ff */
[----:B------:R-:W-:-:S05]  /*0940*/  UMOV UR52, UR10 ;  /* 0x0000000a00347c82 */ /* 0x000fca0008000000 */
[----:B------:R-:W-:Y:S02]  /*0950*/  MOV R4, UR8 ;  /* 0x0000000800047c02 */ /* 0x000fe40008000f00 */
.L_x_275:
[----:B------:R-:W1:Y:S01]  /*0960*/  LDC R0, c[0x0][0x3e8] ;  /* 0x0000fa00ff007b82 */ /* 0x000e620000000800 */
[----:B------:R-:W2:Y:S01]  /*0970*/  S2R R2, SR_CTAID.Z ;  /* 0x0000000000027919 */ /* 0x000ea20000002700 */
[----:B------:R-:W-:Y:S01]  /*0980*/  MOV R6, RZ ;  /* 0x000000ff00067202 */ /* 0x000fe20000000f00 */
[----:B------:R-:W-:Y:S01]  /*0990*/  USHF.R.S32.HI UR50, URZ, 0x1f, UR51 ;  /* 0x0000001fff327899 */ /* 0x000fe20008011433 */
[----:B-1----:R-:W-:-:S04]  /*09a0*/  IABS R5, R0 ;  /* 0x0000000000057213 */ /* 0x002fc80000000000 */
[----:B------:R-:W1:Y:S01]  /*09b0*/  I2F.RP R8, R5 ;  /* 0x0000000500087306 */ /* 0x000e620000209400 */
[----:B--2---:R-:W-:-:S07]  /*09c0*/  IABS R2, R2 ;  /* 0x0000000200027213 */ /* 0x004fce0000000000 */
[----:B-1----:R-:W1:Y:S02]  /*09d0*/  MUFU.RCP R7, R8 ;  /* 0x0000000800077308 */ /* 0x002e640000001000 */
[----:B-1----:R-:W-:-:S06]  /*09e0*/  VIADD R7, R7, 0xffffffe ;  /* 0x0ffffffe07077836 */ /* 0x002fcc0000000000 */
[----:B------:R-:W1:Y:S02]  /*09f0*/  F2I.FTZ.U32.TRUNC.NTZ R7, R7 ;  /* 0x0000000700077305 */ /* 0x000e64000021f000 */
[----:B-1----:R-:W-:-:S04]  /*0a00*/  IMAD.MOV R3, RZ, RZ, -R7 ;  /* 0x000000ffff037224 */ /* 0x002fc800078e0a07 */
        /* <DEDUP_REMOVED lines=32> */
.L_x_276:
[----:B------:R-:W1:Y:S01]  /*0c10*/  LDCU.64 UR16, c[0x0][0x3c0] ;  /* 0x00007800ff1077ac */ /* 0x000e620008000a00 */
[----:B------:R-:W-:-:S04]  /*0c20*/  UIADD3 UR8, UPT, UPT, UR42, UR44, URZ ;  /* 0x0000002c2a087290 */ /* 0x000fc8000fffe0ff */
[----:B-1----:R-:W-:Y:S02]  /*0c30*/  UIMAD.WIDE.U32 UR10, UR8, UR16, URZ ;  /* 0x00000010080a72a5 */ /* 0x002fe4000f8e00ff */
[----:B------:R-:W-:-:S04]  /*0c40*/  UIMAD UR8, UR8, UR17, URZ ;  /* 0x00000011080872a4 */ /* 0x000fc8000f8e02ff */
[----:B------:R-:W-:Y:S01]  /*0c50*/  UIADD3 UR8, UPT, UPT, UR11, UR8, URZ ;  /* 0x000000080b087290 */ /* 0x000fe2000fffe0ff */
[----:B------:R-:W-:-:S05]  /*0c60*/  UMOV UR54, UR10 ;  /* 0x0000000a00367c82 */ /* 0x000fca0008000000 */
[----:B------:R-:W-:-:S07]  /*0c70*/  MOV R0, UR8 ;  /* 0x0000000800007c02 */ /* 0x000fce0008000f00 */
.L_x_277:
        /* <DEDUP_REMOVED lines=28> */
.L_x_278:
[----:B------:R-:W-:Y:S02]  /*0e40*/  UIMAD.WIDE.U32 UR10, UR46, UR14, URZ ;  /* 0x0000000e2e0a72a5 */ /* 0x000fe4000f8e00ff */
[----:B------:R-:W-:-:S04]  /*0e50*/  UIMAD UR8, UR47, UR14, URZ ;  /* 0x0000000e2f0872a4 */ /* 0x000fc8000f8e02ff */
[----:B------:R-:W-:-:S12]  /*0e60*/  UIADD3 UR8, UPT, UPT, UR11, UR8, URZ ;  /* 0x000000080b087290 */ /* 0x000fd8000fffe0ff */
.L_x_279:
        /* <DEDUP_REMOVED lines=21> */
.L_x_280:
[----:B------:R-:W1:Y:S01]  /*0fc0*/  LDCU UR59, c[0x0][0x434] ;  /* 0x00008680ff3b77ac */ /* 0x000e620008000800 */
[----:B------:R-:W-:-:S04]  /*0fd0*/  UIMAD UR9, UR29, UR62, UR30 ;  /* 0x0000003e1d0972a4 */ /* 0x000fc8000f8e021e */
[----:B-1----:R-:W-:Y:S02]  /*0fe0*/  UIMAD UR59, UR9, UR59, URZ ;  /* 0x0000003b093b72a4 */ /* 0x002fe4000f8e02ff */
.L_x_281:
        /* <DEDUP_REMOVED lines=11> */
.L_x_282:
[----:B------:R-:W1:Y:S01]  /*10a0*/  LDCU UR58, c[0x0][0x444] ;  /* 0x00008880ff3a77ac */ /* 0x000e620008000800 */
[----:B------:R-:W-:-:S04]  /*10b0*/  UIMAD UR9, UR29, UR62, UR30 ;  /* 0x0000003e1d0972a4 */ /* 0x000fc8000f8e021e */
[----:B-1----:R-:W-:-:S12]  /*10c0*/  UIMAD UR58, UR9, UR58, URZ ;  /* 0x0000003a093a72a4 */ /* 0x002fd8000f8e02ff */
.L_x_283:
        /* <DEDUP_REMOVED lines=20> */
[----:B--2---:R-:W-:Y:S01]  /*1210*/  IMAD.SHL.U32 R11, R15, 0x8, RZ ;  /* 0x000000080f0b7824 */ /* 0x004fe200078e00ff */
[----:B------:R-:W-:Y:S01]  /*1220*/  USHF.R.S32.HI UR46, URZ, 0x6, UR8 ;  /* 0x00000006ff2e7899 */ /* 0x000fe20008011408 */
[----:B-----5:R-:W-:Y:S01]  /*1230*/  IMAD.U32 R20, RZ, RZ, UR20 ;  /* 0x00000014ff147e24 */ /* 0x020fe2000f8e00ff */
[----:B------:R-:W-:Y:S01]  /*1240*/  MOV R18, UR21 ;  /* 0x0000001500127c02 */ /* 0x000fe20008000f00 */
[----:B------:R-:W1:Y:S01]  /*1250*/  LDCU.64 UR20, c[0x0][0x550] ;  /* 0x0000aa00ff1477ac */ /* 0x000e620008000a00 */
[----:B------:R-:W-:Y:S01]  /*1260*/  LOP3.LUT R16, R11, 0x18, RZ, 0xc0, !PT ;  /* 0x000000180b107812 */ /* 0x000fe200078ec0ff */
[----:B------:R-:W-:Y:S02]  /*1270*/  IMAD.U32 R5, RZ, RZ, UR64 ;  /* 0x00000040ff057e24 */ /* 0x000fe4000f8e00ff */
[----:B------:R-:W2:Y:S01]  /*1280*/  LDCU.128 UR8, c[0x0][0x590] ;  /* 0x0000b200ff0877ac */ /* 0x000ea20008000c00 */
[----:B------:R-:W-:Y:S01]  /*1290*/  IADD3 R12, P0, PT, R16, UR66, RZ ;  /* 0x00000042100c7c10 */ /* 0x000fe2000ff1e0ff */
[----:B------:R-:W-:Y:S01]  /*12a0*/  IMAD.WIDE.U32 R8, R9, UR22, R16 ;  /* 0x0000001609087c25 */ /* 0x000fe2000f8e0010 */
[----:B------:R-:W-:-:S02]  /*12b0*/  UISETP.LT.AND UP0, UPT, URZ, UR46, UPT ;  /* 0x0000002eff00728c */ /* 0x000fc4000bf01270 */
[----:B------:R-:W-:Y:S02]  /*12c0*/  IADD3.X R13, PT, PT, RZ, UR63, RZ, P0, !PT ;  /* 0x0000003fff0d7c10 */ /* 0x000fe400087fe4ff */
[----:B------:R-:W-:Y:S01]  /*12d0*/  IADD3 R8, P1, PT, R8, UR48, RZ ;  /* 0x0000003008087c10 */ /* 0x000fe2000ff3e0ff */
[----:B------:R-:W-:Y:S02]  /*12e0*/  UIMAD UR48, UR62, UR61, URZ ;  /* 0x0000003d3e3072a4 */ /* 0x000fe4000f8e02ff */
[----:B------:R-:W-:Y:S01]  /*12f0*/  USEL UR46, URZ, UR46, !UP0 ;  /* 0x0000002eff2e7287 */ /* 0x000fe2000c000000 */
[----:B------:R-:W-:Y:S01]  /*1300*/  IADD3.X R9, PT, PT, R9, UR23, R5, P1, !PT ;  /* 0x0000001709097c10 */ /* 0x000fe20008ffe405 */
[----:B------:R-:W4:Y:S01]  /*1310*/  LDCU.64 UR62, c[0x0][0x5e8] ;  /* 0x0000bd00ff3e77ac */ /* 0x000f220008000a00 */
[----:B------:R-:W-:Y:S01]  /*1320*/  LOP3.LUT R5, R15, 0x1f, RZ, 0xc0, !PT ;  /* 0x0000001f0f057812 */ /* 0x000fe200078ec0ff */
[----:B------:R-:W-:Y:S01]  /*1330*/  IMAD.WIDE.U32 R20, R20, UR30, R8 ;  /* 0x0000001e14147c25 */ /* 0x000fe2000f8e0008 */
[----:B------:R-:W-:Y:S01]  /*1340*/  SHF.R.U32.HI R8, RZ, 0x5, R15 ;  /* 0x00000005ff087819 */ /* 0x000fe2000001160f */
[----:B--2---:R-:W-:-:S02]  /*1350*/  UIMAD UR55, UR55, UR8, URZ ;  /* 0x00000008373772a4 */ /* 0x004fc4000f8e02ff */
[----:B------:R-:W-:Y:S01]  /*1360*/  IMAD.U32 R22, RZ, RZ, UR8 ;  /* 0x00000008ff167e24 */ /* 0x000fe2000f8e00ff */
[----:B------:R-:W2:Y:S01]  /*1370*/  LDCU.64 UR60, c[0x0][0x420] ;  /* 0x00008400ff3c77ac */ /* 0x000ea20008000a00 */
[----:B------:R-:W-:Y:S02]  /*1380*/  IMAD R5, R8, UR48, R5 ;  /* 0x0000003008057c24 */ /* 0x000fe4000f8e0205 */
[----:B------:R-:W-:Y:S01]  /*1390*/  IMAD.WIDE.U32 R22, R22, UR22, R12 ;  /* 0x0000001616167c25 */ /* 0x000fe2000f8e000c */
[----:B------:R-:W-:Y:S02]  /*13a0*/  UIMAD UR22, UR22, UR9, UR55 ;  /* 0x00000009161672a4 */ /* 0x000fe4000f8e0237 */
[----:B------:R-:W-:Y:S01]  /*13b0*/  USHF.L.U32 UR55, UR48, 0x6, URZ ;  /* 0x0000000630377899 */ /* 0x000fe200080006ff */
[----:B------:R-:W-:Y:S01]  /*13c0*/  IMAD.U32 R12, RZ, RZ, UR10 ;  /* 0x0000000aff0c7e24 */ /* 0x000fe2000f8e00ff */
[----:B------:R-:W-:Y:S01]  /*13d0*/  SHF.R.S32.HI R14, RZ, 0x1f, R5 ;  /* 0x0000001fff0e7819 */ /* 0x000fe20000011405 */
[----:B------:R-:W-:Y:S01]  /*13e0*/  IMAD.MOV.U32 R8, RZ, RZ, R22 ;  /* 0x000000ffff087224 */ /* 0x000fe200078e0016 */
[----:B------:R-:W-:Y:S01]  /*13f0*/  UISETP.GT.AND UP0, UPT, UR53, UR46, UPT ;  /* 0x0000002e3500728c */ /* 0x000fe2000bf04270 */
[----:B------:R-:W-:-:S02]  /*1400*/  VIADD R9, R23, UR22 ;  /* 0x0000001617097c36 */ /* 0x000fc40008000000 */
[----:B------:R-:W-:Y:S01]  /*1410*/  IMAD R19, R18, UR30, R21 ;  /* 0x0000001e12137c24 */ /* 0x000fe2000f8e0215 */
[----:B------:R-:W-:Y:S01]  /*1420*/  MOV R18, R20 ;  /* 0x0000001400127202 */ /* 0x000fe20000000f00 */
[----:B------:R-:W-:Y:S01]  /*1430*/  IMAD.WIDE.U32 R12, R12, UR30, R8 ;  /* 0x0000001e0c0c7c25 */ /* 0x000fe2000f8e0008 */
[----:B------:R-:W5:Y:S03]  /*1440*/  LDCU.64 UR22, c[0x0][0x380] ;  /* 0x00007000ff1677ac */ /* 0x000f660008000a00 */
[----:B---3--:R-:W-:-:S04]  /*1450*/  IMAD.WIDE.U32 R8, R6, UR27, RZ ;  /* 0x0000001b06087c25 */ /* 0x008fc8000f8e00ff */
[----:B------:R-:W-:Y:S01]  /*1460*/  IMAD.U32 R6, RZ, RZ, UR11 ;  /* 0x0000000bff067e24 */ /* 0x000fe2000f8e00ff */
[----:B------:R-:W3:Y:S01]  /*1470*/  LDCU.64 UR10, c[0x0][0x570] ;  /* 0x0000ae00ff0a77ac */ /* 0x000ee20008000a00 */
[----:B------:R-:W-:Y:S01]  /*1480*/  IMAD R7, R7, UR27, R9 ;  /* 0x0000001b07077c24 */ /* 0x000fe2000f8e0209 */
[----:B------:R-:W-:Y:S01]  /*1490*/  SEL R10, R8, RZ, P3 ;  /* 0x000000ff080a7207 */ /* 0x000fe20001800000 */
[----:B------:R-:W-:Y:S01]  /*14a0*/  IMAD R13, R6, UR30, R13 ;  /* 0x0000001e060d7c24 */ /* 0x000fe2000f8e020d */
[----:B------:R-:W-:Y:S02]  /*14b0*/  SHF.R.U32.HI R8, RZ, 0x2, R15 ;  /* 0x00000002ff087819 */ /* 0x000fe4000001160f */
[----:B------:R-:W-:Y:S02]  /*14c0*/  IADD3 R10, P1, P0, R5, UR57, R10 ;  /* 0x00000039050a7c10 */ /* 0x000fe4000f83e00a */
[----:B------:R-:W-:Y:S01]  /*14d0*/  SEL R7, R7, RZ, P3 ;  /* 0x000000ff07077207 */ /* 0x000fe20001800000 */
[----:B------:R-:W-:Y:S01]  /*14e0*/  IMAD.WIDE.U32 R12, R8, UR8, R12 ;  /* 0x00000008080c7c25 */ /* 0x000fe2000f8e000c */
[----:B------:R-:W-:-:S02]  /*14f0*/  LOP3.LUT R9, R16, 0x40, RZ, 0xfc, !PT ;  /* 0x0000004010097812 */ /* 0x000fc400078efcff */
[----:B------:R-:W-:Y:S01]  /*1500*/  IADD3.X R14, PT, PT, R14, UR56, R7, P1, P0 ;  /* 0x000000380e0e7c10 */ /* 0x000fe20008fe0407 */
[----:B------:R-:W-:Y:S01]  /*1510*/  IMAD.U32 R7, RZ, RZ, UR55 ;  /* 0x00000037ff077e24 */ /* 0x000fe2000f8e00ff */
[----:B------:R-:W-:Y:S01]  /*1520*/  IADD3 R10, P0, PT, R10, UR55, RZ ;  /* 0x000000370a0a7c10 */ /* 0x000fe2000ff1e0ff */
[----:B------:R-:W-:Y:S01]  /*1530*/  IMAD R6, R8, UR9, R13 ;  /* 0x0000000908067c24 */ /* 0x000fe2000f8e020d */
[----:B-1----:R-:W-:Y:S01]  /*1540*/  LEA R236, P1, R12, UR20, 0x1 ;  /* 0x000000140cec7c11 */ /* 0x002fe2000f8208ff */
[----:B------:R-:W-:Y:S01]  /*1550*/  IMAD.WIDE.U32 R18, R8, UR14, R18 ;  /* 0x0000000e08127c25 */ /* 0x000fe2000f8e0012 */
[----:B------:R-:W-:Y:S02]  /*1560*/  LEA.HI.X.SX32 R7, R7, R14, 0x1, P0 ;  /* 0x0000000e07077211 */ /* 0x000fe400000f0eff */
[----:B---3--:R-:W-:Y:S01]  /*1570*/  LEA R234, P0, R10, UR10, 0x2 ;  /* 0x0000000a0aea7c11 */ /* 0x008fe2000f8010ff */
[----:B------:R-:W-:Y:S01]  /*1580*/  IMAD R5, R8, UR15, R19 ;  /* 0x0000000f08057c24 */ /* 0x000fe2000f8e0213 */
[----:B------:R-:W-:Y:S01]  /*1590*/  LEA.HI.X R237, R12, UR21, R6, 0x1, P1 ;  /* 0x000000150ced7c11 */ /* 0x000fe200088f0c06 */
[----:B----4-:R-:W-:Y:S01]  /*15a0*/  UIMAD.WIDE UR14, UR58, 0x4, UR62 ;  /* 0x000000043a0e78a5 */ /* 0x010fe2000f8e023e */
[----:B------:R-:W-:Y:S01]  /*15b0*/  LEA.HI.X R235, R10, UR11, R7, 0x2, P0 ;  /* 0x0000000b0aeb7c11 */ /* 0x000fe200080f1407 */
[----:B--2---:R-:W-:Y:S01]  /*15c0*/  UIMAD.WIDE UR20, UR59, 0x4, UR60 ;  /* 0x000000043b1478a5 */ /* 0x004fe2000f8e023c */
[----:B-----5:R-:W-:-:S02]  /*15d0*/  LEA R238, P2, R18, UR22, 0x1 ;  /* 0x0000001612ee7c11 */ /* 0x020fc4000f8408ff */
[----:B------:R-:W-:Y:S02]  /*15e0*/  IADD3 R6, P0, PT, R8, 0x40, RZ ;  /* 0x0000004008067810 */ /* 0x000fe40007f1e0ff */
[----:B------:R-:W-:Y:S02]  /*15f0*/  LEA.HI.X R239, R18, UR23, R5, 0x1, P2 ;  /* 0x0000001712ef7c11 */ /* 0x000fe400090f0c05 */
[----:B------:R-:W-:Y:S01]  /*1600*/  IADD3 R12, PT, PT, R8, 0x40, RZ ;  /* 0x00000040080c7810 */ /* 0x000fe20007ffe0ff */
[----:B------:R-:W-:Y:S01]  /*1610*/  IMAD.X R5, RZ, RZ, RZ, P0 ;  /* 0x000000ffff057224 */ /* 0x000fe200000e06ff */
        /* <DEDUP_REMOVED lines=14> */
.L_x_285:
[----:B------:R-:W1:Y:S01]  /*1700*/  LDCU.64 UR10, c[0x0][0x5c0] ;  /* 0x0000b800ff0a77ac */ /* 0x000e620008000a00 */
[----:B------:R-:W-:-:S04]  /*1710*/  UIADD3 UR5, UPT, UPT, UR42, UR44, URZ ;  /* 0x0000002c2a057290 */ /* 0x000fc8000fffe0ff */
[----:B-1----:R-:W-:Y:S02]  /*1720*/  UIMAD.WIDE.U32 UR18, UR5, UR10, URZ ;  /* 0x0000000a051272a5 */ /* 0x002fe4000f8e00ff */
[----:B------:R-:W-:-:S04]  /*1730*/  UIMAD UR5, UR5, UR11, URZ ;  /* 0x0000000b050572a4 */ /* 0x000fc8000f8e02ff */
[----:B------:R-:W-:-:S06]  /*1740*/  UIADD3 UR5, UPT, UPT, UR19, UR5, URZ ;  /* 0x0000000513057290 */ /* 0x000fcc000fffe0ff */
[----:B------:R-:W-:Y:S02]  /*1750*/  MOV R0, UR5 ;  /* 0x0000000500007c02 */ /* 0x000fe40008000f00 */
.L_x_286:
        /* <DEDUP_REMOVED lines=12> */
.L_x_287:
[----:B------:R-:W1:Y:S01]  /*1820*/  LDCU.64 UR8, c[0x0][0x5c8] ;  /* 0x0000b900ff0877ac */ /* 0x000e620008000a00 */
[----:B------:R-:W-:-:S04]  /*1830*/  UIADD3 UR42, UPT, UPT, UR42, UR44, URZ ;  /* 0x0000002c2a2a7290 */ /* 0x000fc8000fffe0ff */
[----:B-1----:R-:W-:Y:S02]  /*1840*/  UIMAD.WIDE.U32 UR16, UR42, UR8, URZ ;  /* 0x000000082a1072a5 */ /* 0x002fe4000f8e00ff */
[----:B------:R-:W-:-:S04]  /*1850*/  UIMAD UR42, UR42, UR9, URZ ;  /* 0x000000092a2a72a4 */ /* 0x000fc8000f8e02ff */
[----:B------:R-:W-:-:S06]  /*1860*/  UIADD3 UR42, UPT, UPT, UR17, UR42, URZ ;  /* 0x0000002a112a7290 */ /* 0x000fcc000fffe0ff */
[----:B------:R-:W-:Y:S02]  /*1870*/  MOV R2, UR42 ;  /* 0x0000002a00027c02 */ /* 0x000fe40008000f00 */
.L_x_288:
        /* <DEDUP_REMOVED lines=30> */
.L_x_290:
[----:B------:R-:W-:Y:S05]  /*1a60*/  BSYNC.RECONVERGENT B0 ;  /* 0x0000000000007941 */ /* 0x000fea0003800200 */
.L_x_289:
        /* <DEDUP_REMOVED lines=17> */
.L_x_292:
[----:B------:R-:W-:Y:S05]  /*1b80*/  BSYNC.RECONVERGENT B0 ;  /* 0x0000000000007941 */ /* 0x000fea0003800200 */
.L_x_291:
        /* <DEDUP_REMOVED lines=14> */
[----:B------:R-:W-:Y:S01]  /*1c70*/  IMAD.MOV.U32 R2, RZ, RZ, R12 ;  /* 0x000000ffff027224 */ /* 0x000fe200078e000c */
[----:B------:R-:W4:Y:S03]  /*1c80*/  LDCU.64 UR10, c[0x0][0x568] ;  /* 0x0000ad00ff0a77ac */ /* 0x000f260008000a00 */
[----:B-12---:R-:W-:-:S04]  /*1c90*/  IMAD.WIDE.U32 R14, R8, UR8, R2 ;  /* 0x00000008080e7c25 */ /* 0x006fc8000f8e0002 */
[----:B------:R-:W-:Y:S01]  /*1ca0*/  IMAD R8, R8, UR9, R15 ;  /* 0x0000000908087c24 */ /* 0x000fe2000f8e020f */
[----:B---3--:R-:W-:Y:S02]  /*1cb0*/  ISETP.GE.AND P2, PT, R16, UR5, PT ;  /* 0x0000000510007c0c */ /* 0x008fe4000bf46270 */
[----:B------:R-:W-:Y:S02]  /*1cc0*/  ISETP.GE.AND P1, PT, R10, UR5, PT ;  /* 0x000000050a007c0c */ /* 0x000fe4000bf26270 */
[----:B------:R-:W-:Y:S02]  /*1cd0*/  ISETP.GE.AND P0, PT, R9, UR5, PT ;  /* 0x0000000509007c0c */ /* 0x000fe4000bf06270 */
[----:B----4-:R-:W-:-:S04]  /*1ce0*/  LEA R18, P3, R14, UR10, 0x1 ;  /* 0x0000000a0e127c11 */ /* 0x010fc8000f8608ff */
[----:B------:R-:W-:-:S05]  /*1cf0*/  LEA.HI.X R19, R14, UR11, R8, 0x1, P3 ;  /* 0x0000000b0e137c11 */ /* 0x000fca00098f0c08 */
[----:B------:R3:W-:Y:S04]  /*1d00*/  @!P2 STG.E.128 desc[UR40][R18.64], RZ ;  /* 0x000000ff1200a986 */ /* 0x0007e8000c101d28 */
[----:B------:R3:W-:Y:S04]  /*1d10*/  @!P1 STG.E.128 desc[UR40][R18.64+0x40], RZ ;  /* 0x000040ff12009986 */ /* 0x0007e8000c101d28 */
[----:B------:R3:W-:Y:S02]  /*1d20*/  @!P0 STG.E.128 desc[UR40][R18.64+0x80], RZ ;  /* 0x000080ff12008986 */ /* 0x0007e4000c101d28 */
.L_x_294:
[----:B------:R-:W-:Y:S05]  /*1d30*/  BSYNC.RECONVERGENT B0 ;  /* 0x0000000000007941 */ /* 0x000fea0003800200 */
.L_x_293:
        /* <DEDUP_REMOVED lines=18> */
.L_x_284:
        /* <DEDUP_REMOVED lines=13> */
[----:B------:R-:W-:Y:S01]  /*1f30*/  UIADD3 UR10, UPT, UPT, -UR51, UR39, URZ ;  /* 0x00000027330a7290 */ /* 0x000fe2000fffe1ff */
[----:B------:R-:W-:Y:S01]  /*1f40*/  LEA R7, R7, UR6, 0x1 ;  /* 0x0000000607077c11 */ /* 0x000fe2000f8e08ff */
[----:B------:R-:W-:-:S04]  /*1f50*/  UISETP.NE.AND UP0, UPT, UR11, 0x1, UPT ;  /* 0x000000010b00788c */ /* 0x000fc8000bf05270 */
[----:B------:R-:W-:Y:S01]  /*1f60*/  ISETP.GE.AND P5, PT, R8, UR10, PT ;  /* 0x0000000a08007c0c */ /* 0x000fe2000bfa6270 */
[----:B-1----:R-:W-:Y:S01]  /*1f70*/  IMAD R0, R2, UR8, RZ ;  /* 0x0000000802007c24 */ /* 0x002fe2000f8e02ff */
[----:B------:R-:W-:Y:S01]  /*1f80*/  USEL UR22, URZ, 0x3000, UP0 ;  /* 0x00003000ff167887 */ /* 0x000fe20008000000 */
[----:B------:R-:W-:-:S04]  /*1f90*/  IMAD.WIDE.U32 R18, R3, UR8, R18 ;  /* 0x0000000803127c25 */ /* 0x000fc8000f8e0012 */
[----:B------:R-:W-:-:S04]  /*1fa0*/  IMAD R0, R3, UR9, R0 ;  /* 0x0000000903007c24 */ /* 0x000fc8000f8e0200 */
        /* <DEDUP_REMOVED lines=29> */
.L_x_298:
[----:B------:R2:W-:Y:S01]  /*2180*/  STS.128 [R7+0x13000], RZ ;  /* 0x013000ff07007388 */ /* 0x0005e20000000c00 */
[----:B------:R-:W-:Y:S05]  /*2190*/  BRA `(.L_x_299) ;  /* 0x00000000000c7947 */ /* 0x000fea0003800000 */
.L_x_297:
[----:B------:R1:W-:Y:S04]  /*21a0*/  STS.128 [R7+0xf000], RZ ;  /* 0x00f000ff07007388 */ /* 0x0003e80000000c00 */
[----:B------:R1:W-:Y:S04]  /*21b0*/  STS.128 [R7+0x11000], RZ ;  /* 0x011000ff07007388 */ /* 0x0003e80000000c00 */
[----:B------:R1:W-:Y:S02]  /*21c0*/  STS.128 [R7+0x13000], RZ ;  /* 0x013000ff07007388 */ /* 0x0003e40000000c00 */
.L_x_299:
[----:B------:R-:W-:Y:S05]  /*21d0*/  BSYNC.RECONVERGENT B0 ;  /* 0x0000000000007941 */ /* 0x000fea0003800200 */
.L_x_296:
        /* <DEDUP_REMOVED lines=34> */
.L_x_302:
[----:B------:R1:W-:Y:S02]  /*2400*/  STS.128 [R7+0x14000], RZ ;  /* 0x014000ff07007388 */ /* 0x0003e40000000c00 */
.L_x_301:
[----:B------:R-:W-:Y:S05]  /*2410*/  BSYNC.RECONVERGENT B0 ;  /* 0x0000000000007941 */ /* 0x000fea0003800200 */
.L_x_300:
        /* <DEDUP_REMOVED lines=25> */
.L_x_305:
[----:B------:R1:W-:Y:S01]  /*25b0*/  STS.128 [R7+0x8000], RZ ;  /* 0x008000ff07007388 */ /* 0x0003e20000000c00 */
[----:B------:R-:W-:Y:S05]  /*25c0*/  BRA `(.L_x_306) ;  /* 0x00000000000c7947 */ /* 0x000fea0003800000 */
.L_x_304:
[----:B------:R1:W-:Y:S04]  /*25d0*/  STS.128 [R7+0x6000], RZ ;  /* 0x006000ff07007388 */ /* 0x0003e80000000c00 */
[----:B------:R1:W-:Y:S04]  /*25e0*/  STS.128 [R7+0x7000], RZ ;  /* 0x007000ff07007388 */ /* 0x0003e80000000c00 */
[----:B------:R1:W-:Y:S02]  /*25f0*/  STS.128 [R7+0x8000], RZ ;  /* 0x008000ff07007388 */ /* 0x0003e40000000c00 */
.L_x_306:
[----:B------:R-:W-:Y:S05]  /*2600*/  BSYNC.RECONVERGENT B0 ;  /* 0x0000000000007941 */ /* 0x000fea0003800200 */
.L_x_303:
        /* <DEDUP_REMOVED lines=23> */
.L_x_309:
[----:B------:R1:W-:Y:S01]  /*2780*/  STS.128 [R230+0x2000], RZ ;  /* 0x002000ffe6007388 */ /* 0x0003e20000000c00 */
[----:B------:R-:W-:Y:S05]  /*2790*/  BRA `(.L_x_310) ;  /* 0x00000000000c7947 */ /* 0x000fea0003800000 */
.L_x_308:
[----:B------:R1:W-:Y:S04]  /*27a0*/  STS.128 [R230], RZ ;  /* 0x000000ffe6007388 */ /* 0x0003e80000000c00 */
[----:B------:R1:W-:Y:S04]  /*27b0*/  STS.128 [R230+0x1000], RZ ;  /* 0x001000ffe6007388 */ /* 0x0003e80000000c00 */
[----:B------:R1:W-:Y:S02]  /*27c0*/  STS.128 [R230+0x2000], RZ ;  /* 0x002000ffe6007388 */ /* 0x0003e40000000c00 */
.L_x_310:
[----:B------:R-:W-:Y:S05]  /*27d0*/  BSYNC.RECONVERGENT B0 ;  /* 0x0000000000007941 */ /* 0x000fea0003800200 */
.L_x_307:
[----:B-1----:R-:W-:Y:S01]  /*27e0*/  SHF.R.U32.HI R13, RZ, 0x1, R15 ;  /* 0x00000001ff0d7819 */ /* 0x002fe2000001160f */
        /* <DEDUP_REMOVED lines=15> */
[----:B---3--:R-:W-:-:S05]  /*28e0*/  IMAD.WIDE.U32 R20, R229, R0, UR20 ;  /* 0x00000014e5147e25 */ /* 0x008fca000f8e0000 */
[----:B------:R3:W5:Y:S04]  /*28f0*/  @!P3 LDG.E R228, desc[UR40][R20.64] ;  /* 0x0000002814e4b981 */ /* 0x000768000c1e1900 */
[----:B------:R3:W5:Y:S04]  /*2900*/  @!P2 LDG.E R227, desc[UR40][R20.64+0x20] ;  /* 0x0000202814e3a981 */ /* 0x000768000c1e1900 */
[----:B------:R3:W5:Y:S01]  /*2910*/  @!P1 LDG.E R226, desc[UR40][R20.64+0x80] ;  /* 0x0000802814e29981 */ /* 0x000762000c1e1900 */
[----:B------:R-:W-:Y:S01]  /*2920*/  IMAD.U32 R0, RZ, RZ, UR18 ;  /* 0x00000012ff007e24 */ /* 0x000fe2000f8e00ff */
[----:B------:R-:W-:-:S02]  /*2930*/  UIMAD UR50, UR50, UR18, URZ ;  /* 0x00000012323272a4 */ /* 0x000fc4000f8e02ff */
[----:B------:R3:W5:Y:S01]  /*2940*/  @!P0 LDG.E R225, desc[UR40][R20.64+0xa0] ;  /* 0x0000a02814e18981 */ /* 0x000762000c1e1900 */
[----:B------:R-:W-:Y:S01]  /*2950*/  IMAD.WIDE.U32 R18, R0, UR51, R16 ;  /* 0x0000003300127c25 */ /* 0x000fe2000f8e0010 */
[----:B------:R-:W-:Y:S01]  /*2960*/  UIMAD UR50, UR51, UR19, UR50 ;  /* 0x00000013333272a4 */ /* 0x000fe2000f8e0232 */
[----:B------:R-:W-:Y:S02]  /*2970*/  BSSY.RECONVERGENT B0, `(.L_x_311) ;  /* 0x0000027000007945 */ /* 0x000fe40003800200 */
[----:B-1----:R-:W-:Y:S01]  /*2980*/  IMAD R0, R2, UR8, RZ ;  /* 0x0000000802007c24 */ /* 0x002fe2000f8e02ff */
[----:B------:R-:W-:-:S03]  /*2990*/  IADD3 R18, P0, PT, R18, UR52, RZ ;  /* 0x0000003412127c10 */ /* 0x000fc6000ff1e0ff */
[----:B------:R-:W-:Y:S01]  /*29a0*/  IMAD R0, R3, UR9, R0 ;  /* 0x0000000903007c24 */ /* 0x000fe2000f8e0200 */
[----:B------:R-:W-:-:S03]  /*29b0*/  IADD3.X R19, PT, PT, R4, UR50, R19, P0, !PT ;  /* 0x0000003204137c10 */ /* 0x000fc600087fe413 */
[----:B------:R-:W-:-:S05]  /*29c0*/  IMAD.WIDE.U32 R18, R3, UR8, R18 ;  /* 0x0000000803127c25 */ /* 0x000fca000f8e0012 */
[----:B------:R-:W-:Y:S01]  /*29d0*/  IADD3 R3, PT, PT, R19, R0, RZ ;  /* 0x0000000013037210 */ /* 0x000fe20007ffe0ff */
[----:B------:R-:W-:Y:S06]  /*29e0*/  @P5 BRA `(.L_x_312) ;  /* 0x0000000000705947 */ /* 0x000fec0003800000 */
[----:B------:R-:W1:Y:S01]  /*29f0*/  LDCU UR10, c[0x0][0x440] ;  /* 0x00008800ff0a77ac */ /* 0x000e620008000800 */
[----:B------:R-:W-:Y:S01]  /*2a00*/  IMAD.MOV.U32 R2, RZ, RZ, R18 ;  /* 0x000000ffff027224 */ /* 0x000fe200078e0012 */
[----:B------:R-:W2:Y:S03]  /*2a10*/  LDCU.64 UR8, c[0x0][0x388] ;  /* 0x00007100ff0877ac */ /* 0x000ea60008000a00 */
[----:B---3--:R-:W-:-:S04]  /*2a20*/  IMAD.WIDE.U32 R20, R8, UR18, R2 ;  /* 0x0000001208147c25 */ /* 0x008fc8000f8e0002 */
        /* <DEDUP_REMOVED lines=22> */
.L_x_313:
[----:B------:R2:W-:Y:S01]  /*2b90*/  STS.128 [R7+0xd000], RZ ;  /* 0x00d000ff07007388 */ /* 0x0005e20000000c00 */
[----:B------:R-:W-:Y:S05]  /*2ba0*/  BRA `(.L_x_314) ;  /* 0x00000000000c7947 */ /* 0x000fea0003800000 */
.L_x_312:
[----:B------:R1:W-:Y:S04]  /*2bb0*/  STS.128 [R7+0x9000], RZ ;  /* 0x009000ff07007388 */ /* 0x0003e80000000c00 */
[----:B------:R1:W-:Y:S04]  /*2bc0*/  STS.128 [R7+0xb000], RZ ;  /* 0x00b000ff07007388 */ /* 0x0003e80000000c00 */
[----:B------:R1:W-:Y:S02]  /*2bd0*/  STS.128 [R7+0xd000], RZ ;  /* 0x00d000ff07007388 */ /* 0x0003e40000000c00 */
.L_x_314:
[----:B------:R-:W-:Y:S05]  /*2be0*/  BSYNC.RECONVERGENT B0 ;  /* 0x0000000000007941 */ /* 0x000fea0003800200 */
.L_x_311:
[----:B------:R1:W-:Y:S01]  /*2bf0*/  @P4 STS.128 [R7+0xa000], RZ ;  /* 0x00a000ff07004388 */ /* 0x0003e20000000c00 */
[----:B------:R-:W-:Y:S03]  /*2c00*/  BSSY.RECONVERGENT B0, `(.L_x_315) ;  /* 0x0000021000007945 */ /* 0x000fe60003800200 */
[----:B------:R1:W-:Y:S04]  /*2c10*/  @P4 STS.128 [R7+0xc000], RZ ;  /* 0x00c000ff07004388 */ /* 0x0003e80000000c00 */
[----:B------:R1:W-:Y:S01]  /*2c20*/  @P4 STS.128 [R7+0xe000], RZ ;  /* 0x00e000ff07004388 */ /* 0x0003e20000000c00 */
[----:B------:R-:W-:Y:S05]  /*2c30*/  @P4 BRA `(.L_x_316) ;  /* 0x0000000000744947 */ /* 0x000fea0003800000 */
[----:B------:R-:W3:Y:S01]  /*2c40*/  LDCU UR10, c[0x0][0x440] ;  /* 0x00008800ff0a77ac */ /* 0x000ee20008000800 */
[----:B------:R-:W-:Y:S02]  /*2c50*/  IMAD R5, R5, UR18, RZ ;  /* 0x0000001205057c24 */ /* 0x000fe4000f8e02ff */
[----:B------:R-:W-:Y:S01]  /*2c60*/  IMAD.MOV.U32 R2, RZ, RZ, R18 ;  /* 0x000000ffff027224 */ /* 0x000fe200078e0012 */
[----:B------:R-:W4:Y:S01]  /*2c70*/  LDCU.64 UR8, c[0x0][0x388] ;  /* 0x00007100ff0877ac */ /* 0x000f220008000a00 */
[C---:B------:R-:W-:Y:S02]  /*2c80*/  IMAD R5, R6.reuse, UR19, R5 ;  /* 0x0000001306057c24 */ /* 0x040fe4000f8e0205 */
[----:B------:R-:W-:-:S04]  /*2c90*/  IMAD.WIDE.U32 R2, R6, UR18, R2 ;  /* 0x0000001206027c25 */ /* 0x000fc8000f8e0002 */
[----:B------:R-:W-:Y:S01]  /*2ca0*/  IMAD.IADD R5, R3, 0x1, R5 ;  /* 0x0000000103057824 */ /* 0x000fe200078e0205 */
[----:B---3--:R-:W-:Y:S02]  /*2cb0*/  ISETP.GE.AND P1, PT, R16, UR10, PT ;  /* 0x0000000a10007c0c */ /* 0x008fe4000bf26270 */
[----:B------:R-:W-:Y:S02]  /*2cc0*/  ISETP.GE.AND P0, PT, R10, UR10, PT ;  /* 0x0000000a0a007c0c */ /* 0x000fe4000bf06270 */
[----:B----4-:R-:W-:-:S04]  /*2cd0*/  LEA R4, P2, R2, UR8, 0x1 ;  /* 0x0000000802047c11 */ /* 0x010fc8000f8408ff */
        /* <DEDUP_REMOVED lines=18> */
.L_x_317:
[----:B------:R4:W-:Y:S02]  /*2e00*/  STS.128 [R7+0xe000], RZ ;  /* 0x00e000ff07007388 */ /* 0x0009e40000000c00 */
.L_x_316:
[----:B------:R-:W-:Y:S05]  /*2e10*/  BSYNC.RECONVERGENT B0 ;  /* 0x0000000000007941 */ /* 0x000fea0003800200 */
.L_x_315:
[----:B------:R-:W1:Y:S01]  /*2e20*/  LDCU.64 UR10, c[0x0][0x538] ;  /* 0x0000a700ff0a77ac */ /* 0x000e620008000a00 */
[----:B------:R-:W0:Y:S01]  /*2e30*/  LDGDEPBAR ;  /* 0x00000000000079af */ /* 0x000e220000000000 */
[C---:B------:R-:W-:Y:S02]  /*2e40*/  IMAD.SHL.U32 R220, R15.reuse, 0x20, RZ ;  /* 0x000000200fdc7824 */ /* 0x040fe400078e00ff */
[C---:B-1234-:R-:W-:Y:S02]  /*2e50*/  IMAD.SHL.U32 R7, R15.reuse, 0x4, RZ ;  /* 0x000000040f077824 */ /* 0x05efe400078e00ff */
[----:B------:R-:W-:Y:S01]  /*2e60*/  IMAD.SHL.U32 R0, R15, 0x10, RZ ;  /* 0x000000100f007824 */ /* 0x000fe200078e00ff */
[----:B------:R-:W-:Y:S01]  /*2e70*/  SHF.R.U32.HI R2, RZ, 0x4, R15 ;  /* 0x00000004ff027819 */ /* 0x000fe2000001160f */
[----:B------:R-:W1:Y:S01]  /*2e80*/  LDCU UR18, c[0x0][0x590] ;  /* 0x0000b200ff1277ac */ /* 0x000e620008000800 */
[----:B------:R-:W-:-:S04]  /*2e90*/  UISETP.NE.U32.AND UP0, UPT, UR10, URZ, UPT ;  /* 0x000000ff0a00728c */ /* 0x000fc8000bf05070 */
[----:B------:R-:W-:Y:S01]  /*2ea0*/  UISETP.NE.AND.EX UP0, UPT, UR11, URZ, UPT, UP0 ;  /* 0x000000ff0b00728c */ /* 0x000fe2000bf05300 */
[----:B------:R-:W-:-:S05]  /*2eb0*/  DEPBAR.LE SB0, 0x1 ;  /* 0x000080400000791a */ /* 0x000fca0000000000 */
[----:B------:R-:W-:-:S05]  /*2ec0*/  PLOP3.LUT P1, PT, PT, PT, UP0, 0x80, 0x8 ;  /* 0x000000000008781c */ /* 0x000fca0003f2f008 */
[----:B------:R-:W2:Y:S01]  /*2ed0*/  @UP0 LDCU.64 UR8, c[0x0][0x540] ;  /* 0x0000a800ff0807ac */ /* 0x000ea20008000a00 */
[----:B------:R-:W-:Y:S01]  /*2ee0*/  @UP0 UMOV UR16, UR30 ;  /* 0x0000001e00100c82 */ /* 0x000fe20008000000 */
[----:B------:R-:W-:Y:S02]  /*2ef0*/  @UP0 UMOV UR17, URZ ;  /* 0x000000ff00110c82 */ /* 0x000fe40008000000 */
[----:B--2---:R-:W-:-:S04]  /*2f00*/  @UP0 UIMAD.WIDE.U32 UR16, UR29, UR8, UR16 ;  /* 0x000000081d1002a5 */ /* 0x004fc8000f8e0010 */
[----:B------:R-:W-:Y:S02]  /*2f10*/  @UP0 UIMAD UR9, UR29, UR9, UR17 ;  /* 0x000000091d0902a4 */ /* 0x000fe4000f8e0211 */
[----:B------:R-:W-:-:S04]  /*2f20*/  @UP0 ULEA UR10, UP1, UR16, UR10, 0x2 ;  /* 0x0000000a100a0291 */ /* 0x000fc8000f8210ff */
[----:B------:R-:W-:Y:S02]  /*2f30*/  @UP0 ULEA.HI.X UR11, UR16, UR11, UR9, 0x2, UP1 ;  /* 0x0000000b100b0291 */ /* 0x000fe400088f1409 */
[----:B------:R-:W-:Y:S01]  /*2f40*/  IMAD.U32 R4, RZ, RZ, UR10 ;  /* 0x0000000aff047e24 */ /* 0x000fe2000f8e00ff */
[----:B------:R-:W-:Y:S01]  /*2f50*/  LOP3.LUT R11, R220, 0x20, RZ, 0xc0, !PT ;  /* 0x00000020dc0b7812 */ /* 0x000fe200078ec0ff */
[----:B------:R-:W2:Y:S02]  /*2f60*/  LDCU UR17, c[0x0][0x3b0] ;  /* 0x00007600ff1177ac */ /* 0x000ea40008000800 */
[----:B------:R-:W-:Y:S01]  /*2f70*/  IMAD.U32 R5, RZ, RZ, UR11 ;  /* 0x0000000bff057e24 */ /* 0x000fe2000f8e00ff */
[----:B------:R-:W-:Y:S01]  /*2f80*/  BAR.SYNC.DEFER_BLOCKING 0x0 ;  /* 0x0000000000007b1d */ /* 0x000fe20000010000 */
[----:B------:R-:W-:Y:S02]  /*2f90*/  LOP3.LUT R7, R7, 0x18, RZ, 0xc0, !PT ;  /* 0x0000001807077812 */ /* 0x000fe400078ec0ff */
[----:B------:R-:W-:-:S03]  /*2fa0*/  LOP3.LUT R11, R11, 0x3c00, R0, 0xf8, !PT ;  /* 0x00003c000b0b7812 */ /* 0x000fc600078ef800 */
[----:B------:R-:W3:Y:S01]  /*2fb0*/  @UP0 LDCU UR9, c[0x0][0x458] ;  /* 0x00008b00ff0907ac */ /* 0x000ee20008000800 */
[----:B------:R-:W-:Y:S02]  /*2fc0*/  LOP3.LUT R3, R220, 0x120, RZ, 0xc0, !PT ;  /* 0x00000120dc037812 */ /* 0x000fe400078ec0ff */
[----:B------:R-:W-:Y:S02]  /*2fd0*/  LOP3.LUT R2, R2, 0x8, RZ, 0xc0, !PT ;  /* 0x0000000802027812 */ /* 0x000fe400078ec0ff */
[----:B------:R-:W-:Y:S01]  /*2fe0*/  LOP3.LUT P0, RZ, R15, 0x4, RZ, 0xc0, !PT ;  /* 0x000000040fff7812 */ /* 0x000fe2000780c0ff */
[----:B------:R-:W-:Y:S01]  /*2ff0*/  IMAD.U32 R223, RZ, RZ, UR5 ;  /* 0x00000005ffdf7e24 */ /* 0x000fe2000f8e00ff */
[----:B------:R-:W-:Y:S01]  /*3000*/  CS2R R126, SRZ ;  /* 0x00000000007e7805 */ /* 0x000fe2000001ff00 */
[----:B------:R-:W-:Y:S01]  /*3010*/  IMAD.MOV.U32 R231, RZ, RZ, R230 ;  /* 0x000000ffffe77224 */ /* 0x000fe200078e00e6 */
[----:B------:R-:W-:Y:S01]  /*3020*/  CS2R R124, SRZ ;  /* 0x00000000007c7805 */ /* 0x000fe2000001ff00 */
[----:B------:R-:W-:Y:S01]  /*3030*/  IMAD.MOV.U32 R232, RZ, RZ, 0x4 ;  /* 0x00000004ffe87424 */ /* 0x000fe200078e00ff */
[----:B------:R-:W-:-:S02]  /*3040*/  CS2R R130, SRZ ;  /* 0x0000000000827805 */ /* 0x000fc4000001ff00 */
[----:B------:R-:W-:Y:S02]  /*3050*/  CS2R R128, SRZ ;  /* 0x0000000000807805 */ /* 0x000fe4000001ff00 */
[----:B------:R-:W-:Y:S02]  /*3060*/  CS2R R122, SRZ ;  /* 0x00000000007a7805 */ /* 0x000fe4000001ff00 */
[----:B------:R-:W-:Y:S02]  /*3070*/  CS2R R120, SRZ ;  /* 0x0000000000787805 */ /* 0x000fe4000001ff00 */
[----:B------:R-:W-:Y:S02]  /*3080*/  CS2R R118, SRZ ;  /* 0x0000000000767805 */ /* 0x000fe4000001ff00 */
[----:B------:R-:W-:Y:S02]  /*3090*/  CS2R R116, SRZ ;  /* 0x0000000000747805 */ /* 0x000fe4000001ff00 */
[----:B------:R-:W-:Y:S01]  /*30a0*/  CS2R R110, SRZ ;  /* 0x00000000006e7805 */ /* 0x000fe2000001ff00 */
[----:B------:R4:W2:Y:S01]  /*30b0*/  @P1 LDG.E R5, desc[UR40][R4.64] ;  /* 0x0000002804051981 */ /* 0x0008a2000c1e1900 */
        /* <DEDUP_REMOVED lines=8> */
[----:B------:R-:W-:Y:S01]  /*3140*/  LOP3.LUT R224, R11, R224, RZ, 0xfc, !PT ;  /* 0x000000e00be07212 */ /* 0x000fe200078efcff */
[----:B---3--:R-:W3:Y:S01]  /*3150*/  @P1 MUFU.RCP R0, UR9 ;  /* 0x0000000900001d08 */ /* 0x008ee20008001000 */
[----:B------:R-:W-:Y:S02]  /*3160*/  LOP3.LUT R9, R2, 0x10, R15, 0xf8, !PT ;  /* 0x0000001002097812 */ /* 0x000fe400078ef80f */
[----:B------:R-:W-:Y:S02]  /*3170*/  CS2R R104, SRZ ;  /* 0x0000000000687805 */ /* 0x000fe4000001ff00 */
[----:B------:R-:W-:Y:S02]  /*3180*/  LEA R224, R224, UR6, 0x1 ;  /* 0x00000006e0e07c11 */ /* 0x000fe4000f8e08ff */
[----:B------:R-:W-:-:S02]  /*3190*/  CS2R R102, SRZ ;  /* 0x0000000000667805 */ /* 0x000fc4000001ff00 */
[--C-:B------:R-:W-:Y:S02]  /*31a0*/  LOP3.LUT R2, R9, 0xc0, R220.reuse, 0xf8, !PT ;  /* 0x000000c009027812 */ /* 0x100fe400078ef8dc */
[----:B------:R-:W-:Y:S02]  /*31b0*/  CS2R R100, SRZ ;  /* 0x0000000000647805 */ /* 0x000fe4000001ff00 */
[----:B------:R-:W-:Y:S01]  /*31c0*/  LOP3.LUT R222, R222, 0x8, R13, 0x78, !PT ;  /* 0x00000008dede7812 */ /* 0x000fe200078e780d */
[----:B------:R-:W1:Y:S01]  /*31d0*/  LDSM.16.M88.4 R172, [R224+0xf000] ;  /* 0x00f00000e0ac783b */ /* 0x000e620000000200 */
[----:B------:R-:W-:Y:S01]  /*31e0*/  LOP3.LUT R7, R2, R7, RZ, 0x3c, !PT ;  /* 0x0000000702077212 */ /* 0x000fe200078e3cff */
[----:B------:R-:W-:Y:S01]  /*31f0*/  VIADD R2, R224, 0xf000 ;  /* 0x0000f000e0027836 */ /* 0x000fe20000000000 */
[----:B------:R-:W-:Y:S01]  /*3200*/  LOP3.LUT R222, R3, R222, RZ, 0xfc, !PT ;  /* 0x000000de03de7212 */ /* 0x000fe200078efcff */
[----:B------:R-:W1:Y:S01]  /*3210*/  LDSM.16.M88.4 R176, [R224+0xf400] ;  /* 0x00f40000e0b0783b */ /* 0x000e620000000200 */
[----:B------:R-:W-:Y:S01]  /*3220*/  IMAD.MOV.U32 R3, RZ, RZ, 0x20 ;  /* 0x00000020ff037424 */ /* 0x000fe200078e00ff */
[----:B------:R-:W-:Y:S01]  /*3230*/  LOP3.LUT R220, R7, 0x120, R220, 0xf8, !PT ;  /* 0x0000012007dc7812 */ /* 0x000fe200078ef8dc */
[----:B----4-:R-:W-:Y:S01]  /*3240*/  IMAD.SHL.U32 R4, R15, 0x2, RZ ;  /* 0x000000020f047824 */ /* 0x010fe200078e00ff */
[----:B------:R-:W4:Y:S01]  /*3250*/  LDSM.16.M88.4 R188, [R224+0x11000] ;  /* 0x01100000e0bc783b */ /* 0x000f220000000200 */
[----:B------:R-:W-:-:S02]  /*3260*/  LEA R222, R222, UR6, 0x1 ;  /* 0x00000006dede7c11 */ /* 0x000fc4000f8e08ff */
[----:B------:R-:W-:Y:S02]  /*3270*/  CS2R R94, SRZ ;  /* 0x00000000005e7805 */ /* 0x000fe4000001ff00 */
[----:B------:R-:W-:Y:S01]  /*3280*/  LEA R220, R220, UR6, 0x1 ;  /* 0x00000006dcdc7c11 */ /* 0x000fe2000f8e08ff */
[----:B------:R-:W1:Y:S01]  /*3290*/  LDSM.16.M88.4 R192, [R224+0x11400] ;  /* 0x01140000e0c0783b */ /* 0x000e620000000200 */
[----:B------:R-:W-:Y:S02]  /*32a0*/  LOP3.LUT R4, R4, 0x6, RZ, 0xc0, !PT ;  /* 0x0000000604047812 */ /* 0x000fe400078ec0ff */
[----:B------:R-:W-:Y:S02]  /*32b0*/  CS2R R92, SRZ ;  /* 0x00000000005c7805 */ /* 0x000fe4000001ff00 */
[----:B------:R-:W-:Y:S01]  /*32c0*/  SEL R3, R3, 0xffffffe0, !P0 ;  /* 0xffffffe003037807 */ /* 0x000fe20004000000 */
[----:B------:R-:W1:Y:S01]  /*32d0*/  LDSM.16.M88.4 R204, [R224+0x13000] ;  /* 0x01300000e0cc783b */ /* 0x000e620000000200 */
[----:B------:R-:W-:-:S02]  /*32e0*/  LOP3.LUT R4, R4, 0x1e0, R13, 0xf8, !PT ;  /* 0x000001e004047812 */ /* 0x000fc400078ef80d */
[----:B------:R-:W-:Y:S02]  /*32f0*/  CS2R R98, SRZ ;  /* 0x0000000000627805 */ /* 0x000fe4000001ff00 */
[----:B------:R-:W-:Y:S01]  /*3300*/  CS2R R96, SRZ ;  /* 0x0000000000607805 */ /* 0x000fe2000001ff00 */
[----:B------:R-:W1:Y:S01]  /*3310*/  LDSM.16.M88.4 R208, [R224+0x13400] ;  /* 0x01340000e0d0783b */ /* 0x000e620000000200 */
[----:B------:R-:W-:Y:S02]  /*3320*/  IADD3 R223, PT, PT, -R223, UR39, -R4 ;  /* 0x00000027dfdf7c10 */ /* 0x000fe4000fffe904 */
        /* <DEDUP_REMOVED lines=28> */
[----:B------:R-:W-:Y:S01]  /*34f0*/  VIADD R222, R222, UR22 ;  /* 0x00000016dede7c36 */ /* 0x000fe20008000000 */
[----:B------:R-:W-:Y:S01]  /*3500*/  UMOV UR8, URZ ;  /* 0x000000ff00087c82 */ /* 0x000fe20008000000 */
[----:B------:R-:W-:Y:S01]  /*3510*/  VIADD R220, R220, UR22 ;  /* 0x00000016dcdc7c36 */ /* 0x000fe20008000000 */
[----:B------:R-:W-:Y:S02]  /*3520*/  UIADD3 UR33, UPT, UPT, -UR47, 0x80, UR33 ;  /* 0x000000802f217890 */ /* 0x000fe4000fffe121 */
[----:B------:R-:W-:Y:S01]  /*3530*/  USHF.L.U32 UR48, UR48, 0x3, URZ ;  /* 0x0000000330307899 */ /* 0x000fe200080006ff */
[----:B------:R-:W3:Y:S01]  /*3540*/  LDCU UR9, c[0x0][0x440] ;  /* 0x00008800ff0977ac */ /* 0x000ee20008000800 */
[----:B------:R-:W3:Y:S01]  /*3550*/  LDCU UR10, c[0x0][0x504] ;  /* 0x0000a080ff0a77ac */ /* 0x000ee20008000800 */
[----:B------:R-:W3:Y:S01]  /*3560*/  LDCU UR11, c[0x0][0x508] ;  /* 0x0000a100ff0b77ac */ /* 0x000ee20008000800 */
[----:B------:R-:W3:Y:S01]  /*3570*/  LDCU UR5, c[0x0][0x3e0] ;  /* 0x00007c00ff0577ac */ /* 0x000ee20008000800 */
[----:B------:R-:W3:Y:S01]  /*3580*/  LDCU UR16, c[0x0][0x45c] ;  /* 0x00008b80ff1077ac */ /* 0x000ee20008000800 */
[----:B--2---:R-:W-:-:S02]  /*3590*/  USHF.L.U32 UR17, UR17, 0x6, URZ ;  /* 0x0000000611117899 */ /* 0x004fc400080006ff */
[----:B-1----:R-:W-:Y:S01]  /*35a0*/  USHF.L.U32 UR18, UR18, 0x6, URZ ;  /* 0x0000000612127899 */ /* 0x002fe200080006ff */
[----:B---3--:R-:W-:Y:S01]  /*35b0*/  @P1 FMUL.FTZ R5, R5, R0 ;  /* 0x0000000005051220 */ /* 0x008fe20000410000 */
[----:B------:R-:W-:Y:S02]  /*35c0*/  VIADD R0, R224, 0xf020 ;  /* 0x0000f020e0007836 */ /* 0x000fe40000000000 */
[----:B------:R-:W-:Y:S02]  /*35d0*/  @P0 VIADD R0, R2, 0xffffffe0 ;  /* 0xffffffe002000836 */ /* 0x000fe40000000000 */
[----:B------:R-:W-:Y:S01]  /*35e0*/  @P1 R2UR UR19, R5 ;  /* 0x00000000051312ca */ /* 0x000fe200000e0000 */
[----:B------:R-:W-:Y:S02]  /*35f0*/  IMAD.MOV.U32 R2, RZ, RZ, 0x20 ;  /* 0x00000020ff027424 */ /* 0x000fe400078e00ff */
[----:B------:R-:W1:Y:S04]  /*3600*/  LDSM.16.M88.4 R180, [R0] ;  /* 0x0000000000b4783b */ /* 0x000e680000000200 */
[----:B------:R-:W2:Y:S04]  /*3610*/  LDSM.16.M88.4 R184, [R0+0x400] ;  /* 0x0004000000b8783b */ /* 0x000ea80000000200 */
[----:B------:R-:W3:Y:S02]  /*3620*/  LDSM.16.M88.4 R196, [R0+0x2000] ;  /* 0x0020000000c4783b */ /* 0x000ee40000000200 */
[----:B------:R-:W-:-:S02]  /*3630*/  @UP0 UMOV UR8, UR19 ;  /* 0x0000001300080c82 */ /* 0x000fc40008000000 */
[----:B------:R-:W1:Y:S04]  /*3640*/  LDSM.16.M88.4 R200, [R0+0x2400] ;  /* 0x0024000000c8783b */ /* 0x000e680000000200 */
[----:B------:R-:W1:Y:S04]  /*3650*/  LDSM.16.M88.4 R212, [R0+0x4000] ;  /* 0x0040000000d4783b */ /* 0x000e680000000200 */
[----:B------:R4:W1:Y:S02]  /*3660*/  LDSM.16.M88.4 R216, [R0+0x4400] ;  /* 0x0044000000d8783b */ /* 0x0008640000000200 */
[----:B----4-:R-:W-:-:S07]  /*3670*/  IMAD.IADD R0, R224, 0x1, R3 ;  /* 0x00000001e0007824 */ /* 0x010fce00078e0203 */
.L_x_322:
[----:B------:R-:W0:Y:S01]  /*3680*/  LDGDEPBAR ;  /* 0x00000000000079af */ /* 0x000e220000000000 */
[----:B------:R-:W-:Y:S01]  /*3690*/  IADD3 R221, PT, PT, R222, R3, RZ ;  /* 0x00000003dedd7210 */ /* 0x000fe20007ffe0ff */
[----:B------:R-:W-:Y:S01]  /*36a0*/  IMAD.U32 R242, RZ, RZ, UR14 ;  /* 0x0000000efff27e24 */ /* 0x000fe2000f8e00ff */
[----:B------:R-:W-:Y:S01]  /*36b0*/  USHF.L.U32 UR19, UR49, 0x6, URZ ;  /* 0x0000000631137899 */ /* 0x000fe200080006ff */
[----:B------:R-:W-:Y:S03]  /*36c0*/  IMAD.U32 R243, RZ, RZ, UR15 ;  /* 0x0000000ffff37e24 */ /* 0x000fe6000f8e00ff */
[C---:B------:R-:W-:Y:S01]  /*36d0*/  LEA R246, P0, R229.reuse, R242, 0x2 ;  /* 0x000000f2e5f67211 */ /* 0x040fe200078010ff */
[----:B------:R-:W-:Y:S03]  /*36e0*/  UISETP.GE.AND UP0, UPT, UR19, UR33, UPT ;  /* 0x000000211300728c */ /* 0x000fe6000bf06270 */
[C---:B------:R-:W-:Y:S01]  /*36f0*/  LEA.HI.X R247, R229.reuse, R243, RZ, 0x2, P0 ;  /* 0x000000f3e5f77211 */ /* 0x040fe200000f14ff */
[----:B------:R-:W-:Y:S04]  /*3700*/  DEPBAR.LE SB0, 0x0 ;  /* 0x000080000000791a */ /* 0x000fe80000000000 */
[----:B------:R-:W-:Y:S06]  /*3710*/  BAR.SYNC.DEFER_BLOCKING 0x0 ;  /* 0x0000000000007b1d */ /* 0x000fec0000010000 */
[----:B------:R-:W-:Y:S08]  /*3720*/  LDSM.16.M88.4 R132, [R222] ;  /* 0x00000000de84783b */ /* 0x000ff00000000200 */
[----:B------:R-:W4:Y:S08]  /*3730*/  LDSM.16.M88.4 R136, [R224+0x9000] ;  /* 0x00900000e088783b */ /* 0x000f300000000200 */
[----:B------:R-:W2:Y:S08]  /*3740*/  LDSM.16.M88.4 R140, [R222+0x800] ;  /* 0x00080000de8c783b */ /* 0x000eb00000000200 */
[----:B------:R-:W3:Y:S08]  /*3750*/  LDSM.16.M88.4 R144, [R224+0x9400] ;  /* 0x00940000e090783b */ /* 0x000ef00000000200 */
[----:B------:R-:W-:Y:S08]  /*3760*/  LDSM.16.M88.4 R148, [R221] ;  /* 0x00000000dd94783b */ /* 0x000ff00000000200 */
[----:B------:R-:W1:Y:S01]  /*3770*/  LDSM.16.M88.4 R152, [R0+0x9000] ;  /* 0x009000000098783b */ /* 0x000e620000000200 */
[-C--:B----4-:R-:W-:Y:S07]  /*3780*/  HMMA.16816.F32.BF16 R4, R132, R136.reuse, RZ ;  /* 0x000000888404723c */ /* 0x090fee00000418ff */
[----:B------:R-:W4:Y:S01]  /*3790*/  LDSM.16.M88.4 R156, [R221+0x800] ;  /* 0x00080000dd9c783b */ /* 0x000f220000000200 */
        /* <DEDUP_REMOVED lines=9> */
[----:B-----5:R-:W5:Y:S04]  /*3830*/  LDG.E R244, desc[UR40][R246.64] ;  /* 0x00000028f6f47981 */ /* 0x020f68000c1e1900 */
[----:B------:R-:W5:Y:S01]  /*3840*/  LDG.E R243, desc[UR40][R246.64+0x20] ;  /* 0x00002028f6f37981 */ /* 0x000f62000c1e1900 */
[-C--:B------:R-:W-:Y:S03]  /*3850*/  HMMA.16816.F32.BF16 R28, R140, R146.reuse, RZ ;  /* 0x000000928c1c723c */ /* 0x080fe600000418ff */
[----:B------:R-:W-:Y:S05]  /*3860*/  LDSM.16.M88.4 R140, [R221+0x1000] ;  /* 0x00100000dd8c783b */ /* 0x000fea0000000200 */
[----:B------:R-:W-:Y:S03]  /*3870*/  HMMA.16816.F32.BF16 R32, R132, R146, RZ ;  /* 0x000000928420723c */ /* 0x000fe600000418ff */
[----:B------:R-:W3:Y:S05]  /*3880*/  LDSM.16.M88.4 R132, [R224+0xb400] ;  /* 0x00b40000e084783b */ /* 0x000eea0000000200 */
[-C--:B-1----:R-:W-:Y:S03]  /*3890*/  HMMA.16816.F32.BF16 R4, R148, R152.reuse, R4 ;  /* 0x000000989404723c */ /* 0x082fe60000041804 */
[----:B------:R-:W1:Y:S05]  /*38a0*/  LDSM.16.M88.4 R144, [R0+0xb000] ;  /* 0x00b000000090783b */ /* 0x000e6a0000000200 */
[C---:B----4-:R-:W-:Y:S03]  /*38b0*/  HMMA.16816.F32.BF16 R8, R156.reuse, R152, R8 ;  /* 0x000000989c08723c */ /* 0x050fe60000041808 */
[----:B------:R-:W5:Y:S04]  /*38c0*/  LDG.E R242, desc[UR40][R246.64+0x80] ;  /* 0x00008028f6f27981 */ /* 0x000f68000c1e1900 */
[----:B------:R4:W5:Y:S01]  /*38d0*/  LDG.E R233, desc[UR40][R246.64+0xa0] ;  /* 0x0000a028f6e97981 */ /* 0x000962000c1e1900 */
[-C--:B------:R-:W-:Y:S08]  /*38e0*/  HMMA.16816.F32.BF16 R12, R156, R154.reuse, R12 ;  /* 0x0000009a9c0c723c */ /* 0x080ff0000004180c */
[C---:B------:R-:W-:Y:S01]  /*38f0*/  HMMA.16816.F32.BF16 R16, R148.reuse, R154, R16 ;  /* 0x0000009a9410723c */ /* 0x040fe20000041810 */
[----:B------:R-:W1:Y:S07]  /*3900*/  LDSM.16.M88.4 R152, [R221+0x1800] ;  /* 0x00180000dd98783b */ /* 0x000e6e0000000200 */
[-C--:B--2---:R-:W-:Y:S03]  /*3910*/  HMMA.16816.F32.BF16 R20, R148, R160.reuse, R20 ;  /* 0x000000a09414723c */ /* 0x084fe60000041814 */
[----:B----4-:R-:W-:Y:S05]  /*3920*/  LOP3.LUT R246, R229, UR19, RZ, 0xfc, !PT ;  /* 0x00000013e5f67c12 */ /* 0x010fea000f8efcff */
[C---:B------:R-:W-:Y:S04]  /*3930*/  HMMA.16816.F32.BF16 R24, R156.reuse, R160, R24 ;  /* 0x000000a09c18723c */ /* 0x040fe80000041818 */
[----:B------:R-:W-:Y:S04]  /*3940*/  IMAD.IADD R245, R246, 0x1, R223 ;  /* 0x00000001f6f57824 */ /* 0x000fe800078e02df */
[-C--:B------:R-:W-:Y:S01]  /*3950*/  HMMA.16816.F32.BF16 R28, R156, R162.reuse, R28 ;  /* 0x000000a29c1c723c */ /* 0x080fe2000004181c */
[----:B------:R-:W-:Y:S02]  /*3960*/  LDSM.16.M88.4 R156, [R224+0xd400] ;  /* 0x00d40000e09c783b */ /* 0x000fe40000000200 */
[C---:B------:R-:W-:Y:S01]  /*3970*/  IADD3 R251, PT, PT, R245.reuse, 0xa8, RZ ;  /* 0x000000a8f5fb7810 */ /* 0x040fe20007ffe0ff */
[C---:B------:R-:W-:Y:S01]  /*3980*/  VIADD R252, R245.reuse, 0xa7 ;  /* 0x000000a7f5fc7836 */ /* 0x040fe20000000000 */
[C---:B------:R-:W-:Y:S01]  /*3990*/  IADD3 R250, PT, PT, R245.reuse, 0x7f, RZ ;  /* 0x0000007ff5fa7810 */ /* 0x040fe20007ffe0ff */
[C---:B------:R-:W-:Y:S01]  /*39a0*/  VIADD R249, R245.reuse, 0x80 ;  /* 0x00000080f5f97836 */ /* 0x040fe20000000000 */
[----:B------:R-:W-:Y:S01]  /*39b0*/  IABS R251, R251 ;  /* 0x000000fb00fb7213 */ /* 0x000fe20000000000 */
[----:B------:R-:W-:Y:S01]  /*39c0*/  HMMA.16816.F32.BF16 R32, R148, R162, R32 ;  /* 0x000000a29420723c */ /* 0x000fe20000041820 */
[----:B------:R-:W2:Y:S03]  /*39d0*/  LDSM.16.M88.4 R148, [R0+0xb400] ;  /* 0x00b400000094783b */ /* 0x000ea60000000200 */
[----:B------:R-:W-:Y:S01]  /*39e0*/  I2FP.F32.S32 R251, R251 ;  /* 0x000000fb00fb7245 */ /* 0x000fe20000201400 */
[C---:B------:R-:W-:Y:S01]  /*39f0*/  VIADD R247, R245.reuse, 0x88 ;  /* 0x00000088f5f77836 */ /* 0x040fe20000000000 */
[----:B------:R-:W-:Y:S01]  /*3a00*/  IABS R252, R252 ;  /* 0x000000fc00fc7213 */ /* 0x000fe20000000000 */
[C---:B------:R-:W-:Y:S01]  /*3a10*/  VIADD R248, R245.reuse, 0x87 ;  /* 0x00000087f5f87836 */ /* 0x040fe20000000000 */
[-C--:B------:R-:W-:Y:S01]  /*3a20*/  HMMA.16816.F32.BF16 R4, R164, R136.reuse, R4 ;  /* 0x00000088a404723c */ /* 0x080fe20000041804 */
[----:B------:R-:W-:Y:S04]  /*3a30*/  LDSM.16.M88.4 R160, [R221+0x2000] ;  /* 0x00200000dda0783b */ /* 0x000fe80000000200 */
[----:B------:R-:W-:Y:S02]  /*3a40*/  I2FP.F32.S32 R252, R252 ;  /* 0x000000fc00fc7245 */ /* 0x000fe40000201400 */
[----:B------:R-:W-:Y:S01]  /*3a50*/  IABS R250, R250 ;  /* 0x000000fa00fa7213 */ /* 0x000fe20000000000 */
[C---:B---3--:R-:W-:Y:S04]  /*3a60*/  HMMA.16816.F32.BF16 R8, R168.reuse, R136, R8 ;  /* 0x00000088a808723c */ /* 0x048fe80000041808 */
[----:B------:R-:W-:Y:S02]  /*3a70*/  IABS R249, R249 ;  /* 0x000000f900f97213 */ /* 0x000fe40000000000 */
[----:B------:R-:W-:Y:S02]  /*3a80*/  I2FP.F32.S32 R250, R250 ;  /* 0x000000fa00fa7245 */ /* 0x000fe40000201400 */
[-C--:B------:R-:W-:Y:S03]  /*3a90*/  HMMA.16816.F32.BF16 R12, R168, R138.reuse, R12 ;  /* 0x0000008aa80c723c */ /* 0x080fe6000004180c */
[----:B------:R-:W-:Y:S02]  /*3aa0*/  I2FP.F32.S32 R249, R249 ;  /* 0x000000f900f97245 */ /* 0x000fe40000201400 */
[----:B------:R-:W-:Y:S02]  /*3ab0*/  IABS R247, R247 ;  /* 0x000000f700f77213 */ /* 0x000fe40000000000 */
[----:B------:R-:W-:Y:S01]  /*3ac0*/  IABS R248, R248 ;  /* 0x000000f800f87213 */ /* 0x000fe20000000000 */
[C---:B------:R-:W-:Y:S01]  /*3ad0*/  HMMA.16816.F32.BF16 R16, R164.reuse, R138, R16 ;  /* 0x0000008aa410723c */ /* 0x040fe20000041810 */
[----:B------:R-:W-:Y:S03]  /*3ae0*/  LDSM.16.M88.4 R136, [R224+0xd000] ;  /* 0x00d00000e088783b */ /* 0x000fe60000000200 */
[----:B------:R-:W-:Y:S02]  /*3af0*/  I2FP.F32.S32 R247, R247 ;  /* 0x000000f700f77245 */ /* 0x000fe40000201400 */
[----:B------:R-:W-:Y:S02]  /*3b00*/  I2FP.F32.S32 R248, R248 ;  /* 0x000000f800f87245 */ /* 0x000fe40000201400 */
[-C--:B------:R-:W-:Y:S08]  /*3b10*/  HMMA.16816.F32.BF16 R20, R164, R132.reuse, R20 ;  /* 0x00000084a414723c */ /* 0x080ff00000041814 */
[C---:B------:R-:W-:Y:S08]  /*3b20*/  HMMA.16816.F32.BF16 R24, R168.reuse, R132, R24 ;  /* 0x00000084a818723c */ /* 0x040ff00000041818 */
[-C--:B------:R-:W-:Y:S03]  /*3b30*/  HMMA.16816.F32.BF16 R28, R168, R134.reuse, R28 ;  /* 0x00000086a81c723c */ /* 0x080fe6000004181c */
[C---:B------:R-:W-:Y:S01]  /*3b40*/  IADD3 R169, PT, PT, R245.reuse, 0x9f, RZ ;  /* 0x0000009ff5a97810 */ /* 0x040fe20007ffe0ff */
[C---:B------:R-:W-:Y:S03]  /*3b50*/  VIADD R170, R245.reuse, 0xa0 ;  /* 0x000000a0f5aa7836 */ /* 0x040fe60000000000 */
[----:B------:R-:W-:Y:S01]  /*3b60*/  IABS R169, R169 ;  /* 0x000000a900a97213 */ /* 0x000fe20000000000 */
[----:B------:R-:W-:Y:S01]  /*3b70*/  HMMA.16816.F32.BF16 R32, R164, R134, R32 ;  /* 0x00000086a420723c */ /* 0x000fe20000041820 */
[----:B------:R-:W3:Y:S03]  /*3b80*/  LDSM.16.M88.4 R132, [R222+0x2000] ;  /* 0x00200000de84783b */ /* 0x000ee60000000200 */
[----:B------:R-:W-:Y:S01]  /*3b90*/  IMAD.MOV.U32 R171, RZ, RZ, R169 ;  /* 0x000000ffffab7224 */ /* 0x000fe200078e00a9 */
[----:B------:R-:W-:Y:S01]  /*3ba0*/  IABS R170, R170 ;  /* 0x000000aa00aa7213 */ /* 0x000fe20000000000 */
[C---:B------:R-:W-:Y:S02]  /*3bb0*/  VIADD R169, R245.reuse, 0x98 ;  /* 0x00000098f5a97836 */ /* 0x040fe40000000000 */
[-C--:B-1----:R-:W-:Y:S01]  /*3bc0*/  HMMA.16816.F32.BF16 R4, R140, R144.reuse, R4 ;  /* 0x000000908c04723c */ /* 0x082fe20000041804 */
[----:B------:R-:W-:Y:S04]  /*3bd0*/  LDSM.16.M88.4 R164, [R0+0xd000] ;  /* 0x00d0000000a4783b */ /* 0x000fe80000000200 */
[----:B------:R-:W-:Y:S03]  /*3be0*/  IABS R169, R169 ;  /* 0x000000a900a97213 */ /* 0x000fe60000000000 */
        /* <DEDUP_REMOVED lines=9> */
[-C--:B---3--:R-:W-:Y:S08]  /*3c80*/  HMMA.16816.F32.BF16 R4, R132, R136.reuse, R4 ;  /* 0x000000888404723c */ /* 0x088ff00000041804 */
[C---:B-1----:R-:W-:Y:S08]  /*3c90*/  HMMA.16816.F32.BF16 R8, R144.reuse, R136, R8 ;  /* 0x000000889008723c */ /* 0x042ff00000041808 */
[-C--:B------:R-:W-:Y:S08]  /*3ca0*/  HMMA.16816.F32.BF16 R12, R144, R138.reuse, R12 ;  /* 0x0000008a900c723c */ /* 0x080ff0000004180c */
[C---:B------:R-:W-:Y:S08]  /*3cb0*/  HMMA.16816.F32.BF16 R16, R132.reuse, R138, R16 ;  /* 0x0000008a8410723c */ /* 0x040ff00000041810 */
[-C--:B------:R-:W-:Y:S08]  /*3cc0*/  HMMA.16816.F32.BF16 R20, R132, R156.reuse, R20 ;  /* 0x0000009c8414723c */ /* 0x080ff00000041814 */
[C---:B------:R-:W-:Y:S04]  /*3cd0*/  HMMA.16816.F32.BF16 R24, R144.reuse, R156, R24 ;  /* 0x0000009c9018723c */ /* 0x040fe80000041818 */
[----:B------:R-:W-:Y:S04]  /*3ce0*/  VIADD R157, R245, 0x90 ;  /* 0x00000090f59d7836 */ /* 0x000fe80000000000 */
[-C--:B------:R-:W-:Y:S08]  /*3cf0*/  HMMA.16816.F32.BF16 R28, R144, R158.reuse, R28 ;  /* 0x0000009e901c723c */ /* 0x080ff0000004181c */
[----:B------:R-:W-:Y:S01]  /*3d00*/  HMMA.16816.F32.BF16 R32, R132, R158, R32 ;  /* 0x0000009e8420723c */ /* 0x000fe20000041820 */
[----:B------:R-:W1:Y:S07]  /*3d10*/  LDSM.16.M88.4 R132, [R0+0xd400] ;  /* 0x00d400000084783b */ /* 0x000e6e0000000200 */
[-C--:B------:R-:W-:Y:S08]  /*3d20*/  HMMA.16816.F32.BF16 R4, R160, R164.reuse, R4 ;  /* 0x000000a4a004723c */ /* 0x080ff00000041804 */
[C---:B--2---:R-:W-:Y:S08]  /*3d30*/  HMMA.16816.F32.BF16 R8, R152.reuse, R164, R8 ;  /* 0x000000a49808723c */ /* 0x044ff00000041808 */
[-C--:B------:R-:W-:Y:S03]  /*3d40*/  HMMA.16816.F32.BF16 R12, R152, R166.reuse, R12 ;  /* 0x000000a6980c723c */ /* 0x080fe6000004180c */
[----:B------:R-:W-:Y:S01]  /*3d50*/  FFMA.FTZ R5, R250, -UR8, R5 ;  /* 0x80000008fa057c23 */ /* 0x000fe20008010005 */
[----:B------:R-:W-:Y:S01]  /*3d60*/  FFMA.FTZ R4, R249, -UR8, R4 ;  /* 0x80000008f9047c23 */ /* 0x000fe20008010004 */
[----:B------:R-:W-:Y:S01]  /*3d70*/  FFMA.FTZ R6, R247, -UR8, R6 ;  /* 0x80000008f7067c23 */ /* 0x000fe20008010006 */
[----:B------:R-:W-:Y:S02]  /*3d80*/  FFMA.FTZ R7, R248, -UR8, R7 ;  /* 0x80000008f8077c23 */ /* 0x000fe40008010007 */
[C---:B------:R-:W-:Y:S04]  /*3d90*/  HMMA.16816.F32.BF16 R16, R160.reuse, R166, R16 ;  /* 0x000000a6a010723c */ /* 0x040fe80000041810 */
[----:B------:R-:W-:Y:S01]  /*3da0*/  FFMA.FTZ R10, R251, -UR8, R10 ;  /* 0x80000008fb0a7c23 */ /* 0x000fe2000801000a */
[----:B------:R-:W-:Y:S01]  /*3db0*/  I2FP.F32.S32 R251, R170 ;  /* 0x000000aa00fb7245 */ /* 0x000fe20000201400 */
[----:B------:R-:W-:Y:S01]  /*3dc0*/  FFMA.FTZ R11, R252, -UR8, R11 ;  /* 0x80000008fc0b7c23 */ /* 0x000fe2000801000b */
[C---:B------:R-:W-:Y:S02]  /*3dd0*/  IADD3 R252, PT, PT, R245.reuse, 0x97, RZ ;  /* 0x00000097f5fc7810 */ /* 0x040fe40007ffe0ff */
[----:B------:R-:W-:Y:S01]  /*3de0*/  I2FP.F32.S32 R170, R171 ;  /* 0x000000ab00aa7245 */ /* 0x000fe20000201400 */
[-C--:B-1----:R-:W-:Y:S03]  /*3df0*/  HMMA.16816.F32.BF16 R20, R160, R132.reuse, R20 ;  /* 0x00000084a014723c */ /* 0x082fe60000041814 */
[----:B------:R-:W-:Y:S01]  /*3e00*/  IADD3 R171, PT, PT, R245, 0x78, RZ ;  /* 0x00000078f5ab7810 */ /* 0x000fe20007ffe0ff */
[C---:B------:R-:W-:Y:S01]  /*3e10*/  FFMA.FTZ R8, R251.reuse, -UR8, R8 ;  /* 0x80000008fb087c23 */ /* 0x040fe20008010008 */
[----:B------:R-:W-:Y:S01]  /*3e20*/  IABS R252, R252 ;  /* 0x000000fc00fc7213 */ /* 0x000fe20000000000 */
[----:B------:R-:W-:Y:S01]  /*3e30*/  FFMA.FTZ R14, R251, -UR8, R14 ;  /* 0x80000008fb0e7c23 */ /* 0x000fe2000801000e */
[----:B------:R-:W-:Y:S01]  /*3e40*/  IABS R171, R171 ;  /* 0x000000ab00ab7213 */ /* 0x000fe20000000000 */
[C---:B------:R-:W-:Y:S04]  /*3e50*/  HMMA.16816.F32.BF16 R24, R152.reuse, R132, R24 ;  /* 0x000000849818723c */ /* 0x040fe80000041818 */
[----:B------:R-:W-:Y:S01]  /*3e60*/  I2FP.F32.S32 R252, R252 ;  /* 0x000000fc00fc7245 */ /* 0x000fe20000201400 */
[----:B------:R-:W-:Y:S02]  /*3e70*/  IMAD.MOV.U32 R251, RZ, RZ, R169 ;  /* 0x000000fffffb7224 */ /* 0x000fe400078e00a9 */
[----:B------:R-:W-:Y:S01]  /*3e80*/  FFMA.FTZ R19, R250, -UR8, R19 ;  /* 0x80000008fa137c23 */ /* 0x000fe20008010013 */
[C---:B------:R-:W-:Y:S01]  /*3e90*/  VIADD R169, R245.reuse, 0x77 ;  /* 0x00000077f5a97836 */ /* 0x040fe20000000000 */
[-C--:B------:R-:W-:Y:S03]  /*3ea0*/  HMMA.16816.F32.BF16 R28, R152, R134.reuse, R28 ;  /* 0x00000086981c723c */ /* 0x080fe6000004181c */
[----:B------:R-:W-:Y:S01]  /*3eb0*/  I2FP.F32.S32 R251, R251 ;  /* 0x000000fb00fb7245 */ /* 0x000fe20000201400 */
[C---:B------:R-:W-:Y:S01]  /*3ec0*/  FFMA.FTZ R9, R170.reuse, -UR8, R9 ;  /* 0x80000008aa097c23 */ /* 0x040fe20008010009 */
[----:B------:R-:W-:Y:S01]  /*3ed0*/  IABS R169, R169 ;  /* 0x000000a900a97213 */ /* 0x000fe20000000000 */
[----:B------:R-:W-:Y:S01]  /*3ee0*/  FFMA.FTZ R15, R170, -UR8, R15 ;  /* 0x80000008aa0f7c23 */ /* 0x000fe2000801000f */
[C---:B------:R-:W-:Y:S01]  /*3ef0*/  IADD3 R170, PT, PT, R245.reuse, 0x70, RZ ;  /* 0x00000070f5aa7810 */ /* 0x040fe20007ffe0ff */
[----:B------:R-:W-:Y:S04]  /*3f00*/  HMMA.16816.F32.BF16 R32, R160, R134, R32 ;  /* 0x00000086a020723c */ /* 0x000fe80000041820 */
[----:B------:R-:W-:Y:S01]  /*3f10*/  I2FP.F32.S32 R250, R169 ;  /* 0x000000a900fa7245 */ /* 0x000fe20000201400 */
[----:B------:R-:W-:Y:S01]  /*3f20*/  VIADD R169, R245, 0x6f ;  /* 0x0000006ff5a97836 */ /* 0x000fe20000000000 */
[----:B------:R-:W-:Y:S01]  /*3f30*/  IABS R170, R170 ;  /* 0x000000aa00aa7213 */ /* 0x000fe20000000000 */
[----:B------:R-:W-:Y:S01]  /*3f40*/  FFMA.FTZ R18, R249, -UR8, R18 ;  /* 0x80000008f9127c23 */ /* 0x000fe20008010012 */
[----:B------:R-:W-:Y:S01]  /*3f50*/  I2FP.F32.S32 R249, R171 ;  /* 0x000000ab00f97245 */ /* 0x000fe20000201400 */
[C---:B------:R-:W-:Y:S01]  /*3f60*/  FFMA.FTZ R13, R252.reuse, -UR8, R13 ;  /* 0x80000008fc0d7c23 */ /* 0x040fe2000801000d */
[----:B------:R-:W-:Y:S01]  /*3f70*/  IABS R169, R169 ;  /* 0x000000a900a97213 */ /* 0x000fe20000000000 */
[----:B------:R-:W-:Y:S01]  /*3f80*/  FFMA.FTZ R27, R252, -UR8, R27 ;  /* 0x80000008fc1b7c23 */ /* 0x000fe2000801001b */
[C---:B------:R-:W-:Y:S01]  /*3f90*/  IADD3 R171, PT, PT, R245.reuse, 0x8f, RZ ;  /* 0x0000008ff5ab7810 */ /* 0x040fe20007ffe0ff */
[C---:B------:R-:W-:Y:S01]  /*3fa0*/  VIADD R252, R245.reuse, 0x68 ;  /* 0x00000068f5fc7836 */ /* 0x040fe20000000000 */
[----:B------:R-:W-:Y:S01]  /*3fb0*/  IADD3 R245, PT, PT, R245, 0x67, RZ ;  /* 0x00000067f5f57810 */ /* 0x000fe20007ffe0ff */
[C---:B------:R-:W-:Y:S01]  /*3fc0*/  FFMA.FTZ R16, R249.reuse, -UR8, R16 ;  /* 0x80000008f9107c23 */ /* 0x040fe20008010010 */
[----:B------:R-:W-:Y:S01]  /*3fd0*/  FFMA.FTZ R22, R249, -UR8, R22 ;  /* 0x80000008f9167c23 */ /* 0x000fe20008010016 */
[----:B------:R-:W-:Y:S01]  /*3fe0*/  MOV R249, R169 ;  /* 0x000000a900f97202 */ /* 0x000fe20000000f00 */
[C---:B------:R-:W-:Y:S01]  /*3ff0*/  FFMA.FTZ R17, R250.reuse, -UR8, R17 ;  /* 0x80000008fa117c23 */ /* 0x040fe20008010011 */
[----:B------:R-:W-:Y:S01]  /*4000*/  I2FP.F32.S32 R169, R170 ;  /* 0x000000aa00a97245 */ /* 0x000fe20000201400 */
[----:B------:R-:W-:Y:S01]  /*4010*/  FFMA.FTZ R23, R250, -UR8, R23 ;  /* 0x80000008fa177c23 */ /* 0x000fe20008010017 */
[----:B------:R-:W-:Y:S01]  /*4020*/  IABS R170, R157 ;  /* 0x0000009d00aa7213 */ /* 0x000fe20000000000 */
[C---:B------:R-:W-:Y:S01]  /*4030*/  FFMA.FTZ R12, R251.reuse, -UR8, R12 ;  /* 0x80000008fb0c7c23 */ /* 0x040fe2000801000c */
[----:B------:R-:W-:Y:S01]  /*4040*/  IABS R250, R171 ;  /* 0x000000ab00fa7213 */ /* 0x000fe20000000000 */
[----:B------:R-:W-:Y:S01]  /*4050*/  FFMA.FTZ R26, R251, -UR8, R26 ;  /* 0x80000008fb1a7c23 */ /* 0x000fe2000801001a */
[----:B------:R-:W-:Y:S01]  /*4060*/  IABS R252, R252 ;  /* 0x000000fc00fc7213 */ /* 0x000fe20000000000 */
[----:B------:R-:W-:Y:S01]  /*4070*/  FFMA.FTZ R28, R247, -UR8, R28 ;  /* 0x80000008f71c7c23 */ /* 0x000fe2000801001c */
[----:B------:R-:W-:Y:S01]  /*4080*/  IABS R245, R245 ;  /* 0x000000f500f57213 */ /* 0x000fe20000000000 */
[----:B------:R-:W-:Y:S01]  /*4090*/  FFMA.FTZ R29, R248, -UR8, R29 ;  /* 0x80000008f81d7c23 */ /* 0x000fe2000801001d */
[----:B------:R-:W-:Y:S01]  /*40a0*/  I2FP.F32.S32 R249, R249 ;  /* 0x000000f900f97245 */ /* 0x000fe20000201400 */
[C---:B------:R-:W-:Y:S01]  /*40b0*/  FFMA.FTZ R20, R169.reuse, -UR8, R20 ;  /* 0x80000008a9147c23 */ /* 0x040fe20008010014 */
[----:B------:R-:W-:Y:S01]  /*40c0*/  I2FP.F32.S32 R251, R170 ;  /* 0x000000aa00fb7245 */ /* 0x000fe20000201400 */
[----:B------:R-:W-:Y:S01]  /*40d0*/  FFMA.FTZ R34, R169, -UR8, R34 ;  /* 0x80000008a9227c23 */ /* 0x000fe20008010022 */
[----:B------:R-:W-:Y:S01]  /*40e0*/  I2FP.F32.S32 R250, R250 ;  /* 0x000000fa00fa7245 */ /* 0x000fe20000201400 */
[----:B------:R-:W-:Y:S01]  /*40f0*/  FFMA.FTZ R21, R249, -UR8, R21 ;  /* 0x80000008f9157c23 */ /* 0x000fe20008010015 */
[----:B------:R-:W-:Y:S01]  /*4100*/  I2FP.F32.S32 R247, R252 ;  /* 0x000000fc00f77245 */ /* 0x000fe20000201400 */
[C---:B------:R-:W-:Y:S01]  /*4110*/  FFMA.FTZ R24, R251.reuse, -UR8, R24 ;  /* 0x80000008fb187c23 */ /* 0x040fe20008010018 */
[----:B------:R-:W-:Y:S01]  /*4120*/  I2FP.F32.S32 R248, R245 ;  /* 0x000000f500f87245 */ /* 0x000fe20000201400 */
[C---:B------:R-:W-:Y:S01]  /*4130*/  FFMA.FTZ R25, R250.reuse, -UR8, R25 ;  /* 0x80000008fa197c23 */ /* 0x040fe20008010019 */
[----:B------:R-:W-:Y:S01]  /*4140*/  FFMA.FTZ R30, R251, -UR8, R30 ;  /* 0x80000008fb1e7c23 */ /* 0x000fe2000801001e */
[----:B------:R-:W-:Y:S01]  /*4150*/  FFMA.FTZ R31, R250, -UR8, R31 ;  /* 0x80000008fa1f7c23 */ /* 0x000fe2000801001f */
[----:B------:R-:W-:Y:S01]  /*4160*/  FFMA.FTZ R35, R249, -UR8, R35 ;  /* 0x80000008f9237c23 */ /* 0x000fe20008010023 */
[----:B------:R-:W-:Y:S01]  /*4170*/  FFMA.FTZ R32, R247, -UR8, R32 ;  /* 0x80000008f7207c23 */ /* 0x000fe20008010020 */
[----:B------:R-:W-:Y:S01]  /*4180*/  FFMA.FTZ R33, R248, -UR8, R33 ;  /* 0x80000008f8217c23 */ /* 0x000fe20008010021 */
[----:B------:R-:W-:Y:S06]  /*4190*/  BRA.U !UP0, `(.L_x_318) ;  /* 0x00000001082c7547 */ /* 0x000fec000b800000 */
        /* <DEDUP_REMOVED lines=11> */
.L_x_318:
[----:B------:R-:W1:Y:S01]  /*4250*/  S2R R140, SR_TID.X ;  /* 0x00000000008c7919 */ /* 0x000e620000002100 */
[----:B------:R-:W-:Y:S01]  /*4260*/  UIADD3 UR19, UPT, UPT, UR39, UR11, -UR43 ;  /* 0x0000000b27137290 */ /* 0x000fe2000fffe82b */
[----:B------:R-:W-:Y:S01]  /*4270*/  IMAD.MOV.U32 R142, RZ, RZ, 0x21 ;  /* 0x00000021ff8e7424 */ /* 0x000fe200078e00ff */
[----:B------:R-:W-:Y:S01]  /*4280*/  UIADD3 UR22, UPT, UPT, UR39, -UR10, -UR43 ;  /* 0x8000000a27167290 */ /* 0x000fe2000fffe82b */
[----:B------:R-:W-:Y:S02]  /*4290*/  IMAD.U32 R135, RZ, RZ, UR45 ;  /* 0x0000002dff877e24 */ /* 0x000fe4000f8e00ff */
[----:B------:R-:W-:Y:S02]  /*42a0*/  IMAD.MOV.U32 R136, RZ, RZ, 0x1 ;  /* 0x00000001ff887424 */ /* 0x000fe400078e00ff */
[C---:B------:R-:W-:Y:S02]  /*42b0*/  VIADD R137, R246.reuse, UR19 ;  /* 0x00000013f6897c36 */ /* 0x040fe40008000000 */
[----:B------:R-:W-:Y:S02]  /*42c0*/  VIADD R138, R246, UR22 ;  /* 0x00000016f68a7c36 */ /* 0x000fe40008000000 */
[----:B------:R-:W-:Y:S01]  /*42d0*/  IMAD.MOV.U32 R134, RZ, RZ, 0x9 ;  /* 0x00000009ff867424 */ /* 0x000fe200078e00ff */
[C---:B------:R-:W-:Y:S01]  /*42e0*/  VIADDMNMX R136, R137.reuse, R136, UR39, PT ;  /* 0x0000002789887e46 */ /* 0x040fe2000b800188 */
[----:B------:R-:W-:Y:S01]  /*42f0*/  IMAD.MOV.U32 R132, RZ, RZ, 0x29 ;  /* 0x00000029ff847424 */ /* 0x000fe200078e00ff */
[----:B------:R-:W-:Y:S02]  /*4300*/  VIMNMX R144, PT, PT, RZ, R138, !PT ;  /* 0x0000008aff907248 */ /* 0x000fe40007fe0100 */
[C---:B------:R-:W-:Y:S02]  /*4310*/  VIADDMNMX R134, R137.reuse, R134, UR39, PT ;  /* 0x0000002789867e46 */ /* 0x040fe4000b800186 */
[----:B------:R-:W-:Y:S01]  /*4320*/  VIADDMNMX R132, R137, R132, UR39, PT ;  /* 0x0000002789847e46 */ /* 0x000fe2000b800184 */
[----:B-1----:R-:W-:Y:S01]  /*4330*/  IMAD.SHL.U32 R133, R140, 0x2, RZ ;  /* 0x000000028c857824 */ /* 0x002fe200078e00ff */
[----:B------:R-:W-:Y:S04]  /*4340*/  SHF.R.U32.HI R140, RZ, 0x1, R140 ;  /* 0x00000001ff8c7819 */ /* 0x000fe8000001168c */
[----:B------:R-:W-:Y:S04]  /*4350*/  LOP3.LUT R133, R133, 0x6, RZ, 0xc0, !PT ;  /* 0x0000000685857812 */ /* 0x000fe800078ec0ff */
[----:B------:R-:W-:Y:S02]  /*4360*/  LOP3.LUT R140, R133, 0x1e0, R140, 0xf8, !PT ;  /* 0x000001e0858c7812 */ /* 0x000fe400078ef88c */
[----:B------:R-:W-:Y:S02]  /*4370*/  VIADDMNMX R133, R137, R142, UR39, PT ;  /* 0x0000002789857e46 */ /* 0x000fe4000b80018e */
[C---:B------:R-:W-:Y:S01]  /*4380*/  VIADDMNMX R142, R138.reuse, 0x8, RZ, !PT ;  /* 0x000000088a8e7846 */ /* 0x040fe200078001ff */
[----:B------:R-:W-:Y:S01]  /*4390*/  IMAD R135, R135, 0x80, R140 ;  /* 0x0000008087877824 */ /* 0x000fe200078e028c */
[C---:B------:R-:W-:Y:S02]  /*43a0*/  VIADDMNMX R140, R138.reuse, 0x20, RZ, !PT ;  /* 0x000000208a8c7846 */ /* 0x040fe400078001ff */
[----:B------:R-:W-:Y:S01]  /*43b0*/  VIADDMNMX R138, R138, 0x28, RZ, !PT ;  /* 0x000000288a8a7846 */ /* 0x000fe200078001ff */
[C---:B------:R-:W-:Y:S01]  /*43c0*/  VIADD R147, R135.reuse, 0x1 ;  /* 0x0000000187937836 */ /* 0x040fe20000000000 */
[C---:B------:R-:W-:Y:S01]  /*43d0*/  ISETP.GE.AND P0, PT, R135.reuse, R142, PT ;  /* 0x0000008e8700720c */ /* 0x040fe20003f06270 */
[C---:B------:R-:W-:Y:S01]  /*43e0*/  VIADD R145, R135.reuse, 0x8 ;  /* 0x0000000887917836 */ /* 0x040fe20000000000 */
[C---:B------:R-:W-:Y:S01]  /*43f0*/  ISETP.GE.AND P3, PT, R135.reuse, R144, PT ;  /* 0x000000908700720c */ /* 0x040fe20003f66270 */
[C---:B------:R-:W-:Y:S01]  /*4400*/  VIADD R143, R135.reuse, 0x9 ;  /* 0x00000009878f7836 */ /* 0x040fe20000000000 */
[----:B------:R-:W-:Y:S01]  /*4410*/  FSEL R6, R6, -INF , P0 ;  /* 0xff80000006067808 */ /* 0x000fe20000000000 */
[C---:B------:R-:W-:Y:S01]  /*4420*/  VIADD R141, R135.reuse, 0x10 ;  /* 0x00000010878d7836 */ /* 0x040fe20000000000 */
[C---:B------:R-:W-:Y:S01]  /*4430*/  ISETP.GE.AND P2, PT, R135.reuse, R140, PT ;  /* 0x0000008c8700720c */ /* 0x040fe20003f46270 */
[C---:B------:R-:W-:Y:S01]  /*4440*/  VIADD R139, R135.reuse, 0x11 ;  /* 0x00000011878b7836 */ /* 0x040fe20000000000 */
[C---:B------:R-:W-:Y:S01]  /*4450*/  ISETP.GE.AND P1, PT, R135.reuse, R138, PT ;  /* 0x0000008a8700720c */ /* 0x040fe20003f26270 */
[----:B------:R-:W-:Y:S01]  /*4460*/  VIADD R137, R135, 0x18 ;  /* 0x0000001887897836 */ /* 0x000fe20000000000 */
[----:B------:R-:W-:Y:S02]  /*4470*/  ISETP.GE.AND P0, PT, R147, R144, PT ;  /* 0x000000909300720c */ /* 0x000fe40003f06270 */
[----:B------:R-:W-:Y:S02]  /*4480*/  FSEL R4, R4, -INF , P3 ;  /* 0xff80000004047808 */ /* 0x000fe40001800000 */
[C---:B------:R-:W-:Y:S02]  /*4490*/  ISETP.GE.AND P6, PT, R135.reuse, R136, PT ;  /* 0x000000888700720c */ /* 0x040fe40003fc6270 */
[C---:B------:R-:W-:Y:S02]  /*44a0*/  ISETP.GE.AND P5, PT, R135.reuse, R134, PT ;  /* 0x000000868700720c */ /* 0x040fe40003fa6270 */
[CC--:B------:R-:W-:Y:S02]  /*44b0*/  ISETP.GE.AND P4, PT, R135.reuse, R133.reuse, PT ;  /* 0x000000858700720c */ /* 0x0c0fe40003f86270 */
[C---:B------:R-:W-:Y:S01]  /*44c0*/  ISETP.GE.AND P3, PT, R135.reuse, R132, PT ;  /* 0x000000848700720c */ /* 0x040fe20003f66270 */
[----:B------:R-:W-:Y:S01]  /*44d0*/  VIADD R135, R135, 0x19 ;  /* 0x0000001987877836 */ /* 0x000fe20000000000 */
[----:B------:R-:W-:Y:S02]  /*44e0*/  FSEL R8, R8, -INF , P2 ;  /* 0xff80000008087808 */ /* 0x000fe40001000000 */
[----:B------:R-:W-:Y:S02]  /*44f0*/  FSEL R10, R10, -INF , P1 ;  /* 0xff8000000a0a7808 */ /* 0x000fe40000800000 */
[----:B------:R-:W-:Y:S02]  /*4500*/  FSEL R5, R5, -INF , P0 ;  /* 0xff80000005057808 */ /* 0x000fe40000000000 */
[-C--:B------:R-:W-:Y:S02]  /*4510*/  ISETP.GE.AND P2, PT, R145, R144.reuse, PT ;  /* 0x000000909100720c */ /* 0x080fe40003f46270 */
[-C--:B------:R-:W-:Y:S02]  /*4520*/  ISETP.GE.AND P1, PT, R143, R144.reuse, PT ;  /* 0x000000908f00720c */ /* 0x080fe40003f26270 */
[-C--:B------:R-:W-:Y:S02]  /*4530*/  ISETP.GE.AND P0, PT, R141, R144.reuse, PT ;  /* 0x000000908d00720c */ /* 0x080fe40003f06270 */
[----:B------:R-:W-:Y:S02]  /*4540*/  FSEL R16, R16, -INF , P2 ;  /* 0xff80000010107808 */ /* 0x000fe40001000000 */
[----:B------:R-:W-:Y:S02]  /*4550*/  FSEL R17, R17, -INF , P1 ;  /* 0xff80000011117808 */ /* 0x000fe40000800000 */
[----:B------:R-:W-:Y:S02]  /*4560*/  FSEL R20, R20, -INF , P0 ;  /* 0xff80000014147808 */ /* 0x000fe40000000000 */
[-C--:B------:R-:W-:Y:S02]  /*4570*/  ISETP.GE.AND P2, PT, R139, R144.reuse, PT ;  /* 0x000000908b00720c */ /* 0x080fe40003f46270 */
[-C--:B------:R-:W-:Y:S02]  /*4580*/  ISETP.GE.AND P1, PT, R137, R144.reuse, PT ;  /* 0x000000908900720c */ /* 0x080fe40003f26270 */
[----:B------:R-:W-:Y:S02]  /*4590*/  ISETP.GE.AND P0, PT, R135, R144, PT ;  /* 0x000000908700720c */ /* 0x000fe40003f06270 */
        /* <DEDUP_REMOVED lines=15> */
[----:B------:R-:W-:Y:S02]  /*4690*/  ISETP.GE.AND P2, PT, R135, R142, PT ;  /* 0x0000008e8700720c */ /* 0x000fe40003f46270 */
        /* <DEDUP_REMOVED lines=12> */
[----:B------:R-:W-:Y:S02]  /*4760*/  ISETP.GE.AND P1, PT, R135, R140, PT ;  /* 0x0000008c8700720c */ /* 0x000fe40003f26270 */
        /* <DEDUP_REMOVED lines=76> */
.L_x_319:
        /* <DEDUP_REMOVED lines=8> */
[C---:B------:R-:W-:Y:S02]  /*4cb0*/  FSETP.NEU.FTZ.AND P0, PT, R225.reuse, -INF , PT ;  /* 0xff800000e100780b */ /* 0x040fe40003f1d000 */
        /* <DEDUP_REMOVED lines=11> */
[----:B------:R-:W-:Y:S01]  /*4d70*/  FFMA.FTZ R156, R18, UR16, -R132 ;  /* 0x00000010129c7c23 */ /* 0x000fe20008010884 */
        /* <DEDUP_REMOVED lines=10> */
[C---:B-1----:R-:W-:Y:S01]  /*4e20*/  SHF.L.U32 R7, R160.reuse, 0x5, RZ ;  /* 0x00000005a0077819 */ /* 0x042fe200000006ff */
[----:B------:R-:W-:Y:S01]  /*4e30*/  FFMA.FTZ R149, R19, UR16, -R132 ;  /* 0x0000001013957c23 */ /* 0x000fe20008010884 */
[----:B------:R-:W-:Y:S01]  /*4e40*/  SHF.L.U32 R6, R160, 0x4, RZ ;  /* 0x00000004a0067819 */ /* 0x000fe200000006ff */
[----:B------:R-:W-:Y:S01]  /*4e50*/  MUFU.EX2 R148, R148 ;  /* 0x0000009400947308 */ /* 0x000fe20000000800 */
[----:B------:R-:W-:Y:S01]  /*4e60*/  LOP3.LUT R4, R7, 0xc0, RZ, 0xc0, !PT ;  /* 0x000000c007047812 */ /* 0x000fe200078ec0ff */
[--C-:B------:R-:W-:Y:S01]  /*4e70*/  FFMA.FTZ R248, R12, UR16, -R163.reuse ;  /* 0x000000100cf87c23 */ /* 0x100fe200080108a3 */
[C---:B------:R-:W-:Y:S07]  /*4e80*/  SHF.L.U32 R5, R160.reuse, 0x2, RZ ;  /* 0x00000002a0057819 */ /* 0x040fee00000006ff */
[----:B------:R-:W1:Y:S01]  /*4e90*/  MUFU.EX2 R161, R161 ;  /* 0x000000a100a17308 */ /* 0x000e620000000800 */
[----:B------:R-:W-:Y:S01]  /*4ea0*/  SHF.L.U32 R8, R160, 0x1, RZ ;  /* 0x00000001a0087819 */ /* 0x000fe200000006ff */
[----:B------:R-:W-:Y:S01]  /*4eb0*/  FFMA.FTZ R169, R13, UR16, -R163 ;  /* 0x000000100da97c23 */ /* 0x000fe200080108a3 */
[----:B------:R-:W-:Y:S07]  /*4ec0*/  LOP3.LUT R9, R6, 0x1c0, RZ, 0xc0, !PT ;  /* 0x000001c006097812 */ /* 0x000fee00078ec0ff */
[----:B------:R-:W-:Y:S01]  /*4ed0*/  MUFU.EX2 R247, R247 ;  /* 0x000000f700f77308 */ /* 0x000fe20000000800 */
[----:B------:R-:W-:Y:S01]  /*4ee0*/  LOP3.LUT R5, R4, 0x18, R5, 0xf8, !PT ;  /* 0x0000001804057812 */ /* 0x000fe200078ef805 */
[----:B------:R-:W-:Y:S01]  /*4ef0*/  FFMA.FTZ R151, R20, UR16, -R144 ;  /* 0x0000001014977c23 */ /* 0x000fe20008010890 */
[----:B------:R-:W-:Y:S07]  /*4f00*/  LOP3.LUT R11, R7, 0x7400, RZ, 0xc0, !PT ;  /* 0x00007400070b7812 */ /* 0x000fee00078ec0ff */
[----:B------:R-:W2:Y:S01]  /*4f10*/  MUFU.EX2 R245, R245 ;  /* 0x000000f500f57308 */ /* 0x000ea20000000800 */
[----:B------:R-:W-:Y:S01]  /*4f20*/  SHF.R.U32.HI R4, RZ, 0x1, R160 ;  /* 0x00000001ff047819 */ /* 0x000fe200000116a0 */
[----:B------:R-:W-:Y:S01]  /*4f30*/  FFMA.FTZ R150, R21, UR16, -R144 ;  /* 0x0000001015967c23 */ /* 0x000fe20008010890 */
[--C-:B------:R-:W-:Y:S07]  /*4f40*/  LOP3.LUT R9, R9, 0x38, R8.reuse, 0xf8, !PT ;  /* 0x0000003809097812 */ /* 0x100fee00078ef808 */
[----:B------:R-:W-:Y:S01]  /*4f50*/  MUFU.EX2 R158, R158 ;  /* 0x0000009e009e7308 */ /* 0x000fe20000000800 */
[----:B------:R-:W-:Y:S01]  /*4f60*/  LOP3.LUT R8, R11, 0x6, R8, 0xf8, !PT ;  /* 0x000000060b087812 */ /* 0x000fe200078ef808 */
[----:B------:R-:W-:Y:S01]  /*4f70*/  FFMA.FTZ R143, R22, UR16, -R132 ;  /* 0x00000010168f7c23 */ /* 0x000fe20008010884 */
[--C-:B------:R-:W-:Y:S07]  /*4f80*/  LOP3.LUT R9, R9, 0x20, R4.reuse, 0x78, !PT ;  /* 0x0000002009097812 */ /* 0x100fee00078e7804 */
[----:B------:R-:W3:Y:S01]  /*4f90*/  MUFU.EX2 R155, R155 ;  /* 0x0000009b009b7308 */ /* 0x000ee20000000800 */
[----:B------:R-:W-:Y:S01]  /*4fa0*/  LOP3.LUT R4, R5, 0x8, R4, 0x78, !PT ;  /* 0x0000000805047812 */ /* 0x000fe200078e7804 */
[----:B------:R-:W-:Y:S01]  /*4fb0*/  FFMA.FTZ R142, R23, UR16, -R132 ;  /* 0x00000010178e7c23 */ /* 0x000fe20008010884 */
[----:B------:R-:W-:Y:S07]  /*4fc0*/  LOP3.LUT P1, RZ, R160, 0x4, RZ, 0xc0, !PT ;  /* 0x00000004a0ff7812 */ /* 0x000fee000782c0ff */
[----:B------:R-:W-:Y:S01]  /*4fd0*/  MUFU.EX2 R156, R156 ;  /* 0x0000009c009c7308 */ /* 0x000fe20000000800 */
[----:B------:R-:W-:Y:S01]  /*4fe0*/  LOP3.LUT R8, R8, R9, RZ, 0xfc, !PT ;  /* 0x0000000908087212 */ /* 0x000fe200078efcff */
[--C-:B------:R-:W-:Y:S01]  /*4ff0*/  FFMA.FTZ R145, R32, UR16, -R144.reuse ;  /* 0x0000001020917c23 */ /* 0x100fe20008010890 */
[----:B------:R-:W-:Y:S07]  /*5000*/  MOV R5, 0x10 ;  /* 0x0000001000057802 */ /* 0x000fee0000000f00 */
[----:B------:R-:W4:Y:S01]  /*5010*/  MUFU.EX2 R149, R149 ;  /* 0x0000009500957308 */ /* 0x000f220000000800 */
[----:B------:R-:W-:Y:S01]  /*5020*/  LOP3.LUT R7, R7, 0x120, RZ, 0xc0, !PT ;  /* 0x0000012007077812 */ /* 0x000fe200078ec0ff */
[----:B------:R-:W-:Y:S01]  /*5030*/  FFMA.FTZ R144, R33, UR16, -R144 ;  /* 0x0000001021907c23 */ /* 0x000fe20008010890 */
[----:B-1----:R-:W-:Y:S07]  /*5040*/  F2FP.BF16.F32.PACK_AB R13, R161, R148 ;  /* 0x00000094a10d723e */ /* 0x002fee00000010ff */
[----:B------:R-:W-:Y:S01]  /*5050*/  MUFU.EX2 R252, R252 ;  /* 0x000000fc00fc7308 */ /* 0x000fe20000000800 */
[----:B------:R-:W-:Y:S01]  /*5060*/  LEA R152, R8, UR4, 0x1 ;  /* 0x0000000408987c11 */ /* 0x000fe2000f8e08ff */
[----:B------:R-:W-:Y:S01]  /*5070*/  FFMA.FTZ R147, R34, UR16, -R132 ;  /* 0x0000001022937c23 */ /* 0x000fe20008010884 */
[----:B--2---:R-:W-:Y:S07]  /*5080*/  F2FP.BF16.F32.PACK_AB R19, R245, R247 ;  /* 0x000000f7f513723e */ /* 0x004fee00000010ff */
[----:B------:R-:W1:Y:S01]  /*5090*/  MUFU.EX2 R221, R221 ;  /* 0x000000dd00dd7308 */ /* 0x000e620000000800 */
[----:B------:R-:W-:Y:S01]  /*50a0*/  SEL R5, R5, 0xfffffff0, !P1 ;  /* 0xfffffff005057807 */ /* 0x000fe20004800000 */
[----:B------:R2:W-:Y:S01]  /*50b0*/  STS [R152+0x13000], R13 ;  /* 0x0130000d98007388 */ /* 0x0005e20000000800 */
[----:B------:R-:W-:Y:S07]  /*50c0*/  LOP3.LUT R7, R7, 0x200, R6, 0xf8, !PT ;  /* 0x0000020007077812 */ /* 0x000fee00078ef806 */
[----:B------:R-:W-:Y:S01]  /*50d0*/  MUFU.EX2 R250, R250 ;  /* 0x000000fa00fa7308 */ /* 0x000fe20000000800 */
[----:B---3--:R-:W-:Y:S01]  /*50e0*/  F2FP.BF16.F32.PACK_AB R11, R155, R158 ;  /* 0x0000009e9b0b723e */ /* 0x008fe200000010ff */
[----:B------:R-:W-:Y:S01]  /*50f0*/  STS [R152+0x13400], R19 ;  /* 0x0134001398007388 */ /* 0x000fe20000000800 */
[----:B------:R-:W-:Y:S07]  /*5100*/  IADD3 R146, PT, PT, R5, R152, RZ ;  /* 0x0000009805927210 */ /* 0x000fee0007ffe0ff */
[----:B------:R-:W3:Y:S01]  /*5110*/  MUFU.EX2 R171, R171 ;  /* 0x000000ab00ab7308 */ /* 0x000ee20000000800 */
[----:B----4-:R-:W-:Y:S01]  /*5120*/  F2FP.BF16.F32.PACK_AB R9, R149, R156 ;  /* 0x0000009c9509723e */ /* 0x010fe200000010ff */
[----:B------:R-:W-:Y:S01]  /*5130*/  FFMA.FTZ R132, R35, UR16, -R132 ;  /* 0x0000001023847c23 */ /* 0x000fe20008010884 */
[----:B------:R-:W-:Y:S07]  /*5140*/  LOP3.LUT R4, R7, R4, RZ, 0xfc, !PT ;  /* 0x0000000407047212 */ /* 0x000fee00078efcff */
[----:B------:R-:W-:Y:S01]  /*5150*/  MUFU.EX2 R248, R248 ;  /* 0x000000f800f87308 */ /* 0x000fe20000000800 */
[----:B------:R4:W-:Y:S01]  /*5160*/  STS [R146+0x13000], R11 ;  /* 0x0130000b92007388 */ /* 0x0009e20000000800 */
[----:B-1----:R-:W-:Y:S01]  /*5170*/  F2FP.BF16.F32.PACK_AB R7, R221, R252 ;  /* 0x000000fcdd07723e */ /* 0x002fe200000010ff */
[--C-:B------:R-:W-:Y:S07]  /*5180*/  FFMA.FTZ R153, R24, UR16, -R163.reuse ;  /* 0x0000001018997c23 */ /* 0x100fee00080108a3 */
[----:B------:R-:W1:Y:S01]  /*5190*/  MUFU.EX2 R169, R169 ;  /* 0x000000a900a97308 */ /* 0x000e620000000800 */
[----:B------:R4:W-:Y:S01]  /*51a0*/  STS [R146+0x13400], R9 ;  /* 0x0134000992007388 */ /* 0x0009e20000000800 */
[----:B------:R-:W-:Y:S01]  /*51b0*/  LOP3.LUT P0, RZ, R160, 0x8, RZ, 0xc0, !PT ;  /* 0x00000008a0ff7812 */ /* 0x000fe2000780c0ff */
[--C-:B------:R-:W-:Y:S07]  /*51c0*/  FFMA.FTZ R170, R25, UR16, -R163.reuse ;  /* 0x0000001019aa7c23 */ /* 0x100fee00080108a3 */
[----:B------:R-:W-:Y:S01]  /*51d0*/  MUFU.EX2 R246, R246 ;  /* 0x000000f600f67308 */ /* 0x000fe20000000800 */
[----:B------:R4:W-:Y:S01]  /*51e0*/  STS [R152+0x14000], R7 ;  /* 0x0140000798007388 */ /* 0x0009e20000000800 */
[----:B---3--:R-:W-:Y:S01]  /*51f0*/  F2FP.BF16.F32.PACK_AB R17, R171, R250 ;  /* 0x000000faab11723e */ /* 0x008fe200000010ff */
[--C-:B------:R-:W-:Y:S07]  /*5200*/  FFMA.FTZ R168, R28, UR16, -R163.reuse ;  /* 0x000000101ca87c23 */ /* 0x100fee00080108a3 */
[----:B------:R-:W2:Y:S01]  /*5210*/  MUFU.EX2 R167, R167 ;  /* 0x000000a700a77308 */ /* 0x000ea20000000800 */
[----:B------:R-:W-:Y:S01]  /*5220*/  FFMA.FTZ R163, R29, UR16, -R163 ;  /* 0x000000101da37c23 */ /* 0x000fe200080108a3 */
[C---:B------:R-:W-:Y:S01]  /*5230*/  IADD3 R165, PT, PT, R152.reuse, 0x13020, RZ ;  /* 0x0001302098a57810 */ /* 0x040fe20007ffe0ff */
[----:B------:R-:W-:Y:S07]  /*5240*/  STS [R152+0x14400], R17 ;  /* 0x0144001198007388 */ /* 0x000fee0000000800 */
[----:B------:R-:W-:Y:S01]  /*5250*/  MUFU.EX2 R151, R151 ;  /* 0x0000009700977308 */ /* 0x000fe20000000800 */
[----:B------:R-:W-:Y:S02]  /*5260*/  IADD3 R164, PT, PT, R152, 0x13000, RZ ;  /* 0x0001300098a47810 */ /* 0x000fe40007ffe0ff */
[----:B-1----:R-:W-:Y:S07]  /*5270*/  F2FP.BF16.F32.PACK_AB R15, R169, R248 ;  /* 0x000000f8a90f723e */ /* 0x002fee00000010ff */
[----:B------:R-:W4:Y:S01]  /*5280*/  MUFU.EX2 R150, R150 ;  /* 0x0000009600967308 */ /* 0x000f220000000800 */
[----:B------:R-:W-:Y:S02]  /*5290*/  MOV R8, R165 ;  /* 0x000000a500087202 */ /* 0x000fe40000000f00 */
[----:B------:R-:W-:Y:S07]  /*52a0*/  @P0 IADD3 R8, PT, PT, R164, -0x20, RZ ;  /* 0xffffffe0a4080810 */ /* 0x000fee0007ffe0ff */
[----:B------:R-:W-:Y:S01]  /*52b0*/  MUFU.EX2 R143, R143 ;  /* 0x0000008f008f7308 */ /* 0x000fe20000000800 */
[----:B------:R1:W-:Y:S01]  /*52c0*/  STS [R146+0x14000], R15 ;  /* 0x0140000f92007388 */ /* 0x0003e20000000800 */
[----:B--2---:R-:W-:Y:S08]  /*52d0*/  F2FP.BF16.F32.PACK_AB R13, R167, R246 ;  /* 0x000000f6a70d723e */ /* 0x004ff000000010ff */
[----:B------:R-:W2:Y:S01]  /*52e0*/  MUFU.EX2 R142, R142 ;  /* 0x0000008e008e7308 */ /* 0x000ea20000000800 */
[----:B------:R-:W-:Y:S01]  /*52f0*/  IADD3 R16, PT, PT, R5, R8, RZ ;  /* 0x0000000805107210 */ /* 0x000fe20007ffe0ff */
[----:B------:R-:W-:Y:S08]  /*5300*/  STS [R146+0x14400], R13 ;  /* 0x0144000d92007388 */ /* 0x000ff00000000800 */
[----:B------:R-:W-:Y:S01]  /*5310*/  MUFU.EX2 R154, R132 ;  /* 0x00000084009a7308 */ /* 0x000fe20000000800 */
[----:B------:R-:W-:Y:S02]  /*5320*/  LEA R141, R4, UR4, 0x1 ;  /* 0x00000004048d7c11 */ /* 0x000fe4000f8e08ff */
[----:B----4-:R-:W-:Y:S07]  /*5330*/  F2FP.BF16.F32.PACK_AB R11, R150, R151 ;  /* 0x00000097960b723e */ /* 0x010fee00000010ff */
[----:B------:R-:W-:Y:S01]  /*5340*/  MUFU.EX2 R145, R145 ;  /* 0x0000009100917308 */ /* 0x000fe20000000800 */
[C---:B------:R-:W-:Y:S02]  /*5350*/  IADD3 R4, PT, PT, R141.reuse, 0x6000, RZ ;  /* 0x000060008d047810 */ /* 0x040fe40007ffe0ff */
[----:B------:R-:W-:Y:S07]  /*5360*/  IADD3 R140, PT, PT, R141, 0x6020, RZ ;  /* 0x000060208d8c7810 */ /* 0x000fee0007ffe0ff */
[----:B------:R-:W3:Y:S01]  /*5370*/  MUFU.EX2 R144, R144 ;  /* 0x0000009000907308 */ /* 0x000ee20000000800 */
[----:B------:R-:W-:Y:S01]  /*5380*/  STS [R8], R11 ;  /* 0x0000000b08007388 */ /* 0x000fe20000000800 */
[----:B--2---:R-:W-:Y:S08]  /*5390*/  F2FP.BF16.F32.PACK_AB R9, R142, R143 ;  /* 0x0000008f8e09723e */ /* 0x004ff000000010ff */
[----:B------:R-:W2:Y:S01]  /*53a0*/  MUFU.EX2 R147, R147 ;  /* 0x0000009300937308 */ /* 0x000ea20000000800 */
[----:B------:R-:W-:Y:S01]  /*53b0*/  @P1 IADD3 R140, PT, PT, R4, -0x20, RZ ;  /* 0xffffffe0048c1810 */ /* 0x000fe20007ffe0ff */
[----:B------:R-:W-:Y:S08]  /*53c0*/  STS [R8+0x400], R9 ;  /* 0x0004000908007388 */ /* 0x000ff00000000800 */
[----:B------:R-:W-:Y:S01]  /*53d0*/  MUFU.EX2 R153, R153 ;  /* 0x0000009900997308 */ /* 0x000fe20000000800 */
[----:B------:R-:W-:Y:S02]  /*53e0*/  MOV R249, R165 ;  /* 0x000000a500f97202 */ /* 0x000fe40000000f00 */
[--C-:B------:R-:W-:Y:S07]  /*53f0*/  SHF.R.U32.HI R165, RZ, 0x1, R160.reuse ;  /* 0x00000001ffa57819 */ /* 0x100fee00000116a0 */
[----:B------:R-:W4:Y:S01]  /*5400*/  MUFU.EX2 R170, R170 ;  /* 0x000000aa00aa7308 */ /* 0x000f220000000800 */
[----:B------:R-:W-:Y:S02]  /*5410*/  @P0 IADD3 R249, PT, PT, R164, -0x20, RZ ;  /* 0xffffffe0a4f90810 */ /* 0x000fe40007ffe0ff */
[----:B---3--:R-:W-:Y:S07]  /*5420*/  F2FP.BF16.F32.PACK_AB R7, R144, R145 ;  /* 0x000000919007723e */ /* 0x008fee00000010ff */
[----:B------:R-:W-:Y:S01]  /*5430*/  MUFU.EX2 R166, R166 ;  /* 0x000000a600a67308 */ /* 0x000fe20000000800 */
[----:B--2---:R-:W-:Y:S09]  /*5440*/  F2FP.BF16.F32.PACK_AB R5, R154, R147 ;  /* 0x000000939a05723e */ /* 0x004ff200000010ff */
[----:B------:R-:W2:Y:S01]  /*5450*/  MUFU.EX2 R159, R159 ;  /* 0x0000009f009f7308 */ /* 0x000ea20000000800 */
[----:B------:R-:W-:Y:S09]  /*5460*/  STS [R16], R7 ;  /* 0x0000000710007388 */ /* 0x000ff20000000800 */
[----:B------:R-:W-:Y:S01]  /*5470*/  MUFU.EX2 R168, R168 ;  /* 0x000000a800a87308 */ /* 0x000fe20000000800 */
[----:B------:R-:W-:Y:S01]  /*5480*/  STS [R16+0x400], R5 ;  /* 0x0004000510007388 */ /* 0x000fe20000000800 */
[----:B----4-:R-:W-:Y:S08]  /*5490*/  F2FP.BF16.F32.PACK_AB R21, R170, R153 ;  /* 0x00000099aa15723e */ /* 0x010ff000000010ff */
[----:B------:R-:W1:Y:S01]  /*54a0*/  MUFU.EX2 R163, R163 ;  /* 0x000000a300a37308 */ /* 0x000e620000000800 */
[----:B------:R-:W-:Y:S09]  /*54b0*/  STS [R8+0x1000], R21 ;  /* 0x0010001508007388 */ /* 0x000ff20000000800 */
[----:B------:R-:W-:Y:S01]  /*54c0*/  MUFU.EX2 R162, R162 ;  /* 0x000000a200a27308 */ /* 0x000fe20000000800 */
[----:B--2---:R-:W-:Y:S09]  /*54d0*/  F2FP.BF16.F32.PACK_AB R19, R159, R166 ;  /* 0x000000a69f13723e */ /* 0x004ff200000010ff */
[----:B------:R-:W2:Y:S01]  /*54e0*/  MUFU.EX2 R157, R157 ;  /* 0x0000009d009d7308 */ /* 0x000ea20000000800 */
[----:B------:R-:W-:Y:S01]  /*54f0*/  STS [R8+0x1400], R19 ;  /* 0x0014001308007388 */ /* 0x000fe20000000800 */
[----:B-1----:R-:W-:Y:S05]  /*5500*/  F2FP.BF16.F32.PACK_AB R15, R163, R168 ;  /* 0x000000a8a30f723e */ /* 0x002fea00000010ff */
[----:B------:R-:W-:Y:S01]  /*5510*/  STS [R16+0x1000], R15 ;  /* 0x0010000f10007388 */ /* 0x000fe20000000800 */
[----:B--2---:R-:W-:Y:S05]  /*5520*/  F2FP.BF16.F32.PACK_AB R17, R157, R162 ;  /* 0x000000a29d11723e */ /* 0x004fea00000010ff */
        /* <DEDUP_REMOVED lines=42> */
[----:B------:R1:W2:Y:S03]  /*57d0*/  LDSM.16.M88.4 R132, [R141+0x8000] ;  /* 0x008000008d84783b */ /* 0x0002a60000000200 */
[----:B-1----:R-:W-:Y:S04]  /*57e0*/  LOP3.LUT R141, R165, 0x30, RZ, 0xc0, !PT ;  /* 0x00000030a58d7812 */ /* 0x002fe800078ec0ff */
[----:B------:R-:W-:Y:S01]  /*57f0*/  LOP3.LUT R141, R141, 0x8, R160, 0xf8, !PT ;  /* 0x000000088d8d7812 */ /* 0x000fe200078ef8a0 */
[-C--:B--2---:R-:W-:Y:S08]  /*5800*/  HMMA.16816.F32.BF16 R4, R132, R204.reuse, R4 ;  /* 0x000000cc8404723c */ /* 0x084ff00000041804 */
[C---:B------:R-:W-:Y:S08]  /*5810*/  HMMA.16816.F32.BF16 R8, R136.reuse, R204, R8 ;  /* 0x000000cc8808723c */ /* 0x040ff00000041808 */
        /* <DEDUP_REMOVED lines=13> */
[----:B------:R-:W-:Y:S02]  /*58f0*/  FADD.FTZ R6, -R243, R6 ;  /* 0x00000006f3067221 */ /* 0x000fe40000010100 */
[----:B------:R-:W-:Y:S01]  /*5900*/  FMUL.FTZ R251, R148, R251 ;  /* 0x000000fb94fb7220 */ /* 0x000fe20000410000 */
[C---:B------:R-:W-:Y:S04]  /*5910*/  HMMA.16816.F32.BF16 R16, R136.reuse, R214, R16 ;  /* 0x000000d68810723c */ /* 0x040fe80000041810 */
[C---:B------:R-:W-:Y:S01]  /*5920*/  SHF.L.U32 R148, R160.reuse, 0x6, RZ ;  /* 0x00000006a0947819 */ /* 0x040fe200000006ff */
[----:B------:R-:W-:Y:S01]  /*5930*/  FMUL.FTZ R140, R161, R4 ;  /* 0x00000004a18c7220 */ /* 0x000fe20000410000 */
[----:B------:R-:W-:Y:S02]  /*5940*/  SHF.L.U32 R161, R160, 0x3, RZ ;  /* 0x00000003a0a17819 */ /* 0x000fe400000006ff */
[-C--:B------:R-:W-:Y:S03]  /*5950*/  HMMA.16816.F32.BF16 R20, R136, R216.reuse, R20 ;  /* 0x000000d88814723c */ /* 0x080fe60000041814 */
[----:B------:R-:W-:Y:S01]  /*5960*/  LOP3.LUT R4, R141, 0x1c0, R148, 0xf8, !PT ;  /* 0x000001c08d047812 */ /* 0x000fe200078ef894 */
[----:B------:R-:W-:Y:S01]  /*5970*/  FADD.FTZ R141, -R242, R12 ;  /* 0x0000000cf28d7221 */ /* 0x000fe20000010100 */
[----:B------:R-:W-:Y:S02]  /*5980*/  LOP3.LUT R164, R148, 0x400, RZ, 0xc0, !PT ;  /* 0x0000040094a47812 */ /* 0x000fe400078ec0ff */
[----:B------:R-:W-:Y:S01]  /*5990*/  LOP3.LUT R5, R4, 0x38, R161, 0x78, !PT ;  /* 0x0000003804057812 */ /* 0x000fe200078e78a1 */
[C---:B------:R-:W-:Y:S04]  /*59a0*/  HMMA.16816.F32.BF16 R24, R132.reuse, R216, R24 ;  /* 0x000000d88418723c */ /* 0x040fe80000041818 */
[----:B------:R-:W-:Y:S01]  /*59b0*/  FADD.FTZ R4, -R243, R7 ;  /* 0x00000007f3047221 */ /* 0x000fe20000010100 */
[----:B------:R-:W-:Y:S01]  /*59c0*/  LEA R164, R5, R164, 0x1 ;  /* 0x000000a405a47211 */ /* 0x000fe200078e08ff */
[----:B------:R-:W-:Y:S01]  /*59d0*/  FMUL.FTZ R5, R247, R6 ;  /* 0x00000006f7057220 */ /* 0x000fe20000410000 */
[C---:B------:R-:W-:Y:S01]  /*59e0*/  FADD.FTZ R7, -R242.reuse, R8 ;  /* 0x00000008f2077221 */ /* 0x040fe20000010100 */
[-C--:B------:R-:W-:Y:S03]  /*59f0*/  HMMA.16816.F32.BF16 R28, R132, R218.reuse, R28 ;  /* 0x000000da841c723c */ /* 0x080fe6000004181c */
[----:B------:R-:W-:Y:S01]  /*5a00*/  FMUL.FTZ R4, R245, R4 ;  /* 0x00000004f5047220 */ /* 0x000fe20000410000 */
[----:B------:R-:W-:Y:S01]  /*5a10*/  FADD.FTZ R6, -R242, R9 ;  /* 0x00000009f2067221 */ /* 0x000fe20000010100 */
[----:B------:R-:W-:Y:S01]  /*5a20*/  FMUL.FTZ R7, R252, R7 ;  /* 0x00000007fc077220 */ /* 0x000fe20000410000 */
[C---:B------:R-:W-:Y:S01]  /*5a30*/  FADD.FTZ R8, -R233.reuse, R11 ;  /* 0x0000000be9087221 */ /* 0x040fe20000010100 */
[----:B------:R-:W-:Y:S01]  /*5a40*/  FADD.FTZ R11, -R233, R14 ;  /* 0x0000000ee90b7221 */ /* 0x000fe20000010100 */
[----:B------:R-:W-:Y:S04]  /*5a50*/  HMMA.16816.F32.BF16 R32, R136, R218, R32 ;  /* 0x000000da8820723c */ /* 0x000fe80000041820 */
[----:B------:R-:W-:Y:S01]  /*5a60*/  FMUL.FTZ R6, R221, R6 ;  /* 0x00000006dd067220 */ /* 0x000fe20000410000 */
[----:B------:R-:W-:Y:S01]  /*5a70*/  F2FP.BF16.F32.PACK_AB R5, R4, R5 ;  /* 0x000000050405723e */ /* 0x000fe200000010ff */
[----:B------:R-:W-:Y:S01]  /*5a80*/  FADD.FTZ R4, -R242, R13 ;  /* 0x0000000df2047221 */ /* 0x000fe20000010100 */
[----:B------:R-:W-:Y:S01]  /*5a90*/  FADD.FTZ R13, -R244, R16 ;  /* 0x00000010f40d7221 */ /* 0x000fe20000010100 */
[----:B------:R-:W-:Y:S01]  /*5aa0*/  FADD.FTZ R9, -R233, R10 ;  /* 0x0000000ae9097221 */ /* 0x000fe20000010100 */
[----:B------:R-:W-:Y:S01]  /*5ab0*/  F2FP.BF16.F32.PACK_AB R7, R6, R7 ;  /* 0x000000070607723e */ /* 0x000fe200000010ff */
[----:B------:R-:W-:Y:S01]  /*5ac0*/  FMUL.FTZ R169, R169, R4 ;  /* 0x00000004a9a97220 */ /* 0x000fe20000410000 */
[----:B------:R-:W-:Y:S01]  /*5ad0*/  FADD.FTZ R6, -R244, R17 ;  /* 0x00000011f4067221 */ /* 0x000fe20000010100 */
[----:B------:R-:W-:Y:S01]  /*5ae0*/  FADD.FTZ R4, -R243, R19 ;  /* 0x00000013f3047221 */ /* 0x000fe20000010100 */
[----:B------:R-:W-:Y:S01]  /*5af0*/  FADD.FTZ R10, -R233, R15 ;  /* 0x0000000fe90a7221 */ /* 0x000fe20000010100 */
[----:B------:R-:W-:Y:S01]  /*5b00*/  FMUL.FTZ R246, R246, R11 ;  /* 0x0000000bf6f67220 */ /* 0x000fe20000410000 */
[----:B------:R-:W-:Y:S01]  /*5b10*/  FMUL.FTZ R158, R158, R13 ;  /* 0x0000000d9e9e7220 */ /* 0x000fe20000410000 */
[----:B------:R-:W-:Y:S01]  /*5b20*/  FMUL.FTZ R155, R155, R6 ;  /* 0x000000069b9b7220 */ /* 0x000fe20000410000 */
[----:B------:R-:W-:Y:S01]  /*5b30*/  FMUL.FTZ R149, R149, R4 ;  /* 0x0000000495957220 */ /* 0x000fe20000410000 */
[C---:B------:R-:W-:Y:S01]  /*5b40*/  FADD.FTZ R24, -R242.reuse, R24 ;  /* 0x00000018f2187221 */ /* 0x040fe20000010100 */
[C---:B------:R-:W-:Y:S01]  /*5b50*/  FADD.FTZ R25, -R242.reuse, R25 ;  /* 0x00000019f2197221 */ /* 0x040fe20000010100 */
[----:B------:R-:W-:Y:S01]  /*5b60*/  FADD.FTZ R15, -R242, R28 ;  /* 0x0000001cf20f7221 */ /* 0x000fe20000010100 */
[C---:B------:R-:W-:Y:S01]  /*5b70*/  FADD.FTZ R11, -R243.reuse, R18 ;  /* 0x00000012f30b7221 */ /* 0x040fe20000010100 */
[C---:B------:R-:W-:Y:S01]  /*5b80*/  FADD.FTZ R20, -R244.reuse, R20 ;  /* 0x00000014f4147221 */ /* 0x040fe20000010100 */
[----:B------:R-:W-:Y:S01]  /*5b90*/  FADD.FTZ R21, -R244, R21 ;  /* 0x00000015f4157221 */ /* 0x000fe20000010100 */
[C---:B------:R-:W-:Y:S01]  /*5ba0*/  FADD.FTZ R22, -R243.reuse, R22 ;  /* 0x00000016f3167221 */ /* 0x040fe20000010100 */
[----:B------:R-:W-:Y:S01]  /*5bb0*/  FADD.FTZ R23, -R243, R23 ;  /* 0x00000017f3177221 */ /* 0x000fe20000010100 */
[C---:B------:R-:W-:Y:S01]  /*5bc0*/  FADD.FTZ R13, -R233.reuse, R26 ;  /* 0x0000001ae90d7221 */ /* 0x040fe20000010100 */
[C---:B------:R-:W-:Y:S01]  /*5bd0*/  FADD.FTZ R4, -R233.reuse, R27 ;  /* 0x0000001be9047221 */ /* 0x040fe20000010100 */
[----:B------:R-:W-:Y:S01]  /*5be0*/  FADD.FTZ R242, -R242, R29 ;  /* 0x0000001df2f27221 */ /* 0x000fe20000010100 */
[----:B------:R-:W-:Y:S01]  /*5bf0*/  F2FP.BF16.F32.PACK_AB R251, R140, R251 ;  /* 0x000000fb8cfb723e */ /* 0x000fe200000010ff */
[C---:B------:R-:W-:Y:S01]  /*5c00*/  FADD.FTZ R17, -R233.reuse, R30 ;  /* 0x0000001ee9117221 */ /* 0x040fe20000010100 */
[----:B------:R-:W-:Y:S01]  /*5c10*/  FADD.FTZ R6, -R233, R31 ;  /* 0x0000001fe9067221 */ /* 0x000fe20000010100 */
[----:B------:R-:W-:Y:S01]  /*5c20*/  F2FP.BF16.F32.PACK_AB R155, R155, R158 ;  /* 0x0000009e9b9b723e */ /* 0x000fe200000010ff */
[C---:B------:R-:W-:Y:S01]  /*5c30*/  FADD.FTZ R32, -R244.reuse, R32 ;  /* 0x00000020f4207221 */ /* 0x040fe20000010100 */
[----:B------:R-:W-:Y:S01]  /*5c40*/  FADD.FTZ R33, -R244, R33 ;  /* 0x00000021f4217221 */ /* 0x000fe20000010100 */
        /* <DEDUP_REMOVED lines=42> */
[----:B------:R-:W-:Y:S01]  /*5ef0*/  ISETP.GE.AND P3, PT, R6, UR9, PT ;  /* 0x0000000906007c0c */ /* 0x000fe2000bf66270 */
        /* <DEDUP_REMOVED lines=30> */
.L_x_320:
[----:B------:R-:W-:Y:S01]  /*60e0*/  STS [R152+0xf000], R251 ;  /* 0x00f000fb98007388 */ /* 0x000fe20000000800 */
[----:B------:R-:W-:Y:S01]  /*60f0*/  IMAD.MOV.U32 R6, RZ, RZ, 0x10 ;  /* 0x00000010ff067424 */ /* 0x000fe200078e00ff */
[--C-:B------:R-:W-:Y:S01]  /*6100*/  SHF.R.U32.HI R163, RZ, 0x4, R160.reuse ;  /* 0x00000004ffa37819 */ /* 0x100fe200000116a0 */
[C---:B------:R-:W-:Y:S01]  /*6110*/  IMAD.SHL.U32 R149, R160.reuse, 0x20, RZ ;  /* 0x00000020a0957824 */ /* 0x040fe200078e00ff */
[----:B------:R2:W-:Y:S01]  /*6120*/  STS [R152+0xf400], R5 ;  /* 0x00f4000598007388 */ /* 0x0005e20000000800 */
[----:B------:R-:W-:Y:S01]  /*6130*/  IMAD.SHL.U32 R162, R160, 0x4, RZ ;  /* 0x00000004a0a27824 */ /* 0x000fe200078e00ff */
[----:B------:R-:W-:Y:S01]  /*6140*/  SEL R6, R6, 0xfffffff0, !P1 ;  /* 0xfffffff006067807 */ /* 0x000fe20004800000 */
[----:B------:R-:W3:Y:S01]  /*6150*/  LDC R171, c[0x0][0x44c] ;  /* 0x00011300ffab7b82 */ /* 0x000ee20000000800 */
[----:B------:R-:W-:Y:S01]  /*6160*/  STS [R146+0xf000], R155 ;  /* 0x00f0009b92007388 */ /* 0x000fe20000000800 */
[----:B------:R-:W-:Y:S02]  /*6170*/  LOP3.LUT R163, R163, 0x8, RZ, 0xc0, !PT ;  /* 0x00000008a3a37812 */ /* 0x000fe400078ec0ff */
[----:B------:R-:W-:Y:S01]  /*6180*/  IMAD.IADD R133, R6, 0x1, R249 ;  /* 0x0000000106857824 */ /* 0x000fe200078e02f9 */
[----:B------:R-:W-:Y:S01]  /*6190*/  STS [R146+0xf400], R11 ;  /* 0x00f4000b92007388 */ /* 0x000fe20000000800 */
[----:B------:R-:W-:Y:S03]  /*61a0*/  LOP3.LUT R4, R163, 0x10, R160, 0xf8, !PT ;  /* 0x00000010a3047812 */ /* 0x000fe600078ef8a0 */
[----:B------:R-:W-:Y:S04]  /*61b0*/  STS [R152+0x10000], R7 ;  /* 0x0100000798007388 */ /* 0x000fe80000000800 */
[----:B------:R-:W-:Y:S04]  /*61c0*/  STS [R152+0x10400], R9 ;  /* 0x0104000998007388 */ /* 0x000fe80000000800 */
[----:B------:R-:W-:Y:S04]  /*61d0*/  STS [R146+0x10000], R169 ;  /* 0x010000a992007388 */ /* 0x000fe80000000800 */
[----:B------:R-:W-:Y:S01]  /*61e0*/  STS [R146+0x10400], R167 ;  /* 0x010400a792007388 */ /* 0x000fe20000000800 */
[--C-:B--2---:R-:W-:Y:S01]  /*61f0*/  LOP3.LUT R5, R4, 0xc0, R149.reuse, 0xf8, !PT ;  /* 0x000000c004057812 */ /* 0x104fe200078ef895 */
[----:B---3--:R-:W-:Y:S02]  /*6200*/  IMAD R171, R171, UR5, RZ ;  /* 0x00000005abab7c24 */ /* 0x008fe4000f8e02ff */
[----:B------:R-:W-:Y:S01]  /*6210*/  STS [R249+-0x4000], R150 ;  /* 0xffc00096f9007388 */ /* 0x000fe20000000800 */
[----:B------:R-:W-:Y:S03]  /*6220*/  LOP3.LUT R4, R5, 0x18, R162, 0x78, !PT ;  /* 0x0000001805047812 */ /* 0x000fe600078e78a2 */
[----:B------:R-:W-:Y:S01]  /*6230*/  STS [R249+-0x3c00], R22 ;  /* 0xffc40016f9007388 */ /* 0x000fe20000000800 */
[----:B------:R-:W-:Y:S03]  /*6240*/  LOP3.LUT R4, R4, 0x120, R149, 0xf8, !PT ;  /* 0x0000012004047812 */ /* 0x000fe600078ef895 */
[----:B------:R-:W-:Y:S01]  /*6250*/  STS [R133+-0x4000], R32 ;  /* 0xffc0002085007388 */ /* 0x000fe20000000800 */
[----:B------:R-:W-:Y:S03]  /*6260*/  LEA R166, R4, UR4, 0x1 ;  /* 0x0000000404a67c11 */ /* 0x000fe6000f8e08ff */
[----:B------:R-:W-:Y:S04]  /*6270*/  STS [R133+-0x3c00], R34 ;  /* 0xffc4002285007388 */ /* 0x000fe80000000800 */
[----:B------:R-:W-:Y:S04]  /*6280*/  STS [R249+-0x3000], R24 ;  /* 0xffd00018f9007388 */ /* 0x000fe80000000800 */
[----:B------:R-:W-:Y:S04]  /*6290*/  STS [R249+-0x2c00], R28 ;  /* 0xffd4001cf9007388 */ /* 0x000fe80000000800 */
[----:B------:R-:W-:Y:S04]  /*62a0*/  STS [R133+-0x3000], R242 ;  /* 0xffd000f285007388 */ /* 0x000fe80000000800 */
[----:B------:R-:W-:Y:S01]  /*62b0*/  STS [R133+-0x2c00], R132 ;  /* 0xffd4008485007388 */ /* 0x000fe20000000800 */
[----:B------:R-:W-:Y:S06]  /*62c0*/  BAR.SYNC.DEFER_BLOCKING 0x0 ;  /* 0x0000000000007b1d */ /* 0x000fec0000010000 */
        /* <DEDUP_REMOVED lines=57> */
[----:B------:R-:W-:Y:S01]  /*6660*/  LOP3.LUT R4, R148, 0x1c0, RZ, 0xc0, !PT ;  /* 0x000001c094047812 */ /* 0x000fe200078ec0ff */
[----:B------:R-:W-:Y:S03]  /*6670*/  IMAD.U32 R5, R171, -0x40, RZ ;  /* 0xffffffc0ab057824 */ /* 0x000fe600078e00ff */
[-C--:B-----5:R-:W-:Y:S05]  /*6680*/  HMMA.16816.F32.BF16 R36, R132, R136.reuse, R36 ;  /* 0x000000888424723c */ /* 0x0a0fea0000041824 */
[C---:B------:R-:W-:Y:S03]  /*6690*/  LEA R234, P0, R5.reuse, R234, 0x2 ;  /* 0x000000ea05ea7211 */ /* 0x040fe600078010ff */
[C---:B------:R-:W-:Y:S04]  /*66a0*/  HMMA.16816.F32.BF16 R40, R140.reuse, R136, R40 ;  /* 0x000000888c28723c */ /* 0x040fe80000041828 */
[----:B------:R-:W-:Y:S04]  /*66b0*/  LEA.HI.X.SX32 R235, R5, R235, 0x2, P0 ;  /* 0x000000eb05eb7211 */ /* 0x000fe800000f16ff */
        /* <DEDUP_REMOVED lines=17> */
[----:B------:R-:W-:Y:S02]  /*67d0*/  LOP3.LUT R6, R5, 0x20, RZ, 0xfc, !PT ;  /* 0x0000002005067812 */ /* 0x000fe400078efcff */
[----:B------:R-:W-:Y:S02]  /*67e0*/  SHF.R.S64 R11, R8, 0x1f, R9 ;  /* 0x0000001f080b7819 */ /* 0x000fe40000001009 */
[----:B------:R-:W-:Y:S02]  /*67f0*/  LOP3.LUT R8, R7, 0x18, R160, 0x78, !PT ;  /* 0x0000001807087812 */ /* 0x000fe400078e78a0 */
        /* <DEDUP_REMOVED lines=23> */
.L_x_321:
[----:B------:R-:W-:Y:S01]  /*6970*/  LOP3.LUT R148, R148, 0x200, RZ, 0xc0, !PT ;  /* 0x0000020094947812 */ /* 0x000fe200078ec0ff */
[----:B------:R-:W-:Y:S01]  /*6980*/  LDSM.16.MT88.4 R8, [R166+0x9000] ;  /* 0x00900000a608783b */ /* 0x000fe20000004200 */
        /* <DEDUP_REMOVED lines=51> */
[----:B------:R-:W-:Y:S07]  /*6cc0*/  LDSM.16.M88.4 R144, [R170+0x11000] ;  /* 0x01100000aa90783b */ /* 0x000fee0000000200 */
        /* <DEDUP_REMOVED lines=21> */
[----:B------:R-:W-:Y:S07]  /*6e20*/  IMAD.U32 R29, RZ, RZ, UR48 ;  /* 0x00000030ff1d7e24 */ /* 0x000fee000f8e00ff */
[----:B------:R-:W-:Y:S01]  /*6e30*/  HMMA.16816.F32.BF16 R24, R144, R30, R24 ;  /* 0x0000001e9018723c */ /* 0x000fe20000041818 */
[----:B------:R-:W-:Y:S02]  /*6e40*/  IMAD.U32 R31, RZ, RZ, UR48 ;  /* 0x00000030ff1f7e24 */ /* 0x000fe4000f8e00ff */
        /* <DEDUP_REMOVED lines=42> */
[----:B------:R1:W4:Y:S02]  /*70f0*/  LDSM.16.MT88.4 R28, [R166+0xec00] ;  /* 0x00ec0000a61c783b */ /* 0x0003240000004200 */
        /* <DEDUP_REMOVED lines=8> */
[----:B------:R-:W-:Y:S03]  /*7180*/  IMAD.WIDE R140, R171, -0xc0, R134 ;  /* 0xffffff40ab8c7825 */ /* 0x000fe600078e0286 */
[----:B------:R-:W-:Y:S01]  /*7190*/  @P1 LOP3.LUT R229, R165, 0x7, R136, 0xf8, !PT ;  /* 0x00000007a5e51812 */ /* 0x000fe200078ef888 */
[C---:B------:R-:W-:Y:S03]  /*71a0*/  HMMA.16816.F32.BF16 R16, R32.reuse, R138, R16 ;  /* 0x0000008a2010723c */ /* 0x040fe60000041810 */
[----:B------:R-:W-:Y:S01]  /*71b0*/  LEA R142, P0, R171, R140, 0x5 ;  /* 0x0000008cab8e7211 */ /* 0x000fe200078028ff */
[----:B-1----:R-:W-:Y:S01]  /*71c0*/  @P1 IMAD.WIDE.U32 R166, R229, R232, UR20 ;  /* 0x00000014e5a61e25 */ /* 0x002fe2000f8e00e8 */
[----:B------:R-:W-:Y:S01]  /*71d0*/  @UP0 UMOV UR20, UR23 ;  /* 0x0000001700140c82 */ /* 0x000fe20008000000 */
[----:B------:R-:W-:Y:S01]  /*71e0*/  @UP0 UMOV UR21, UR22 ;  /* 0x0000001600150c82 */ /* 0x000fe20008000000 */
[C---:B------:R-:W-:Y:S01]  /*71f0*/  LEA.HI.X.SX32 R143, R171.reuse, R141, 0x5, P0 ;  /* 0x0000008dab8f7211 */ /* 0x040fe200000f2eff */
[----:B------:R-:W-:Y:S01]  /*7200*/  UISETP.GT.AND UP0, UPT, UR49, UR46, UPT ;  /* 0x0000002e3100728c */ /* 0x000fe2000bf04270 */
[C---:B----4-:R-:W-:Y:S01]  /*7210*/  HMMA.16816.F32.BF16 R20, R32.reuse, R28, R20 ;  /* 0x0000001c2014723c */ /* 0x050fe20000041814 */
        /* <DEDUP_REMOVED lines=10> */
[----:B------:R-:W-:Y:S01]  /*72c0*/  REDG.E.ADD.F32.FTZ.RN.STRONG.GPU desc[UR40][R234.64], R4 ;  /* 0x00000004ea0079a6 */ /* 0x000fe2000c12f328 */
[C---:B------:R-:W-:Y:S03]  /*72d0*/  LEA R248, P0, R171.reuse, R136, 0x5 ;  /* 0x00000088abf87211 */ /* 0x040fe600078028ff */
[----:B------:R2:W-:Y:S01]  /*72e0*/  REDG.E.ADD.F32.FTZ.RN.STRONG.GPU desc[UR40][R144.64], R5 ;  /* 0x00000005900079a6 */ /* 0x0005e2000c12f328 */
[C---:B------:R-:W-:Y:S03]  /*72f0*/  LEA.HI.X.SX32 R249, R171.reuse, R137, 0x5, P0 ;  /* 0x00000089abf97211 */ /* 0x040fe600000f2eff */
[----:B------:R-:W-:Y:S04]  /*7300*/  REDG.E.ADD.F32.FTZ.RN.STRONG.GPU desc[UR40][R146.64], R6 ;  /* 0x00000006920079a6 */ /* 0x000fe8000c12f328 */
[----:B------:R-:W-:Y:S04]  /*7310*/  REDG.E.ADD.F32.FTZ.RN.STRONG.GPU desc[UR40][R148.64], R7 ;  /* 0x00000007940079a6 */ /* 0x000fe8000c12f328 */
[----:B------:R-:W-:Y:S04]  /*7320*/  REDG.E.ADD.F32.FTZ.RN.STRONG.GPU desc[UR40][R150.64], R8 ;  /* 0x00000008960079a6 */ /* 0x000fe8000c12f328 */
[----:B------:R-:W-:Y:S01]  /*7330*/  REDG.E.ADD.F32.FTZ.RN.STRONG.GPU desc[UR40][R152.64], R9 ;  /* 0x00000009980079a6 */ /* 0x000fe2000c12f328 */
[C---:B-1----:R-:W-:Y:S03]  /*7340*/  LEA R166, P0, R171.reuse, R248, 0x5 ;  /* 0x000000f8aba67211 */ /* 0x042fe600078028ff */
[----:B------:R-:W-:Y:S01]  /*7350*/  REDG.E.ADD.F32.FTZ.RN.STRONG.GPU desc[UR40][R154.64], R10 ;  /* 0x0000000a9a0079a6 */ /* 0x000fe2000c12f328 */
[C---:B------:R-:W-:Y:S03]  /*7360*/  LEA.HI.X.SX32 R167, R171.reuse, R249, 0x5, P0 ;  /* 0x000000f9aba77211 */ /* 0x040fe600000f2eff */
[----:B------:R-:W-:Y:S01]  /*7370*/  REDG.E.ADD.F32.FTZ.RN.STRONG.GPU desc[UR40][R156.64], R11 ;  /* 0x0000000b9c0079a6 */ /* 0x000fe2000c12f328 */
[C---:B--2---:R-:W-:Y:S03]  /*7380*/  LEA R144, P0, R171.reuse, R166, 0x5 ;  /* 0x000000a6ab907211 */ /* 0x044fe600078028ff */
[----:B------:R-:W-:Y:S01]  /*7390*/  REDG.E.ADD.F32.FTZ.RN.STRONG.GPU desc[UR40][R234.64+0x80], R12 ;  /* 0x0000800cea0079a6 */ /* 0x000fe2000c12f328 */
[----:B------:R-:W-:Y:S03]  /*73a0*/  LEA.HI.X.SX32 R145, R171, R167, 0x5, P0 ;  /* 0x000000a7ab917211 */ /* 0x000fe600000f2eff */
[----:B------:R-:W-:Y:S04]  /*73b0*/  REDG.E.ADD.F32.FTZ.RN.STRONG.GPU desc[UR40][R158.64+0x80], R13 ;  /* 0x0000800d9e0079a6 */ /* 0x000fe8000c12f328 */
[----:B------:R-:W-:Y:S04]  /*73c0*/  LDSM.16.MT88.4 R4, [R164+UR4+0xf000] ;  /* 0x00f00004a404783b */ /* 0x000fe80008004200 */
[----:B------:R-:W1:Y:S04]  /*73d0*/  LDSM.16.MT88.4 R8, [R220] ;  /* 0x00000000dc08783b */ /* 0x000e680000004200 */
[----:B------:R-:W-:Y:S04]  /*73e0*/  REDG.E.ADD.F32.FTZ.RN.STRONG.GPU desc[UR40][R168.64+0x80], R14 ;  /* 0x0000800ea80079a6 */ /* 0x000fe8000c12f328 */
[----:B------:R-:W-:Y:S04]  /*73f0*/  REDG.E.ADD.F32.FTZ.RN.STRONG.GPU desc[UR40][R242.64+0x80], R15 ;  /* 0x0000800ff20079a6 */ /* 0x000fe8000c12f328 */
[----:B------:R-:W2:Y:S04]  /*7400*/  LDSM.16.MT88.4 R12, [R164+UR4+0x11000] ;  /* 0x01100004a40c783b */ /* 0x000ea80008004200 */
[----:B------:R-:W-:Y:S04]  /*7410*/  REDG.E.ADD.F32.FTZ.RN.STRONG.GPU desc[UR40][R244.64+0x80], R16 ;  /* 0x00008010f40079a6 */ /* 0x000fe8000c12f328 */
[----:B------:R-:W-:Y:S04]  /*7420*/  REDG.E.ADD.F32.FTZ.RN.STRONG.GPU desc[UR40][R246.64+0x80], R17 ;  /* 0x00008011f60079a6 */ /* 0x000fe8000c12f328 */
[----:B------:R-:W-:Y:S04]  /*7430*/  REDG.E.ADD.F32.FTZ.RN.STRONG.GPU desc[UR40][R132.64+0x80], R18 ;  /* 0x00008012840079a6 */ /* 0x000fe8000c12f328 */
[----:B------:R-:W-:Y:S04]  /*7440*/  REDG.E.ADD.F32.FTZ.RN.STRONG.GPU desc[UR40][R134.64+0x80], R19 ;  /* 0x00008013860079a6 */ /* 0x000fe8000c12f328 */
[----:B------:R-:W3:Y:S04]  /*7450*/  LDSM.16.MT88.4 R16, [R220+0x1000] ;  /* 0x00100000dc10783b */ /* 0x000ee80000004200 */
[----:B------:R-:W4:Y:S01]  /*7460*/  LDSM.16.MT88.4 R28, [R220+0x2000] ;  /* 0x00200000dc1c783b */ /* 0x000f220000004200 */
[-C--:B-1----:R-:W-:Y:S03]  /*7470*/  HMMA.16816.F32.BF16 R84, R4, R8.reuse, R84 ;  /* 0x000000080454723c */ /* 0x082fe60000041854 */
[----:B------:R-:W-:Y:S04]  /*7480*/  LDSM.16.MT88.4 R32, [R164+UR4+0xf800] ;  /* 0x00f80004a420783b */ /* 0x000fe80008004200 */
[----:B------:R-:W-:Y:S04]  /*7490*/  LDSM.16.MT88.4 R132, [R164+UR4+0x11800] ;  /* 0x01180004a484783b */ /* 0x000fe80008004200 */
[----:B------:R-:W-:Y:S01]  /*74a0*/  REDG.E.ADD.F32.FTZ.RN.STRONG.GPU desc[UR40][R234.64+0x100], R20 ;  /* 0x00010014ea0079a6 */ /* 0x000fe2000c12f328 */
[C---:B--2---:R-:W-:Y:S03]  /*74b0*/  HMMA.16816.F32.BF16 R88, R12.reuse, R8, R88 ;  /* 0x000000080c58723c */ /* 0x044fe60000041858 */
[----:B------:R-:W-:Y:S04]  /*74c0*/  REDG.E.ADD.F32.FTZ.RN.STRONG.GPU desc[UR40][R140.64+0x100], R21 ;  /* 0x000100158c0079a6 */ /* 0x000fe8000c12f328 */
[----:B------:R-:W-:Y:S01]  /*74d0*/  REDG.E.ADD.F32.FTZ.RN.STRONG.GPU desc[UR40][R142.64+0x100], R22 ;  /* 0x000100168e0079a6 */ /* 0x000fe2000c12f328 */
[-C--:B------:R-:W-:Y:S03]  /*74e0*/  HMMA.16816.F32.BF16 R92, R12, R10.reuse, R92 ;  /* 0x0000000a0c5c723c */ /* 0x080fe6000004185c */
[----:B------:R-:W-:Y:S04]  /*74f0*/  LDSM.16.MT88.4 R140, [R164+UR4+0x12800] ;  /* 0x01280004a48c783b */ /* 0x000fe80008004200 */
[----:B------:R-:W-:Y:S01]  /*7500*/  REDG.E.ADD.F32.FTZ.RN.STRONG.GPU desc[UR40][R138.64+0x100], R23 ;  /* 0x000100178a0079a6 */ /* 0x000fe2000c12f328 */
[C---:B------:R-:W-:Y:S03]  /*7510*/  HMMA.16816.F32.BF16 R96, R4.reuse, R10, R96 ;  /* 0x0000000a0460723c */ /* 0x040fe60000041860 */
[----:B------:R-:W1:Y:S04]  /*7520*/  LDSM.16.MT88.4 R20, [R220+0x400] ;  /* 0x00040000dc14783b */ /* 0x000e680000004200 */
[----:B------:R-:W-:Y:S01]  /*7530*/  LDSM.16.MT88.4 R8, [R220+0x2400] ;  /* 0x00240000dc08783b */ /* 0x000fe20000004200 */
[-C--:B---3--:R-:W-:Y:S03]  /*7540*/  HMMA.16816.F32.BF16 R100, R4, R16.reuse, R100 ;  /* 0x000000100464723c */ /* 0x088fe60000041864 */
[----:B------:R-:W-:Y:S04]  /*7550*/  REDG.E.ADD.F32.FTZ.RN.STRONG.GPU desc[UR40][R136.64+0x100], R24 ;  /* 0x00010018880079a6 */ /* 0x000fe8000c12f328 */
[----:B------:R-:W2:Y:S01]  /*7560*/  LDSM.16.MT88.4 R136, [R220+0x1400] ;  /* 0x00140000dc88783b */ /* 0x000ea20000004200 */
[C---:B------:R-:W-:Y:S03]  /*7570*/  HMMA.16816.F32.BF16 R104, R12.reuse, R16, R104 ;  /* 0x000000100c68723c */ /* 0x040fe60000041868 */
[----:B------:R-:W-:Y:S04]  /*7580*/  REDG.E.ADD.F32.FTZ.RN.STRONG.GPU desc[UR40][R248.64+0x100], R25 ;  /* 0x00010019f80079a6 */ /* 0x000fe8000c12f328 */
[----:B------:R-:W-:Y:S01]  /*7590*/  REDG.E.ADD.F32.FTZ.RN.STRONG.GPU desc[UR40][R166.64+0x100], R26 ;  /* 0x0001001aa60079a6 */ /* 0x000fe2000c12f328 */
[-C--:B------:R-:W-:Y:S03]  /*75a0*/  HMMA.16816.F32.BF16 R108, R12, R18.reuse, R108 ;  /* 0x000000120c6c723c */ /* 0x080fe6000004186c */
[----:B------:R-:W-:Y:S04]  /*75b0*/  REDG.E.ADD.F32.FTZ.RN.STRONG.GPU desc[UR40][R144.64+0x100], R27 ;  /* 0x0001001b900079a6 */ /* 0x000fe8000c12f328 */
[----:B------:R-:W-:Y:S01]  /*75c0*/  LDSM.16.MT88.4 R24, [R220+0x2800] ;  /* 0x00280000dc18783b */ /* 0x000fe20000004200 */
[C---:B------:R-:W-:Y:S03]  /*75d0*/  HMMA.16816.F32.BF16 R112, R4.reuse, R18, R112 ;  /* 0x000000120470723c */ /* 0x040fe60000041870 */
[----:B------:R-:W-:Y:S04]  /*75e0*/  LDSM.16.MT88.4 R16, [R164+UR4+0x12000] ;  /* 0x01200004a410783b */ /* 0x000fe80008004200 */
[----:B------:R-:W-:Y:S01]  /*75f0*/  LDSM.16.MT88.4 R144, [R220+0x2c00] ;  /* 0x002c0000dc90783b */ /* 0x000fe20000004200 */
[-C--:B----4-:R-:W-:Y:S08]  /*7600*/  HMMA.16816.F32.BF16 R116, R4, R28.reuse, R116 ;  /* 0x0000001c0474723c */ /* 0x090ff00000041874 */
[C---:B------:R-:W-:Y:S08]  /*7610*/  HMMA.16816.F32.BF16 R120, R12.reuse, R28, R120 ;  /* 0x0000001c0c78723c */ /* 0x040ff00000041878 */
[-C--:B------:R-:W-:Y:S01]  /*7620*/  HMMA.16816.F32.BF16 R124, R12, R30.reuse, R124 ;  /* 0x0000001e0c7c723c */ /* 0x080fe2000004187c */
[----:B------:R-:W-:Y:S07]  /*7630*/  LDSM.16.MT88.4 R12, [R220+0x800] ;  /* 0x00080000dc0c783b */ /* 0x000fee0000004200 */
[----:B------:R-:W-:Y:S01]  /*7640*/  HMMA.16816.F32.BF16 R128, R4, R30, R128 ;  /* 0x0000001e0480723c */ /* 0x000fe20000041880 */
[----:B------:R-:W3:Y:S04]  /*7650*/  LDSM.16.MT88.4 R4, [R164+UR4+0x10000] ;  /* 0x01000004a404783b */ /* 0x000ee80008004200 */
[----:B------:R-:W-:Y:S03]  /*7660*/  LDSM.16.MT88.4 R28, [R164+UR4+0x10800] ;  /* 0x01080004a41c783b */ /* 0x000fe60008004200 */
[-C--:B-1----:R-:W-:Y:S08]  /*7670*/  HMMA.16816.F32.BF16 R84, R32, R20.reuse, R84 ;  /* 0x000000142054723c */ /* 0x082ff00000041854 */
[C---:B------:R-:W-:Y:S08]  /*7680*/  HMMA.16816.F32.BF16 R88, R132.reuse, R20, R88 ;  /* 0x000000148458723c */ /* 0x040ff00000041858 */
[-C--:B------:R-:W-:Y:S08]  /*7690*/  HMMA.16816.F32.BF16 R92, R132, R22.reuse, R92 ;  /* 0x00000016845c723c */ /* 0x080ff0000004185c */
[C---:B------:R-:W-:Y:S01]  /*76a0*/  HMMA.16816.F32.BF16 R96, R32.reuse, R22, R96 ;  /* 0x000000162060723c */ /* 0x040fe20000041860 */
[----:B------:R-:W1:Y:S07]  /*76b0*/  LDSM.16.MT88.4 R20, [R220+0x1800] ;  /* 0x00180000dc14783b */ /* 0x000e6e0000004200 */
[-C--:B--2---:R-:W-:Y:S08]  /*76c0*/  HMMA.16816.F32.BF16 R100, R32, R136.reuse, R100 ;  /* 0x000000882064723c */ /* 0x084ff00000041864 */
[C---:B------:R-:W-:Y:S08]  /*76d0*/  HMMA.16816.F32.BF16 R104, R132.reuse, R136, R104 ;  /* 0x000000888468723c */ /* 0x040ff00000041868 */
[-C--:B------:R-:W-:Y:S08]  /*76e0*/  HMMA.16816.F32.BF16 R108, R132, R138.reuse, R108 ;  /* 0x0000008a846c723c */ /* 0x080ff0000004186c */
[C---:B------:R-:W-:Y:S01]  /*76f0*/  HMMA.16816.F32.BF16 R112, R32.reuse, R138, R112 ;  /* 0x0000008a2070723c */ /* 0x040fe20000041870 */
[----:B------:R-:W2:Y:S07]  /*7700*/  LDSM.16.MT88.4 R136, [R220+0xc00] ;  /* 0x000c0000dc88783b */ /* 0x000eae0000004200 */
[-C--:B------:R-:W-:Y:S08]  /*7710*/  HMMA.16816.F32.BF16 R116, R32, R8.reuse, R116 ;  /* 0x000000082074723c */ /* 0x080ff00000041874 */
[C---:B------:R-:W-:Y:S08]  /*7720*/  HMMA.16816.F32.BF16 R120, R132.reuse, R8, R120 ;  /* 0x000000088478723c */ /* 0x040ff00000041878 */
[-C--:B------:R-:W-:Y:S01]  /*7730*/  HMMA.16816.F32.BF16 R124, R132, R10.reuse, R124 ;  /* 0x0000000a847c723c */ /* 0x080fe2000004187c */
[----:B------:R4:W4:Y:S07]  /*7740*/  LDSM.16.MT88.4 R132, [R220+0x1c00] ;  /* 0x001c0000dc84783b */ /* 0x00092e0000004200 */
[----:B------:R-:W-:Y:S08]  /*7750*/  HMMA.16816.F32.BF16 R128, R32, R10, R128 ;  /* 0x0000000a2080723c */ /* 0x000ff00000041880 */
[-C--:B---3--:R-:W-:Y:S08]  /*7760*/  HMMA.16816.F32.BF16 R84, R4, R12.reuse, R84 ;  /* 0x0000000c0454723c */ /* 0x088ff00000041854 */
[C---:B------:R-:W-:Y:S08]  /*7770*/  HMMA.16816.F32.BF16 R88, R16.reuse, R12, R88 ;  /* 0x0000000c1058723c */ /* 0x040ff00000041858 */
[-C--:B------:R-:W-:Y:S08]  /*7780*/  HMMA.16816.F32.BF16 R92, R16, R14.reuse, R92 ;  /* 0x0000000e105c723c */ /* 0x080ff0000004185c */
[C---:B------:R-:W-:Y:S08]  /*7790*/  HMMA.16816.F32.BF16 R96, R4.reuse, R14, R96 ;  /* 0x0000000e0460723c */ /* 0x040ff00000041860 */
        /* <DEDUP_REMOVED lines=10> */
[-C--:B--2---:R-:W-:Y:S05]  /*7840*/  HMMA.16816.F32.BF16 R84, R28, R136.reuse, R84 ;  /* 0x000000881c54723c */ /* 0x084fea0000041854 */
[----:B----4-:R-:W-:Y:S03]  /*7850*/  IMAD.MOV.U32 R220, RZ, RZ, R4 ;  /* 0x000000ffffdc7224 */ /* 0x010fe600078e0004 */
        /* <DEDUP_REMOVED lines=188> */
.L_x_323:
        /* <DEDUP_REMOVED lines=12> */
.L_x_324:
[----:B------:R-:W2:Y:S01]  /*84e0*/  LDCU.64 UR8, c[0x0][0x5c8] ;  /* 0x0000b900ff0877ac */ /* 0x000ea20008000a00 */
[----:B------:R-:W-:-:S04]  /*84f0*/  UIADD3 UR5, UPT, UPT, UR42, UR44, URZ ;  /* 0x0000002c2a057290 */ /* 0x000fc8000fffe0ff */
[----:B--2---:R-:W-:Y:S02]  /*8500*/  UIMAD.WIDE.U32 UR20, UR5, UR8, URZ ;  /* 0x00000008051472a5 */ /* 0x004fe4000f8e00ff */
[----:B------:R-:W-:-:S04]  /*8510*/  UIMAD UR5, UR5, UR9, URZ ;  /* 0x00000009050572a4 */ /* 0x000fc8000f8e02ff */
[----:B------:R-:W-:-:S06]  /*8520*/  UIADD3 UR5, UPT, UPT, UR21, UR5, URZ ;  /* 0x0000000515057290 */ /* 0x000fcc000fffe0ff */
[----:B------:R-:W-:-:S07]  /*8530*/  MOV R6, UR5 ;  /* 0x0000000500067c02 */ /* 0x000fce0008000f00 */
.L_x_325:
        /* <DEDUP_REMOVED lines=60> */
.L_x_327:
[----:B------:R-:W-:Y:S05]  /*8900*/  BSYNC.RECONVERGENT B0 ;  /* 0x0000000000007941 */ /* 0x000fea0003800200 */
.L_x_326:
[----:B---3--:R3:W4:Y:S01]  /*8910*/  LDS.128 R40, [R0+0xe000] ;  /* 0x00e0000000287984 */ /* 0x0087220000000c00 */
        /* <DEDUP_REMOVED lines=16> */
[----:B----4-:R1:W-:Y:S02]  /*8a20*/  @!P0 STG.E.128 desc[UR40][R44.64+0x80], R40 ;  /* 0x000080282c008986 */ /* 0x0103e4000c101d28 */
.L_x_329:
[----:B------:R-:W-:Y:S05]  /*8a30*/  BSYNC.RECONVERGENT B0 ;  /* 0x0000000000007941 */ /* 0x000fea0003800200 */
.L_x_328:
        /* <DEDUP_REMOVED lines=24> */
.L_x_331:
[----:B------:R-:W-:Y:S05]  /*8bc0*/  BSYNC.RECONVERGENT B0 ;  /* 0x0000000000007941 */ /* 0x000fea0003800200 */
.L_x_330:
        /* <DEDUP_REMOVED lines=16> */
.L_x_295:
[----:B------:R-:W-:Y:S05]  /*8cd0*/  BSYNC.RECONVERGENT B1 ;  /* 0x0000000000017941 */ /* 0x000fea0003800200 */
.L_x_273:
        /* <DEDUP_REMOVED lines=11> */
.L_x_333:
        /* <DEDUP_REMOVED lines=15> */
.L_x_1714:


//--------------------- .text._ZN5flash27flash_bwd_convert_dq_kernelI23Flash_bwd_kernel_traitsILi96ELi64ELi128ELi8ELi2ELi4ELi4ELb1ELb0EN7cutlass10bfloat16_tE19Flash_kernel_traitsILi96ELi64ELi128ELi8ES3_EEEEvNS_16Flash_bwd_paramsEi --------------------------
	.section	.text._ZN5flash27flash_bwd_convert_dq_kernelI23Flash_bwd_kernel_traitsILi96ELi64ELi128ELi8ELi2ELi4ELi4ELb1ELb0EN7cutlass10bfloat16_tE19Flash_kernel_traitsILi96ELi64ELi128ELi8ES3_EEEEvNS_16Flash_bwd_paramsEi,"ax",@progbits
	.align	128
        .global         _ZN5flash27flash_bwd_convert_dq_kernelI23Flash_bwd_kernel_traitsILi96ELi64ELi128ELi8ELi2ELi4ELi4ELb1ELb0EN7cutlass10bfloat16_tE19Flash_kernel_traitsILi96ELi64ELi128ELi8ES3_EEEEvNS_16Flash_bwd_paramsEi
        .type           _ZN5flash27flash_bwd_convert_dq_kernelI23Flash_bwd_kernel_traitsILi96ELi64ELi128ELi8ELi2ELi4ELi4ELb1ELb0EN7cutlass10bfloat16_tE19Flash_kernel_traitsILi96ELi64ELi128ELi8ES3_EEEEvNS_16Flash_bwd_paramsEi,@function
        .size           _ZN5flash27flash_bwd_convert_dq_kernelI23Flash_bwd_kernel_traitsILi96ELi64ELi128ELi8ELi2ELi4ELi4ELb1ELb0EN7cutlass10bfloat16_tE19Flash_kernel_traitsILi96ELi64ELi128ELi8ES3_EEEEvNS_16Flash_bwd_paramsEi,(.L_x_1715 - _ZN5flash27flash_bwd_convert_dq_kernelI23Flash_bwd_kernel_traitsILi96ELi64ELi128ELi8ELi2ELi4ELi4ELb1ELb0EN7cutlass10bfloat16_tE19Flash_kernel_traitsILi96ELi64ELi128ELi8ES3_EEEEvNS_16Flash_bwd_paramsEi)
        .other          _ZN5flash27flash_bwd_convert_dq_kernelI23Flash_bwd_kernel_traitsILi96ELi64ELi128ELi8ELi2ELi4ELi4ELb1ELb0EN7cutlass10bfloat16_tE19Flash_kernel_traitsILi96ELi64ELi128ELi8ES3_EEEEvNS_16Flash_bwd_paramsEi,@"STO_CUDA_ENTRY STV_DEFAULT"
_ZN5flash27flash_bwd_convert_dq_kernelI23Flash_bwd_kernel_traitsILi96ELi64ELi128ELi8ELi2ELi4ELi4ELb1ELb0EN7cutlass10bfloat16_tE19Flash_kernel_traitsILi96ELi64ELi128ELi8ES3_EEEEvNS_16Flash_bwd_paramsEi:
.text._ZN5flash27flash_bwd_convert_dq_kernelI23Flash_bwd_kernel_traitsILi96ELi64ELi128ELi8ELi2ELi4ELi4ELb1ELb0EN7cutlass10bfloat16_tE19Flash_kernel_traitsILi96ELi64ELi128ELi8ES3_EEEEvNS_16Flash_bwd_paramsEi:
[----:B------:R-:W-:Y:S01]  /*0000*/  LDC R1, c[0x0][0x37c] ;  /* 0x0000df00ff017b82 */ /* 0x000fe20000000800 */
[----:B------:R-:W0:Y:S07]  /*0010*/  LDCU.64 UR6, c[0x0][0x460] ;  /* 0x00008c00ff0677ac */ /* 0x000e2e0008000a00 */
[----:B------:R-:W1:Y:S01]  /*0020*/  S2UR UR13, SR_CTAID.Y ;  /* 0x00000000000d79c3 */ /* 0x000e620000002600 */
[----:B------:R-:W1:Y:S01]  /*0030*/  LDCU.64 UR4, c[0x0][0x460] ;  /* 0x00008c00ff0477ac */ /* 0x000e620008000a00 */
[----:B------:R-:W2:Y:S01]  /*0040*/  LDCU.64 UR14, c[0x0][0x358] ;  /* 0x00006b00ff0e77ac */ /* 0x000ea20008000a00 */
[----:B0-----:R-:W-:-:S02]  /*0050*/  UISETP.NE.U32.AND UP0, UPT, UR6, URZ, UPT ;  /* 0x000000ff0600728c */ /* 0x001fc4000bf05070 */
[----:B------:R-:W-:Y:S02]  /*0060*/  UISETP.NE.U32.AND UP1, UPT, UR6, URZ, UPT ;  /* 0x000000ff0600728c */ /* 0x000fe4000bf25070 */
[----:B------:R-:W-:Y:S02]  /*0070*/  UISETP.NE.AND.EX UP0, UPT, UR7, URZ, UPT, UP0 ;  /* 0x000000ff0700728c */ /* 0x000fe4000bf05300 */
[----:B------:R-:W-:Y:S02]  /*0080*/  UISETP.NE.AND.EX UP1, UPT, UR7, URZ, UPT, UP1 ;  /* 0x000000ff0700728c */ /* 0x000fe4000bf25310 */
[----:B-1----:R-:W-:Y:S02]  /*0090*/  UIMAD.WIDE.U32 UR4, UR13, 0x4, UR4 ;  /* 0x000000040d0478a5 */ /* 0x002fe4000f8e0004 */
[----:B------:R-:W-:Y:S02]  /*00a0*/  PLOP3.LUT P0, PT, PT, PT, UP0, 0x80, 0x8 ;  /* 0x000000000008781c */ /* 0x000fe40003f0f008 */
[----:B------:R-:W-:-:S02]  /*00b0*/  PLOP3.LUT P1, PT, PT, PT, UP1, 0x80, 0x8 ;  /* 0x000000000008781c */ /* 0x000fc40003f2f018 */
[----:B------:R-:W-:Y:S01]  /*00c0*/  IMAD.U32 R2, RZ, RZ, UR4 ;  /* 0x00000004ff027e24 */ /* 0x000fe2000f8e00ff */
[----:B------:R-:W-:-:S08]  /*00d0*/  MOV R3, UR5 ;  /* 0x0000000500037c02 */ /* 0x000fd00008000f00 */
[----:B--2---:R-:W2:Y:S04]  /*00e0*/  @P0 LDG.E R4, desc[UR14][R2.64] ;  /* 0x0000000e02040981 */ /* 0x004ea8000c1e1900 */
[----:B------:R-:W3:Y:S01]  /*00f0*/  @P1 LDG.E R0, desc[UR14][R2.64+0x4] ;  /* 0x0000040e02001981 */ /* 0x000ee2000c1e1900 */
[----:B------:R-:W0:Y:S01]  /*0100*/  S2UR UR12, SR_CTAID.X ;  /* 0x00000000000c79c3 */ /* 0x000e220000002500 */
[----:B------:R-:W1:Y:S01]  /*0110*/  @!UP1 LDCU UR11, c[0x0][0x434] ;  /* 0x00008680ff0b97ac */ /* 0x000e620008000800 */
[----:B------:R-:W-:Y:S01]  /*0120*/  UMOV UR10, 0xffffffff ;  /* 0xffffffff000a7882 */ /* 0x000fe20000000000 */
[----:B0-----:R-:W-:Y:S01]  /*0130*/  USHF.L.U32 UR12, UR12, 0x6, URZ ;  /* 0x000000060c0c7899 */ /* 0x001fe200080006ff */
[----:B--2---:R-:W-:Y:S02]  /*0140*/  @P0 R2UR UR10, R4 ;  /* 0x00000000040a02ca */ /* 0x004fe400000e0000 */
[----:B---3--:R-:W-:-:S13]  /*0150*/  @P1 R2UR UR4, R0 ;  /* 0x00000000000412ca */ /* 0x008fda00000e0000 */
[----:B-1----:R-:W-:-:S04]  /*0160*/  @UP1 UIADD3 UR11, UPT, UPT, UR4, -UR10, URZ ;  /* 0x8000000a040b1290 */ /* 0x002fc8000fffe0ff */
[----:B------:R-:W-:-:S06]  /*0170*/  UISETP.GT.AND UP1, UPT, UR11, UR12, UPT ;  /* 0x0000000c0b00728c */ /* 0x000fcc000bf24270 */
[----:B------:R-:W-:-:S13]  /*0180*/  PLOP3.LUT P0, PT, PT, PT, UP1, 0x80, 0x8 ;  /* 0x000000000008781c */ /* 0x000fda0003f0f018 */
[----:B------:R-:W-:Y:S05]  /*0190*/  @!P0 EXIT ;  /* 0x000000000000894d */ /* 0x000fea0003800000 */
[----:B------:R-:W-:Y:S01]  /*01a0*/  UISETP.NE.AND UP1, UPT, UR10, -0x1, UPT ;  /* 0xffffffff0a00788c */ /* 0x000fe2000bf25270 */
[----:B------:R-:W0:Y:S01]  /*01b0*/  S2UR UR22, SR_CTAID.Z ;  /* 0x00000000001679c3 */ /* 0x000e220000002700 */
[----:B------:R-:W1:Y:S01]  /*01c0*/  LDCU UR20, c[0x0][0x3e0] ;  /* 0x00007c00ff1477ac */ /* 0x000e620008000800 */
[----:B------:R-:W1:Y:S08]  /*01d0*/  LDCU UR21, c[0x0][0x44c] ;  /* 0x00008980ff1577ac */ /* 0x000e700008000800 */
[----:B------:R-:W2:Y:S01]  /*01e0*/  @!UP1 LDCU.64 UR16, c[0x0][0x5a0] ;  /* 0x0000b400ff1097ac */ /* 0x000ea20008000a00 */
[----:B------:R-:W3:Y:S01]  /*01f0*/  @UP1 LDCU.64 UR18, c[0x0][0x5b8] ;  /* 0x0000b700ff1217ac */ /* 0x000ee20008000a00 */
[----:B-1----:R-:W-:-:S02]  /*0200*/  UIMAD.WIDE UR4, UR20, UR21, URZ ;  /* 0x00000015140472a5 */ /* 0x002fc4000f8e02ff */
[----:B--2---:R-:W-:Y:S02]  /*0210*/  @!UP1 UIMAD.WIDE.U32 UR6, UR13, UR16, URZ ;  /* 0x000000100d0692a5 */ /* 0x004fe4000f8e00ff */
[----:B---3--:R-:W-:Y:S02]  /*0220*/  @UP1 UIMAD.WIDE.U32 UR8, UR10, UR18, URZ ;  /* 0x000000120a0812a5 */ /* 0x008fe4000f8e00ff */
[----:B------:R-:W-:-:S03]  /*0230*/  @!UP1 UIMAD UR17, UR13, UR17, UR7 ;  /* 0x000000110d1192a4 */ /* 0x000fc6000f8e0207 */
[----:B------:R-:W-:Y:S01]  /*0240*/  @!UP1 UMOV UR16, UR6 ;  /* 0x0000000600109c82 */ /* 0x000fe20008000000 */
[----:B------:R-:W-:Y:S01]  /*0250*/  @UP1 UIMAD UR17, UR10, UR19, UR9 ;  /* 0x000000130a1112a4 */ /* 0x000fe2000f8e0209 */
[----:B------:R-:W-:Y:S01]  /*0260*/  @UP1 UMOV UR16, UR8 ;  /* 0x0000000800101c82 */ /* 0x000fe20008000000 */
[----:B0-----:R-:W-:Y:S10]  /*0270*/  BRA.U UP1, `(.L_x_334) ;  /* 0x0000000101447547 */ /* 0x001ff4000b800000 */
[----:B------:R-:W0:Y:S02]  /*0280*/  LDCU UR6, c[0x0][0x444] ;  /* 0x00008880ff0677ac */ /* 0x000e240008000800 */
[----:B0-----:R-:W-:Y:S02]  /*0290*/  USHF.R.S32.HI UR8, URZ, 0x1f, UR6 ;  /* 0x0000001fff087899 */ /* 0x001fe40008011406 */
[----:B------:R-:W-:Y:S02]  /*02a0*/  UIMAD.WIDE.U32 UR6, UR13, UR6, URZ ;  /* 0x000000060d0672a5 */ /* 0x000fe4000f8e00ff */
[----:B------:R-:W-:-:S04]  /*02b0*/  UIMAD UR8, UR8, UR13, URZ ;  /* 0x0000000d080872a4 */ /* 0x000fc8000f8e02ff */
[----:B------:R-:W-:Y:S02]  /*02c0*/  UIADD3 UR8, UPT, UPT, UR7, UR8, URZ ;  /* 0x0000000807087290 */ /* 0x000fe4000fffe0ff */
[----:B------:R-:W-:Y:S02]  /*02d0*/  USHF.R.S32.HI UR7, URZ, 0x1f, UR20 ;  /* 0x0000001fff077899 */ /* 0x000fe40008011414 */
[----:B------:R-:W-:Y:S02]  /*02e0*/  UIMAD UR10, UR8, UR20, URZ ;  /* 0x00000014080a72a4 */ /* 0x000fe4000f8e02ff */
[----:B------:R-:W-:Y:S02]  /*02f0*/  UIMAD.WIDE.U32 UR8, UR6, UR20, URZ ;  /* 0x00000014060872a5 */ /* 0x000fe4000f8e00ff */
[----:B------:R-:W-:-:S04]  /*0300*/  UIMAD UR6, UR7, UR6, UR10 ;  /* 0x00000006070672a4 */ /* 0x000fc8000f8e020a */
[----:B------:R-:W-:Y:S02]  /*0310*/  UIADD3 UR6, UPT, UPT, UR9, UR6, URZ ;  /* 0x0000000609067290 */ /* 0x000fe4000fffe0ff */
[----:B------:R-:W-:Y:S02]  /*0320*/  USHF.R.S32.HI UR9, URZ, 0x1f, UR21 ;  /* 0x0000001fff097899 */ /* 0x000fe40008011415 */
[----:B------:R-:W-:Y:S02]  /*0330*/  UIMAD UR10, UR6, UR21, URZ ;  /* 0x00000015060a72a4 */ /* 0x000fe4000f8e02ff */
[----:B------:R-:W-:Y:S02]  /*0340*/  UIMAD.WIDE.U32 UR6, UR8, UR21, URZ ;  /* 0x00000015080672a5 */ /* 0x000fe4000f8e00ff */
[----:B------:R-:W-:-:S04]  /*0350*/  UIMAD UR9, UR9, UR8, UR10 ;  /* 0x00000008090972a4 */ /* 0x000fc8000f8e020a */
[----:B------:R-:W-:-:S03]  /*0360*/  UIADD3 UR10, UPT, UPT, UR7, UR9, URZ ;  /* 0x00000009070a7290 */ /* 0x000fc6000fffe0ff */
[----:B------:R-:W-:Y:S01]  /*0370*/  UMOV UR9, UR6 ;  /* 0x0000000600097c82 */ /* 0x000fe20008000000 */
[----:B------:R-:W-:Y:S08]  /*0380*/  BRA `(.L_x_335) ;  /* 0x0000000000107947 */ /* 0x000ff00003800000 */
.L_x_334:
[----:B------:R-:W-:Y:S02]  /*0390*/  UIMAD.WIDE.U32 UR6, UR4, UR10, URZ ;  /* 0x0000000a040672a5 */ /* 0x000fe4000f8e00ff */
[----:B------:R-:W-:-:S04]  /*03a0*/  UIMAD UR10, UR5, UR10, URZ ;  /* 0x0000000a050a72a4 */ /* 0x000fc8000f8e02ff */
[----:B------:R-:W-:Y:S01]  /*03b0*/  UIADD3 UR10, UPT, UPT, UR7, UR10, URZ ;  /* 0x0000000a070a7290 */ /* 0x000fe2000fffe0ff */
[----:B------:R-:W-:-:S11]  /*03c0*/  UMOV UR9, UR6 ;  /* 0x0000000600097c82 */ /* 0x000fd60008000000 */
.L_x_335:
[----:B------:R-:W0:Y:S01]  /*03d0*/  LDCU UR18, c[0x0][0x600] ;  /* 0x0000c000ff1277ac */ /* 0x000e220008000800 */
[----:B------:R-:W1:Y:S01]  /*03e0*/  S2R R17, SR_TID.X ;  /* 0x0000000000117919 */ /* 0x000e620000002100 */
[----:B------:R-:W-:Y:S01]  /*03f0*/  HFMA2 R0, -RZ, RZ, 0, 0 ;  /* 0x00000000ff007431 */ /* 0x000fe200000001ff */
[----:B------:R-:W-:Y:S01]  /*0400*/  CS2R R10, SRZ ;  /* 0x00000000000a7805 */ /* 0x000fe2000001ff00 */
[----:B------:R-:W-:Y:S01]  /*0410*/  USHF.L.U32 UR6, UR13, 0x7, URZ ;  /* 0x000000070d067899 */ /* 0x000fe200080006ff */
[----:B------:R-:W-:Y:S02]  /*0420*/  CS2R R8, SRZ ;  /* 0x0000000000087805 */ /* 0x000fe4000001ff00 */
[----:B------:R-:W-:Y:S02]  /*0430*/  CS2R R26, SRZ ;  /* 0x00000000001a7805 */ /* 0x000fe4000001ff00 */
[----:B------:R-:W-:Y:S01]  /*0440*/  CS2R R12, SRZ ;  /* 0x00000000000c7805 */ /* 0x000fe2000001ff00 */
[----:B------:R-:W-:Y:S01]  /*0450*/  USEL UR6, UR6, URZ, UP0 ;  /* 0x000000ff06067287 */ /* 0x000fe20008000000 */
[----:B------:R-:W-:-:S02]  /*0460*/  CS2R R14, SRZ ;  /* 0x00000000000e7805 */ /* 0x000fc4000001ff00 */
[----:B------:R-:W-:Y:S02]  /*0470*/  CS2R R24, SRZ ;  /* 0x0000000000187805 */ /* 0x000fe4000001ff00 */
[----:B------:R-:W-:Y:S01]  /*0480*/  CS2R R30, SRZ ;  /* 0x00000000001e7805 */ /* 0x000fe2000001ff00 */
[----:B------:R-:W-:Y:S01]  /*0490*/  UIADD3 UR8, UP0, UPT, UR12, UR6, URZ ;  /* 0x000000060c087290 */ /* 0x000fe2000ff1e0ff */
[----:B------:R-:W-:Y:S01]  /*04a0*/  IMAD.MOV.U32 R32, RZ, RZ, RZ ;  /* 0x000000ffff207224 */ /* 0x000fe200078e00ff */
[----:B------:R-:W-:Y:S02]  /*04b0*/  CS2R R6, SRZ ;  /* 0x0000000000067805 */ /* 0x000fe4000001ff00 */
[----:B------:R-:W-:Y:S01]  /*04c0*/  CS2R R28, SRZ ;  /* 0x00000000001c7805 */ /* 0x000fe2000001ff00 */
[----:B------:R-:W-:Y:S01]  /*04d0*/  UIADD3.X UR6, UPT, UPT, URZ, URZ, URZ, UP0, !UPT ;  /* 0x000000ffff067290 */ /* 0x000fe200087fe4ff */
[----:B------:R-:W-:Y:S01]  /*04e0*/  CS2R R2, SRZ ;  /* 0x0000000000027805 */ /* 0x000fe2000001ff00 */
[----:B0-----:R-:W-:Y:S01]  /*04f0*/  UISETP.GE.AND UP0, UPT, UR18, 0x1, UPT ;  /* 0x000000011200788c */ /* 0x001fe2000bf06270 */
[----:B------:R-:W-:Y:S01]  /*0500*/  CS2R R4, SRZ ;  /* 0x0000000000047805 */ /* 0x000fe2000001ff00 */
[----:B------:R-:W-:-:S02]  /*0510*/  UIMAD UR13, UR6, UR4, URZ ;  /* 0x00000004060d72a4 */ /* 0x000fc4000f8e02ff */
[----:B------:R-:W-:Y:S02]  /*0520*/  UIMAD.WIDE.U32 UR6, UR8, UR4, URZ ;  /* 0x00000004080672a5 */ /* 0x000fe4000f8e00ff */
[----:B------:R-:W-:-:S03]  /*0530*/  UIMAD UR13, UR5, UR8, UR13 ;  /* 0x00000008050d72a4 */ /* 0x000fc6000f8e020d */
[----:B------:R-:W-:Y:S09]  /*0540*/  BRA.U !UP0, `(.L_x_336) ;  /* 0x00000005086c7547 */ /* 0x000ff2000b800000 */
[----:B------:R-:W0:Y:S01]  /*0550*/  LDCU.64 UR24, c[0x0][0x570] ;  /* 0x0000ae00ff1877ac */ /* 0x000e220008000a00 */
[----:B-1----:R-:W-:Y:S02]  /*0560*/  SHF.R.U32.HI R10, RZ, 0x5, R17 ;  /* 0x00000005ff0a7819 */ /* 0x002fe40000011611 */
[----:B------:R-:W-:Y:S01]  /*0570*/  LOP3.LUT R17, R17, 0x1f, RZ, 0xc0, !PT ;  /* 0x0000001f11117812 */ /* 0x000fe200078ec0ff */
[----:B------:R-:W-:Y:S02]  /*0580*/  UIMAD UR4, UR22, UR21, URZ ;  /* 0x00000015160472a4 */ /* 0x000fe4000f8e02ff */
[----:B------:R-:W-:Y:S02]  /*0590*/  UIMAD UR5, UR20, UR21, URZ ;  /* 0x00000015140572a4 */ /* 0x000fe4000f8e02ff */
[----:B------:R-:W-:Y:S02]  /*05a0*/  UIADD3 UR6, UP0, UP1, UR4, UR9, UR6 ;  /* 0x0000000904067290 */ /* 0x000fe4000f91e006 */
[----:B------:R-:W-:-:S02]  /*05b0*/  UIADD3 UR7, UPT, UPT, UR7, UR13, URZ ;  /* 0x0000000d07077290 */ /* 0x000fc4000fffe0ff */
[----:B------:R-:W-:Y:S01]  /*05c0*/  USHF.R.S32.HI UR4, URZ, 0x1f, UR4 ;  /* 0x0000001fff047899 */ /* 0x000fe20008011404 */
[----:B------:R-:W-:Y:S01]  /*05d0*/  IMAD R10, R10, UR5, R17 ;  /* 0x000000050a0a7c24 */ /* 0x000fe2000f8e0211 */
[----:B------:R-:W1:Y:S02]  /*05e0*/  LDCU.64 UR20, c[0x0][0x5f8] ;  /* 0x0000bf00ff1477ac */ /* 0x000e640008000a00 */
[----:B------:R-:W-:Y:S02]  /*05f0*/  UIADD3.X UR7, UPT, UPT, UR4, UR10, UR7, UP0, UP1 ;  /* 0x0000000a04077290 */ /* 0x000fe400087e2407 */
[----:B------:R-:W-:Y:S01]  /*0600*/  IADD3 R34, P0, PT, R10, UR6, RZ ;  /* 0x000000060a227c10 */ /* 0x000fe2000ff1e0ff */
[----:B------:R-:W-:-:S03]  /*0610*/  UIADD3 UR4, UPT, UPT, -UR18, URZ, URZ ;  /* 0x000000ff12047290 */ /* 0x000fc6000fffe1ff */
[----:B0-----:R-:W-:Y:S02]  /*0620*/  LEA R19, P1, R34, UR24, 0x2 ;  /* 0x0000001822137c11 */ /* 0x001fe4000f8210ff */
[----:B------:R-:W-:Y:S01]  /*0630*/  LEA.HI.X.SX32 R17, R10, UR7, 0x1, P0 ;  /* 0x000000070a117c11 */ /* 0x000fe200080f0eff */
[----:B------:R-:W-:Y:S01]  /*0640*/  IMAD.MOV.U32 R10, RZ, RZ, RZ ;  /* 0x000000ffff0a7224 */ /* 0x000fe200078e00ff */
[----:B------:R-:W-:Y:S01]  /*0650*/  IADD3 R19, P0, PT, R19, 0x100, RZ ;  /* 0x0000010013137810 */ /* 0x000fe20007f1e0ff */
[----:B------:R-:W-:Y:S01]  /*0660*/  USHF.L.U32 UR7, UR5, 0x3, URZ ;  /* 0x0000000305077899 */ /* 0x000fe200080006ff */
[----:B------:R-:W-:Y:S01]  /*0670*/  LEA.HI.X R34, R34, UR25, R17, 0x2, P1 ;  /* 0x0000001922227c11 */ /* 0x000fe200088f1411 */
[----:B-1----:R-:W-:-:S03]  /*0680*/  USHF.L.U64.HI UR6, UR20, 0x2, UR21 ;  /* 0x0000000214067899 */ /* 0x002fc60008010215 */
[----:B------:R-:W-:-:S09]  /*0690*/  IADD3.X R34, PT, PT, RZ, R34, RZ, P0, !PT ;  /* 0x00000022ff227210 */ /* 0x000fd200007fe4ff */
.L_x_337:
[----:B------:R-:W-:Y:S01]  /*06a0*/  MOV R16, R19 ;  /* 0x0000001300107202 */ /* 0x000fe20000000f00 */
[----:B------:R-:W-:Y:S01]  /*06b0*/  IMAD.U32 R21, RZ, RZ, UR7 ;  /* 0x00000007ff157e24 */ /* 0x000fe2000f8e00ff */
[----:B------:R-:W-:Y:S01]  /*06c0*/  MOV R19, UR5 ;  /* 0x0000000500137c02 */ /* 0x000fe20008000f00 */
[----:B------:R-:W-:Y:S02]  /*06d0*/  IMAD.MOV.U32 R17, RZ, RZ, R34 ;  /* 0x000000ffff117224 */ /* 0x000fe400078e0022 */
[----:B------:R-:W-:-:S05]  /*06e0*/  IMAD.WIDE R20, R21, 0x4, R16 ;  /* 0x0000000415147825 */ /* 0x000fca00078e0210 */
[----:B------:R-:W2:Y:S01]  /*06f0*/  LDG.E R23, desc[UR14][R20.64+-0x100] ;  /* 0xffff000e14177981 */ /* 0x000ea2000c1e1900 */
[----:B------:R-:W-:-:S03]  /*0700*/  IMAD.WIDE R18, R19, 0x20, R20 ;  /* 0x0000002013127825 */ /* 0x000fc600078e0214 */
[----:B------:R-:W3:Y:S04]  /*0710*/  LDG.E R36, desc[UR14][R20.64+-0x80] ;  /* 0xffff800e14247981 */ /* 0x000ee8000c1e1900 */
[----:B------:R0:W4:Y:S04]  /*0720*/  LDG.E R37, desc[UR14][R20.64] ;  /* 0x0000000e14257981 */ /* 0x000128000c1e1900 */
[----:B------:R-:W5:Y:S04]  /*0730*/  LDG.E R35, desc[UR14][R18.64+-0x100] ;  /* 0xffff000e12237981 */ /* 0x000f68000c1e1900 */
[----:B------:R-:W5:Y:S01]  /*0740*/  LDG.E R33, desc[UR14][R18.64] ;  /* 0x0000000e12217981 */ /* 0x000f62000c1e1900 */
[----:B0-----:R-:W-:-:S03]  /*0750*/  MOV R21, UR5 ;  /* 0x0000000500157c02 */ /* 0x001fc60008000f00 */
[----:B------:R-:W5:Y:S01]  /*0760*/  LDG.E R34, desc[UR14][R18.64+-0x80] ;  /* 0xffff800e12227981 */ /* 0x000f62000c1e1900 */
[----:B--2---:R-:W-:Y:S01]  /*0770*/  FADD.FTZ R0, R23, R0 ;  /* 0x0000000017007221 */ /* 0x004fe20000010000 */
[----:B------:R-:W-:-:S04]  /*0780*/  IMAD.U32 R23, RZ, RZ, UR5 ;  /* 0x00000005ff177e24 */ /* 0x000fc8000f8e00ff */
[----:B------:R-:W-:-:S05]  /*0790*/  IMAD.WIDE R22, R23, 0x20, R18 ;  /* 0x0000002017167825 */ /* 0x000fca00078e0212 */
[----:B------:R-:W2:Y:S01]  /*07a0*/  LDG.E R19, desc[UR14][R22.64+-0x100] ;  /* 0xffff000e16137981 */ /* 0x000ea2000c1e1900 */
[----:B------:R-:W-:-:S04]  /*07b0*/  IMAD.WIDE R20, R21, 0x20, R22 ;  /* 0x0000002015147825 */ /* 0x000fc800078e0216 */
[----:B---3--:R-:W-:Y:S01]  /*07c0*/  FADD.FTZ R29, R36, R29 ;  /* 0x0000001d241d7221 */ /* 0x008fe20000010000 */
[----:B----4-:R-:W-:Y:S01]  /*07d0*/  FADD.FTZ R15, R37, R15 ;  /* 0x0000000f250f7221 */ /* 0x010fe20000010000 */
[----:B-----5:R-:W-:Y:S01]  /*07e0*/  FADD.FTZ R8, R35, R8 ;  /* 0x0000000823087221 */ /* 0x020fe20000010000 */
[----:B------:R-:W3:Y:S04]  /*07f0*/  LDG.E R36, desc[UR14][R22.64] ;  /* 0x0000000e16247981 */ /* 0x000ee8000c1e1900 */
[----:B------:R0:W4:Y:S04]  /*0800*/  LDG.E R35, desc[UR14][R22.64+-0x80] ;  /* 0xffff800e16237981 */ /* 0x000128000c1e1900 */
[----:B------:R-:W5:Y:S01]  /*0810*/  LDG.E R37, desc[UR14][R20.64+-0x100] ;  /* 0xffff000e14257981 */ /* 0x000f62000c1e1900 */
[----:B------:R-:W-:Y:S01]  /*0820*/  FADD.FTZ R14, R33, R14 ;  /* 0x0000000e210e7221 */ /* 0x000fe20000010000 */
[----:B------:R-:W-:Y:S01]  /*0830*/  IMAD.U32 R33, RZ, RZ, UR5 ;  /* 0x00000005ff217e24 */ /* 0x000fe2000f8e00ff */
[----:B0-----:R-:W-:Y:S01]  /*0840*/  MOV R23, UR5 ;  /* 0x0000000500177c02 */ /* 0x001fe20008000f00 */
[----:B------:R-:W-:-:S02]  /*0850*/  FADD.FTZ R7, R34, R7 ;  /* 0x0000000722077221 */ /* 0x000fc40000010000 */
[----:B------:R-:W5:Y:S01]  /*0860*/  LDG.E R34, desc[UR14][R20.64] ;  /* 0x0000000e14227981 */ /* 0x000f62000c1e1900 */
[----:B--2---:R-:W-:Y:S01]  /*0870*/  FADD.FTZ R28, R19, R28 ;  /* 0x0000001c131c7221 */ /* 0x004fe20000010000 */
[----:B------:R-:W-:Y:S02]  /*0880*/  IMAD.WIDE R18, R33, 0x20, R20 ;  /* 0x0000002021127825 */ /* 0x000fe400078e0214 */
[----:B------:R0:W2:Y:S02]  /*0890*/  LDG.E R33, desc[UR14][R20.64+-0x80] ;  /* 0xffff800e14217981 */ /* 0x0000a4000c1e1900 */
[----:B------:R-:W-:-:S04]  /*08a0*/  IMAD.WIDE R22, R23, 0x20, R18 ;  /* 0x0000002017167825 */ /* 0x000fc800078e0212 */
[----:B---3--:R-:W-:Y:S01]  /*08b0*/  FADD.FTZ R27, R36, R27 ;  /* 0x0000001b241b7221 */ /* 0x008fe20000010000 */
[----:B----4-:R-:W-:Y:S01]  /*08c0*/  FADD.FTZ R32, R35, R32 ;  /* 0x0000002023207221 */ /* 0x010fe20000010000 */
[----:B------:R-:W3:Y:S01]  /*08d0*/  LDG.E R36, desc[UR14][R18.64+-0x80] ;  /* 0xffff800e12247981 */ /* 0x000ee2000c1e1900 */
[----:B-----5:R-:W-:-:S03]  /*08e0*/  FADD.FTZ R6, R37, R6 ;  /* 0x0000000625067221 */ /* 0x020fc60000010000 */
[----:B------:R-:W4:Y:S04]  /*08f0*/  LDG.E R35, desc[UR14][R18.64+-0x100] ;  /* 0xffff000e12237981 */ /* 0x000f28000c1e1900 */
[----:B------:R-:W5:Y:S01]  /*0900*/  LDG.E R37, desc[UR14][R22.64+-0x100] ;  /* 0xffff000e16257981 */ /* 0x000f62000c1e1900 */
[----:B0-----:R-:W-:-:S03]  /*0910*/  IMAD.U32 R21, RZ, RZ, UR5 ;  /* 0x00000005ff157e24 */ /* 0x001fc6000f8e00ff */
[----:B------:R-:W5:Y:S01]  /*0920*/  LDG.E R19, desc[UR14][R18.64] ;  /* 0x0000000e12137981 */ /* 0x000f62000c1e1900 */
[----:B------:R-:W-:-:S04]  /*0930*/  IMAD.WIDE R20, R21, 0x20, R22 ;  /* 0x0000002015147825 */ /* 0x000fc800078e0216 */
[----:B------:R-:W-:Y:S02]  /*0940*/  FADD.FTZ R13, R34, R13 ;  /* 0x0000000d220d7221 */ /* 0x000fe40000010000 */
[----:B------:R-:W5:Y:S04]  /*0950*/  LDG.E R34, desc[UR14][R22.64+-0x80] ;  /* 0xffff800e16227981 */ /* 0x000f68000c1e1900 */
[----:B------:R-:W5:Y:S01]  /*0960*/  LDG.E R18, desc[UR14][R20.64+-0x80] ;  /* 0xffff800e14127981 */ /* 0x000f62000c1e1900 */
[----:B--2---:R-:W-:-:S03]  /*0970*/  FADD.FTZ R12, R33, R12 ;  /* 0x0000000c210c7221 */ /* 0x004fc60000010000 */
[----:B------:R-:W2:Y:S01]  /*0980*/  LDG.E R33, desc[UR14][R22.64] ;  /* 0x0000000e16217981 */ /* 0x000ea2000c1e1900 */
[----:B---3--:R-:W-:-:S03]  /*0990*/  FADD.FTZ R11, R36, R11 ;  /* 0x0000000b240b7221 */ /* 0x008fc60000010000 */
[----:B------:R-:W3:Y:S01]  /*09a0*/  LDG.E R36, desc[UR14][R20.64+-0x100] ;  /* 0xffff000e14247981 */ /* 0x000ee2000c1e1900 */
[----:B----4-:R-:W-:-:S03]  /*09b0*/  FADD.FTZ R5, R35, R5 ;  /* 0x0000000523057221 */ /* 0x010fc60000010000 */
[----:B------:R-:W4:Y:S01]  /*09c0*/  LDG.E R35, desc[UR14][R20.64] ;  /* 0x0000000e14237981 */ /* 0x000f22000c1e1900 */
[----:B-----5:R-:W-:-:S03]  /*09d0*/  FADD.FTZ R4, R37, R4 ;  /* 0x0000000425047221 */ /* 0x020fc60000010000 */
[----:B------:R-:W5:Y:S04]  /*09e0*/  LDG.E R37, desc[UR14][R16.64+-0x100] ;  /* 0xffff000e10257981 */ /* 0x000f68000c1e1900 */
[----:B------:R-:W5:Y:S04]  /*09f0*/  LDG.E R23, desc[UR14][R16.64+-0x80] ;  /* 0xffff800e10177981 */ /* 0x000f68000c1e1900 */
[----:B------:R-:W5:Y:S01]  /*0a00*/  LDG.E R22, desc[UR14][R16.64] ;  /* 0x0000000e10167981 */ /* 0x000f62000c1e1900 */
[----:B------:R-:W-:Y:S01]  /*0a10*/  UIADD3 UR4, UPT, UPT, UR4, 0x1, URZ ;  /* 0x0000000104047890 */ /* 0x000fe2000fffe0ff */
[----:B------:R-:W-:-:S03]  /*0a20*/  FADD.FTZ R26, R19, R26 ;  /* 0x0000001a131a7221 */ /* 0x000fc60000010000 */
[----:B------:R-:W-:Y:S01]  /*0a30*/  UISETP.NE.AND UP0, UPT, UR4, URZ, UPT ;  /* 0x000000ff0400728c */ /* 0x000fe2000bf05270 */
[----:B------:R-:W-:Y:S01]  /*0a40*/  MOV R19, UR20 ;  /* 0x0000001400137c02 */ /* 0x000fe20008000f00 */
[----:B------:R-:W-:-:S03]  /*0a50*/  FADD.FTZ R31, R34, R31 ;  /* 0x0000001f221f7221 */ /* 0x000fc60000010000 */
[----:B------:R-:W-:Y:S01]  /*0a60*/  LEA R19, P0, R19, R16, 0x2 ;  /* 0x0000001013137211 */ /* 0x000fe200078010ff */
[----:B------:R-:W-:-:S03]  /*0a70*/  FADD.FTZ R25, R18, R25 ;  /* 0x0000001912197221 */ /* 0x000fc60000010000 */
[----:B------:R-:W-:Y:S01]  /*0a80*/  IADD3.X R34, PT, PT, R17, UR6, RZ, P0, !PT ;  /* 0x0000000611227c10 */ /* 0x000fe200087fe4ff */
[----:B--2---:R-:W-:Y:S01]  /*0a90*/  FADD.FTZ R9, R33, R9 ;  /* 0x0000000921097221 */ /* 0x004fe20000010000 */
[----:B---3--:R-:W-:Y:S01]  /*0aa0*/  FADD.FTZ R3, R36, R3 ;  /* 0x0000000324037221 */ /* 0x008fe20000010000 */
[----:B----4-:R-:W-:Y:S01]  /*0ab0*/  FADD.FTZ R10, R35, R10 ;  /* 0x0000000a230a7221 */ /* 0x010fe20000010000 */
[----:B-----5:R-:W-:Y:S01]  /*0ac0*/  FADD.FTZ R2, R37, R2 ;  /* 0x0000000225027221 */ /* 0x020fe20000010000 */
[----:B------:R-:W-:Y:S01]  /*0ad0*/  FADD.FTZ R30, R23, R30 ;  /* 0x0000001e171e7221 */ /* 0x000fe20000010000 */
[----:B------:R-:W-:Y:S01]  /*0ae0*/  FADD.FTZ R24, R22, R24 ;  /* 0x0000001816187221 */ /* 0x000fe20000010000 */
[----:B------:R-:W-:Y:S06]  /*0af0*/  BRA.U UP0, `(.L_x_337) ;  /* 0xfffffff900e87547 */ /* 0x000fec000b83ffff */
.L_x_336:
[----:B------:R-:W0:Y:S01]  /*0b00*/  S2R R19, SR_TID.X ;  /* 0x0000000000137919 */ /* 0x000e220000002100 */
[----:B------:R-:W2:Y:S01]  /*0b10*/  LDCU UR6, c[0x0][0x500] ;  /* 0x0000a000ff0677ac */ /* 0x000ea20008000800 */
[----:B------:R-:W3:Y:S01]  /*0b20*/  S2UR UR5, SR_CgaCtaId ;  /* 0x00000000000579c3 */ /* 0x000ee20000008800 */
[----:B------:R-:W-:Y:S01]  /*0b30*/  UMOV UR4, 0x400 ;  /* 0x0000040000047882 */ /* 0x000fe20000000000 */
[----:B------:R-:W-:Y:S01]  /*0b40*/  UIADD3 UR11, UPT, UPT, -UR12, UR11, URZ ;  /* 0x0000000b0c0b7290 */ /* 0x000fe2000fffe1ff */
[----:B--2---:R-:W-:Y:S01]  /*0b50*/  FMUL.FTZ R6, R6, UR6 ;  /* 0x0000000606067c20 */ /* 0x004fe20008410000 */
[----:B------:R-:W-:Y:S01]  /*0b60*/  FMUL.FTZ R5, R5, UR6 ;  /* 0x0000000605057c20 */ /* 0x000fe20008410000 */
[----:B------:R-:W-:Y:S01]  /*0b70*/  FMUL.FTZ R35, R3, UR6 ;  /* 0x0000000603237c20 */ /* 0x000fe20008410000 */
[----:B------:R-:W-:Y:S01]  /*0b80*/  FMUL.FTZ R7, R7, UR6 ;  /* 0x0000000607077c20 */ /* 0x000fe20008410000 */
[----:B------:R-:W-:Y:S01]  /*0b90*/  FMUL.FTZ R32, R32, UR6 ;  /* 0x0000000620207c20 */ /* 0x000fe20008410000 */
[----:B------:R-:W-:Y:S01]  /*0ba0*/  FMUL.FTZ R12, R12, UR6 ;  /* 0x000000060c0c7c20 */ /* 0x000fe20008410000 */
[----:B------:R-:W-:Y:S01]  /*0bb0*/  F2FP.BF16.F32.PACK_AB R3, R5, R6 ;  /* 0x000000060503723e */ /* 0x000fe200000010ff */
[----:B------:R-:W-:Y:S01]  /*0bc0*/  FMUL.FTZ R5, R30, UR6 ;  /* 0x000000061e057c20 */ /* 0x000fe20008410000 */
[----:B------:R-:W-:Y:S01]  /*0bd0*/  FMUL.FTZ R6, R29, UR6 ;  /* 0x000000061d067c20 */ /* 0x000fe20008410000 */
[----:B------:R-:W-:Y:S01]  /*0be0*/  FMUL.FTZ R11, R11, UR6 ;  /* 0x000000060b0b7c20 */ /* 0x000fe20008410000 */
[----:B---3--:R-:W-:Y:S01]  /*0bf0*/  ULEA UR4, UR5, UR4, 0x18 ;  /* 0x0000000405047291 */ /* 0x008fe2000f8ec0ff */
[----:B------:R-:W-:Y:S01]  /*0c00*/  FMUL.FTZ R23, R0, UR6 ;  /* 0x0000000600177c20 */ /* 0x000fe20008410000 */
[----:B------:R-:W-:Y:S01]  /*0c10*/  FMUL.FTZ R2, R2, UR6 ;  /* 0x0000000602027c20 */ /* 0x000fe20008410000 */
[C---:B0-----:R-:W-:Y:S01]  /*0c20*/  IMAD.SHL.U32 R18, R19.reuse, 0x10, RZ ;  /* 0x0000001013127824 */ /* 0x041fe200078e00ff */
[--C-:B------:R-:W-:Y:S01]  /*0c30*/  SHF.R.U32.HI R20, RZ, 0x4, R19.reuse ;  /* 0x00000004ff147819 */ /* 0x100fe20000011613 */
[C---:B-1----:R-:W-:Y:S01]  /*0c40*/  IMAD.SHL.U32 R17, R19.reuse, 0x8, RZ ;  /* 0x0000000813117824 */ /* 0x042fe200078e00ff */
[----:B------:R-:W-:Y:S01]  /*0c50*/  SHF.R.U32.HI R16, RZ, 0x2, R19 ;  /* 0x00000002ff107819 */ /* 0x000fe20000011613 */
[----:B------:R-:W-:Y:S01]  /*0c60*/  FMUL.FTZ R0, R8, UR6 ;  /* 0x0000000608007c20 */ /* 0x000fe20008410000 */
[----:B------:R-:W-:Y:S01]  /*0c70*/  LOP3.LUT R22, R20, 0x8, RZ, 0xc0, !PT ;  /* 0x0000000814167812 */ /* 0x000fe200078ec0ff */
[----:B------:R-:W-:Y:S01]  /*0c80*/  FMUL.FTZ R33, R28, UR6 ;  /* 0x000000061c217c20 */ /* 0x000fe20008410000 */
[----:B------:R-:W-:Y:S01]  /*0c90*/  SHF.L.U32 R21, R19, 0x1, RZ ;  /* 0x0000000113157819 */ /* 0x000fe200000006ff */
[----:B------:R-:W-:Y:S01]  /*0ca0*/  FMUL.FTZ R4, R4, UR6 ;  /* 0x0000000604047c20 */ /* 0x000fe20008410000 */
[----:B------:R-:W-:Y:S01]  /*0cb0*/  LOP3.LUT R20, R18, 0x600, RZ, 0xc0, !PT ;  /* 0x0000060012147812 */ /* 0x000fe200078ec0ff */
[----:B------:R-:W-:Y:S01]  /*0cc0*/  FMUL.FTZ R31, R31, UR6 ;  /* 0x000000061f1f7c20 */ /* 0x000fe20008410000 */
[----:B------:R-:W-:Y:S01]  /*0cd0*/  SHF.L.U32 R18, R16, 0x5, RZ ;  /* 0x0000000510127819 */ /* 0x000fe200000006ff */
[----:B------:R-:W-:Y:S01]  /*0ce0*/  FMUL.FTZ R8, R25, UR6 ;  /* 0x0000000619087c20 */ /* 0x000fe20008410000 */
[----:B------:R-:W-:Y:S01]  /*0cf0*/  LOP3.LUT R34, R22, 0xc0, R17, 0xf8, !PT ;  /* 0x000000c016227812 */ /* 0x000fe200078ef811 */
[----:B------:R-:W-:Y:S01]  /*0d00*/  FMUL.FTZ R24, R24, UR6 ;  /* 0x0000000618187c20 */ /* 0x000fe20008410000 */
[----:B------:R-:W-:Y:S01]  /*0d10*/  LOP3.LUT R21, R20, 0x6, R21, 0xf8, !PT ;  /* 0x0000000614157812 */ /* 0x000fe200078ef815 */
[----:B------:R-:W-:Y:S01]  /*0d20*/  FMUL.FTZ R15, R15, UR6 ;  /* 0x000000060f0f7c20 */ /* 0x000fe20008410000 */
[----:B------:R-:W-:Y:S01]  /*0d30*/  LOP3.LUT R20, R17, 0xd8, RZ, 0xc0, !PT ;  /* 0x000000d811147812 */ /* 0x000fe200078ec0ff */
[----:B------:R-:W-:Y:S01]  /*0d40*/  FMUL.FTZ R14, R14, UR6 ;  /* 0x000000060e0e7c20 */ /* 0x000fe20008410000 */
[----:B------:R-:W-:Y:S01]  /*0d50*/  LOP3.LUT R22, R18, 0x20, RZ, 0xc0, !PT ;  /* 0x0000002012167812 */ /* 0x000fe200078ec0ff */
[----:B------:R-:W-:Y:S01]  /*0d60*/  FMUL.FTZ R27, R27, UR6 ;  /* 0x000000061b1b7c20 */ /* 0x000fe20008410000 */
[--C-:B------:R-:W-:Y:S01]  /*0d70*/  LOP3.LUT R18, R34, 0x18, R19.reuse, 0x78, !PT ;  /* 0x0000001822127812 */ /* 0x100fe200078e7813 */
[----:B------:R-:W-:Y:S01]  /*0d80*/  FMUL.FTZ R13, R13, UR6 ;  /* 0x000000060d0d7c20 */ /* 0x000fe20008410000 */
[----:B------:R-:W-:Y:S01]  /*0d90*/  LOP3.LUT R20, R20, 0x18, R19, 0x78, !PT ;  /* 0x0000001814147812 */ /* 0x000fe200078e7813 */
[----:B------:R-:W-:Y:S01]  /*0da0*/  IMAD.SHL.U32 R19, R19, 0x4, RZ ;  /* 0x0000000413137824 */ /* 0x000fe200078e00ff */
[----:B------:R-:W-:Y:S01]  /*0db0*/  LOP3.LUT R18, R18, R21, R22, 0xfe, !PT ;  /* 0x0000001512127212 */ /* 0x000fe200078efe16 */
[----:B------:R-:W-:Y:S01]  /*0dc0*/  FMUL.FTZ R26, R26, UR6 ;  /* 0x000000061a1a7c20 */ /* 0x000fe20008410000 */
[----:B------:R-:W-:Y:S01]  /*0dd0*/  F2FP.BF16.F32.PACK_AB R5, R6, R5 ;  /* 0x000000050605723e */ /* 0x000fe200000010ff */
[----:B------:R-:W-:Y:S01]  /*0de0*/  FMUL.FTZ R9, R9, UR6 ;  /* 0x0000000609097c20 */ /* 0x000fe20008410000 */
[----:B------:R-:W-:Y:S01]  /*0df0*/  F2FP.BF16.F32.PACK_AB R6, R32, R7 ;  /* 0x000000072006723e */ /* 0x000fe200000010ff */
[----:B------:R-:W-:Y:S01]  /*0e00*/  FMUL.FTZ R10, R10, UR6 ;  /* 0x000000060a0a7c20 */ /* 0x000fe20008410000 */
[----:B------:R-:W-:-:S02]  /*0e10*/  F2FP.BF16.F32.PACK_AB R7, R11, R12 ;  /* 0x0000000c0b07723e */ /* 0x000fc400000010ff */
[----:B------:R-:W-:Y:S02]  /*0e20*/  LOP3.LUT R12, R19, 0x40, RZ, 0xc0, !PT ;  /* 0x00000040130c7812 */ /* 0x000fe400078ec0ff */
[----:B------:R-:W-:Y:S02]  /*0e30*/  LEA R11, R18, UR4, 0x1 ;  /* 0x00000004120b7c11 */ /* 0x000fe4000f8e08ff */
[----:B------:R-:W-:Y:S02]  /*0e40*/  F2FP.BF16.F32.PACK_AB R2, R23, R2 ;  /* 0x000000021702723e */ /* 0x000fe400000010ff */
[----:B------:R-:W-:Y:S02]  /*0e50*/  F2FP.BF16.F32.PACK_AB R0, R33, R0 ;  /* 0x000000002100723e */ /* 0x000fe400000010ff */
[----:B------:R-:W-:Y:S01]  /*0e60*/  F2FP.BF16.F32.PACK_AB R4, R35, R4 ;  /* 0x000000042304723e */ /* 0x000fe200000010ff */
[----:B------:R0:W-:Y:S01]  /*0e70*/  STS [R11], R2 ;  /* 0x000000020b007388 */ /* 0x0001e20000000800 */
[----:B------:R-:W-:-:S02]  /*0e80*/  IADD3 R12, PT, PT, R11, -R12, RZ ;  /* 0x8000000c0b0c7210 */ /* 0x000fc40007ffe0ff */
        /* <DEDUP_REMOVED lines=8> */
[----:B------:R-:W-:-:S02]  /*0f10*/  ISETP.GE.AND P0, PT, R16, UR11, PT ;  /* 0x0000000b10007c0c */ /* 0x000fc4000bf06270 */
[----:B------:R-:W-:Y:S01]  /*0f20*/  LOP3.LUT R21, R22, 0x1f00, R17, 0xf8, !PT ;  /* 0x00001f0016157812 */ /* 0x000fe200078ef811 */
[----:B------:R0:W-:Y:S03]  /*0f30*/  STS [R11+0x1000], R5 ;  /* 0x001000050b007388 */ /* 0x0001e60000000800 */
[----:B------:R-:W-:Y:S01]  /*0f40*/  LOP3.LUT R20, R21, R20, RZ, 0xfc, !PT ;  /* 0x0000001415147212 */ /* 0x000fe200078efcff */
[----:B------:R0:W-:Y:S03]  /*0f50*/  STS [R11+0x1200], R6 ;  /* 0x001200060b007388 */ /* 0x0001e60000000800 */
[----:B------:R-:W-:Y:S01]  /*0f60*/  LEA R20, R20, UR4, 0x1 ;  /* 0x0000000414147c11 */ /* 0x000fe2000f8e08ff */
[----:B------:R0:W-:Y:S04]  /*0f70*/  STS [R12+0x1020], R7 ;  /* 0x001020070c007388 */ /* 0x0001e80000000800 */
[----:B------:R0:W-:Y:S04]  /*0f80*/  STS [R12+0x1220], R8 ;  /* 0x001220080c007388 */ /* 0x0001e80000000800 */
[----:B------:R0:W-:Y:S04]  /*0f90*/  STS [R11+0x2000], R15 ;  /* 0x0020000f0b007388 */ /* 0x0001e80000000800 */
[----:B------:R0:W-:Y:S04]  /*0fa0*/  STS [R11+0x2200], R14 ;  /* 0x0022000e0b007388 */ /* 0x0001e80000000800 */
[----:B------:R0:W-:Y:S04]  /*0fb0*/  STS [R12+0x2020], R13 ;  /* 0x0020200d0c007388 */ /* 0x0001e80000000800 */
[----:B------:R0:W-:Y:S01]  /*0fc0*/  STS [R12+0x2220], R9 ;  /* 0x002220090c007388 */ /* 0x0001e20000000800 */
[----:B------:R-:W-:Y:S06]  /*0fd0*/  BAR.SYNC.DEFER_BLOCKING 0x0 ;  /* 0x0000000000007b1d */ /* 0x000fec0000010000 */
[----:B------:R-:W-:Y:S05]  /*0fe0*/  @P0 EXIT ;  /* 0x000000000000094d */ /* 0x000fea0003800000 */
[----:B------:R-:W1:Y:S01]  /*0ff0*/  LDCU UR4, c[0x0][0x440] ;  /* 0x00008800ff0477ac */ /* 0x000e620008000800 */
[----:B------:R-:W2:Y:S01]  /*1000*/  LDC.64 R18, c[0x0][0x5b8] ;  /* 0x00016e00ff127b82 */ /* 0x000ea20000000a00 */
[----:B0-----:R-:W-:Y:S01]  /*1010*/  LOP3.LUT R12, R17, 0x18, RZ, 0xc0, !PT ;  /* 0x00000018110c7812 */ /* 0x001fe200078ec0ff */
[----:B------:R-:W-:Y:S01]  /*1020*/  IMAD.MOV.U32 R13, RZ, RZ, RZ ;  /* 0x000000ffff0d7224 */ /* 0x000fe200078e00ff */
[----:B------:R-:W0:Y:S01]  /*1030*/  LDS.128 R8, [R20+0x1000] ;  /* 0x0010000014087984 */ /* 0x000e220000000c00 */
[----:B------:R-:W3:Y:S04]  /*1040*/  LDCU.64 UR6, c[0x0][0x558] ;  /* 0x0000ab00ff0677ac */ /* 0x000ee80008000a00 */
[----:B------:R-:W4:Y:S01]  /*1050*/  LDC.64 R14, c[0x0][0x5d0] ;  /* 0x00017400ff0e7b82 */ /* 0x000f220000000a00 */
[----:B-1----:R-:W-:Y:S01]  /*1060*/  ISETP.GE.AND P0, PT, R12, UR4, PT ;  /* 0x000000040c007c0c */ /* 0x002fe2000bf06270 */
[----:B--2---:R-:W-:-:S04]  /*1070*/  IMAD.WIDE.U32 R2, R18, UR12, R12 ;  /* 0x0000000c12027c25 */ /* 0x004fc8000f8e000c */
[----:B------:R-:W-:Y:S01]  /*1080*/  IMAD R0, R19, UR12, R3 ;  /* 0x0000000c13007c24 */ /* 0x000fe2000f8e0203 */
[----:B------:R-:W-:-:S07]  /*1090*/  IADD3 R2, P1, PT, R2, UR16, RZ ;  /* 0x0000001002027c10 */ /* 0x000fce000ff3e0ff */
[----:B------:R-:W1:Y:S01]  /*10a0*/  @!P0 LDS.128 R4, [R20] ;  /* 0x0000000014048984 */ /* 0x000e620000000c00 */
[----:B------:R-:W-:Y:S02]  /*10b0*/  IADD3.X R3, PT, PT, R0, UR17, RZ, P1, !PT ;  /* 0x0000001100037c10 */ /* 0x000fe40008ffe4ff */
[C---:B------:R-:W-:Y:S02]  /*10c0*/  LOP3.LUT R0, R12.reuse, 0x20, RZ, 0xfc, !PT ;  /* 0x000000200c007812 */ /* 0x040fe400078efcff */
[----:B------:R-:W-:Y:S01]  /*10d0*/  LOP3.LUT R12, R12, 0x40, RZ, 0xfc, !PT ;  /* 0x000000400c0c7812 */ /* 0x000fe200078efcff */
[----:B----4-:R-:W-:Y:S01]  /*10e0*/  IMAD.WIDE.U32 R2, R14, UR22, R2 ;  /* 0x000000160e027c25 */ /* 0x010fe2000f8e0002 */
[----:B------:R-:W-:-:S03]  /*10f0*/  ISETP.GE.AND P1, PT, R0, UR4, PT ;  /* 0x0000000400007c0c */ /* 0x000fc6000bf26270 */
[----:B------:R-:W-:Y:S02]  /*1100*/  IMAD R3, R15, UR22, R3 ;  /* 0x000000160f037c24 */ /* 0x000fe4000f8e0203 */
[----:B------:R-:W-:-:S04]  /*1110*/  IMAD.WIDE.U32 R2, R16, R18, R2 ;  /* 0x0000001210027225 */ /* 0x000fc800078e0002 */
[----:B------:R-:W-:Y:S01]  /*1120*/  IMAD R3, R16, R19, R3 ;  /* 0x0000001310037224 */ /* 0x000fe200078e0203 */
[----:B---3--:R-:W-:-:S04]  /*1130*/  LEA R14, P2, R2, UR6, 0x1 ;  /* 0x00000006020e7c11 */ /* 0x008fc8000f8408ff */
[----:B------:R-:W-:Y:S02]  /*1140*/  LEA.HI.X R15, R2, UR7, R3, 0x1, P2 ;  /* 0x00000007020f7c11 */ /* 0x000fe400090f0c03 */
[----:B------:R-:W-:-:S03]  /*1150*/  ISETP.GE.AND P2, PT, R12, UR4, PT ;  /* 0x000000040c007c0c */ /* 0x000fc6000bf46270 */
[----:B0-----:R0:W-:Y:S04]  /*1160*/  @!P1 STG.E.128 desc[UR14][R14.64+0x40], R8 ;  /* 0x000040080e009986 */ /* 0x0011e8000c101d0e */
[----:B-1----:R0:W-:Y:S06]  /*1170*/  @!P0 STG.E.128 desc[UR14][R14.64], R4 ;  /* 0x000000040e008986 */ /* 0x0021ec000c101d0e */
[----:B------:R-:W-:Y:S05]  /*1180*/  @P2 EXIT ;  /* 0x000000000000294d */ /* 0x000fea0003800000 */
[----:B0-----:R-:W0:Y:S04]  /*1190*/  LDS.128 R4, [R20+0x2000] ;  /* 0x0020000014047984 */ /* 0x001e280000000c00 */
[----:B0-----:R-:W-:Y:S01]  /*11a0*/  STG.E.128 desc[UR14][R14.64+0x80], R4 ;  /* 0x000080040e007986 */ /* 0x001fe2000c101d0e */
[----:B------:R-:W-:Y:S05]  /*11b0*/  EXIT ;  /* 0x000000000000794d */ /* 0x000fea0003800000 */
.L_x_338:
        /* <DEDUP_REMOVED lines=12> */
.L_x_1715:


//--------------------- .text._ZN5flash44flash_bwd_dq_dk_dv_loop_seqk_parallel_kernelI23Flash_bwd_kernel_traitsILi96ELi64ELi128ELi8ELi2ELi4ELi4ELb1ELb0EN7cutlass10bfloat16_tE19Flash_kernel_traitsILi96ELi64ELi128ELi8ES3_EELb1ELb0ELb0ELb0ELb0ELb1ELb0EEEvNS_16Flash_bwd_paramsE --------------------------
	.section	.text._ZN5flash44flash_bwd_dq_dk_dv_loop_seqk_parallel_kernelI23Flash_bwd_kernel_traitsILi96ELi64ELi128ELi8ELi2ELi4ELi4ELb1ELb0EN7cutlass10bfloat16_tE19Flash_kernel_traitsILi96ELi64ELi128ELi8ES3_EELb1ELb0ELb0ELb0ELb0ELb1ELb0EEEvNS_16Flash_bwd_paramsE,"ax",@progbits
	.align	128
        .global         _ZN5flash44flash_bwd_dq_dk_dv_loop_seqk_parallel_kernelI23Flash_bwd_kernel_traitsILi96ELi64ELi128ELi8ELi2ELi4ELi4ELb1ELb0EN7cutlass10bfloat16_tE19Flash_kernel_traitsILi96ELi64ELi128ELi8ES3_EELb1ELb0ELb0ELb0ELb0ELb1ELb0EEEvNS_16Flash_bwd_paramsE
        .type           _ZN5flash44flash_bwd_dq_dk_dv_loop_seqk_parallel_kernelI23Flash_bwd_kernel_traitsILi96ELi64ELi128ELi8ELi2ELi4ELi4ELb1ELb0EN7cutlass10bfloat16_tE19Flash_kernel_traitsILi96ELi64ELi128ELi8ES3_EELb1ELb0ELb0ELb0ELb0ELb1ELb0EEEvNS_16Flash_bwd_paramsE,@function
        .size           _ZN5flash44flash_bwd_dq_dk_dv_loop_seqk_parallel_kernelI23Flash_bwd_kernel_traitsILi96ELi64ELi128ELi8ELi2ELi4ELi4ELb1ELb0EN7cutlass10bfloat16_tE19Flash_kernel_traitsILi96ELi64ELi128ELi8ES3_EELb1ELb0ELb0ELb0ELb0ELb1ELb0EEEvNS_16Flash_bwd_paramsE,(.L_x_1716 - _ZN5flash44flash_bwd_dq_dk_dv_loop_seqk_parallel_kernelI23Flash_bwd_kernel_traitsILi96ELi64ELi128ELi8ELi2ELi4ELi4ELb1ELb0EN7cutlass10bfloat16_tE19Flash_kernel_traitsILi96ELi64ELi128ELi8ES3_EELb1ELb0ELb0ELb0ELb0ELb1ELb0EEEvNS_16Flash_bwd_paramsE)
        .other          _ZN5flash44flash_bwd_dq_dk_dv_loop_seqk_parallel_kernelI23Flash_bwd_kernel_traitsILi96ELi64ELi128ELi8ELi2ELi4ELi4ELb1ELb0EN7cutlass10bfloat16_tE19Flash_kernel_traitsILi96ELi64ELi128ELi8ES3_EELb1ELb0ELb0ELb0ELb0ELb1ELb0EEEvNS_16Flash_bwd_paramsE,@"STO_CUDA_ENTRY STV_DEFAULT"
_ZN5flash44flash_bwd_dq_dk_dv_loop_seqk_parallel_kernelI23Flash_bwd_kernel_traitsILi96ELi64ELi128ELi8ELi2ELi4ELi4ELb1ELb0EN7cutlass10bfloat16_tE19Flash_kernel_traitsILi96ELi64ELi128ELi8ES3_EELb1ELb0ELb0ELb0ELb0ELb1ELb0EEEvNS_16Flash_bwd_paramsE:
.text._ZN5flash44flash_bwd_dq_dk_dv_loop_seqk_parallel_kernelI23Flash_bwd_kernel_traitsILi96ELi64ELi128ELi8ELi2ELi4ELi4ELb1ELb0EN7cutlass10bfloat16_tE19Flash_kernel_traitsILi96ELi64ELi128ELi8ES3_EELb1ELb0ELb0ELb0ELb0ELb1ELb0EEEvNS_16Flash_bwd_paramsE:
        /* <DEDUP_REMOVED lines=52> */
.L_x_376:
        /* <DEDUP_REMOVED lines=49> */
.L_x_339:
        /* <DEDUP_REMOVED lines=13> */
[----:B------:R-:W-:Y:S02]  /*0720*/  ULEA UR22, UR46, 0xffffffc0, 0x6 ;  /* 0xffffffc02e167891 */ /* 0x000fe4000f8e30ff */
[----:B-1----:R-:W-:Y:S02]  /*0730*/  @!UP1 UIMAD.WIDE.U32 UR24, UR31, UR10, URZ ;  /* 0x0000000a1f1892a5 */ /* 0x002fe4000f8e00ff */
[----:B--2---:R-:W-:Y:S02]  /*0740*/  @UP1 UIMAD.WIDE.U32 UR16, UR14, UR8, URZ ;  /* 0x000000080e1012a5 */ /* 0x004fe4000f8e00ff */
[----:B------:R-:W-:Y:S02]  /*0750*/  @!UP1 UIMAD UR23, UR31, UR11, UR25 ;  /* 0x0000000b1f1792a4 */ /* 0x000fe4000f8e0219 */
        /* <DEDUP_REMOVED lines=15> */
.L_x_341:
[----:B------:R-:W1:Y:S01]  /*0850*/  LDCU.64 UR18, c[0x0][0x3b8] ;  /* 0x00007700ff1277ac */ /* 0x000e620008000a00 */
[----:B------:R-:W-:-:S04]  /*0860*/  UIADD3 UR5, UPT, UPT, UR43, UR45, URZ ;  /* 0x0000002d2b057290 */ /* 0x000fc8000fffe0ff */
[----:B-1----:R-:W-:Y:S02]  /*0870*/  UIMAD.WIDE.U32 UR48, UR5, UR18, URZ ;  /* 0x00000012053072a5 */ /* 0x002fe4000f8e00ff */
[----:B------:R-:W-:-:S04]  /*0880*/  UIMAD UR5, UR5, UR19, URZ ;  /* 0x00000013050572a4 */ /* 0x000fc8000f8e02ff */
[----:B------:R-:W-:-:S06]  /*0890*/  UIADD3 UR5, UPT, UPT, UR49, UR5, URZ ;  /* 0x0000000531057290 */ /* 0x000fcc000fffe0ff */
[----:B------:R-:W-:-:S07]  /*08a0*/  MOV R17, UR5 ;  /* 0x0000000500117c02 */ /* 0x000fce0008000f00 */
.L_x_342:
        /* <DEDUP_REMOVED lines=42> */
.L_x_343:
[----:B------:R-:W1:Y:S01]  /*0b50*/  LDCU.64 UR16, c[0x0][0x3c0] ;  /* 0x00007800ff1077ac */ /* 0x000e620008000a00 */
[----:B------:R-:W-:-:S04]  /*0b60*/  UIADD3 UR8, UPT, UPT, UR43, UR45, URZ ;  /* 0x0000002d2b087290 */ /* 0x000fc8000fffe0ff */
[----:B-1----:R-:W-:Y:S02]  /*0b70*/  UIMAD.WIDE.U32 UR50, UR8, UR16, URZ ;  /* 0x00000010083272a5 */ /* 0x002fe4000f8e00ff */
[----:B------:R-:W-:-:S04]  /*0b80*/  UIMAD UR8, UR8, UR17, URZ ;  /* 0x00000011080872a4 */ /* 0x000fc8000f8e02ff */
[----:B------:R-:W-:-:S06]  /*0b90*/  UIADD3 UR8, UPT, UPT, UR51, UR8, URZ ;  /* 0x0000000833087290 */ /* 0x000fcc000fffe0ff */
[----:B------:R-:W-:-:S07]  /*0ba0*/  MOV R14, UR8 ;  /* 0x00000008000e7c02 */ /* 0x000fce0008000f00 */
.L_x_344:
        /* <DEDUP_REMOVED lines=28> */
.L_x_345:
[----:B------:R-:W-:Y:S02]  /*0d70*/  UIMAD.WIDE.U32 UR10, UR54, UR14, URZ ;  /* 0x0000000e360a72a5 */ /* 0x000fe4000f8e00ff */
[----:B------:R-:W-:-:S04]  /*0d80*/  UIMAD UR8, UR55, UR14, URZ ;  /* 0x0000000e370872a4 */ /* 0x000fc8000f8e02ff */
[----:B------:R-:W-:-:S12]  /*0d90*/  UIADD3 UR8, UPT, UPT, UR11, UR8, URZ ;  /* 0x000000080b087290 */ /* 0x000fd8000fffe0ff */
.L_x_346:
        /* <DEDUP_REMOVED lines=20> */
.L_x_347:
[----:B------:R-:W1:Y:S01]  /*0ee0*/  LDCU UR55, c[0x0][0x434] ;  /* 0x00008680ff3777ac */ /* 0x000e620008000800 */
[----:B------:R-:W-:-:S04]  /*0ef0*/  UIMAD UR9, UR31, UR49, UR30 ;  /* 0x000000311f0972a4 */ /* 0x000fc8000f8e021e */
[----:B-1----:R-:W-:Y:S02]  /*0f00*/  UIMAD UR55, UR9, UR55, URZ ;  /* 0x00000037093772a4 */ /* 0x002fe4000f8e02ff */
.L_x_348:
        /* <DEDUP_REMOVED lines=11> */
.L_x_349:
[----:B------:R-:W1:Y:S01]  /*0fc0*/  LDCU UR54, c[0x0][0x444] ;  /* 0x00008880ff3677ac */ /* 0x000e620008000800 */
[----:B------:R-:W-:-:S04]  /*0fd0*/  UIMAD UR9, UR31, UR49, UR30 ;  /* 0x000000311f0972a4 */ /* 0x000fc8000f8e021e */
[----:B-1----:R-:W-:-:S12]  /*0fe0*/  UIMAD UR54, UR9, UR54, URZ ;  /* 0x00000036093672a4 */ /* 0x002fd8000f8e02ff */
.L_x_350:
[----:B------:R-:W1:Y:S01]  /*0ff0*/  S2R R26, SR_TID.X ;  /* 0x00000000001a7919 */ /* 0x000e620000002100 */
[----:B------:R-:W-:Y:S01]  /*1000*/  USHF.R.S32.HI UR9, URZ, 0x1f, UR53 ;  /* 0x0000001fff097899 */ /* 0x000fe20008011435 */
[----:B------:R-:W-:Y:S01]  /*1010*/  IMAD.MOV.U32 R9, RZ, RZ, RZ ;  /* 0x000000ffff097224 */ /* 0x000fe200078e00ff */
[----:B------:R-:W2:Y:S01]  /*1020*/  LDCU.64 UR14, c[0x0][0x3b0] ;  /* 0x00007600ff0e77ac */ /* 0x000ea20008000a00 */
[----:B------:R-:W3:Y:S01]  /*1030*/  LDC.64 R12, c[0x0][0x5f8] ;  /* 0x00017e00ff0c7b82 */ /* 0x000ee20000000a00 */
[----:B------:R-:W-:Y:S01]  /*1040*/  BSSY.RECONVERGENT B1, `(.L_x_340) ;  /* 0x0000780000017945 */ /* 0x000fe20003800200 */
[----:B------:R-:W-:Y:S01]  /*1050*/  UIADD3 UR53, UP1, UP0, UR20, UR10, UR53 ;  /* 0x0000000a14357290 */ /* 0x000fe2000f83e035 */
[----:B------:R-:W4:Y:S03]  /*1060*/  LDCU.64 UR20, c[0x0][0x3c8] ;  /* 0x00007900ff1477ac */ /* 0x000f260008000a00 */
[----:B------:R-:W-:-:S02]  /*1070*/  UIADD3.X UR52, UPT, UPT, UR52, UR8, UR9, UP1, UP0 ;  /* 0x0000000834347290 */ /* 0x000fc40008fe0409 */
[----:B------:R-:W5:Y:S01]  /*1080*/  LDCU.128 UR8, c[0x0][0x590] ;  /* 0x0000b200ff0877ac */ /* 0x000f620008000c00 */
[----:B------:R-:W-:Y:S02]  /*1090*/  UIMAD UR56, UR49, UR56, URZ ;  /* 0x00000038313872a4 */ /* 0x000fe4000f8e02ff */
[----:B--2---:R-:W-:Y:S01]  /*10a0*/  UIMAD UR59, UR25, UR14, URZ ;  /* 0x0000000e193b72a4 */ /* 0x004fe2000f8e02ff */
[----:B------:R-:W-:Y:S01]  /*10b0*/  IMAD.U32 R4, RZ, RZ, UR14 ;  /* 0x0000000eff047e24 */ /* 0x000fe2000f8e00ff */
[----:B------:R-:W-:Y:S02]  /*10c0*/  UISETP.GT.AND UP0, UPT, UR47, URZ, UPT ;  /* 0x000000ff2f00728c */ /* 0x000fe4000bf04270 */
[----:B------:R-:W-:Y:S01]  /*10d0*/  UIMAD UR59, UR22, UR15, UR59 ;  /* 0x0000000f163b72a4 */ /* 0x000fe2000f8e023b */
[----:B----4-:R-:W-:Y:S01]  /*10e0*/  IMAD.U32 R6, RZ, RZ, UR20 ;  /* 0x00000014ff067e24 */ /* 0x010fe2000f8e00ff */
[----:B------:R-:W-:Y:S02]  /*10f0*/  ULEA UR54, UR51, UR54, 0x6 ;  /* 0x0000003633367291 */ /* 0x000fe4000f8e30ff */
[----:B------:R-:W-:-:S02]  /*1100*/  ULEA UR55, UR51, UR55, 0x6 ;  /* 0x0000003733377291 */ /* 0x000fc4000f8e30ff */
[----:B------:R-:W-:Y:S01]  /*1110*/  MOV R0, UR59 ;  /* 0x0000003b00007c02 */ /* 0x000fe20008000f00 */
[C---:B-1----:R-:W-:Y:S01]  /*1120*/  IMAD.SHL.U32 R20, R26.reuse, 0x8, RZ ;  /* 0x000000081a147824 */ /* 0x042fe200078e00ff */
[----:B-----5:R-:W-:Y:S01]  /*1130*/  UIMAD UR25, UR25, UR8, URZ ;  /* 0x00000008191972a4 */ /* 0x020fe2000f8e02ff */
[----:B------:R-:W-:Y:S01]  /*1140*/  IMAD.U32 R7, RZ, RZ, UR8 ;  /* 0x00000008ff077e24 */ /* 0x000fe2000f8e00ff */
[----:B------:R-:W-:Y:S02]  /*1150*/  LOP3.LUT R248, R26, 0x1f, RZ, 0xc0, !PT ;  /* 0x0000001f1af87812 */ /* 0x000fe400078ec0ff */
[----:B------:R-:W-:Y:S01]  /*1160*/  LOP3.LUT R8, R20, 0x18, RZ, 0xc0, !PT ;  /* 0x0000001814087812 */ /* 0x000fe200078ec0ff */
[----:B------:R-:W-:Y:S01]  /*1170*/  UIMAD UR20, UR22, UR9, UR25 ;  /* 0x00000009161472a4 */ /* 0x000fe2000f8e0219 */
[----:B------:R-:W-:Y:S02]  /*1180*/  SHF.R.U32.HI R246, RZ, 0x5, R26 ;  /* 0x00000005fff67819 */ /* 0x000fe4000001161a */
[----:B------:R-:W-:Y:S01]  /*1190*/  IADD3 R2, P0, PT, R8, UR60, RZ ;  /* 0x0000003c08027c10 */ /* 0x000fe2000ff1e0ff */
[----:B------:R-:W-:Y:S01]  /*11a0*/  IMAD.WIDE.U32 R4, R4, UR22, R8 ;  /* 0x0000001604047c25 */ /* 0x000fe2000f8e0008 */
[----:B------:R-:W-:Y:S01]  /*11b0*/  MOV R10, UR11 ;  /* 0x0000000b000a7c02 */ /* 0x000fe20008000f00 */
[----:B------:R-:W1:Y:S01]  /*11c0*/  LDCU.64 UR60, c[0x0][0x420] ;  /* 0x00008400ff3c77ac */ /* 0x000e620008000a00 */
[----:B------:R-:W-:Y:S01]  /*11d0*/  SHF.R.U32.HI R21, RZ, 0x2, R26 ;  /* 0x00000002ff157819 */ /* 0x000fe2000001161a */
[----:B------:R-:W-:Y:S01]  /*11e0*/  IMAD.X R3, RZ, RZ, UR58, P0 ;  /* 0x0000003aff037e24 */ /* 0x000fe200080e06ff */
[----:B------:R-:W-:Y:S01]  /*11f0*/  IADD3 R4, P1, PT, R4, UR24, RZ ;  /* 0x0000001804047c10 */ /* 0x000fe2000ff3e0ff */
[----:B------:R-:W2:Y:S01]  /*1200*/  LDCU.64 UR24, c[0x0][0x380] ;  /* 0x00007000ff1877ac */ /* 0x000ea20008000a00 */
[----:B------:R-:W-:Y:S01]  /*1210*/  ISETP.NE.AND P0, PT, RZ, UR57, PT ;  /* 0x00000039ff007c0c */ /* 0x000fe2000bf05270 */
[----:B------:R-:W-:Y:S01]  /*1220*/  IMAD.WIDE.U32 R2, R7, UR22, R2 ;  /* 0x0000001607027c25 */ /* 0x000fe2000f8e0002 */
[----:B------:R-:W-:Y:S01]  /*1230*/  IADD3.X R5, PT, PT, R5, UR23, R0, P1, !PT ;  /* 0x0000001705057c10 */ /* 0x000fe20008ffe400 */
[----:B------:R-:W4:Y:S01]  /*1240*/  LDCU.64 UR22, c[0x0][0x550] ;  /* 0x0000aa00ff1677ac */ /* 0x000f220008000a00 */
[----:B------:R-:W-:Y:S01]  /*1250*/  MOV R0, UR21 ;  /* 0x0000001500007c02 */ /* 0x000fe20008000f00 */
[----:B------:R-:W-:-:S02]  /*1260*/  VIADD R3, R3, UR20 ;  /* 0x0000001403037c36 */ /* 0x000fc40008000000 */
[----:B------:R-:W-:Y:S01]  /*1270*/  IMAD.WIDE.U32 R6, R6, UR30, R4 ;  /* 0x0000001e06067c25 */ /* 0x000fe2000f8e0004 */
[----:B------:R-:W5:Y:S03]  /*1280*/  LDCU.64 UR20, c[0x0][0x570] ;  /* 0x0000ae00ff1477ac */ /* 0x000f660008000a00 */
[----:B------:R-:W-:Y:S01]  /*1290*/  IMAD.U32 R4, RZ, RZ, UR10 ;  /* 0x0000000aff047e24 */ /* 0x000fe2000f8e00ff */
[----:B------:R-:W-:Y:S01]  /*12a0*/  USHF.L.U32 UR10, UR56, 0x6, URZ ;  /* 0x00000006380a7899 */ /* 0x000fe200080006ff */
[----:B------:R-:W-:Y:S01]  /*12b0*/  IMAD R7, R0, UR30, R7 ;  /* 0x0000001e00077c24 */ /* 0x000fe2000f8e0207 */
[----:B------:R-:W4:Y:S01]  /*12c0*/  LDCU.64 UR58, c[0x0][0x5e8] ;  /* 0x0000bd00ff3a77ac */ /* 0x000f220008000a00 */
[----:B------:R-:W-:Y:S01]  /*12d0*/  IMAD.WIDE.U32 R4, R4, UR30, R2 ;  /* 0x0000001e04047c25 */ /* 0x000fe2000f8e0002 */
[----:B-1----:R-:W-:-:S03]  /*12e0*/  UIMAD.WIDE UR60, UR55, 0x4, UR60 ;  /* 0x00000004373c78a5 */ /* 0x002fc6000f8e023c */
[----:B---3--:R-:W-:-:S04]  /*12f0*/  IMAD.WIDE.U32 R2, R12, UR28, RZ ;  /* 0x0000001c0c027c25 */ /* 0x008fc8000f8e00ff */
[----:B------:R-:W-:Y:S01]  /*1300*/  IMAD R0, R246, UR56, R248 ;  /* 0x00000038f6007c24 */ /* 0x000fe2000f8e02f8 */
        /* <DEDUP_REMOVED lines=11> */
[C---:B------:R-:W-:Y:S01]  /*13c0*/  IMAD.WIDE.U32 R2, R21.reuse, UR8, R2 ;  /* 0x0000000815027c25 */ /* 0x040fe2000f8e0002 */
[----:B------:R-:W-:Y:S02]  /*13d0*/  LEA.HI.X.SX32 R7, R10, R12, 0x1, P1 ;  /* 0x0000000c0a077211 */ /* 0x000fe400008f0eff */
[----:B-----5:R-:W-:Y:S01]  /*13e0*/  LEA R238, P1, R0, UR20, 0x2 ;  /* 0x0000001400ee7c11 */ /* 0x020fe2000f8210ff */
[C---:B------:R-:W-:Y:S01]  /*13f0*/  IMAD R6, R21.reuse, UR9, R3 ;  /* 0x0000000915067c24 */ /* 0x040fe2000f8e0203 */
[----:B--2---:R-:W-:Y:S01]  /*1400*/  LEA R242, P3, R4, UR24, 0x1 ;  /* 0x0000001804f27c11 */ /* 0x004fe2000f8608ff */
[C---:B------:R-:W-:Y:S01]  /*1410*/  IMAD R3, R21.reuse, UR15, R5 ;  /* 0x0000000f15037c24 */ /* 0x040fe2000f8e0205 */
[----:B------:R-:W-:Y:S01]  /*1420*/  LEA.HI.X R239, R0, UR21, R7, 0x2, P1 ;  /* 0x0000001500ef7c11 */ /* 0x000fe200088f1407 */
[----:B----4-:R-:W-:Y:S01]  /*1430*/  UIMAD.WIDE UR14, UR54, 0x4, UR58 ;  /* 0x00000004360e78a5 */ /* 0x010fe2000f8e023a */
[----:B------:R-:W-:Y:S02]  /*1440*/  IADD3 R10, P1, PT, R21, 0x40, RZ ;  /* 0x00000040150a7810 */ /* 0x000fe40007f3e0ff */
[----:B------:R-:W-:-:S02]  /*1450*/  LEA R240, P2, R2, UR22, 0x1 ;  /* 0x0000001602f07c11 */ /* 0x000fc4000f8408ff */
        /* <DEDUP_REMOVED lines=18> */
.L_x_352:
[----:B------:R-:W1:Y:S01]  /*1580*/  LDCU.64 UR14, c[0x0][0x5c0] ;  /* 0x0000b800ff0e77ac */ /* 0x000e620008000a00 */
[----:B------:R-:W-:-:S04]  /*1590*/  UIADD3 UR8, UPT, UPT, UR43, UR45, URZ ;  /* 0x0000002d2b087290 */ /* 0x000fc8000fffe0ff */
[----:B-1----:R-:W-:Y:S02]  /*15a0*/  UIMAD.WIDE.U32 UR18, UR8, UR14, URZ ;  /* 0x0000000e081272a5 */ /* 0x002fe4000f8e00ff */
[----:B------:R-:W-:-:S04]  /*15b0*/  UIMAD UR8, UR8, UR15, URZ ;  /* 0x0000000f080872a4 */ /* 0x000fc8000f8e02ff */
[----:B------:R-:W-:-:S06]  /*15c0*/  UIADD3 UR8, UPT, UPT, UR19, UR8, URZ ;  /* 0x0000000813087290 */ /* 0x000fcc000fffe0ff */
[----:B------:R-:W-:Y:S02]  /*15d0*/  MOV R0, UR8 ;  /* 0x0000000800007c02 */ /* 0x000fe40008000f00 */
.L_x_353:
        /* <DEDUP_REMOVED lines=13> */
.L_x_354:
[----:B------:R-:W1:Y:S01]  /*16b0*/  LDCU.64 UR10, c[0x0][0x5c8] ;  /* 0x0000b900ff0a77ac */ /* 0x000e620008000a00 */
[----:B------:R-:W-:-:S04]  /*16c0*/  UIADD3 UR43, UPT, UPT, UR43, UR45, URZ ;  /* 0x0000002d2b2b7290 */ /* 0x000fc8000fffe0ff */
[----:B-1----:R-:W-:Y:S02]  /*16d0*/  UIMAD.WIDE.U32 UR16, UR43, UR10, URZ ;  /* 0x0000000a2b1072a5 */ /* 0x002fe4000f8e00ff */
[----:B------:R-:W-:-:S04]  /*16e0*/  UIMAD UR43, UR43, UR11, URZ ;  /* 0x0000000b2b2b72a4 */ /* 0x000fc8000f8e02ff */
[----:B------:R-:W-:-:S06]  /*16f0*/  UIADD3 UR43, UPT, UPT, UR17, UR43, URZ ;  /* 0x0000002b112b7290 */ /* 0x000fcc000fffe0ff */
[----:B------:R-:W-:-:S07]  /*1700*/  MOV R11, UR43 ;  /* 0x0000002b000b7c02 */ /* 0x000fce0008000f00 */
.L_x_355:
        /* <DEDUP_REMOVED lines=26> */
.L_x_357:
[----:B------:R-:W-:Y:S05]  /*18b0*/  BSYNC.RECONVERGENT B0 ;  /* 0x0000000000007941 */ /* 0x000fea0003800200 */
.L_x_356:
        /* <DEDUP_REMOVED lines=13> */
.L_x_359:
[----:B------:R-:W-:Y:S05]  /*1990*/  BSYNC.RECONVERGENT B0 ;  /* 0x0000000000007941 */ /* 0x000fea0003800200 */
.L_x_358:
        /* <DEDUP_REMOVED lines=23> */
.L_x_361:
[----:B------:R-:W-:Y:S05]  /*1b10*/  BSYNC.RECONVERGENT B0 ;  /* 0x0000000000007941 */ /* 0x000fea0003800200 */
.L_x_360:
        /* <DEDUP_REMOVED lines=13> */
.L_x_351:
        /* <DEDUP_REMOVED lines=9> */
[----:B------:R-:W2:Y:S01]  /*1c80*/  LDCU.64 UR8, c[0x0][0x3d0] ;  /* 0x00007a00ff0877ac */ /* 0x000ea20008000a00 */
[----:B------:R-:W-:Y:S01]  /*1c90*/  IMAD.WIDE.U32 R2, R2, UR36, R8 ;  /* 0x0000002402027c25 */ /* 0x000fe2000f8e0008 */
[----:B------:R-:W-:-:S03]  /*1ca0*/  IADD3 R6, P2, PT, R4, UR50, RZ ;  /* 0x0000003204067c10 */ /* 0x000fc6000ff5e0ff */
[----:B------:R-:W-:Y:S01]  /*1cb0*/  IMAD.MOV.U32 R28, RZ, RZ, 0x7f800000 ;  /* 0x7f800000ff1c7424 */ /* 0x000fe200078e00ff */
[----:B------:R-:W-:Y:S01]  /*1cc0*/  UIMAD UR5, UR5, UR18, URZ ;  /* 0x00000012050572a4 */ /* 0x000fe2000f8e02ff */
[----:B------:R-:W-:Y:S01]  /*1cd0*/  IADD3 R4, P1, PT, R2, UR48, RZ ;  /* 0x0000003002047c10 */ /* 0x000fe2000ff3e0ff */
[----:B------:R-:W-:Y:S01]  /*1ce0*/  UIMAD UR21, UR36, UR17, UR21 ;  /* 0x00000011241572a4 */ /* 0x000fe2000f8e0215 */
[----:B------:R-:W-:Y:S01]  /*1cf0*/  LOP3.LUT R245, R27, 0x10, RZ, 0xc0, !PT ;  /* 0x000000101bf57812 */ /* 0x000fe200078ec0ff */
[----:B------:R-:W3:Y:S01]  /*1d00*/  @!P4 LDC.64 R18, c[0x0][0x390] ;  /* 0x0000e400ff12cb82 */ /* 0x000ee20000000a00 */
[----:B------:R-:W-:Y:S01]  /*1d10*/  UIMAD UR5, UR36, UR19, UR5 ;  /* 0x00000013240572a4 */ /* 0x000fe2000f8e0205 */
[----:B-1----:R-:W-:Y:S01]  /*1d20*/  IMAD R2, R16, UR10, RZ ;  /* 0x0000000a10027c24 */ /* 0x002fe2000f8e02ff */
[----:B------:R-:W-:Y:S01]  /*1d30*/  LOP3.LUT R245, R245, 0x7, R21, 0xf8, !PT ;  /* 0x00000007f5f57812 */ /* 0x000fe200078ef815 */
[----:B------:R-:W-:Y:S01]  /*1d40*/  IMAD.MOV.U32 R252, RZ, RZ, 0x7f800000 ;  /* 0x7f800000fffc7424 */ /* 0x000fe200078e00ff */
[----:B------:R-:W-:Y:S01]  /*1d50*/  IADD3.X R7, PT, PT, R14, UR21, R5, P2, !PT ;  /* 0x000000150e077c10 */ /* 0x000fe200097fe405 */
[----:B------:R-:W-:Y:S01]  /*1d60*/  IMAD R8, R11, UR11, R2 ;  /* 0x0000000b0b087c24 */ /* 0x000fe2000f8e0202 */
[----:B------:R-:W-:Y:S01]  /*1d70*/  IADD3.X R5, PT, PT, R17, UR5, R3, P1, !PT ;  /* 0x0000000511057c10 */ /* 0x000fe20008ffe403 */
[----:B------:R-:W1:Y:S01]  /*1d80*/  @!P3 LDC.64 R22, c[0x0][0x390] ;  /* 0x0000e400ff16bb82 */ /* 0x000e620000000a00 */
[----:B--2---:R-:W-:Y:S01]  /*1d90*/  IMAD R0, R16, UR8, RZ ;  /* 0x0000000810007c24 */ /* 0x004fe2000f8e02ff */
[----:B------:R-:W-:Y:S01]  /*1da0*/  ULOP3.LUT UR5, UR51, 0x80000001, URZ, 0xc0, !UPT ;  /* 0x8000000133057892 */ /* 0x000fe2000f8ec0ff */
[----:B------:R-:W-:Y:S01]  /*1db0*/  IMAD.WIDE.U32 R2, R11, UR10, R6 ;  /* 0x0000000a0b027c25 */ /* 0x000fe2000f8e0006 */
[----:B------:R-:W-:-:S03]  /*1dc0*/  LOP3.LUT R7, R20, 0xd8, RZ, 0xc0, !PT ;  /* 0x000000d814077812 */ /* 0x000fc600078ec0ff */
[----:B------:R-:W-:Y:S01]  /*1dd0*/  IMAD.MOV.U32 R251, RZ, RZ, 0x7f800000 ;  /* 0x7f800000fffb7424 */ /* 0x000fe200078e00ff */
[----:B------:R-:W2:Y:S01]  /*1de0*/  @!P4 LDC.64 R24, c[0x0][0x388] ;  /* 0x0000e200ff18cb82 */ /* 0x000ea20000000a00 */
[----:B------:R-:W-:Y:S01]  /*1df0*/  IMAD.IADD R3, R3, 0x1, R8 ;  /* 0x0000000103037824 */ /* 0x000fe200078e0208 */
[----:B------:R-:W-:Y:S01]  /*1e00*/  UISETP.NE.AND UP0, UPT, UR5, 0x1, UPT ;  /* 0x000000010500788c */ /* 0x000fe2000bf05270 */
[----:B------:R-:W-:Y:S01]  /*1e10*/  IMAD R6, R11, UR9, R0 ;  /* 0x000000090b067c24 */ /* 0x000fe2000f8e0200 */
[----:B------:R-:W-:Y:S01]  /*1e20*/  LOP3.LUT R0, R7, 0x18, R26, 0x78, !PT ;  /* 0x0000001807007812 */ /* 0x000fe200078e781a */
[----:B------:R-:W-:Y:S01]  /*1e30*/  @!P3 IMAD.MOV.U32 R12, RZ, RZ, R2 ;  /* 0x000000ffff0cb224 */ /* 0x000fe200078e0002 */
[----:B------:R-:W-:Y:S01]  /*1e40*/  USEL UR5, URZ, 0x3000, UP0 ;  /* 0x00003000ff057887 */ /* 0x000fe20008000000 */
[--C-:B------:R-:W-:Y:S01]  /*1e50*/  @!P3 IMAD.MOV.U32 R13, RZ, RZ, R3.reuse ;  /* 0x000000ffff0db224 */ /* 0x100fe200078e0003 */
[----:B------:R-:W-:Y:S01]  /*1e60*/  LOP3.LUT R20, R0, 0x1f20, R20, 0xf8, !PT ;  /* 0x00001f2000147812 */ /* 0x000fe200078ef814 */
[----:B------:R-:W-:Y:S01]  /*1e70*/  @!P4 IMAD.WIDE.U32 R2, R21, UR16, R2 ;  /* 0x000000101502cc25 */ /* 0x000fe2000f8e0002 */
[----:B------:R-:W4:Y:S03]  /*1e80*/  @!P3 LDC.64 R16, c[0x0][0x388] ;  /* 0x0000e200ff10bb82 */ /* 0x000f260000000a00 */
[----:B------:R-:W-:Y:S01]  /*1e90*/  IMAD.MOV.U32 R250, RZ, RZ, 0x7f800000 ;  /* 0x7f800000fffa7424 */ /* 0x000fe200078e00ff */
[----:B---3--:R-:W-:Y:S01]  /*1ea0*/  @!P4 LEA R8, P1, R2, R18, 0x1 ;  /* 0x000000120208c211 */ /* 0x008fe200078208ff */
[----:B------:R-:W-:Y:S01]  /*1eb0*/  IMAD.WIDE.U32 R4, R11, UR8, R4 ;  /* 0x000000080b047c25 */ /* 0x000fe2000f8e0004 */
[----:B------:R-:W-:-:S02]  /*1ec0*/  UIMAD UR8, UR51, -0x40, UR47 ;  /* 0xffffffc0330878a4 */ /* 0x000fc4000f8e022f */
[----:B------:R-:W-:Y:S01]  /*1ed0*/  @P0 BAR.SYNC.DEFER_BLOCKING 0x0 ;  /* 0x0000000000000b1d */ /* 0x000fe20000010000 */
[----:B------:R-:W-:Y:S02]  /*1ee0*/  @!P4 IMAD R3, R21, UR17, R3 ;  /* 0x000000111503cc24 */ /* 0x000fe4000f8e0203 */
[----:B------:R-:W-:Y:S01]  /*1ef0*/  @!P3 IMAD R0, R15, UR16, RZ ;  /* 0x000000100f00bc24 */ /* 0x000fe2000f8e02ff */
[----:B------:R-:W-:Y:S01]  /*1f00*/  ISETP.GE.AND P2, PT, R21, UR8, PT ;  /* 0x0000000815007c0c */ /* 0x000fe2000bf46270 */
[----:B------:R-:W-:Y:S01]  /*1f10*/  IMAD.IADD R5, R5, 0x1, R6 ;  /* 0x0000000105057824 */ /* 0x000fe200078e0206 */
[----:B------:R-:W-:Y:S01]  /*1f20*/  @!P4 LEA.HI.X R9, R2, R19, R3, 0x1, P1 ;  /* 0x000000130209c211 */ /* 0x000fe200008f0c03 */
[----:B------:R-:W-:Y:S01]  /*1f30*/  @!P3 IMAD R14, R10, UR17, R0 ;  /* 0x000000110a0ebc24 */ /* 0x000fe2000f8e0200 */
[----:B------:R-:W3:Y:S01]  /*1f40*/  S2R R231, SR_TID.X ;  /* 0x0000000000e77919 */ /* 0x000ee20000002100 */
[----:B------:R-:W-:Y:S01]  /*1f50*/  @!P3 IMAD R0, R15, UR18, RZ ;  /* 0x000000120f00bc24 */ /* 0x000fe2000f8e02ff */
[----:B------:R-:W-:Y:S01]  /*1f60*/  LOP3.LUT R246, R246, 0x1, RZ, 0xc0, !PT ;  /* 0x00000001f6f67812 */ /* 0x000fe200078ec0ff */
[--C-:B------:R-:W-:Y:S01]  /*1f70*/  @!P4 IMAD.WIDE.U32 R2, R21, UR18, R4.reuse ;  /* 0x000000121502cc25 */ /* 0x100fe2000f8e0004 */
[----:B------:R-:W-:Y:S01]  /*1f80*/  UIMAD UR49, UR31, UR49, UR30 ;  /* 0x000000311f3172a4 */ /* 0x000fe2000f8e021e */
[----:B------:R-:W3:Y:S01]  /*1f90*/  LDC R247, c[0x0][0x44c] ;  /* 0x00011300fff77b82 */ /* 0x000ee20000000800 */
[----:B------:R-:W3:Y:S01]  /*1fa0*/  LDCU UR11, c[0x0][0x3b0] ;  /* 0x00007600ff0b77ac */ /* 0x000ee20008000800 */
[----:B------:R-:W-:Y:S01]  /*1fb0*/  @!P3 IMAD.MOV.U32 R6, RZ, RZ, R4 ;  /* 0x000000ffff06b224 */ /* 0x000fe200078e0004 */
[----:B--2---:R-:W-:Y:S01]  /*1fc0*/  @!P4 LEA R4, P0, R2, R24, 0x1 ;  /* 0x000000180204c211 */ /* 0x004fe200078008ff */
[----:B------:R-:W-:-:S02]  /*1fd0*/  @!P3 IMAD.MOV.U32 R7, RZ, RZ, R5 ;  /* 0x000000ffff07b224 */ /* 0x000fc400078e0005 */
[----:B------:R-:W-:Y:S02]  /*1fe0*/  IMAD.MOV.U32 R229, RZ, RZ, 0x20 ;  /* 0x00000020ffe57424 */ /* 0x000fe400078e00ff */
[----:B------:R-:W-:Y:S01]  /*1ff0*/  IMAD.MOV.U32 R228, RZ, RZ, 0x20 ;  /* 0x00000020ffe47424 */ /* 0x000fe200078e00ff */
[----:B------:R-:W-:Y:S01]  /*2000*/  UIADD3 UR36, UPT, UPT, UR36, 0x80, URZ ;  /* 0x0000008024247890 */ /* 0x000fe2000fffe0ff */
[C---:B------:R-:W-:Y:S01]  /*2010*/  @!P3 IMAD.WIDE.U32 R12, R10.reuse, UR16, R12 ;  /* 0x000000100a0cbc25 */ /* 0x040fe2000f8e000c */
[----:B------:R-:W-:Y:S02]  /*2020*/  CS2R R126, SRZ ;  /* 0x00000000007e7805 */ /* 0x000fe4000001ff00 */
[----:B------:R-:W-:Y:S02]  /*2030*/  CS2R R124, SRZ ;  /* 0x00000000007c7805 */ /* 0x000fe4000001ff00 */
[----:B------:R-:W-:Y:S01]  /*2040*/  CS2R R130, SRZ ;  /* 0x0000000000827805 */ /* 0x000fe2000001ff00 */
[----:B------:R-:W-:Y:S01]  /*2050*/  @!P3 IMAD R15, R10, UR19, R0 ;  /* 0x000000130a0fbc24 */ /* 0x000fe2000f8e0200 */
[----:B------:R-:W-:Y:S01]  /*2060*/  LEA R0, R20, UR6, 0x1 ;  /* 0x0000000614007c11 */ /* 0x000fe2000f8e08ff */
[----:B------:R-:W-:Y:S01]  /*2070*/  @!P4 IMAD R5, R21, UR19, R3 ;  /* 0x000000131505cc24 */ /* 0x000fe2000f8e0203 */
[----:B------:R-:W-:Y:S01]  /*2080*/  CS2R R128, SRZ ;  /* 0x0000000000807805 */ /* 0x000fe2000001ff00 */
[----:B------:R-:W-:Y:S01]  /*2090*/  @!P3 IMAD.WIDE.U32 R10, R10, UR18, R6 ;  /* 0x000000120a0abc25 */ /* 0x000fe2000f8e0006 */
[----:B-1----:R-:W-:Y:S01]  /*20a0*/  @!P3 LEA R6, P1, R12, R22, 0x1 ;  /* 0x000000160c06b211 */ /* 0x002fe200078208ff */
[----:B------:R-:W-:Y:S01]  /*20b0*/  @!PT LDS RZ, [RZ] ;  /* 0x00000000fffff984 */ /* 0x000fe20000000800 */
[----:B------:R-:W-:Y:S01]  /*20c0*/  @!PT LDS RZ, [RZ] ;  /* 0x00000000fffff984 */ /* 0x000fe20000000800 */
[----:B------:R-:W-:Y:S01]  /*20d0*/  @!PT LDS RZ, [RZ] ;  /* 0x00000000fffff984 */ /* 0x000fe20000000800 */
[----:B------:R-:W-:Y:S01]  /*20e0*/  @!P4 LDGSTS.E.BYPASS.LTC128B.128 [R0+0xf000], desc[UR40][R8.64] ;  /* 0x0f0000000800cfae */ /* 0x000fe2000b981a28 */
[----:B------:R-:W-:Y:S01]  /*20f0*/  @!P4 LEA.HI.X R5, R2, R25, R5, 0x1, P0 ;  /* 0x000000190205c211 */ /* 0x000fe200000f0c05 */
[----:B------:R-:W-:Y:S01]  /*2100*/  @!P3 IMAD.IADD R3, R13, 0x1, R14 ;  /* 0x000000010d03b824 */ /* 0x000fe200078e020e */
[----:B----4-:R-:W-:Y:S01]  /*2110*/  @!P3 LEA R2, P0, R10, R16, 0x1 ;  /* 0x000000100a02b211 */ /* 0x010fe200078008ff */
[----:B------:R-:W-:Y:S01]  /*2120*/  @!P4 LDGSTS.E.BYPASS.LTC128B.128 [R0+0x11000], desc[UR40][R8.64+0x40] ;  /* 0x110000400800cfae */ /* 0x000fe2000b981a28 */
[----:B------:R-:W-:Y:S01]  /*2130*/  VIADD R244, R0, UR5 ;  /* 0x0000000500f47c36 */ /* 0x000fe20008000000 */
[----:B------:R-:W-:-:S02]  /*2140*/  CS2R R122, SRZ ;  /* 0x00000000007a7805 */ /* 0x000fc4000001ff00 */
[----:B------:R-:W-:Y:S01]  /*2150*/  @!P3 LEA.HI.X R7, R12, R23, R3, 0x1, P1 ;  /* 0x000000170c07b211 */ /* 0x000fe200008f0c03 */
[----:B------:R-:W-:Y:S01]  /*2160*/  @!P4 LDGSTS.E.BYPASS.LTC128B.128 [R0+0x13000], desc[UR40][R8.64+0x80] ;  /* 0x130000800800cfae */ /* 0x000fe2000b981a28 */
[----:B------:R-:W-:Y:S01]  /*2170*/  @!P3 IMAD.IADD R3, R11, 0x1, R15 ;  /* 0x000000010b03b824 */ /* 0x000fe200078e020f */
[----:B------:R-:W-:Y:S02]  /*2180*/  CS2R R120, SRZ ;  /* 0x0000000000787805 */ /* 0x000fe4000001ff00 */
[----:B------:R-:W-:Y:S01]  /*2190*/  CS2R R118, SRZ ;  /* 0x0000000000767805 */ /* 0x000fe2000001ff00 */
[----:B------:R-:W-:Y:S01]  /*21a0*/  @P4 STS.128 [R0+0xf000], RZ ;  /* 0x00f000ff00004388 */ /* 0x000fe20000000c00 */
[----:B------:R-:W-:Y:S02]  /*21b0*/  CS2R R116, SRZ ;  /* 0x0000000000747805 */ /* 0x000fe4000001ff00 */
[----:B------:R-:W-:Y:S02]  /*21c0*/  @!P3 LEA.HI.X R3, R10, R17, R3, 0x1, P0 ;  /* 0x000000110a03b211 */ /* 0x000fe400000f0c03 */
[----:B------:R-:W-:Y:S01]  /*21d0*/  CS2R R110, SRZ ;  /* 0x00000000006e7805 */ /* 0x000fe2000001ff00 */
[----:B------:R-:W-:Y:S01]  /*21e0*/  @P4 STS.128 [R0+0x11000], RZ ;  /* 0x011000ff00004388 */ /* 0x000fe20000000c00 */
[----:B------:R-:W1:Y:S01]  /*21f0*/  LDC.64 R10, c[0x0][0x528] ;  /* 0x00014a00ff0a7b82 */ /* 0x000e620000000a00 */
[----:B------:R-:W-:-:S02]  /*2200*/  CS2R R108, SRZ ;  /* 0x00000000006c7805 */ /* 0x000fc4000001ff00 */
[----:B------:R-:W-:Y:S01]  /*2210*/  CS2R R114, SRZ ;  /* 0x0000000000727805 */ /* 0x000fe2000001ff00 */
[----:B------:R-:W-:Y:S01]  /*2220*/  @P4 STS.128 [R0+0x13000], RZ ;  /* 0x013000ff00004388 */ /* 0x000fe20000000c00 */
[----:B------:R-:W-:Y:S02]  /*2230*/  CS2R R112, SRZ ;  /* 0x0000000000707805 */ /* 0x000fe4000001ff00 */
        /* <DEDUP_REMOVED lines=22> */
[----:B------:R-:W-:Y:S02]  /*23a0*/  CS2R R82, SRZ ;  /* 0x0000000000527805 */ /* 0x000fe4000001ff00 */
[----:B------:R-:W-:-:S02]  /*23b0*/  CS2R R80, SRZ ;  /* 0x0000000000507805 */ /* 0x000fc4000001ff00 */
[----:B------:R-:W-:Y:S01]  /*23c0*/  CS2R R74, SRZ ;  /* 0x00000000004a7805 */ /* 0x000fe2000001ff00 */
[----:B------:R-:W-:Y:S01]  /*23d0*/  @!P3 LDGSTS.E.BYPASS.LTC128B.128 [R0+0x14000], desc[UR40][R6.64+0x80] ;  /* 0x140000800600bfae */ /* 0x000fe2000b981a28 */
[----:B------:R-:W-:Y:S02]  /*23e0*/  CS2R R72, SRZ ;  /* 0x0000000000487805 */ /* 0x000fe4000001ff00 */
[----:B------:R-:W-:Y:S02]  /*23f0*/  CS2R R70, SRZ ;  /* 0x0000000000467805 */ /* 0x000fe4000001ff00 */
[----:B------:R-:W-:Y:S01]  /*2400*/  CS2R R68, SRZ ;  /* 0x0000000000447805 */ /* 0x000fe2000001ff00 */
[----:B------:R-:W0:Y:S01]  /*2410*/  LDGDEPBAR ;  /* 0x00000000000079af */ /* 0x000e220000000000 */
[----:B------:R-:W-:Y:S02]  /*2420*/  CS2R R62, SRZ ;  /* 0x00000000003e7805 */ /* 0x000fe4000001ff00 */
[----:B------:R-:W-:-:S02]  /*2430*/  CS2R R60, SRZ ;  /* 0x00000000003c7805 */ /* 0x000fc4000001ff00 */
[----:B------:R-:W-:Y:S01]  /*2440*/  CS2R R66, SRZ ;  /* 0x0000000000427805 */ /* 0x000fe2000001ff00 */
        /* <DEDUP_REMOVED lines=17> */
[----:B------:R-:W-:Y:S01]  /*2560*/  CS2R R36, SRZ ;  /* 0x0000000000247805 */ /* 0x000fe2000001ff00 */
[----:B------:R-:W-:Y:S02]  /*2570*/  USHF.L.U32 UR56, UR56, 0x3, URZ ;  /* 0x0000000338387899 */ /* 0x000fe400080006ff */
[----:B------:R-:W-:Y:S01]  /*2580*/  @P2 STS.128 [R0+0x8000], RZ ;  /* 0x008000ff00002388 */ /* 0x000fe20000000c00 */
[----:B------:R-:W2:Y:S03]  /*2590*/  LDCU UR10, c[0x0][0x45c] ;  /* 0x00008b80ff0a77ac */ /* 0x000ea60008000800 */
[----:B------:R-:W-:Y:S01]  /*25a0*/  @!PT LDS RZ, [RZ] ;  /* 0x00000000fffff984 */ /* 0x000fe20000000800 */
[----:B------:R-:W-:Y:S01]  /*25b0*/  @!PT LDS RZ, [RZ] ;  /* 0x00000000fffff984 */ /* 0x000fe20000000800 */
[----:B------:R-:W-:Y:S01]  /*25c0*/  @!PT LDS RZ, [RZ] ;  /* 0x00000000fffff984 */ /* 0x000fe20000000800 */
[----:B------:R-:W-:Y:S01]  /*25d0*/  @!P2 LDGSTS.E.BYPASS.LTC128B.128 [R244], desc[UR40][R242.64] ;  /* 0x00000000f2f4afae */ /* 0x000fe2000b981a28 */
[----:B------:R-:W4:Y:S03]  /*25e0*/  LDCU.U8 UR9, c[0x0][0x4f8] ;  /* 0x00009f00ff0977ac */ /* 0x000f260008000000 */
[----:B------:R-:W-:Y:S04]  /*25f0*/  @!P2 LDGSTS.E.BYPASS.LTC128B.128 [R244+0x1000], desc[UR40][R242.64+0x40] ;  /* 0x01000040f2f4afae */ /* 0x000fe8000b981a28 */
        /* <DEDUP_REMOVED lines=16> */
[----:B---3--:R-:W-:-:S03]  /*2700*/  VIADD R4, R245, 0x8 ;  /* 0x00000008f5047836 */ /* 0x008fc60000000000 */
[----:B------:R-:W-:Y:S01]  /*2710*/  @!PT LDS RZ, [RZ] ;  /* 0x00000000fffff984 */ /* 0x000fe20000000800 */
[----:B------:R-:W-:Y:S01]  /*2720*/  @!PT LDS RZ, [RZ] ;  /* 0x00000000fffff984 */ /* 0x000fe20000000800 */
[----:B------:R-:W-:Y:S01]  /*2730*/  @!PT LDS RZ, [RZ] ;  /* 0x00000000fffff984 */ /* 0x000fe20000000800 */
[----:B------:R-:W-:Y:S04]  /*2740*/  @!P3 LDGSTS.E.BYPASS.LTC128B.128 [R0+0xa000], desc[UR40][R2.64] ;  /* 0x0a0000000200bfae */ /* 0x000fe8000b981a28 */
[----:B------:R-:W-:Y:S01]  /*2750*/  @!P3 LDGSTS.E.BYPASS.LTC128B.128 [R0+0xc000], desc[UR40][R2.64+0x40] ;  /* 0x0c0000400200bfae */ /* 0x000fe2000b981a28 */
[----:B------:R-:W-:-:S03]  /*2760*/  ISETP.GE.AND P2, PT, R4, UR8, PT ;  /* 0x0000000804007c0c */ /* 0x000fc6000bf46270 */
[----:B------:R1:W-:Y:S01]  /*2770*/  @!P3 LDGSTS.E.BYPASS.LTC128B.128 [R0+0xe000], desc[UR40][R2.64+0x80] ;  /* 0x0e0000800200bfae */ /* 0x0003e2000b981a28 */
[----:B------:R-:W-:-:S03]  /*2780*/  ISETP.GE.AND P3, PT, R245, UR8, PT ;  /* 0x00000008f5007c0c */ /* 0x000fc6000bf66270 */
[----:B------:R-:W0:Y:S01]  /*2790*/  LDGDEPBAR ;  /* 0x00000000000079af */ /* 0x000e220000000000 */
[C---:B-1----:R-:W-:Y:S01]  /*27a0*/  VIADD R0, R245.reuse, 0x28 ;  /* 0x00000028f5007836 */ /* 0x042fe20000000000 */
[----:B------:R-:W-:Y:S01]  /*27b0*/  LOP3.LUT R2, R245, 0x20, RZ, 0xfc, !PT ;  /* 0x00000020f5027812 */ /* 0x000fe200078efcff */
[----:B------:R-:W-:-:S04]  /*27c0*/  DEPBAR.LE SB0, 0x1 ;  /* 0x000080400000791a */ /* 0x000fc80000000000 */
[----:B------:R-:W-:Y:S01]  /*27d0*/  ISETP.GE.AND P1, PT, R2, UR8, PT ;  /* 0x0000000802007c0c */ /* 0x000fe2000bf26270 */
[----:B------:R-:W-:Y:S01]  /*27e0*/  IMAD.MOV.U32 R2, RZ, RZ, 0x4 ;  /* 0x00000004ff027424 */ /* 0x000fe200078e00ff */
[----:B------:R-:W-:-:S03]  /*27f0*/  ISETP.GE.AND P0, PT, R0, UR8, PT ;  /* 0x0000000800007c0c */ /* 0x000fc6000bf06270 */
[----:B------:R-:W-:-:S04]  /*2800*/  IMAD.WIDE.U32 R2, R245, R2, UR60 ;  /* 0x0000003cf5027e25 */ /* 0x000fc8000f8e0002 */
[C---:B------:R-:W-:Y:S01]  /*2810*/  IMAD.SHL.U32 R12, R26.reuse, 0x4, RZ ;  /* 0x000000041a0c7824 */ /* 0x040fe200078e00ff */
[----:B------:R-:W3:Y:S01]  /*2820*/  @!P3 LDG.E R28, desc[UR40][R2.64] ;  /* 0x00000028021cb981 */ /* 0x000ee2000c1e1900 */
[C---:B------:R-:W-:Y:S02]  /*2830*/  IMAD.SHL.U32 R7, R26.reuse, 0x20, RZ ;  /* 0x000000201a077824 */ /* 0x040fe400078e00ff */
[C---:B------:R-:W-:Y:S01]  /*2840*/  IMAD.SHL.U32 R13, R231.reuse, 0x20, RZ ;  /* 0x00000020e70d7824 */ /* 0x040fe200078e00ff */
[----:B------:R-:W5:Y:S01]  /*2850*/  @!P2 LDG.E R252, desc[UR40][R2.64+0x20] ;  /* 0x0000202802fca981 */ /* 0x000f62000c1e1900 */
[----:B------:R-:W-:Y:S02]  /*2860*/  IMAD.U32 R0, RZ, RZ, UR46 ;  /* 0x0000002eff007e24 */ /* 0x000fe4000f8e00ff */
[C---:B------:R-:W-:Y:S01]  /*2870*/  IMAD.SHL.U32 R14, R231.reuse, 0x4, RZ ;  /* 0x00000004e70e7824 */ /* 0x040fe200078e00ff */
[----:B------:R-:W5:Y:S01]  /*2880*/  @!P1 LDG.E R251, desc[UR40][R2.64+0x80] ;  /* 0x0000802802fb9981 */ /* 0x000f62000c1e1900 */
[----:B------:R-:W-:Y:S01]  /*2890*/  SHF.R.U32.HI R15, RZ, 0x1, R231 ;  /* 0x00000001ff0f7819 */ /* 0x000fe200000116e7 */
[----:B------:R-:W-:Y:S01]  /*28a0*/  IMAD.SHL.U32 R16, R231, 0x2, RZ ;  /* 0x00000002e7107824 */ /* 0x000fe200078e00ff */
[----:B------:R-:W-:Y:S01]  /*28b0*/  USHF.L.U32 UR49, UR49, 0x5, URZ ;  /* 0x0000000531317899 */ /* 0x000fe200080006ff */
[----:B------:R1:W5:Y:S01]  /*28c0*/  @!P0 LDG.E R250, desc[UR40][R2.64+0xa0] ;  /* 0x0000a02802fa8981 */ /* 0x000362000c1e1900 */
[----:B------:R-:W-:Y:S01]  /*28d0*/  UISETP.GE.AND UP1, UPT, UR36, UR42, UPT ;  /* 0x0000002a2400728c */ /* 0x000fe2000bf26270 */
[----:B------:R-:W1:Y:S01]  /*28e0*/  LDCU UR8, c[0x0][0x3e0] ;  /* 0x00007c00ff0877ac */ /* 0x000e620008000800 */
[----:B------:R-:W-:Y:S06]  /*28f0*/  BAR.SYNC.DEFER_BLOCKING 0x0 ;  /* 0x0000000000007b1d */ /* 0x000fec0000010000 */
[----:B------:R-:W2:Y:S04]  /*2900*/  LDG.E.64 R8, desc[UR40][R10.64+0x8] ;  /* 0x000008280a087981 */ /* 0x000ea8000c1e1b00 */
[----:B------:R-:W4:Y:S01]  /*2910*/  LDG.E.64 R10, desc[UR40][R10.64] ;  /* 0x000000280a0a7981 */ /* 0x000f22000c1e1b00 */
[----:B-1----:R-:W-:Y:S01]  /*2920*/  IMAD.SHL.U32 R3, R26, 0x10, RZ ;  /* 0x000000101a037824 */ /* 0x002fe200078e00ff */
[C---:B------:R-:W-:Y:S01]  /*2930*/  LOP3.LUT R2, R7.reuse, 0x20, RZ, 0xc0, !PT ;  /* 0x0000002007027812 */ /* 0x040fe200078ec0ff */
[----:B------:R-:W-:Y:S01]  /*2940*/  IMAD R246, R0, 0x4, R246 ;  /* 0x0000000400f67824 */ /* 0x000fe200078e02f6 */
[----:B------:R-:W-:Y:S01]  /*2950*/  LOP3.LUT R12, R12, 0x18, RZ, 0xc0, !PT ;  /* 0x000000180c0c7812 */ /* 0x000fe200078ec0ff */
[----:B------:R-:W-:Y:S01]  /*2960*/  USHF.R.S32.HI UR16, URZ, 0x1f, UR49 ;  /* 0x0000001fff107899 */ /* 0x000fe20008011431 */
[--C-:B------:R-:W-:Y:S01]  /*2970*/  LOP3.LUT R2, R2, 0x3c00, R3.reuse, 0xf8, !PT ;  /* 0x00003c0002027812 */ /* 0x100fe200078ef803 */
[----:B------:R-:W-:Y:S01]  /*2980*/  VIADD R246, R246, 0xfffffffc ;  /* 0xfffffffcf6f67836 */ /* 0x000fe20000000000 */
[----:B------:R-:W-:Y:S01]  /*2990*/  LOP3.LUT R5, R7, 0x120, RZ, 0xc0, !PT ;  /* 0x0000012007057812 */ /* 0x000fe200078ec0ff */
[----:B------:R-:W-:Y:S01]  /*29a0*/  USHF.L.U32 UR11, UR11, 0x6, URZ ;  /* 0x000000060b0b7899 */ /* 0x000fe200080006ff */
[----:B------:R-:W-:-:S02]  /*29b0*/  LOP3.LUT R0, R2, 0x100, R3, 0xf8, !PT ;  /* 0x0000010002007812 */ /* 0x000fc400078ef803 */
[--C-:B------:R-:W-:Y:S02]  /*29c0*/  SHF.R.U32.HI R2, RZ, 0x4, R26.reuse ;  /* 0x00000004ff027819 */ /* 0x100fe4000001161a */
[----:B------:R-:W-:Y:S02]  /*29d0*/  LOP3.LUT R4, R12, 0xc0, R7, 0xf8, !PT ;  /* 0x000000c00c047812 */ /* 0x000fe400078ef807 */
[----:B------:R-:W-:Y:S02]  /*29e0*/  LOP3.LUT R2, R2, 0x8, RZ, 0xc0, !PT ;  /* 0x0000000802027812 */ /* 0x000fe400078ec0ff */
[----:B------:R-:W-:Y:S02]  /*29f0*/  LOP3.LUT R5, R5, 0x200, R3, 0xf8, !PT ;  /* 0x0000020005057812 */ /* 0x000fe400078ef803 */
[--C-:B------:R-:W-:Y:S02]  /*2a00*/  LOP3.LUT R3, R4, 0x8, R26.reuse, 0x78, !PT ;  /* 0x0000000804037812 */ /* 0x100fe400078e781a */
[----:B------:R-:W-:-:S02]  /*2a10*/  LOP3.LUT R2, R2, 0x10, R26, 0xf8, !PT ;  /* 0x0000001002027812 */ /* 0x000fc400078ef81a */
[----:B------:R-:W-:Y:S02]  /*2a20*/  LOP3.LUT R4, R4, 0x8, R27, 0x78, !PT ;  /* 0x0000000804047812 */ /* 0x000fe400078e781b */
[----:B------:R-:W-:Y:S02]  /*2a30*/  LOP3.LUT R3, R0, R3, RZ, 0xfc, !PT ;  /* 0x0000000300037212 */ /* 0x000fe400078efcff */
[----:B------:R-:W-:Y:S02]  /*2a40*/  LOP3.LUT R0, R2, 0xc0, R7, 0xf8, !PT ;  /* 0x000000c002007812 */ /* 0x000fe400078ef807 */
[----:B------:R-:W-:Y:S02]  /*2a50*/  LOP3.LUT R6, R13, 0xc0, RZ, 0xc0, !PT ;  /* 0x000000c00d067812 */ /* 0x000fe400078ec0ff */
[----:B------:R-:W-:Y:S01]  /*2a60*/  LOP3.LUT R4, R5, R4, RZ, 0xfc, !PT ;  /* 0x0000000405047212 */ /* 0x000fe200078efcff */
[----:B------:R-:W-:Y:S01]  /*2a70*/  IMAD.SHL.U32 R5, R231, 0x10, RZ ;  /* 0x00000010e7057824 */ /* 0x000fe200078e00ff */
[----:B------:R-:W-:-:S02]  /*2a80*/  LOP3.LUT R0, R0, R12, RZ, 0x3c, !PT ;  /* 0x0000000c00007212 */ /* 0x000fc400078e3cff */
[----:B------:R-:W-:Y:S02]  /*2a90*/  LOP3.LUT P0, RZ, R26, 0x4, RZ, 0xc0, !PT ;  /* 0x000000041aff7812 */ /* 0x000fe4000780c0ff */
[----:B------:R-:W-:Y:S02]  /*2aa0*/  LOP3.LUT R6, R6, 0x18, R14, 0xf8, !PT ;  /* 0x0000001806067812 */ /* 0x000fe400078ef80e */
[----:B------:R-:W-:Y:S02]  /*2ab0*/  LOP3.LUT R2, R13, 0x120, RZ, 0xc0, !PT ;  /* 0x000001200d027812 */ /* 0x000fe400078ec0ff */
[----:B------:R-:W-:Y:S02]  /*2ac0*/  LOP3.LUT R224, R0, 0x120, R7, 0xf8, !PT ;  /* 0x0000012000e07812 */ /* 0x000fe400078ef807 */
[----:B------:R-:W-:Y:S02]  /*2ad0*/  LOP3.LUT R2, R2, 0x200, R5, 0xf8, !PT ;  /* 0x0000020002027812 */ /* 0x000fe400078ef805 */
[----:B------:R-:W-:-:S02]  /*2ae0*/  LOP3.LUT R0, R6, 0x8, R15, 0x78, !PT ;  /* 0x0000000806007812 */ /* 0x000fc400078e780f */
[----:B------:R-:W-:Y:S02]  /*2af0*/  LEA R226, R3, UR6, 0x1 ;  /* 0x0000000603e27c11 */ /* 0x000fe4000f8e08ff */
[----:B------:R-:W-:Y:S02]  /*2b00*/  LOP3.LUT R230, R2, R0, RZ, 0xfc, !PT ;  /* 0x0000000002e67212 */ /* 0x000fe400078efcff */
[----:B------:R-:W-:Y:S01]  /*2b10*/  LOP3.LUT R5, R5, 0x1c0, RZ, 0xc0, !PT ;  /* 0x000001c005057812 */ /* 0x000fe200078ec0ff */
[C---:B------:R-:W-:Y:S01]  /*2b20*/  VIADD R2, R226.reuse, 0xf000 ;  /* 0x0000f000e2027836 */ /* 0x040fe20000000000 */
[----:B------:R-:W1:Y:S01]  /*2b30*/  LDSM.16.M88.4 R176, [R226+0xf000] ;  /* 0x00f00000e2b0783b */ /* 0x000e620000000200 */
[----:B------:R-:W-:Y:S01]  /*2b40*/  VIADD R220, R226, 0xf020 ;  /* 0x0000f020e2dc7836 */ /* 0x000fe20000000000 */
[----:B------:R-:W-:Y:S01]  /*2b50*/  LOP3.LUT R13, R13, 0x7400, RZ, 0xc0, !PT ;  /* 0x000074000d0d7812 */ /* 0x000fe200078ec0ff */
[----:B------:R-:W-:Y:S01]  /*2b60*/  @P0 VIADD R220, R2, 0xffffffe0 ;  /* 0xffffffe002dc0836 */ /* 0x000fe20000000000 */
[----:B------:R-:W1:Y:S01]  /*2b70*/  LDSM.16.M88.4 R180, [R226+0xf400] ;  /* 0x00f40000e2b4783b */ /* 0x000e620000000200 */
[----:B------:R-:W-:-:S02]  /*2b80*/  LOP3.LUT R0, R5, 0x38, R16, 0xf8, !PT ;  /* 0x0000003805007812 */ /* 0x000fc400078ef810 */
[----:B------:R-:W-:Y:S01]  /*2b90*/  LOP3.LUT R3, R13, 0x6, R16, 0xf8, !PT ;  /* 0x000000060d037812 */ /* 0x000fe200078ef810 */
[----:B------:R-:W1:Y:S01]  /*2ba0*/  LDSM.16.M88.4 R184, [R220] ;  /* 0x00000000dcb8783b */ /* 0x000e620000000200 */
[----:B------:R-:W-:Y:S02]  /*2bb0*/  LOP3.LUT R0, R0, 0x20, R15, 0x78, !PT ;  /* 0x0000002000007812 */ /* 0x000fe400078e780f */
[----:B------:R-:W-:Y:S01]  /*2bc0*/  SEL R229, R229, 0xffffffe0, !P0 ;  /* 0xffffffe0e5e57807 */ /* 0x000fe20004000000 */
[----:B------:R-:W1:Y:S01]  /*2bd0*/  LDSM.16.M88.4 R188, [R220+0x400] ;  /* 0x00040000dcbc783b */ /* 0x000e620000000200 */
[----:B------:R-:W-:Y:S02]  /*2be0*/  LOP3.LUT R0, R3, R0, RZ, 0xfc, !PT ;  /* 0x0000000003007212 */ /* 0x000fe400078efcff */
[----:B------:R-:W-:Y:S01]  /*2bf0*/  LEA R225, R4, UR6, 0x1 ;  /* 0x0000000604e17c11 */ /* 0x000fe2000f8e08ff */
[----:B------:R-:W1:Y:S01]  /*2c00*/  LDSM.16.M88.4 R200, [R220+0x2000] ;  /* 0x00200000dcc8783b */ /* 0x000e620000000200 */
[----:B------:R-:W-:Y:S01]  /*2c10*/  LEA R224, R224, UR6, 0x1 ;  /* 0x00000006e0e07c11 */ /* 0x000fe2000f8e08ff */
[----:B------:R-:W-:Y:S01]  /*2c20*/  IMAD.IADD R227, R226, 0x1, R229 ;  /* 0x00000001e2e37824 */ /* 0x000fe200078e02e5 */
[----:B------:R-:W-:Y:S01]  /*2c30*/  LOP3.LUT P0, RZ, R231, 0x2, RZ, 0xc0, !PT ;  /* 0x00000002e7ff7812 */ /* 0x000fe2000780c0ff */
[----:B------:R-:W1:Y:S01]  /*2c40*/  LDSM.16.M88.4 R204, [R220+0x2400] ;  /* 0x00240000dccc783b */ /* 0x000e620000000200 */
[----:B------:R-:W-:-:S02]  /*2c50*/  VIADD R225, R225, UR5 ;  /* 0x00000005e1e17c36 */ /* 0x000fc40008000000 */
[----:B------:R-:W-:Y:S01]  /*2c60*/  SEL R228, R228, 0xffffffe0, !P0 ;  /* 0xffffffe0e4e47807 */ /* 0x000fe20004000000 */
[----:B------:R-:W1:Y:S01]  /*2c70*/  LDSM.16.M88.4 R216, [R220+0x4000] ;  /* 0x00400000dcd8783b */ /* 0x000e620000000200 */
[----:B------:R-:W-:-:S03]  /*2c80*/  VIADD R224, R224, UR5 ;  /* 0x00000005e0e07c36 */ /* 0x000fc60008000000 */
[----:B------:R-:W1:Y:S04]  /*2c90*/  LDSM.16.M88.4 R220, [R220+0x4400] ;  /* 0x00440000dcdc783b */ /* 0x000e680000000200 */
[----:B------:R-:W1:Y:S04]  /*2ca0*/  LDSM.16.M88.4 R192, [R226+0x11000] ;  /* 0x01100000e2c0783b */ /* 0x000e680000000200 */
[----:B------:R-:W1:Y:S04]  /*2cb0*/  LDSM.16.M88.4 R196, [R226+0x11400] ;  /* 0x01140000e2c4783b */ /* 0x000e680000000200 */
[----:B------:R-:W1:Y:S04]  /*2cc0*/  LDSM.16.M88.4 R208, [R226+0x13000] ;  /* 0x01300000e2d0783b */ /* 0x000e680000000200 */
[----:B------:R-:W1:Y:S04]  /*2cd0*/  LDSM.16.M88.4 R212, [R226+0x13400] ;  /* 0x01340000e2d4783b */ /* 0x000e680000000200 */
[----:B---3--:R-:W-:Y:S04]  /*2ce0*/  STL [R1], R28 ;  /* 0x0000001c01007387 */ /* 0x008fe80000100800 */
[----:B------:R3:W-:Y:S01]  /*2cf0*/  STL [R1+0x8], R0 ;  /* 0x0000080001007387 */ /* 0x0007e20000100800 */
[----:B--2---:R-:W-:-:S04]  /*2d00*/  IADD3 R248, P2, P1, R8, UR49, R248 ;  /* 0x0000003108f87c10 */ /* 0x004fc8000f95e0f8 */
[----:B---3--:R-:W-:Y:S01]  /*2d10*/  IADD3.X R0, PT, PT, R9, UR16, RZ, P2, P1 ;  /* 0x0000001009007c10 */ /* 0x008fe200097e24ff */
[----:B------:R-:W2:Y:S01]  /*2d20*/  LDCU UR16, c[0x0][0x590] ;  /* 0x0000b200ff1077ac */ /* 0x000ea20008000800 */
[C---:B------:R-:W-:Y:S01]  /*2d30*/  LOP3.LUT P1, RZ, R231.reuse, 0x4, RZ, 0xc0, !PT ;  /* 0x00000004e7ff7812 */ /* 0x040fe2000782c0ff */
[----:B------:R-:W-:Y:S01]  /*2d40*/  IMAD.WIDE.U32 R248, R248, -0x2daee0ad, RZ ;  /* 0xd2511f53f8f87825 */ /* 0x000fe200078e00ff */
[----:B------:R-:W-:Y:S01]  /*2d50*/  LOP3.LUT P2, RZ, R231, 0x8, RZ, 0xc0, !PT ;  /* 0x00000008e7ff7812 */ /* 0x000fe2000784c0ff */
[----:B------:R3:W-:Y:S01]  /*2d60*/  STL [R1+0x4], R0 ;  /* 0x0000040001007387 */ /* 0x0007e20000100800 */
[----:B--2---:R-:W-:Y:S01]  /*2d70*/  USHF.L.U32 UR16, UR16, 0x6, URZ ;  /* 0x0000000610107899 */ /* 0x004fe200080006ff */
[----:B----4-:R-:W-:Y:S02]  /*2d80*/  R2UR UR47, R11 ;  /* 0x000000000b2f72ca */ /* 0x010fe400000e0000 */
[----:B------:R-:W-:Y:S01]  /*2d90*/  R2UR UR48, R10 ;  /* 0x000000000a3072ca */ /* 0x000fe200000e0000 */
[----:B---3--:R-:W-:-:S10]  /*2da0*/  IMAD.MOV.U32 R0, RZ, RZ, 0x10 ;  /* 0x00000010ff007424 */ /* 0x008fd400078e00ff */
[----:B------:R-:W-:Y:S01]  /*2db0*/  UIADD3 UR36, UPT, UPT, UR47, -0x4498517b, URZ ;  /* 0xbb67ae852f247890 */ /* 0x000fe2000fffe0ff */
[----:B------:R-:W-:Y:S01]  /*2dc0*/  SEL R0, R0, 0xfffffff0, !P1 ;  /* 0xfffffff000007807 */ /* 0x000fe20004800000 */
[----:B------:R-:W-:Y:S02]  /*2dd0*/  UIADD3 UR46, UPT, UPT, UR48, -0x61c88647, URZ ;  /* 0x9e3779b9302e7890 */ /* 0x000fe4000fffe0ff */
[----:B------:R-:W-:Y:S02]  /*2de0*/  UIADD3 UR31, UPT, UPT, UR48, 0x3c6ef372, URZ ;  /* 0x3c6ef372301f7890 */ /* 0x000fe4000fffe0ff */
[----:B------:R-:W-:Y:S02]  /*2df0*/  UIADD3 UR25, UPT, UPT, UR47, 0x76cf5d0a, URZ ;  /* 0x76cf5d0a2f197890 */ /* 0x000fe4000fffe0ff */
[----:B------:R-:W-:Y:S02]  /*2e00*/  UIADD3 UR24, UPT, UPT, UR48, -0x255992d5, URZ ;  /* 0xdaa66d2b30187890 */ /* 0x000fe4000fffe0ff */
[----:B------:R-:W-:-:S02]  /*2e10*/  UIADD3 UR23, UPT, UPT, UR47, 0x32370b8f, URZ ;  /* 0x32370b8f2f177890 */ /* 0x000fc4000fffe0ff */
[----:B------:R-:W-:Y:S02]  /*2e20*/  UIADD3 UR22, UPT, UPT, UR48, 0x78dde6e4, URZ ;  /* 0x78dde6e430167890 */ /* 0x000fe4000fffe0ff */
[----:B------:R-:W-:Y:S02]  /*2e30*/  UIADD3 UR21, UPT, UPT, UR47, -0x126145ec, URZ ;  /* 0xed9eba142f157890 */ /* 0x000fe4000fffe0ff */
[----:B------:R-:W-:Y:S02]  /*2e40*/  UIADD3 UR20, UPT, UPT, UR48, 0x1715609d, URZ ;  /* 0x1715609d30147890 */ /* 0x000fe4000fffe0ff */
[----:B------:R-:W-:Y:S02]  /*2e50*/  UIADD3 UR19, UPT, UPT, UR47, -0x56f99767, URZ ;  /* 0xa90668992f137890 */ /* 0x000fe4000fffe0ff */
[----:B------:R-:W-:Y:S02]  /*2e60*/  UIADD3 UR18, UPT, UPT, UR48, -0x4ab325aa, URZ ;  /* 0xb54cda5630127890 */ /* 0x000fe4000fffe0ff */
[----:B-1----:R-:W-:-:S12]  /*2e70*/  UIADD3 UR17, UPT, UPT, UR47, 0x646e171e, URZ ;  /* 0x646e171e2f117890 */ /* 0x002fd8000fffe0ff */
.L_x_365:
        /* <DEDUP_REMOVED lines=12> */
[----:B------:R-:W-:Y:S02]  /*2f40*/  @P3 LOP3.LUT R2, R2, 0x1e0, R3, 0xf8, !PT ;  /* 0x000001e002023812 */ /* 0x000fe400078ef803 */
        /* <DEDUP_REMOVED lines=25> */
[-C--:B----4-:R-:W-:Y:S07]  /*30e0*/  HMMA.16816.F32.BF16 R4, R136, R140.reuse, R4 ;  /* 0x0000008c8804723c */ /* 0x090fee0000041804 */
[----:B------:R-:W4:Y:S01]  /*30f0*/  LDSM.16.M88.4 R172, [R0+0x1800] ;  /* 0x0018000000ac783b */ /* 0x000f220000000200 */
[C---:B-1----:R-:W-:Y:S08]  /*3100*/  HMMA.16816.F32.BF16 R8, R144.reuse, R140, R8 ;  /* 0x0000008c9008723c */ /* 0x042ff00000041808 */
[-C--:B------:R-:W-:Y:S08]  /*3110*/  HMMA.16816.F32.BF16 R12, R144, R142.reuse, R12 ;  /* 0x0000008e900c723c */ /* 0x080ff0000004180c */
[C---:B------:R-:W-:Y:S01]  /*3120*/  HMMA.16816.F32.BF16 R16, R136.reuse, R142, R16 ;  /* 0x0000008e8810723c */ /* 0x040fe20000041810 */
[----:B------:R-:W-:Y:S07]  /*3130*/  LDSM.16.M88.4 R140, [R226+0xd000] ;  /* 0x00d00000e28c783b */ /* 0x000fee0000000200 */
[-C--:B--2---:R-:W-:Y:S08]  /*3140*/  HMMA.16816.F32.BF16 R20, R136, R148.reuse, R20 ;  /* 0x000000948814723c */ /* 0x084ff00000041814 */
[C---:B------:R-:W-:Y:S08]  /*3150*/  HMMA.16816.F32.BF16 R24, R144.reuse, R148, R24 ;  /* 0x000000949018723c */ /* 0x040ff00000041818 */
[-C--:B------:R-:W-:Y:S01]  /*3160*/  HMMA.16816.F32.BF16 R28, R144, R150.reuse, R28 ;  /* 0x00000096901c723c */ /* 0x080fe2000004181c */
[----:B------:R-:W-:Y:S07]  /*3170*/  LDSM.16.M88.4 R144, [R225+0x2800] ;  /* 0x00280000e190783b */ /* 0x000fee0000000200 */
[----:B------:R-:W-:Y:S01]  /*3180*/  HMMA.16816.F32.BF16 R32, R136, R150, R32 ;  /* 0x000000968820723c */ /* 0x000fe20000041820 */
[----:B------:R-:W1:Y:S07]  /*3190*/  LDSM.16.M88.4 R136, [R227+0xb400] ;  /* 0x00b40000e388783b */ /* 0x000e6e0000000200 */
[-C--:B------:R-:W-:Y:S01]  /*31a0*/  HMMA.16816.F32.BF16 R4, R152, R156.reuse, R4 ;  /* 0x0000009c9804723c */ /* 0x080fe20000041804 */
[----:B------:R-:W-:Y:S07]  /*31b0*/  LDSM.16.M88.4 R148, [R226+0xd400] ;  /* 0x00d40000e294783b */ /* 0x000fee0000000200 */
        /* <DEDUP_REMOVED lines=9> */
[----:B------:R-:W2:Y:S07]  /*3250*/  LDSM.16.M88.4 R132, [R225+0x2000] ;  /* 0x00200000e184783b */ /* 0x000eae0000000200 */
[-C--:B------:R-:W-:Y:S01]  /*3260*/  HMMA.16816.F32.BF16 R4, R164, R168.reuse, R4 ;  /* 0x000000a8a404723c */ /* 0x080fe20000041804 */
[----:B------:R3:W2:Y:S07]  /*3270*/  LDSM.16.M88.4 R152, [R0+0x2000] ;  /* 0x002000000098783b */ /* 0x0006ae0000000200 */
[C---:B----4-:R-:W-:Y:S08]  /*3280*/  HMMA.16816.F32.BF16 R8, R172.reuse, R168, R8 ;  /* 0x000000a8ac08723c */ /* 0x050ff00000041808 */
[-C--:B------:R-:W-:Y:S08]  /*3290*/  HMMA.16816.F32.BF16 R12, R172, R170.reuse, R12 ;  /* 0x000000aaac0c723c */ /* 0x080ff0000004180c */
[C---:B------:R-:W-:Y:S01]  /*32a0*/  HMMA.16816.F32.BF16 R16, R164.reuse, R170, R16 ;  /* 0x000000aaa410723c */ /* 0x040fe20000041810 */
[----:B---3--:R-:W-:Y:S04]  /*32b0*/  IMAD.U32 R0, RZ, RZ, UR44 ;  /* 0x0000002cff007e24 */ /* 0x008fe8000f8e00ff */
[----:B------:R-:W-:Y:S01]  /*32c0*/  @P0 IMAD R0, R0, 0x80, R2 ;  /* 0x0000008000000824 */ /* 0x000fe200078e0202 */
[----:B------:R-:W-:Y:S02]  /*32d0*/  PLOP3.LUT P0, PT, PT, PT, UP1, 0x80, 0x8 ;  /* 0x000000000008781c */ /* 0x000fe40003f0f018 */
[-C--:B-1----:R-:W-:Y:S03]  /*32e0*/  HMMA.16816.F32.BF16 R20, R164, R136.reuse, R20 ;  /* 0x00000088a414723c */ /* 0x082fe60000041814 */
[----:B------:R-:W-:Y:S05]  /*32f0*/  @P6 ISETP.GE.AND P6, PT, R0, UR42, PT ;  /* 0x0000002a00006c0c */ /* 0x000fea000bfc6270 */
[C---:B------:R-:W-:Y:S04]  /*3300*/  HMMA.16816.F32.BF16 R24, R172.reuse, R136, R24 ;  /* 0x00000088ac18723c */ /* 0x040fe80000041818 */
[----:B------:R-:W-:Y:S04]  /*3310*/  SHF.R.U32.HI R136, RZ, 0x6, R231 ;  /* 0x00000006ff887819 */ /* 0x000fe800000116e7 */
[-C--:B------:R-:W-:Y:S08]  /*3320*/  HMMA.16816.F32.BF16 R28, R172, R138.reuse, R28 ;  /* 0x0000008aac1c723c */ /* 0x080ff0000004181c */
[----:B------:R-:W-:Y:S04]  /*3330*/  HMMA.16816.F32.BF16 R32, R164, R138, R32 ;  /* 0x0000008aa420723c */ /* 0x000fe80000041820 */
[----:B------:R-:W-:Y:S04]  /*3340*/  VIADD R138, R246, 0x2 ;  /* 0x00000002f68a7836 */ /* 0x000fe80000000000 */
[-C--:B--2---:R-:W-:Y:S05]  /*3350*/  HMMA.16816.F32.BF16 R4, R132, R140.reuse, R4 ;  /* 0x0000008c8404723c */ /* 0x084fea0000041804 */
[----:B------:R-:W-:Y:S03]  /*3360*/  IMAD.WIDE.U32 R138, R138, -0x326172a9, RZ ;  /* 0xcd9e8d578a8a7825 */ /* 0x000fe600078e00ff */
[C---:B------:R-:W-:Y:S01]  /*3370*/  HMMA.16816.F32.BF16 R8, R144.reuse, R140, R8 ;  /* 0x0000008c9008723c */ /* 0x040fe20000041808 */
[----:B------:R-:W2:Y:S07]  /*3380*/  LDL R140, [R1+0x4] ;  /* 0x00000400018c7983 */ /* 0x000eae0000100800 */
[-C--:B------:R-:W-:Y:S08]  /*3390*/  HMMA.16816.F32.BF16 R12, R144, R142.reuse, R12 ;  /* 0x0000008e900c723c */ /* 0x080ff0000004180c */
[C---:B------:R-:W-:Y:S08]  /*33a0*/  HMMA.16816.F32.BF16 R16, R132.reuse, R142, R16 ;  /* 0x0000008e8410723c */ /* 0x040ff00000041810 */
[-C--:B------:R-:W-:Y:S08]  /*33b0*/  HMMA.16816.F32.BF16 R20, R132, R148.reuse, R20 ;  /* 0x000000948414723c */ /* 0x080ff00000041814 */
[C---:B------:R-:W-:Y:S08]  /*33c0*/  HMMA.16816.F32.BF16 R24, R144.reuse, R148, R24 ;  /* 0x000000949018723c */ /* 0x040ff00000041818 */
[-C--:B------:R-:W-:Y:S08]  /*33d0*/  HMMA.16816.F32.BF16 R28, R144, R150.reuse, R28 ;  /* 0x00000096901c723c */ /* 0x080ff0000004181c */
[----:B------:R-:W-:Y:S01]  /*33e0*/  HMMA.16816.F32.BF16 R32, R132, R150, R32 ;  /* 0x000000968420723c */ /* 0x000fe20000041820 */
[----:B------:R-:W3:Y:S04]  /*33f0*/  LDL R150, [R1] ;  /* 0x0000000001967983 */ /* 0x000ee80000100800 */
[----:B------:R-:W1:Y:S03]  /*3400*/  LDSM.16.M88.4 R132, [R227+0xd400] ;  /* 0x00d40000e384783b */ /* 0x000e660000000200 */
[-C--:B------:R-:W-:Y:S08]  /*3410*/  HMMA.16816.F32.BF16 R4, R152, R156.reuse, R4 ;  /* 0x0000009c9804723c */ /* 0x080ff00000041804 */
        /* <DEDUP_REMOVED lines=9> */
[----:B------:R-:W-:Y:S02]  /*34b0*/  @P0 FSEL R10, R10, -INF , !P6 ;  /* 0xff8000000a0a0808 */ /* 0x000fe40007000000 */
[----:B------:R-:W-:Y:S01]  /*34c0*/  PLOP3.LUT P6, PT, PT, PT, UP1, 0x80, 0x8 ;  /* 0x000000000008781c */ /* 0x000fe20003fcf018 */
[----:B------:R-:W-:Y:S01]  /*34d0*/  @P4 VIADD R2, R0, 0x1 ;  /* 0x0000000100024836 */ /* 0x000fe20000000000 */
[----:B------:R-:W-:Y:S01]  /*34e0*/  PLOP3.LUT P0, PT, PT, PT, UP1, 0x80, 0x8 ;  /* 0x000000000008781c */ /* 0x000fe20003f0f018 */
[-C--:B-1----:R-:W-:Y:S01]  /*34f0*/  HMMA.16816.F32.BF16 R20, R152, R132.reuse, R20 ;  /* 0x000000849814723c */ /* 0x082fe20000041814 */
[----:B------:R-:W-:Y:S02]  /*3500*/  PLOP3.LUT P4, PT, PT, PT, UP1, 0x80, 0x8 ;  /* 0x000000000008781c */ /* 0x000fe40003f8f018 */
[----:B------:R-:W-:Y:S03]  /*3510*/  @P5 ISETP.GE.AND P5, PT, R2, UR42, PT ;  /* 0x0000002a02005c0c */ /* 0x000fe6000bfa6270 */
[----:B------:R-:W-:Y:S01]  /*3520*/  @P3 VIADD R2, R0, 0x8 ;  /* 0x0000000800023836 */ /* 0x000fe20000000000 */
[----:B------:R-:W-:Y:S01]  /*3530*/  PLOP3.LUT P3, PT, PT, PT, UP1, 0x80, 0x8 ;  /* 0x000000000008781c */ /* 0x000fe20003f6f018 */
[C---:B------:R-:W-:Y:S04]  /*3540*/  HMMA.16816.F32.BF16 R24, R160.reuse, R132, R24 ;  /* 0x00000084a018723c */ /* 0x040fe80000041818 */
[----:B------:R-:W-:Y:S02]  /*3550*/  @P6 FSEL R5, R5, -INF , !P5 ;  /* 0xff80000005056808 */ /* 0x000fe40006800000 */
[----:B------:R-:W-:Y:S02]  /*3560*/  PLOP3.LUT P6, PT, PT, PT, UP1, 0x80, 0x8 ;  /* 0x000000000008781c */ /* 0x000fe40003fcf018 */
[----:B------:R-:W-:Y:S01]  /*3570*/  @P0 FSEL R7, R7, -INF , !P5 ;  /* 0xff80000007070808 */ /* 0x000fe20006800000 */
[-C--:B------:R-:W-:Y:S01]  /*3580*/  HMMA.16816.F32.BF16 R28, R160, R134.reuse, R28 ;  /* 0x00000086a01c723c */ /* 0x080fe2000004181c */
[----:B------:R-:W-:Y:S02]  /*3590*/  PLOP3.LUT P0, PT, PT, PT, UP1, 0x80, 0x8 ;  /* 0x000000000008781c */ /* 0x000fe40003f0f018 */
[----:B------:R-:W-:Y:S02]  /*35a0*/  @P4 FSEL R9, R9, -INF , !P5 ;  /* 0xff80000009094808 */ /* 0x000fe40006800000 */
[----:B------:R-:W-:Y:S02]  /*35b0*/  PLOP3.LUT P4, PT, PT, PT, UP1, 0x80, 0x8 ;  /* 0x000000000008781c */ /* 0x000fe40003f8f018 */
[----:B------:R-:W-:Y:S01]  /*35c0*/  @P3 FSEL R11, R11, -INF , !P5 ;  /* 0xff8000000b0b3808 */ /* 0x000fe20006800000 */
[----:B------:R-:W-:Y:S01]  /*35d0*/  HMMA.16816.F32.BF16 R32, R152, R134, R32 ;  /* 0x000000869820723c */ /* 0x000fe20000041820 */
[----:B------:R-:W-:Y:S02]  /*35e0*/  PLOP3.LUT P5, PT, PT, PT, UP1, 0x80, 0x8 ;  /* 0x000000000008781c */ /* 0x000fe40003faf018 */
[----:B------:R-:W-:Y:S02]  /*35f0*/  PLOP3.LUT P3, PT, PT, PT, UP1, 0x80, 0x8 ;  /* 0x000000000008781c */ /* 0x000fe40003f6f018 */
[----:B------:R-:W-:Y:S01]  /*3600*/  @P6 ISETP.GE.AND P6, PT, R2, UR42, PT ;  /* 0x0000002a02006c0c */ /* 0x000fe2000bfc6270 */
[----:B------:R-:W-:Y:S03]  /*3610*/  IMAD.U32 R2, RZ, RZ, UR44 ;  /* 0x0000002cff027e24 */ /* 0x000fe6000f8e00ff */
[----:B------:R-:W-:Y:S01]  /*3620*/  @P0 FSEL R12, R12, -INF , !P6 ;  /* 0xff8000000c0c0808 */ /* 0x000fe20007000000 */
[----:B------:R-:W-:Y:S01]  /*3630*/  IMAD R2, R2, 0x4, R136 ;  /* 0x0000000402027824 */ /* 0x000fe200078e0288 */
[----:B------:R-:W-:Y:S01]  /*3640*/  PLOP3.LUT P0, PT, PT, PT, UP1, 0x80, 0x8 ;  /* 0x000000000008781c */ /* 0x000fe20003f0f018 */
[----:B------:R-:W-:Y:S01]  /*3650*/  IMAD.WIDE.U32 R136, R246, -0x326172a9, RZ ;  /* 0xcd9e8d57f6887825 */ /* 0x000fe200078e00ff */
[----:B------:R-:W-:Y:S02]  /*3660*/  @P4 FSEL R14, R14, -INF , !P6 ;  /* 0xff8000000e0e4808 */ /* 0x000fe40007000000 */
[----:B------:R-:W-:Y:S02]  /*3670*/  PLOP3.LUT P4, PT, PT, PT, UP1, 0x80, 0x8 ;  /* 0x000000000008781c */ /* 0x000fe40003f8f018 */
[----:B------:R-:W-:Y:S02]  /*3680*/  @P5 FSEL R18, R18, -INF , !P6 ;  /* 0xff80000012125808 */ /* 0x000fe40007000000 */
[----:B------:R-:W-:Y:S02]  /*3690*/  PLOP3.LUT P5, PT, PT, PT, UP1, 0x80, 0x8 ;  /* 0x000000000008781c */ /* 0x000fe40003faf018 */
[----:B------:R-:W-:Y:S02]  /*36a0*/  @P3 FSEL R16, R16, -INF , !P6 ;  /* 0xff80000010103808 */ /* 0x000fe40007000000 */
[----:B------:R-:W-:Y:S01]  /*36b0*/  PLOP3.LUT P3, PT, PT, PT, UP1, 0x80, 0x8 ;  /* 0x000000000008781c */ /* 0x000fe20003f6f018 */
[----:B------:R-:W-:Y:S01]  /*36c0*/  @P0 VIADD R3, R0, 0x9 ;  /* 0x0000000900030836 */ /* 0x000fe20000000000 */
[----:B------:R-:W-:Y:S02]  /*36d0*/  PLOP3.LUT P6, PT, PT, PT, UP1, 0x80, 0x8 ;  /* 0x000000000008781c */ /* 0x000fe40003fcf018 */
[----:B------:R-:W-:Y:S02]  /*36e0*/  LOP3.LUT R2, R2, UR47, R249, 0x96, !PT ;  /* 0x0000002f02027c12 */ /* 0x000fe4000f8e96f9 */
[----:B------:R-:W-:Y:S02]  /*36f0*/  @P4 ISETP.GE.AND P4, PT, R3, UR42, PT ;  /* 0x0000002a03004c0c */ /* 0x000fe4000bf86270 */
[----:B------:R-:W-:Y:S01]  /*3700*/  PLOP3.LUT P0, PT, PT, PT, UP1, 0x80, 0x8 ;  /* 0x000000000008781c */ /* 0x000fe20003f0f018 */
[----:B------:R-:W-:Y:S01]  /*3710*/  IMAD.WIDE.U32 R2, R2, -0x326172a9, RZ ;  /* 0xcd9e8d5702027825 */ /* 0x000fe200078e00ff */
[----:B------:R-:W-:Y:S02]  /*3720*/  @P5 FSEL R15, R15, -INF , !P4 ;  /* 0xff8000000f0f5808 */ /* 0x000fe40006000000 */
[----:B------:R-:W-:Y:S02]  /*3730*/  PLOP3.LUT P5, PT, PT, PT, UP1, 0x80, 0x8 ;  /* 0x000000000008781c */ /* 0x000fe40003faf018 */
[----:B------:R-:W-:Y:S02]  /*3740*/  @P3 FSEL R13, R13, -INF , !P4 ;  /* 0xff8000000d0d3808 */ /* 0x000fe40006000000 */
[----:B------:R-:W-:Y:S02]  /*3750*/  PLOP3.LUT P3, PT, PT, PT, UP1, 0x80, 0x8 ;  /* 0x000000000008781c */ /* 0x000fe40003f6f018 */
[----:B------:R-:W-:Y:S02]  /*3760*/  @P6 FSEL R17, R17, -INF , !P4 ;  /* 0xff80000011116808 */ /* 0x000fe40006000000 */
[----:B------:R-:W-:Y:S02]  /*3770*/  PLOP3.LUT P6, PT, PT, PT, UP1, 0x80, 0x8 ;  /* 0x000000000008781c */ /* 0x000fe40003fcf018 */
[--C-:B------:R-:W-:Y:S02]  /*3780*/  LOP3.LUT R143, R136, UR46, R3.reuse, 0x96, !PT ;  /* 0x0000002e888f7c12 */ /* 0x100fe4000f8e9603 */
[----:B------:R-:W-:Y:S01]  /*3790*/  LOP3.LUT R3, R138, UR46, R3, 0x96, !PT ;  /* 0x0000002e8a037c12 */ /* 0x000fe2000f8e9603 */
[C---:B------:R-:W-:Y:S01]  /*37a0*/  @P5 VIADD R142, R0.reuse, 0x11 ;  /* 0x00000011008e5836 */ /* 0x040fe20000000000 */
[----:B------:R-:W-:Y:S02]  /*37b0*/  PLOP3.LUT P5, PT, PT, PT, UP1, 0x80, 0x8 ;  /* 0x000000000008781c */ /* 0x000fe40003faf018 */
[----:B------:R-:W-:Y:S01]  /*37c0*/  @P0 FSEL R19, R19, -INF , !P4 ;  /* 0xff80000013130808 */ /* 0x000fe20006000000 */
[----:B------:R-:W-:Y:S01]  /*37d0*/  @P3 VIADD R136, R0, 0x10 ;  /* 0x0000001000883836 */ /* 0x000fe20000000000 */
[----:B------:R-:W-:Y:S02]  /*37e0*/  PLOP3.LUT P0, PT, PT, PT, UP1, 0x80, 0x8 ;  /* 0x000000000008781c */ /* 0x000fe40003f0f018 */
[----:B------:R-:W-:Y:S02]  /*37f0*/  PLOP3.LUT P4, PT, PT, PT, UP1, 0x80, 0x8 ;  /* 0x000000000008781c */ /* 0x000fe40003f8f018 */
[----:B------:R-:W-:Y:S02]  /*3800*/  @P6 ISETP.GE.AND P6, PT, R136, UR42, PT ;  /* 0x0000002a88006c0c */ /* 0x000fe4000bfc6270 */
[----:B------:R-:W-:Y:S03]  /*3810*/  PLOP3.LUT P3, PT, PT, PT, UP1, 0x80, 0x8 ;  /* 0x000000000008781c */ /* 0x000fe60003f6f018 */
[----:B------:R-:W-:Y:S04]  /*3820*/  @P5 ISETP.GE.AND P5, PT, R142, UR42, PT ;  /* 0x0000002a8e005c0c */ /* 0x000fe8000bfa6270 */
[----:B------:R-:W-:Y:S01]  /*3830*/  @P0 VIADD R146, R0, 0x18 ;  /* 0x0000001800920836 */ /* 0x000fe20000000000 */
[----:B------:R-:W-:Y:S02]  /*3840*/  PLOP3.LUT P0, PT, PT, PT, UP1, 0x80, 0x8 ;  /* 0x000000000008781c */ /* 0x000fe40003f0f018 */
[----:B------:R-:W-:Y:S02]  /*3850*/  @P4 FSEL R20, R20, -INF , !P6 ;  /* 0xff80000014144808 */ /* 0x000fe40007000000 */
[----:B------:R-:W-:Y:S02]  /*3860*/  PLOP3.LUT P4, PT, PT, PT, UP1, 0x80, 0x8 ;  /* 0x000000000008781c */ /* 0x000fe40003f8f018 */
[----:B------:R-:W-:Y:S02]  /*3870*/  @P3 FSEL R22, R22, -INF , !P6 ;  /* 0xff80000016163808 */ /* 0x000fe40007000000 */
[----:B------:R-:W-:Y:S05]  /*3880*/  PLOP3.LUT P3, PT, PT, PT, UP1, 0x80, 0x8 ;  /* 0x000000000008781c */ /* 0x000fea0003f6f018 */
[----:B------:R-:W-:Y:S02]  /*3890*/  @P0 FSEL R24, R24, -INF , !P6 ;  /* 0xff80000018180808 */ /* 0x000fe40007000000 */
[----:B------:R-:W-:Y:S02]  /*38a0*/  PLOP3.LUT P0, PT, PT, PT, UP1, 0x80, 0x8 ;  /* 0x000000000008781c */ /* 0x000fe40003f0f018 */
[----:B------:R-:W-:Y:S02]  /*38b0*/  @P4 FSEL R26, R26, -INF , !P6 ;  /* 0xff8000001a1a4808 */ /* 0x000fe40007000000 */
[----:B------:R-:W-:Y:S02]  /*38c0*/  PLOP3.LUT P4, PT, PT, PT, UP1, 0x80, 0x8 ;  /* 0x000000000008781c */ /* 0x000fe40003f8f018 */
[----:B------:R-:W-:Y:S02]  /*38d0*/  @P3 ISETP.GE.AND P3, PT, R146, UR42, PT ;  /* 0x0000002a92003c0c */ /* 0x000fe4000bf66270 */
[----:B------:R-:W-:Y:S05]  /*38e0*/  PLOP3.LUT P6, PT, PT, PT, UP1, 0x80, 0x8 ;  /* 0x000000000008781c */ /* 0x000fea0003fcf018 */
[----:B------:R-:W-:Y:S01]  /*38f0*/  @P0 VIADD R0, R0, 0x19 ;  /* 0x0000001900000836 */ /* 0x000fe20000000000 */
[----:B------:R-:W-:Y:S03]  /*3900*/  PLOP3.LUT P0, PT, PT, PT, UP1, 0x80, 0x8 ;  /* 0x000000000008781c */ /* 0x000fe60003f0f018 */
[----:B------:R-:W-:Y:S02]  /*3910*/  @P4 FSEL R23, R23, -INF , !P5 ;  /* 0xff80000017174808 */ /* 0x000fe40006800000 */
[----:B------:R-:W-:Y:S02]  /*3920*/  PLOP3.LUT P4, PT, PT, PT, UP1, 0x80, 0x8 ;  /* 0x000000000008781c */ /* 0x000fe40003f8f018 */
[----:B------:R-:W-:Y:S02]  /*3930*/  @P6 FSEL R21, R21, -INF , !P5 ;  /* 0xff80000015156808 */ /* 0x000fe40006800000 */
[----:B------:R-:W-:Y:S04]  /*3940*/  PLOP3.LUT P6, PT, PT, PT, UP1, 0x80, 0x8 ;  /* 0x000000000008781c */ /* 0x000fe80003fcf018 */
[----:B------:R-:W-:Y:S02]  /*3950*/  @P0 FSEL R25, R25, -INF , !P5 ;  /* 0xff80000019190808 */ /* 0x000fe40006800000 */
[----:B------:R-:W-:Y:S03]  /*3960*/  PLOP3.LUT P0, PT, PT, PT, UP1, 0x80, 0x8 ;  /* 0x000000000008781c */ /* 0x000fe60003f0f018 */
[----:B------:R-:W-:Y:S02]  /*3970*/  @P4 FSEL R27, R27, -INF , !P5 ;  /* 0xff8000001b1b4808 */ /* 0x000fe40006800000 */
[----:B------:R-:W-:Y:S02]  /*3980*/  PLOP3.LUT P5, PT, PT, PT, UP1, 0x80, 0x8 ;  /* 0x000000000008781c */ /* 0x000fe40003faf018 */
[----:B------:R-:W-:Y:S02]  /*3990*/  PLOP3.LUT P4, PT, PT, PT, UP1, 0x80, 0x8 ;  /* 0x000000000008781c */ /* 0x000fe40003f8f018 */
[----:B------:R-:W-:Y:S04]  /*39a0*/  @P6 ISETP.GE.AND P6, PT, R0, UR42, PT ;  /* 0x0000002a00006c0c */ /* 0x000fe8000bfc6270 */
[----:B------:R-:W-:Y:S02]  /*39b0*/  @P0 FSEL R28, R28, -INF , !P3 ;  /* 0xff8000001c1c0808 */ /* 0x000fe40005800000 */
[----:B------:R-:W-:Y:S03]  /*39c0*/  PLOP3.LUT P0, PT, PT, PT, UP1, 0x80, 0x8 ;  /* 0x000000000008781c */ /* 0x000fe60003f0f018 */
[----:B------:R-:W-:Y:S02]  /*39d0*/  @P5 FSEL R32, R32, -INF , !P3 ;  /* 0xff80000020205808 */ /* 0x000fe40005800000 */
[----:B------:R-:W-:Y:S02]  /*39e0*/  PLOP3.LUT P5, PT, PT, PT, UP1, 0x80, 0x8 ;  /* 0x000000000008781c */ /* 0x000fe40003faf018 */
[----:B------:R-:W-:Y:S02]  /*39f0*/  @P4 FSEL R30, R30, -INF , !P3 ;  /* 0xff8000001e1e4808 */ /* 0x000fe40005800000 */
[----:B------:R-:W-:Y:S04]  /*3a00*/  PLOP3.LUT P4, PT, PT, PT, UP1, 0x80, 0x8 ;  /* 0x000000000008781c */ /* 0x000fe80003f8f018 */
[----:B------:R-:W-:Y:S02]  /*3a10*/  @P0 FSEL R34, R34, -INF , !P3 ;  /* 0xff80000022220808 */ /* 0x000fe40005800000 */
[----:B------:R-:W-:Y:S02]  /*3a20*/  PLOP3.LUT P0, PT, PT, PT, UP1, 0x80, 0x8 ;  /* 0x000000000008781c */ /* 0x000fe40003f0f018 */
[----:B------:R-:W-:Y:S02]  /*3a30*/  PLOP3.LUT P3, PT, PT, PT, UP1, 0x80, 0x8 ;  /* 0x000000000008781c */ /* 0x000fe40003f6f018 */
[----:B------:R-:W-:Y:S03]  /*3a40*/  @P5 FSEL R31, R31, -INF , !P6 ;  /* 0xff8000001f1f5808 */ /* 0x000fe60007000000 */
[----:B------:R-:W-:Y:S06]  /*3a50*/  @P4 FSEL R29, R29, -INF , !P6 ;  /* 0xff8000001d1d4808 */ /* 0x000fec0007000000 */
[----:B------:R-:W-:Y:S02]  /*3a60*/  @P0 FSEL R33, R33, -INF , !P6 ;  /* 0xff80000021210808 */ /* 0x000fe40007000000 */
[----:B------:R-:W-:Y:S02]  /*3a70*/  @P3 FSEL R35, R35, -INF , !P6 ;  /* 0xff80000023233808 */ /* 0x000fe40007000000 */
[----:B-----5:R-:W-:Y:S02]  /*3a80*/  FSETP.NEU.FTZ.AND P6, PT, R252, -INF , PT ;  /* 0xff800000fc00780b */ /* 0x020fe40003fdd000 */
[C---:B--2---:R-:W-:Y:S02]  /*3a90*/  LOP3.LUT R137, R140.reuse, UR48, R137, 0x96, !PT ;  /* 0x000000308c897c12 */ /* 0x044fe4000f8e9689 */
[----:B------:R-:W-:Y:S03]  /*3aa0*/  LOP3.LUT R132, R140, UR48, R139, 0x96, !PT ;  /* 0x000000308c847c12 */ /* 0x000fe6000f8e968b */
[----:B------:R-:W-:Y:S04]  /*3ab0*/  IMAD.WIDE.U32 R148, R137, -0x2daee0ad, RZ ;  /* 0xd2511f5389947825 */ /* 0x000fe800078e00ff */
[----:B------:R-:W-:Y:S01]  /*3ac0*/  IMAD.WIDE.U32 R132, R132, -0x2daee0ad, RZ ;  /* 0xd2511f5384847825 */ /* 0x000fe200078e00ff */
[C---:B------:R-:W-:Y:S03]  /*3ad0*/  LOP3.LUT R139, R248.reuse, UR36, R149, 0x96, !PT ;  /* 0x00000024f88b7c12 */ /* 0x040fe6000f8e9695 */
[----:B------:R-:W-:Y:S01]  /*3ae0*/  IMAD.WIDE.U32 R136, R143, -0x2daee0ad, RZ ;  /* 0xd2511f538f887825 */ /* 0x000fe200078e00ff */
[----:B------:R-:W-:Y:S03]  /*3af0*/  LOP3.LUT R140, R248, UR36, R133, 0x96, !PT ;  /* 0x00000024f88c7c12 */ /* 0x000fe6000f8e9685 */
[----:B------:R-:W-:Y:S01]  /*3b00*/  IMAD.WIDE.U32 R138, R139, -0x326172a9, RZ ;  /* 0xcd9e8d578b8a7825 */ /* 0x000fe200078e00ff */
[----:B------:R-:W-:Y:S03]  /*3b10*/  LOP3.LUT R133, R148, UR25, R137, 0x96, !PT ;  /* 0x0000001994857c12 */ /* 0x000fe6000f8e9689 */
[----:B------:R-:W-:Y:S01]  /*3b20*/  IMAD.WIDE.U32 R140, R140, -0x326172a9, RZ ;  /* 0xcd9e8d578c8c7825 */ /* 0x000fe200078e00ff */
[C---:B------:R-:W-:Y:S04]  /*3b30*/  LOP3.LUT R144, R2.reuse, UR31, R139, 0x96, !PT ;  /* 0x0000001f02907c12 */ /* 0x040fe8000f8e968b */
[----:B------:R-:W-:Y:S01]  /*3b40*/  LOP3.LUT R142, R2, UR31, R141, 0x96, !PT ;  /* 0x0000001f028e7c12 */ /* 0x000fe2000f8e968d */
[----:B------:R-:W-:Y:S04]  /*3b50*/  IMAD.WIDE.U32 R144, R144, -0x2daee0ad, RZ ;  /* 0xd2511f5390907825 */ /* 0x000fe800078e00ff */
[----:B------:R-:W-:Y:S01]  /*3b60*/  IMAD.WIDE.U32 R2, R3, -0x2daee0ad, RZ ;  /* 0xd2511f5303027825 */ /* 0x000fe200078e00ff */
[----:B------:R-:W-:Y:S03]  /*3b70*/  LOP3.LUT R148, R136, UR23, R145, 0x96, !PT ;  /* 0x0000001788947c12 */ /* 0x000fe6000f8e9691 */
[----:B------:R-:W-:Y:S01]  /*3b80*/  IMAD.WIDE.U32 R142, R142, -0x2daee0ad, RZ ;  /* 0xd2511f538e8e7825 */ /* 0x000fe200078e00ff */
[----:B------:R-:W-:Y:S03]  /*3b90*/  LOP3.LUT R3, R132, UR25, R3, 0x96, !PT ;  /* 0x0000001984037c12 */ /* 0x000fe6000f8e9603 */
[----:B------:R-:W-:Y:S01]  /*3ba0*/  IMAD.WIDE.U32 R148, R148, -0x326172a9, RZ ;  /* 0xcd9e8d5794947825 */ /* 0x000fe200078e00ff */
[----:B------:R-:W-:Y:S03]  /*3bb0*/  LOP3.LUT R146, R2, UR23, R143, 0x96, !PT ;  /* 0x0000001702927c12 */ /* 0x000fe6000f8e968f */
[----:B------:R-:W-:Y:S04]  /*3bc0*/  IMAD.WIDE.U32 R132, R133, -0x326172a9, RZ ;  /* 0xcd9e8d5785847825 */ /* 0x000fe800078e00ff */
[----:B------:R-:W-:Y:S01]  /*3bd0*/  IMAD.WIDE.U32 R2, R3, -0x326172a9, RZ ;  /* 0xcd9e8d5703027825 */ /* 0x000fe200078e00ff */
[----:B------:R-:W-:Y:S02]  /*3be0*/  LOP3.LUT R136, R132, UR22, R149, 0x96, !PT ;  /* 0x0000001684887c12 */ /* 0x000fe4000f8e9695 */
[----:B------:R-:W2:Y:S01]  /*3bf0*/  LDL R149, [R1+0x8] ;  /* 0x0000080001957983 */ /* 0x000ea20000100800 */
[----:B------:R-:W-:Y:S01]  /*3c00*/  IMAD.WIDE.U32 R146, R146, -0x326172a9, RZ ;  /* 0xcd9e8d5792927825 */ /* 0x000fe200078e00ff */
[----:B------:R-:W-:Y:S02]  /*3c10*/  LOP3.LUT R3, R140, UR24, R3, 0x96, !PT ;  /* 0x000000188c037c12 */ /* 0x000fe4000f8e9603 */
[----:B------:R-:W-:Y:S01]  /*3c20*/  LOP3.LUT R133, R138, UR24, R133, 0x96, !PT ;  /* 0x000000188a857c12 */ /* 0x000fe2000f8e9685 */
[----:B------:R-:W-:Y:S01]  /*3c30*/  IMAD.WIDE.U32 R136, R136, -0x2daee0ad, RZ ;  /* 0xd2511f5388887825 */ /* 0x000fe200078e00ff */
[----:B------:R-:W-:Y:S02]  /*3c40*/  LOP3.LUT R138, R2, UR22, R147, 0x96, !PT ;  /* 0x00000016028a7c12 */ /* 0x000fe4000f8e9693 */
[----:B---3--:R-:W-:Y:S01]  /*3c50*/  FSETP.NEU.FTZ.AND P0, PT, R150, -INF , PT ;  /* 0xff8000009600780b */ /* 0x008fe20003f1d000 */
[----:B------:R-:W-:Y:S04]  /*3c60*/  IMAD.WIDE.U32 R2, R3, -0x2daee0ad, RZ ;  /* 0xd2511f5303027825 */ /* 0x000fe800078e00ff */
[----:B------:R-:W-:Y:S01]  /*3c70*/  IMAD.WIDE.U32 R132, R133, -0x2daee0ad, RZ ;  /* 0xd2511f5385847825 */ /* 0x000fe200078e00ff */
[----:B------:R-:W-:Y:S03]  /*3c80*/  LOP3.LUT R142, R142, UR21, R3, 0x96, !PT ;  /* 0x000000158e8e7c12 */ /* 0x000fe6000f8e9603 */
[----:B------:R-:W-:Y:S01]  /*3c90*/  IMAD.WIDE.U32 R138, R138, -0x2daee0ad, RZ ;  /* 0xd2511f538a8a7825 */ /* 0x000fe200078e00ff */
[----:B------:R-:W-:Y:S02]  /*3ca0*/  LOP3.LUT R133, R144, UR21, R133, 0x96, !PT ;  /* 0x0000001590857c12 */ /* 0x000fe4000f8e9685 */
[----:B------:R-:W-:Y:S01]  /*3cb0*/  LOP3.LUT R3, R132, UR19, R137, 0x96, !PT ;  /* 0x0000001384037c12 */ /* 0x000fe2000f8e9689 */
[----:B------:R-:W-:Y:S01]  /*3cc0*/  IMAD.WIDE.U32 R134, R142, -0x326172a9, RZ ;  /* 0xcd9e8d578e867825 */ /* 0x000fe200078e00ff */
[----:B------:R-:W-:Y:S03]  /*3cd0*/  LOP3.LUT R137, R2, UR19, R139, 0x96, !PT ;  /* 0x0000001302897c12 */ /* 0x000fe6000f8e968b */
[----:B------:R-:W-:Y:S01]  /*3ce0*/  IMAD.WIDE.U32 R2, R3, -0x326172a9, RZ ;  /* 0xcd9e8d5703027825 */ /* 0x000fe200078e00ff */
[----:B------:R-:W-:Y:S03]  /*3cf0*/  LOP3.LUT R147, R146, UR20, R135, 0x96, !PT ;  /* 0x0000001492937c12 */ /* 0x000fe6000f8e9687 */
[----:B------:R-:W-:Y:S01]  /*3d00*/  FMUL.FTZ R135, R250, 1.4426950216293334961 ;  /* 0x3fb8aa3bfa877820 */ /* 0x000fe20000410000 */
[----:B------:R-:W-:Y:S01]  /*3d10*/  IMAD.WIDE.U32 R132, R133, -0x326172a9, RZ ;  /* 0xcd9e8d5785847825 */ /* 0x000fe200078e00ff */
[C---:B------:R-:W-:Y:S02]  /*3d20*/  PRMT R145, R2.reuse, 0x7772, RZ ;  /* 0x0000777202917816 */ /* 0x040fe400000000ff */
[----:B------:R-:W-:Y:S02]  /*3d30*/  PRMT R143, R2, 0x7770, RZ ;  /* 0x00007770028f7816 */ /* 0x000fe400000000ff */
[----:B------:R-:W-:Y:S01]  /*3d40*/  LOP3.LUT R0, R132, UR18, R3, 0x96, !PT ;  /* 0x0000001284007c12 */ /* 0x000fe2000f8e9603 */
[----:B------:R-:W-:Y:S01]  /*3d50*/  FMUL.FTZ R132, R150, 1.4426950216293334961 ;  /* 0x3fb8aa3b96847820 */ /* 0x000fe20000410000 */
[C---:B------:R-:W-:Y:S01]  /*3d60*/  PRMT R144, R2.reuse, 0x7773, RZ ;  /* 0x0000777302907816 */ /* 0x040fe200000000ff */
[----:B------:R-:W-:Y:S01]  /*3d70*/  IMAD.MOV.U32 R150, RZ, RZ, 0x10 ;  /* 0x00000010ff967424 */ /* 0x000fe200078e00ff */
[----:B------:R-:W-:Y:S01]  /*3d80*/  PRMT R142, R2, 0x7771, RZ ;  /* 0x00007771028e7816 */ /* 0x000fe200000000ff */
[----:B------:R-:W-:Y:S01]  /*3d90*/  IMAD.WIDE.U32 R2, R137, -0x326172a9, RZ ;  /* 0xcd9e8d5789027825 */ /* 0x000fe200078e00ff */
[----:B------:R-:W-:Y:S02]  /*3da0*/  FSEL R132, R132, RZ, P0 ;  /* 0x000000ff84847208 */ /* 0x000fe40000000000 */
[----:B------:R-:W-:Y:S01]  /*3db0*/  LOP3.LUT R148, R148, UR20, R133, 0x96, !PT ;  /* 0x0000001494947c12 */ /* 0x000fe2000f8e9685 */
[----:B------:R-:W-:Y:S01]  /*3dc0*/  FMUL.FTZ R137, R251, 1.4426950216293334961 ;  /* 0x3fb8aa3bfb897820 */ /* 0x000fe20000410000 */
[----:B------:R-:W-:Y:S01]  /*3dd0*/  LOP3.LUT R133, R134, UR18, R3, 0x96, !PT ;  /* 0x0000001286857c12 */ /* 0x000fe2000f8e9603 */
[--C-:B------:R-:W-:Y:S01]  /*3de0*/  FFMA.FTZ R4, R4, UR10, -R132.reuse ;  /* 0x0000000a04047c23 */ /* 0x100fe20008010884 */
[C---:B------:R-:W-:Y:S01]  /*3df0*/  PRMT R139, R2.reuse, 0x7771, RZ ;  /* 0x00007771028b7816 */ /* 0x040fe200000000ff */
[--C-:B------:R-:W-:Y:S01]  /*3e00*/  FFMA.FTZ R5, R5, UR10, -R132.reuse ;  /* 0x0000000a05057c23 */ /* 0x100fe20008010884 */
[C---:B------:R-:W-:Y:S01]  /*3e10*/  PRMT R140, R2.reuse, 0x7772, RZ ;  /* 0x00007772028c7816 */ /* 0x040fe200000000ff */
[----:B------:R1:W3:Y:S01]  /*3e20*/  MUFU.EX2 R146, R4 ;  /* 0x0000000400927308 */ /* 0x0002e20000000800 */
[C---:B------:R-:W-:Y:S01]  /*3e30*/  PRMT R134, R2.reuse, 0x7770, RZ ;  /* 0x0000777002867816 */ /* 0x040fe200000000ff */
[----:B------:R-:W-:Y:S01]  /*3e40*/  FFMA.FTZ R17, R17, UR10, -R132 ;  /* 0x0000000a11117c23 */ /* 0x000fe20008010884 */
[----:B------:R-:W-:Y:S07]  /*3e50*/  PRMT R141, R2, 0x7773, RZ ;  /* 0x00007773028d7816 */ /* 0x000fee00000000ff */
[----:B------:R-:W4:Y:S01]  /*3e60*/  MUFU.EX2 R171, R5 ;  /* 0x0000000500ab7308 */ /* 0x000f220000000800 */
[----:B------:R-:W-:Y:S01]  /*3e70*/  SHF.R.U32.HI R2, RZ, 0x18, R0 ;  /* 0x00000018ff027819 */ /* 0x000fe20000011600 */
[--C-:B------:R-:W-:Y:S01]  /*3e80*/  FFMA.FTZ R20, R20, UR10, -R132.reuse ;  /* 0x0000000a14147c23 */ /* 0x100fe20008010884 */
[----:B------:R-:W-:Y:S07]  /*3e90*/  LOP3.LUT R3, R0, 0xff, RZ, 0xc0, !PT ;  /* 0x000000ff00037812 */ /* 0x000fee00078ec0ff */
[----:B------:R-:W-:Y:S01]  /*3ea0*/  MUFU.EX2 R163, R17 ;  /* 0x0000001100a37308 */ /* 0x000fe20000000800 */
[----:B------:R-:W-:Y:S01]  /*3eb0*/  ISETP.LE.U32.AND P5, PT, R2, UR9, PT ;  /* 0x0000000902007c0c */ /* 0x000fe2000bfa3070 */
[----:B------:R-:W-:Y:S01]  /*3ec0*/  FFMA.FTZ R21, R21, UR10, -R132 ;  /* 0x0000000a15157c23 */ /* 0x000fe20008010884 */
[----:B------:R-:W-:Y:S07]  /*3ed0*/  PRMT R2, R0, 0x7632, R2 ;  /* 0x0000763200027816 */ /* 0x000fee0000000002 */
[----:B------:R-:W-:Y:S01]  /*3ee0*/  MUFU.EX2 R159, R20 ;  /* 0x00000014009f7308 */ /* 0x000fe20000000800 */
[----:B------:R-:W-:Y:S01]  /*3ef0*/  ISETP.LE.U32.AND P4, PT, R3, UR9, PT ;  /* 0x0000000903007c0c */ /* 0x000fe2000bf83070 */
[----:B------:R-:W-:Y:S01]  /*3f00*/  FMUL.FTZ R3, R252, 1.4426950216293334961 ;  /* 0x3fb8aa3bfc037820 */ /* 0x000fe20000410000 */
[----:B------:R-:W-:Y:S07]  /*3f10*/  LOP3.LUT R0, R0, 0xffff, RZ, 0xc0, !PT ;  /* 0x0000ffff00007812 */ /* 0x000fee00078ec0ff */
[----:B------:R-:W-:Y:S01]  /*3f20*/  MUFU.EX2 R158, R21 ;  /* 0x00000015009e7308 */ /* 0x000fe20000000800 */
[----:B------:R-:W-:Y:S01]  /*3f30*/  ISETP.LE.U32.AND P3, PT, R134, UR9, PT ;  /* 0x0000000986007c0c */ /* 0x000fe2000bf63070 */
[----:B------:R-:W-:Y:S01]  /*3f40*/  FFMA.FTZ R16, R16, UR10, -R132 ;  /* 0x0000000a10107c23 */ /* 0x000fe20008010884 */
[----:B------:R-:W-:Y:S01]  /*3f50*/  SHF.R.U32.HI R0, RZ, 0x8, R0 ;  /* 0x00000008ff007819 */ /* 0x000fe20000011600 */
[--C-:B------:R-:W-:Y:S01]  /*3f60*/  FFMA.FTZ R32, R32, UR10, -R132.reuse ;  /* 0x0000000a20207c23 */ /* 0x100fe20008010884 */
[----:B------:R-:W-:Y:S05]  /*3f70*/  FSEL R3, R3, RZ, P6 ;  /* 0x000000ff03037208 */ /* 0x000fea0003000000 */
[----:B------:R-:W-:Y:S01]  /*3f80*/  MUFU.EX2 R166, R16 ;  /* 0x0000001000a67308 */ /* 0x000fe20000000800 */
[----:B------:R-:W-:Y:S01]  /*3f90*/  FSETP.NEU.FTZ.AND P6, PT, R250, -INF , PT ;  /* 0xff800000fa00780b */ /* 0x000fe20003fdd000 */
[----:B------:R-:W-:Y:S01]  /*3fa0*/  FFMA.FTZ R132, R33, UR10, -R132 ;  /* 0x0000000a21847c23 */ /* 0x000fe20008010884 */
[----:B-1----:R-:W-:Y:S01]  /*3fb0*/  LOP3.LUT R4, R0, 0xffff, RZ, 0xc0, !PT ;  /* 0x0000ffff00047812 */ /* 0x002fe200078ec0ff */
[--C-:B------:R-:W-:Y:S01]  /*3fc0*/  FFMA.FTZ R6, R6, UR10, -R3.reuse ;  /* 0x0000000a06067c23 */ /* 0x100fe20008010803 */
[----:B------:R-:W-:Y:S01]  /*3fd0*/  FSEL R0, R135, RZ, P6 ;  /* 0x000000ff87007208 */ /* 0x000fe20003000000 */
[----:B---3--:R-:W-:Y:S01]  /*3fe0*/  @!P4 FADD.FTZ R146, -R146, -RZ ;  /* 0x800000ff9292c221 */ /* 0x008fe20000010100 */
[----:B------:R-:W-:Y:S03]  /*3ff0*/  FSETP.NEU.FTZ.AND P0, PT, R251, -INF , PT ;  /* 0xff800000fb00780b */ /* 0x000fe60003f1d000 */
[----:B------:R-:W1:Y:S01]  /*4000*/  MUFU.EX2 R232, R6 ;  /* 0x0000000600e87308 */ /* 0x000e620000000800 */
[----:B------:R-:W-:Y:S01]  /*4010*/  ISETP.LE.U32.AND P6, PT, R4, UR9, PT ;  /* 0x0000000904007c0c */ /* 0x000fe2000bfc3070 */
[----:B------:R-:W-:Y:S01]  /*4020*/  FFMA.FTZ R7, R7, UR10, -R3 ;  /* 0x0000000a07077c23 */ /* 0x000fe20008010803 */
[----:B------:R-:W-:Y:S01]  /*4030*/  LOP3.LUT R134, R2, 0xff, RZ, 0xc0, !PT ;  /* 0x000000ff02867812 */ /* 0x000fe200078ec0ff */
[--C-:B------:R-:W-:Y:S01]  /*4040*/  FFMA.FTZ R14, R14, UR10, -R0.reuse ;  /* 0x0000000a0e0e7c23 */ /* 0x100fe20008010800 */
[----:B------:R-:W-:Y:S05]  /*4050*/  LOP3.LUT R4, R133, 0xff, RZ, 0xc0, !PT ;  /* 0x000000ff85047812 */ /* 0x000fea00078ec0ff */
[----:B------:R-:W3:Y:S01]  /*4060*/  MUFU.EX2 R175, R7 ;  /* 0x0000000700af7308 */ /* 0x000ee20000000800 */
[----:B------:R-:W-:Y:S01]  /*4070*/  FSEL R2, R137, RZ, P0 ;  /* 0x000000ff89027208 */ /* 0x000fe20000000000 */
[----:B------:R-:W-:Y:S01]  /*4080*/  FFMA.FTZ R11, R11, UR10, -R0 ;  /* 0x0000000a0b0b7c23 */ /* 0x000fe20008010800 */
[----:B------:R-:W-:Y:S07]  /*4090*/  ISETP.LE.U32.AND P0, PT, R134, UR9, PT ;  /* 0x0000000986007c0c */ /* 0x000fee000bf03070 */
[----:B------:R-:W-:Y:S01]  /*40a0*/  MUFU.EX2 R174, R14 ;  /* 0x0000000e00ae7308 */ /* 0x000fe20000000800 */
[----:B------:R-:W-:Y:S01]  /*40b0*/  ISETP.LE.U32.AND P4, PT, R4, UR9, PT ;  /* 0x0000000904007c0c */ /* 0x000fe2000bf83070 */
[----:B------:R-:W-:Y:S01]  /*40c0*/  FFMA.FTZ R9, R9, UR10, -R2 ;  /* 0x0000000a09097c23 */ /* 0x000fe20008010802 */
[----:B------:R-:W-:Y:S01]  /*40d0*/  PRMT R4, R133, 0x7632, R4 ;  /* 0x0000763285047816 */ /* 0x000fe20000000004 */
[----:B----4-:R-:W-:Y:S01]  /*40e0*/  @!P6 FADD.FTZ R171, -R171, -RZ ;  /* 0x800000ffababe221 */ /* 0x010fe20000010100 */
[----:B------:R-:W-:Y:S05]  /*40f0*/  LOP3.LUT R5, R133, 0xffff, RZ, 0xc0, !PT ;  /* 0x0000ffff85057812 */ /* 0x000fea00078ec0ff */
[----:B------:R4:W4:Y:S01]  /*4100*/  MUFU.EX2 R233, R9 ;  /* 0x0000000900e97308 */ /* 0x0009220000000800 */
[----:B------:R-:W-:Y:S01]  /*4110*/  LOP3.LUT R4, R4, 0xff, RZ, 0xc0, !PT ;  /* 0x000000ff04047812 */ /* 0x000fe200078ec0ff */
[----:B------:R-:W-:Y:S01]  /*4120*/  FFMA.FTZ R8, R8, UR10, -R2 ;  /* 0x0000000a08087c23 */ /* 0x000fe20008010802 */
[----:B------:R-:W-:Y:S01]  /*4130*/  SHF.R.U32.HI R5, RZ, 0x8, R5 ;  /* 0x00000008ff057819 */ /* 0x000fe20000011605 */
[----:B------:R-:W-:Y:S01]  /*4140*/  FFMA.FTZ R10, R10, UR10, -R0 ;  /* 0x0000000a0a0a7c23 */ /* 0x000fe20008010800 */
[----:B------:R-:W-:Y:S01]  /*4150*/  ISETP.LE.U32.AND P6, PT, R4, UR9, PT ;  /* 0x0000000904007c0c */ /* 0x000fe2000bfc3070 */
[----:B-1----:R-:W-:Y:S01]  /*4160*/  @!P0 FADD.FTZ R232, -R232, -RZ ;  /* 0x800000ffe8e88221 */ /* 0x002fe20000010100 */
[----:B------:R-:W-:Y:S01]  /*4170*/  LOP3.LUT R4, R5, 0xffff, RZ, 0xc0, !PT ;  /* 0x0000ffff05047812 */ /* 0x000fe200078ec0ff */
[----:B------:R-:W-:Y:S01]  /*4180*/  FFMA.FTZ R12, R12, UR10, -R2 ;  /* 0x0000000a0c0c7c23 */ /* 0x000fe20008010802 */
[----:B------:R-:W-:Y:S01]  /*4190*/  SHF.R.U32.HI R133, RZ, 0x18, R133 ;  /* 0x00000018ff857819 */ /* 0x000fe20000011685 */
[----:B------:R-:W1:Y:S01]  /*41a0*/  MUFU.EX2 R235, R8 ;  /* 0x0000000800eb7308 */ /* 0x000e620000000800 */
[----:B------:R-:W-:Y:S01]  /*41b0*/  ISETP.LE.U32.AND P0, PT, R4, UR9, PT ;  /* 0x0000000904007c0c */ /* 0x000fe2000bf03070 */
[----:B---3--:R-:W-:Y:S01]  /*41c0*/  @!P5 FADD.FTZ R175, -R175, -RZ ;  /* 0x800000ffafafd221 */ /* 0x008fe20000010100 */
[----:B------:R-:W-:Y:S07]  /*41d0*/  ISETP.LE.U32.AND P5, PT, R133, UR9, PT ;  /* 0x0000000985007c0c */ /* 0x000fee000bfa3070 */
[----:B------:R-:W3:Y:S01]  /*41e0*/  MUFU.EX2 R234, R11 ;  /* 0x0000000b00ea7308 */ /* 0x000ee20000000800 */
[----:B------:R-:W-:Y:S01]  /*41f0*/  FFMA.FTZ R15, R15, UR10, -R0 ;  /* 0x0000000a0f0f7c23 */ /* 0x000fe20008010800 */
[----:B------:R-:W-:Y:S04]  /*4200*/  IMAD.WIDE.U32 R6, R148, -0x2daee0ad, RZ ;  /* 0xd2511f5394067825 */ /* 0x000fe800078e00ff */
[----:B------:R-:W-:Y:S04]  /*4210*/  FFMA.FTZ R13, R13, UR10, -R2 ;  /* 0x0000000a0d0d7c23 */ /* 0x000fe80008010802 */
[----:B------:R3:W-:Y:S01]  /*4220*/  MUFU.EX2 R173, R12 ;  /* 0x0000000c00ad7308 */ /* 0x0007e20000000800 */
[----:B------:R-:W-:Y:S01]  /*4230*/  FFMA.FTZ R19, R19, UR10, -R3 ;  /* 0x0000000a13137c23 */ /* 0x000fe20008010803 */
[----:B------:R-:W-:Y:S01]  /*4240*/  IMAD.WIDE.U32 R4, R147, -0x2daee0ad, RZ ;  /* 0xd2511f5393047825 */ /* 0x000fe200078e00ff */
[----:B------:R-:W-:Y:S07]  /*4250*/  LOP3.LUT R7, R136, UR17, R7, 0x96, !PT ;  /* 0x0000001188077c12 */ /* 0x000fee000f8e9607 */
[----:B------:R3:W-:Y:S01]  /*4260*/  MUFU.EX2 R236, R10 ;  /* 0x0000000a00ec7308 */ /* 0x0007e20000000800 */
[----:B----4-:R-:W-:Y:S01]  /*4270*/  PRMT R9, R6, 0x7770, RZ ;  /* 0x0000777006097816 */ /* 0x010fe200000000ff */
[----:B------:R-:W-:Y:S01]  /*4280*/  @!P0 FADD.FTZ R233, -R233, -RZ ;  /* 0x800000ffe9e98221 */ /* 0x000fe20000010100 */
[----:B------:R-:W-:Y:S07]  /*4290*/  ISETP.GT.U32.AND P0, PT, R140, UR9, PT ;  /* 0x000000098c007c0c */ /* 0x000fee000bf04070 */
[----:B------:R-:W-:Y:S01]  /*42a0*/  MUFU.EX2 R170, R15 ;  /* 0x0000000f00aa7308 */ /* 0x000fe20000000800 */
[----:B-1----:R-:W-:Y:S01]  /*42b0*/  @!P4 FADD.FTZ R235, -R235, -RZ ;  /* 0x800000ffebebc221 */ /* 0x002fe20000010100 */
[----:B------:R-:W-:Y:S01]  /*42c0*/  ISETP.GT.U32.AND P4, PT, R139, UR9, PT ;  /* 0x000000098b007c0c */ /* 0x000fe2000bf84070 */
[----:B---3--:R-:W-:Y:S07]  /*42d0*/  @!P5 FADD.FTZ R234, -R234, -RZ ;  /* 0x800000ffeaead221 */ /* 0x008fee0000010100 */
[----:B------:R-:W1:Y:S01]  /*42e0*/  MUFU.EX2 R172, R13 ;  /* 0x0000000d00ac7308 */ /* 0x000e620000000800 */
[----:B------:R-:W-:Y:S01]  /*42f0*/  ISETP.GT.U32.AND P5, PT, R142, UR9, PT ;  /* 0x000000098e007c0c */ /* 0x000fe2000bfa4070 */
[--C-:B------:R-:W-:Y:S01]  /*4300*/  FFMA.FTZ R22, R22, UR10, -R3.reuse ;  /* 0x0000000a16167c23 */ /* 0x100fe20008010803 */
[C---:B------:R-:W-:Y:S07]  /*4310*/  PRMT R12, R6.reuse, 0x7772, RZ ;  /* 0x00007772060c7816 */ /* 0x040fee00000000ff */
[----:B------:R-:W3:Y:S01]  /*4320*/  MUFU.EX2 R165, R19 ;  /* 0x0000001300a57308 */ /* 0x000ee20000000800 */
[C---:B------:R-:W-:Y:S01]  /*4330*/  PRMT R11, R6.reuse, 0x7773, RZ ;  /* 0x00007773060b7816 */ /* 0x040fe200000000ff */
[--C-:B------:R-:W-:Y:S01]  /*4340*/  FFMA.FTZ R23, R23, UR10, -R3.reuse ;  /* 0x0000000a17177c23 */ /* 0x100fe20008010803 */
[----:B------:R-:W-:Y:S01]  /*4350*/  PRMT R10, R6, 0x7771, RZ ;  /* 0x00007771060a7816 */ /* 0x000fe200000000ff */
[----:B------:R-:W-:Y:S01]  /*4360*/  @P0 FADD.FTZ R174, -R174, -RZ ;  /* 0x800000ffaeae0221 */ /* 0x000fe20000010100 */
[----:B------:R-:W-:Y:S01]  /*4370*/  ISETP.GT.U32.AND P0, PT, R141, UR9, PT ;  /* 0x000000098d007c0c */ /* 0x000fe2000bf04070 */
[--C-:B------:R-:W-:Y:S01]  /*4380*/  FFMA.FTZ R34, R34, UR10, -R3.reuse ;  /* 0x0000000a22227c23 */ /* 0x100fe20008010803 */
[C---:B------:R-:W-:Y:S01]  /*4390*/  LOP3.LUT R6, R7.reuse, 0xffff, RZ, 0xc0, !PT ;  /* 0x0000ffff07067812 */ /* 0x040fe200078ec0ff */
[--C-:B------:R-:W-:Y:S01]  /*43a0*/  FFMA.FTZ R18, R18, UR10, -R3.reuse ;  /* 0x0000000a12127c23 */ /* 0x100fe20008010803 */
[----:B------:R-:W-:Y:S01]  /*43b0*/  LOP3.LUT R8, R7, 0xff, RZ, 0xc0, !PT ;  /* 0x000000ff07087812 */ /* 0x000fe200078ec0ff */
[----:B-1----:R-:W-:Y:S01]  /*43c0*/  @P4 FADD.FTZ R172, -R172, -RZ ;  /* 0x800000ffacac4221 */ /* 0x002fe20000010100 */
[----:B------:R-:W-:Y:S01]  /*43d0*/  SHF.R.U32.HI R6, RZ, 0x8, R6 ;  /* 0x00000008ff067819 */ /* 0x000fe20000011606 */
[----:B------:R-:W-:Y:S01]  /*43e0*/  @P5 FADD.FTZ R163, -R163, -RZ ;  /* 0x800000ffa3a35221 */ /* 0x000fe20000010100 */
[----:B------:R-:W-:Y:S01]  /*43f0*/  ISETP.GT.U32.AND P4, PT, R144, UR9, PT ;  /* 0x0000000990007c0c */ /* 0x000fe2000bf84070 */
[----:B------:R-:W-:Y:S01]  /*4400*/  FFMA.FTZ R3, R35, UR10, -R3 ;  /* 0x0000000a23037c23 */ /* 0x000fe20008010803 */
[----:B------:R-:W-:Y:S01]  /*4410*/  LOP3.LUT R6, R6, 0xffff, RZ, 0xc0, !PT ;  /* 0x0000ffff06067812 */ /* 0x000fe200078ec0ff */
[----:B------:R-:W-:Y:S01]  /*4420*/  @!P6 FADD.FTZ R236, -R236, -RZ ;  /* 0x800000ffecece221 */ /* 0x000fe20000010100 */
[----:B------:R-:W-:Y:S01]  /*4430*/  LOP3.LUT R5, R138, UR17, R5, 0x96, !PT ;  /* 0x000000118a057c12 */ /* 0x000fe2000f8e9605 */
[----:B------:R-:W-:Y:S01]  /*4440*/  @P0 FADD.FTZ R170, -R170, -RZ ;  /* 0x800000ffaaaa0221 */ /* 0x000fe20000010100 */
[----:B------:R-:W-:Y:S01]  /*4450*/  ISETP.LE.U32.AND P0, PT, R8, UR9, PT ;  /* 0x0000000908007c0c */ /* 0x000fe2000bf03070 */
[----:B------:R-:W-:Y:S01]  /*4460*/  MUFU.EX2 R161, R22 ;  /* 0x0000001600a17308 */ /* 0x000fe20000000800 */
[----:B------:R-:W-:Y:S01]  /*4470*/  ISETP.LE.U32.AND P5, PT, R6, UR9, PT ;  /* 0x0000000906007c0c */ /* 0x000fe2000bfa3070 */
[----:B------:R-:W-:Y:S01]  /*4480*/  @!P3 FADD.FTZ R173, -R173, -RZ ;  /* 0x800000ffadadb221 */ /* 0x000fe20000010100 */
[----:B------:R-:W-:Y:S07]  /*4490*/  PRMT R6, R7, 0x7632, R6 ;  /* 0x0000763207067816 */ /* 0x000fee0000000006 */
[----:B------:R-:W1:Y:S01]  /*44a0*/  MUFU.EX2 R160, R23 ;  /* 0x0000001700a07308 */ /* 0x000e620000000800 */
[----:B------:R-:W-:Y:S01]  /*44b0*/  SHF.R.U32.HI R7, RZ, 0x18, R7 ;  /* 0x00000018ff077819 */ /* 0x000fe20000011607 */
[----:B---3--:R-:W-:Y:S01]  /*44c0*/  @P4 FADD.FTZ R165, -R165, -RZ ;  /* 0x800000ffa5a54221 */ /* 0x008fe20000010100 */
[----:B------:R-:W-:Y:S07]  /*44d0*/  LOP3.LUT R6, R6, 0xff, RZ, 0xc0, !PT ;  /* 0x000000ff06067812 */ /* 0x000fee00078ec0ff */
[----:B------:R3:W-:Y:S01]  /*44e0*/  MUFU.EX2 R155, R3 ;  /* 0x00000003009b7308 */ /* 0x0007e20000000800 */
[----:B------:R-:W-:Y:S01]  /*44f0*/  ISETP.LE.U32.AND P6, PT, R143, UR9, PT ;  /* 0x000000098f007c0c */ /* 0x000fe2000bfc3070 */
[--C-:B------:R-:W-:Y:S01]  /*4500*/  FFMA.FTZ R25, R25, UR10, -R2.reuse ;  /* 0x0000000a19197c23 */ /* 0x100fe20008010802 */
[----:B------:R-:W-:Y:S01]  /*4510*/  ISETP.LE.U32.AND P4, PT, R7, UR9, PT ;  /* 0x0000000907007c0c */ /* 0x000fe2000bf83070 */
[----:B------:R-:W-:Y:S01]  /*4520*/  @!P0 FADD.FTZ R159, -R159, -RZ ;  /* 0x800000ff9f9f8221 */ /* 0x000fe20000010100 */
[----:B------:R-:W-:Y:S01]  /*4530*/  ISETP.LE.U32.AND P0, PT, R6, UR9, PT ;  /* 0x0000000906007c0c */ /* 0x000fe2000bf03070 */
[----:B------:R-:W-:Y:S01]  /*4540*/  @!P5 FADD.FTZ R158, -R158, -RZ ;  /* 0x800000ff9e9ed221 */ /* 0x000fe20000010100 */
[C---:B------:R-:W-:Y:S03]  /*4550*/  LOP3.LUT R6, R5.reuse, 0xff, RZ, 0xc0, !PT ;  /* 0x000000ff05067812 */ /* 0x040fe600078ec0ff */
[----:B------:R-:W-:Y:S01]  /*4560*/  MUFU.EX2 R169, R18 ;  /* 0x0000001200a97308 */ /* 0x000fe20000000800 */
[C---:B------:R-:W-:Y:S01]  /*4570*/  PRMT R7, R5.reuse, 0x7632, R7 ;  /* 0x0000763205077816 */ /* 0x040fe20000000007 */
[----:B------:R-:W-:Y:S01]  /*4580*/  FFMA.FTZ R24, R24, UR10, -R2 ;  /* 0x0000000a18187c23 */ /* 0x000fe20008010802 */
[----:B------:R-:W-:Y:S07]  /*4590*/  ISETP.LE.U32.AND P5, PT, R6, UR9, PT ;  /* 0x0000000906007c0c */ /* 0x000fee000bfa3070 */
[----:B------:R-:W4:Y:S01]  /*45a0*/  MUFU.EX2 R162, R25 ;  /* 0x0000001900a27308 */ /* 0x000f220000000800 */
[----:B------:R-:W-:Y:S01]  /*45b0*/  LOP3.LUT R6, R5, 0xffff, RZ, 0xc0, !PT ;  /* 0x0000ffff05067812 */ /* 0x000fe200078ec0ff */
[----:B------:R-:W-:Y:S01]  /*45c0*/  @!P6 FADD.FTZ R166, -R166, -RZ ;  /* 0x800000ffa6a6e221 */ /* 0x000fe20000010100 */
[----:B------:R-:W-:Y:S01]  /*45d0*/  LOP3.LUT R7, R7, 0xff, RZ, 0xc0, !PT ;  /* 0x000000ff07077812 */ /* 0x000fe200078ec0ff */
[----:B-1----:R-:W-:Y:S01]  /*45e0*/  @!P4 FADD.FTZ R160, -R160, -RZ ;  /* 0x800000ffa0a0c221 */ /* 0x002fe20000010100 */
[----:B------:R-:W-:Y:S01]  /*45f0*/  SHF.R.U32.HI R6, RZ, 0x8, R6 ;  /* 0x00000008ff067819 */ /* 0x000fe20000011606 */
[----:B------:R-:W-:Y:S01]  /*4600*/  @!P0 FADD.FTZ R161, -R161, -RZ ;  /* 0x800000ffa1a18221 */ /* 0x000fe20000010100 */
[----:B------:R-:W-:Y:S03]  /*4610*/  ISETP.LE.U32.AND P6, PT, R9, UR9, PT ;  /* 0x0000000909007c0c */ /* 0x000fe6000bfc3070 */
[----:B------:R-:W-:Y:S01]  /*4620*/  MUFU.EX2 R154, R132 ;  /* 0x00000084009a7308 */ /* 0x000fe20000000800 */
[----:B------:R-:W-:Y:S01]  /*4630*/  LOP3.LUT R6, R6, 0xffff, RZ, 0xc0, !PT ;  /* 0x0000ffff06067812 */ /* 0x000fe200078ec0ff */
[----:B------:R-:W-:Y:S01]  /*4640*/  FFMA.FTZ R28, R28, UR10, -R2 ;  /* 0x0000000a1c1c7c23 */ /* 0x000fe20008010802 */
[----:B------:R-:W-:Y:S07]  /*4650*/  ISETP.LE.U32.AND P0, PT, R7, UR9, PT ;  /* 0x0000000907007c0c */ /* 0x000fee000bf03070 */
[----:B------:R-:W1:Y:S01]  /*4660*/  MUFU.EX2 R164, R24 ;  /* 0x0000001800a47308 */ /* 0x000e620000000800 */
[----:B------:R-:W-:Y:S01]  /*4670*/  ISETP.LE.U32.AND P4, PT, R6, UR9, PT ;  /* 0x0000000906007c0c */ /* 0x000fe2000bf83070 */
[--C-:B------:R-:W-:Y:S01]  /*4680*/  FFMA.FTZ R30, R30, UR10, -R0.reuse ;  /* 0x0000000a1e1e7c23 */ /* 0x100fe20008010800 */
[C---:B------:R-:W-:Y:S07]  /*4690*/  PRMT R9, R4.reuse, 0x7770, RZ ;  /* 0x0000777004097816 */ /* 0x040fee00000000ff */
[----:B------:R-:W-:Y:S01]  /*46a0*/  MUFU.EX2 R156, R34 ;  /* 0x00000022009c7308 */ /* 0x000fe20000000800 */
[----:B------:R-:W-:Y:S01]  /*46b0*/  PRMT R8, R4, 0x7771, RZ ;  /* 0x0000777104087816 */ /* 0x000fe200000000ff */
[--C-:B------:R-:W-:Y:S01]  /*46c0*/  FFMA.FTZ R26, R26, UR10, -R0.reuse ;  /* 0x0000000a1a1a7c23 */ /* 0x100fe20008010800 */
[C---:B------:R-:W-:Y:S07]  /*46d0*/  PRMT R6, R4.reuse, 0x7772, RZ ;  /* 0x0000777204067816 */ /* 0x040fee00000000ff */
[----:B------:R-:W2:Y:S01]  /*46e0*/  MUFU.EX2 R157, R32 ;  /* 0x00000020009d7308 */ /* 0x000ea20000000800 */
[----:B------:R-:W-:Y:S01]  /*46f0*/  PRMT R7, R4, 0x7773, RZ ;  /* 0x0000777304077816 */ /* 0x000fe200000000ff */
[----:B------:R-:W-:Y:S01]  /*4700*/  FFMA.FTZ R27, R27, UR10, -R0 ;  /* 0x0000000a1b1b7c23 */ /* 0x000fe20008010800 */
[----:B------:R-:W-:Y:S01]  /*4710*/  F2FP.RELU.BF16.F32.PACK_AB R4, R171, R146 ;  /* 0x00000092ab04723e */ /* 0x000fe200000018ff */
[----:B------:R-:W-:Y:S01]  /*4720*/  FFMA.FTZ R2, R29, UR10, -R2 ;  /* 0x0000000a1d027c23 */ /* 0x000fe20008010802 */
[----:B---3--:R-:W-:Y:S01]  /*4730*/  F2FP.RELU.BF16.F32.PACK_AB R3, R175, R232 ;  /* 0x000000e8af03723e */ /* 0x008fe200000018ff */
[----:B----4-:R-:W-:Y:S01]  /*4740*/  @!P4 FADD.FTZ R162, -R162, -RZ ;  /* 0x800000ffa2a2c221 */ /* 0x010fe20000010100 */
[----:B------:R-:W-:Y:S01]  /*4750*/  ISETP.GT.U32.AND P3, PT, R145, UR9, PT ;  /* 0x0000000991007c0c */ /* 0x000fe2000bf64070 */
[----:B-1----:R-:W-:Y:S01]  /*4760*/  @!P5 FADD.FTZ R164, -R164, -RZ ;  /* 0x800000ffa4a4d221 */ /* 0x002fe20000010100 */
[----:B------:R-:W-:Y:S01]  /*4770*/  ISETP.GT.U32.AND P4, PT, R11, UR9, PT ;  /* 0x000000090b007c0c */ /* 0x000fe2000bf84070 */
[----:B------:R-:W-:Y:S01]  /*4780*/  FFMA.FTZ R0, R31, UR10, -R0 ;  /* 0x0000000a1f007c23 */ /* 0x000fe20008010800 */
[----:B------:R-:W-:Y:S01]  /*4790*/  SEL R150, R150, 0xfffffff0, !P1 ;  /* 0xfffffff096967807 */ /* 0x000fe20004800000 */
[----:B------:R-:W1:Y:S01]  /*47a0*/  MUFU.EX2 R151, R2 ;  /* 0x0000000200977308 */ /* 0x000e620000000800 */
[----:B------:R-:W-:Y:S01]  /*47b0*/  SHF.R.U32.HI R5, RZ, 0x18, R5 ;  /* 0x00000018ff057819 */ /* 0x000fe20000011605 */
[----:B--2---:R-:W-:Y:S01]  /*47c0*/  @!P6 FADD.FTZ R157, -R157, -RZ ;  /* 0x800000ff9d9de221 */ /* 0x004fe20000010100 */
[----:B------:R-:W-:Y:S07]  /*47d0*/  ISETP.GT.U32.AND P5, PT, R12, UR9, PT ;  /* 0x000000090c007c0c */ /* 0x000fee000bfa4070 */
[----:B------:R-:W-:Y:S01]  /*47e0*/  MUFU.EX2 R147, R0 ;  /* 0x0000000000937308 */ /* 0x000fe20000000800 */
[----:B------:R-:W-:Y:S01]  /*47f0*/  ISETP.GT.U32.AND P6, PT, R8, UR9, PT ;  /* 0x0000000908007c0c */ /* 0x000fe2000bfc4070 */
[----:B------:R-:W-:Y:S02]  /*4800*/  IMAD.U32 R140, RZ, RZ, UR14 ;  /* 0x0000000eff8c7e24 */ /* 0x000fe4000f8e00ff */
[----:B------:R-:W-:Y:S01]  /*4810*/  @P3 FADD.FTZ R169, -R169, -RZ ;  /* 0x800000ffa9a93221 */ /* 0x000fe20000010100 */
[----:B------:R-:W-:Y:S01]  /*4820*/  ISETP.GT.U32.AND P3, PT, R10, UR9, PT ;  /* 0x000000090a007c0c */ /* 0x000fe2000bf64070 */
[----:B------:R-:W-:Y:S01]  /*4830*/  @P4 FADD.FTZ R155, -R155, -RZ ;  /* 0x800000ff9b9b4221 */ /* 0x000fe20000010100 */
[----:B------:R-:W-:Y:S03]  /*4840*/  ISETP.LE.U32.AND P4, PT, R5, UR9, PT ;  /* 0x0000000905007c0c */ /* 0x000fe6000bf83070 */
[----:B------:R-:W2:Y:S01]  /*4850*/  MUFU.EX2 R168, R26 ;  /* 0x0000001a00a87308 */ /* 0x000ea20000000800 */
[----:B------:R-:W-:Y:S01]  /*4860*/  F2FP.RELU.BF16.F32.PACK_AB R5, R234, R236 ;  /* 0x000000ecea05723e */ /* 0x000fe200000018ff */
[----:B------:R-:W-:Y:S02]  /*4870*/  IMAD.U32 R141, RZ, RZ, UR15 ;  /* 0x0000000fff8d7e24 */ /* 0x000fe4000f8e00ff */
[----:B------:R-:W-:Y:S01]  /*4880*/  @P5 FADD.FTZ R156, -R156, -RZ ;  /* 0x800000ff9c9c5221 */ /* 0x000fe20000010100 */
[----:B------:R-:W-:Y:S05]  /*4890*/  ISETP.GT.U32.AND P5, PT, R7, UR9, PT ;  /* 0x0000000907007c0c */ /* 0x000fea000bfa4070 */
[----:B------:R-:W3:Y:S01]  /*48a0*/  MUFU.EX2 R153, R27 ;  /* 0x0000001b00997308 */ /* 0x000ee20000000800 */
[----:B------:R-:W-:Y:S01]  /*48b0*/  F2FP.RELU.BF16.F32.PACK_AB R7, R172, R173 ;  /* 0x000000adac07723e */ /* 0x000fe200000018ff */
[----:B-1----:R-:W-:Y:S01]  /*48c0*/  @P6 FADD.FTZ R151, -R151, -RZ ;  /* 0x800000ff97976221 */ /* 0x002fe20000010100 */
[----:B------:R-:W-:Y:S01]  /*48d0*/  FSETP.GE.FTZ.AND P6, PT, R166, RZ, PT ;  /* 0x000000ffa600720b */ /* 0x000fe20003fd6000 */
[----:B------:R-:W-:Y:S01]  /*48e0*/  @P3 FADD.FTZ R154, -R154, -RZ ;  /* 0x800000ff9a9a3221 */ /* 0x000fe20000010100 */
[----:B------:R-:W-:Y:S05]  /*48f0*/  ISETP.GT.U32.AND P3, PT, R6, UR9, PT ;  /* 0x0000000906007c0c */ /* 0x000fea000bf64070 */
[----:B------:R-:W1:Y:S01]  /*4900*/  MUFU.EX2 R152, R28 ;  /* 0x0000001c00987308 */ /* 0x000e620000000800 */
[----:B------:R-:W-:Y:S01]  /*4910*/  F2FP.RELU.BF16.F32.PACK_AB R6, R233, R235 ;  /* 0x000000ebe906723e */ /* 0x000fe200000018ff */
[----:B--2---:R-:W-:Y:S01]  /*4920*/  @!P0 FADD.FTZ R168, -R168, -RZ ;  /* 0x800000ffa8a88221 */ /* 0x004fe20000010100 */
[----:B------:R-:W-:Y:S01]  /*4930*/  F2FP.RELU.BF16.F32.PACK_AB R0, R154, R157 ;  /* 0x0000009d9a00723e */ /* 0x000fe200000018ff */
[----:B------:R-:W-:Y:S01]  /*4940*/  IMAD.SHL.U32 R148, R231, 0x40, RZ ;  /* 0x00000040e7947824 */ /* 0x000fe200078e00ff */
[----:B------:R-:W-:Y:S01]  /*4950*/  ISETP.LE.U32.AND P0, PT, R9, UR9, PT ;  /* 0x0000000909007c0c */ /* 0x000fe2000bf03070 */
[----:B------:R-:W-:Y:S01]  /*4960*/  @P5 FADD.FTZ R147, -R147, -RZ ;  /* 0x800000ff93935221 */ /* 0x000fe20000010100 */
[----:B------:R-:W-:Y:S01]  /*4970*/  FSETP.GE.FTZ.AND P5, PT, R163, RZ, PT ;  /* 0x000000ffa300720b */ /* 0x000fe20003fb6000 */
[----:B---3--:R-:W-:Y:S01]  /*4980*/  @!P4 FADD.FTZ R153, -R153, -RZ ;  /* 0x800000ff9999c221 */ /* 0x008fe20000010100 */
[----:B------:R-:W-:Y:S09]  /*4990*/  FSETP.GE.FTZ.AND P4, PT, R159, RZ, PT ;  /* 0x000000ff9f00720b */ /* 0x000ff20003f96000 */
[----:B-1----:R-:W-:Y:S01]  /*49a0*/  @!P0 FADD.FTZ R152, -R152, -RZ ;  /* 0x800000ff98988221 */ /* 0x002fe20000010100 */
[C---:B------:R-:W-:Y:S04]  /*49b0*/  LEA R144, P0, R245.reuse, R140, 0x2 ;  /* 0x0000008cf5907211 */ /* 0x040fe800078010ff */
[----:B------:R-:W-:Y:S02]  /*49c0*/  LEA.HI.X R145, R245, R141, RZ, 0x2, P0 ;  /* 0x0000008df5917211 */ /* 0x000fe400000f14ff */
[----:B------:R-:W-:Y:S03]  /*49d0*/  FSETP.GE.FTZ.AND P0, PT, R146, RZ, PT ;  /* 0x000000ff9200720b */ /* 0x000fe60003f16000 */
[----:B------:R-:W2:Y:S04]  /*49e0*/  LDG.E R141, desc[UR40][R144.64] ;  /* 0x00000028908d7981 */ /* 0x000ea8000c1e1900 */
[----:B------:R-:W3:Y:S01]  /*49f0*/  LDG.E R140, desc[UR40][R144.64+0x20] ;  /* 0x00002028908c7981 */ /* 0x000ee2000c1e1900 */
[----:B------:R-:W-:Y:S02]  /*4a00*/  LEA R142, R149, UR4, 0x1 ;  /* 0x00000004958e7c11 */ /* 0x000fe4000f8e08ff */
[----:B------:R-:W1:Y:S03]  /*4a10*/  MUFU.EX2 R149, R30 ;  /* 0x0000001e00957308 */ /* 0x000e660000000800 */
[----:B------:R4:W-:Y:S01]  /*4a20*/  STS [R142+0x13000], R4 ;  /* 0x013000048e007388 */ /* 0x0009e20000000800 */
[----:B------:R-:W-:Y:S02]  /*4a30*/  IMAD.IADD R143, R150, 0x1, R142 ;  /* 0x00000001968f7824 */ /* 0x000fe400078e028e */
[C---:B------:R-:W-:Y:S01]  /*4a40*/  VIADD R167, R142.reuse, 0x13020 ;  /* 0x000130208ea77836 */ /* 0x040fe20000000000 */
[----:B------:R4:W-:Y:S01]  /*4a50*/  STS [R142+0x13400], R3 ;  /* 0x013400038e007388 */ /* 0x0009e20000000800 */
[----:B------:R-:W-:Y:S02]  /*4a60*/  VIADD R237, R142, 0x13000 ;  /* 0x000130008eed7836 */ /* 0x000fe40000000000 */
[----:B-1----:R-:W-:Y:S01]  /*4a70*/  @P3 FADD.FTZ R149, -R149, -RZ ;  /* 0x800000ff95953221 */ /* 0x002fe20000010100 */
[----:B------:R-:W-:Y:S02]  /*4a80*/  FSETP.GE.FTZ.AND P3, PT, R158, RZ, PT ;  /* 0x000000ff9e00720b */ /* 0x000fe40003f76000 */
[----:B----4-:R-:W-:Y:S02]  /*4a90*/  F2FP.RELU.BF16.F32.PACK_AB R4, R165, R169 ;  /* 0x000000a9a504723e */ /* 0x010fe400000018ff */
[----:B------:R-:W-:Y:S03]  /*4aa0*/  F2FP.RELU.BF16.F32.PACK_AB R3, R163, R166 ;  /* 0x000000a6a303723e */ /* 0x000fe600000018ff */
[----:B------:R1:W-:Y:S04]  /*4ab0*/  STS [R143+0x13400], R4 ;  /* 0x013400048f007388 */ /* 0x0003e80000000800 */
[----:B------:R4:W-:Y:S04]  /*4ac0*/  STS [R143+0x13000], R3 ;  /* 0x013000038f007388 */ /* 0x0009e80000000800 */
[----:B------:R4:W-:Y:S04]  /*4ad0*/  STS [R142+0x14000], R6 ;  /* 0x014000068e007388 */ /* 0x0009e80000000800 */
[----:B------:R4:W-:Y:S04]  /*4ae0*/  STS [R142+0x14400], R5 ;  /* 0x014400058e007388 */ /* 0x0009e80000000800 */
[----:B------:R4:W-:Y:S01]  /*4af0*/  STS [R143+0x14000], R7 ;  /* 0x014000078f007388 */ /* 0x0009e20000000800 */
[----:B-1----:R-:W-:Y:S01]  /*4b00*/  F2FP.RELU.BF16.F32.PACK_AB R4, R160, R161 ;  /* 0x000000a1a004723e */ /* 0x002fe200000018ff */
[----:B----4-:R-:W-:Y:S02]  /*4b10*/  IMAD.MOV.U32 R3, RZ, RZ, R167 ;  /* 0x000000ffff037224 */ /* 0x010fe400078e00a7 */
[----:B------:R-:W-:Y:S01]  /*4b20*/  @P2 VIADD R3, R237, 0xffffffe0 ;  /* 0xffffffe0ed032836 */ /* 0x000fe20000000000 */
[----:B------:R-:W-:Y:S03]  /*4b30*/  F2FP.RELU.BF16.F32.PACK_AB R6, R170, R174 ;  /* 0x000000aeaa06723e */ /* 0x000fe600000018ff */
[----:B------:R-:W-:Y:S01]  /*4b40*/  IMAD.IADD R2, R150, 0x1, R3 ;  /* 0x0000000196027824 */ /* 0x000fe200078e0203 */
[--C-:B------:R-:W-:Y:S02]  /*4b50*/  SHF.R.U32.HI R150, RZ, 0x1, R231.reuse ;  /* 0x00000001ff967819 */ /* 0x100fe400000116e7 */
[----:B------:R-:W-:Y:S01]  /*4b60*/  F2FP.RELU.BF16.F32.PACK_AB R5, R158, R159 ;  /* 0x0000009f9e05723e */ /* 0x000fe200000018ff */
[----:B------:R1:W-:Y:S01]  /*4b70*/  STS [R143+0x14400], R6 ;  /* 0x014400068f007388 */ /* 0x0003e20000000800 */
[----:B------:R-:W-:Y:S03]  /*4b80*/  F2FP.RELU.BF16.F32.PACK_AB R7, R162, R164 ;  /* 0x000000a4a207723e */ /* 0x000fe600000018ff */
[----:B------:R4:W-:Y:S04]  /*4b90*/  STS [R3], R5 ;  /* 0x0000000503007388 */ /* 0x0009e80000000800 */
[----:B------:R4:W-:Y:S04]  /*4ba0*/  STS [R3+0x400], R4 ;  /* 0x0004000403007388 */ /* 0x0009e80000000800 */
[----:B------:R4:W-:Y:S01]  /*4bb0*/  STS [R2], R0 ;  /* 0x0000000002007388 */ /* 0x0009e20000000800 */
[----:B-1----:R-:W-:Y:S02]  /*4bc0*/  F2FP.RELU.BF16.F32.PACK_AB R6, R153, R168 ;  /* 0x000000a89906723e */ /* 0x002fe400000018ff */
[----:B----4-:R-:W-:Y:S02]  /*4bd0*/  F2FP.RELU.BF16.F32.PACK_AB R5, R151, R152 ;  /* 0x000000989705723e */ /* 0x010fe400000018ff */
[----:B------:R-:W-:Y:S02]  /*4be0*/  F2FP.RELU.BF16.F32.PACK_AB R4, R147, R149 ;  /* 0x000000959304723e */ /* 0x000fe400000018ff */
[----:B------:R-:W-:Y:S05]  /*4bf0*/  F2FP.RELU.BF16.F32.PACK_AB R0, R155, R156 ;  /* 0x0000009c9b00723e */ /* 0x000fea00000018ff */
[----:B------:R1:W-:Y:S04]  /*4c00*/  STS [R2+0x400], R0 ;  /* 0x0004000002007388 */ /* 0x0003e80000000800 */
[----:B------:R-:W-:Y:S04]  /*4c10*/  STS [R3+0x1000], R7 ;  /* 0x0010000703007388 */ /* 0x000fe80000000800 */
[----:B------:R4:W-:Y:S04]  /*4c20*/  STS [R3+0x1400], R6 ;  /* 0x0014000603007388 */ /* 0x0009e80000000800 */
[----:B------:R-:W-:Y:S04]  /*4c30*/  STS [R2+0x1000], R5 ;  /* 0x0010000502007388 */ /* 0x000fe80000000800 */
[----:B------:R4:W-:Y:S01]  /*4c40*/  STS [R2+0x1400], R4 ;  /* 0x0014000402007388 */ /* 0x0009e20000000800 */
[----:B-1----:R-:W-:Y:S05]  /*4c50*/  LEA R0, R230, UR4, 0x1 ;  /* 0x00000004e6007c11 */ /* 0x002fea000f8e08ff */
[----:B------:R-:W1:Y:S01]  /*4c60*/  LDSM.16.M88.4 R32, [R0+0x6000] ;  /* 0x006000000020783b */ /* 0x000e620000000200 */
[C---:B----4-:R-:W-:Y:S07]  /*4c70*/  VIADD R3, R0.reuse, 0x6000 ;  /* 0x0000600000037836 */ /* 0x050fee0000000000 */
[----:B------:R-:W4:Y:S01]  /*4c80*/  LDSM.16.M88.4 R28, [R0+0x6800] ;  /* 0x00680000001c783b */ /* 0x000f220000000200 */
[----:B------:R-:W-:Y:S02]  /*4c90*/  VIADD R2, R0, 0x6020 ;  /* 0x0000602000027836 */ /* 0x000fe40000000000 */
[----:B------:R-:W-:Y:S01]  /*4ca0*/  @P1 VIADD R2, R3, 0xffffffe0 ;  /* 0xffffffe003021836 */ /* 0x000fe20000000000 */
[----:B------:R-:W-:Y:S04]  /*4cb0*/  LOP3.LUT R3, R150, 0x30, RZ, 0xc0, !PT ;  /* 0x0000003096037812 */ /* 0x000fe800078ec0ff */
[----:B------:R-:W4:Y:S01]  /*4cc0*/  LDSM.16.M88.4 R132, [R2] ;  /* 0x000000000284783b */ /* 0x000f220000000200 */
[----:B------:R-:W-:Y:S04]  /*4cd0*/  LOP3.LUT R3, R3, 0x8, R231, 0xf8, !PT ;  /* 0x0000000803037812 */ /* 0x000fe800078ef8e7 */
[----:B------:R-:W-:Y:S03]  /*4ce0*/  LOP3.LUT R3, R3, 0x1c0, R148, 0xf8, !PT ;  /* 0x000001c003037812 */ /* 0x000fe600078ef894 */
[----:B------:R-:W4:Y:S01]  /*4cf0*/  LDSM.16.M88.4 R136, [R2+0x800] ;  /* 0x000800000288783b */ /* 0x000f220000000200 */
[-C--:B-1----:R-:W-:Y:S08]  /*4d00*/  HMMA.16816.F32.BF16 R4, R32, R176.reuse, RZ ;  /* 0x000000b02004723c */ /* 0x082ff000000418ff */
[C---:B----4-:R-:W-:Y:S08]  /*4d10*/  HMMA.16816.F32.BF16 R8, R28.reuse, R176, RZ ;  /* 0x000000b01c08723c */ /* 0x050ff000000418ff */
[-C--:B------:R-:W-:Y:S08]  /*4d20*/  HMMA.16816.F32.BF16 R12, R28, R178.reuse, RZ ;  /* 0x000000b21c0c723c */ /* 0x080ff000000418ff */
[C---:B------:R-:W-:Y:S08]  /*4d30*/  HMMA.16816.F32.BF16 R16, R32.reuse, R178, RZ ;  /* 0x000000b22010723c */ /* 0x040ff000000418ff */
[-C--:B------:R-:W-:Y:S08]  /*4d40*/  HMMA.16816.F32.BF16 R20, R32, R180.reuse, RZ ;  /* 0x000000b42014723c */ /* 0x080ff000000418ff */
[C---:B------:R-:W-:Y:S08]  /*4d50*/  HMMA.16816.F32.BF16 R24, R28.reuse, R180, RZ ;  /* 0x000000b41c18723c */ /* 0x040ff000000418ff */
[-C--:B------:R-:W-:Y:S08]  /*4d60*/  HMMA.16816.F32.BF16 R28, R28, R182.reuse, RZ ;  /* 0x000000b61c1c723c */ /* 0x080ff000000418ff */
[----:B------:R-:W-:Y:S08]  /*4d70*/  HMMA.16816.F32.BF16 R32, R32, R182, RZ ;  /* 0x000000b62020723c */ /* 0x000ff000000418ff */
[-C--:B------:R-:W-:Y:S08]  /*4d80*/  HMMA.16816.F32.BF16 R4, R132, R184.reuse, R4 ;  /* 0x000000b88404723c */ /* 0x080ff00000041804 */
        /* <DEDUP_REMOVED lines=8> */
[----:B------:R-:W4:Y:S07]  /*4e10*/  LDSM.16.M88.4 R132, [R0+0x7800] ;  /* 0x007800000084783b */ /* 0x000f2e0000000200 */
        /* <DEDUP_REMOVED lines=29> */
[----:B------:R4:W2:Y:S08]  /*4ff0*/  LDSM.16.M88.4 R136, [R2+0x2800] ;  /* 0x002800000288783b */ /* 0x0008b00000000200 */
[----:B----4-:R4:W5:Y:S01]  /*5000*/  LDG.E R2, desc[UR40][R144.64+0xa0] ;  /* 0x0000a02890027981 */ /* 0x010962000c1e1900 */
[-C--:B-1----:R-:W-:Y:S08]  /*5010*/  HMMA.16816.F32.BF16 R4, R132, R216.reuse, R4 ;  /* 0x000000d88404723c */ /* 0x082ff00000041804 */
[C---:B--2---:R-:W-:Y:S08]  /*5020*/  HMMA.16816.F32.BF16 R8, R136.reuse, R216, R8 ;  /* 0x000000d88808723c */ /* 0x044ff00000041808 */
[-C--:B------:R-:W-:Y:S03]  /*5030*/  HMMA.16816.F32.BF16 R12, R136, R218.reuse, R12 ;  /* 0x000000da880c723c */ /* 0x080fe6000004180c */
[C---:B------:R-:W-:Y:S01]  /*5040*/  FADD.FTZ R0, -R141.reuse, R4 ;  /* 0x000000048d007221 */ /* 0x040fe20000010100 */
[----:B------:R-:W-:Y:S01]  /*5050*/  FADD.FTZ R5, -R141, R5 ;  /* 0x000000058d057221 */ /* 0x000fe20000010100 */
[----:B------:R4:W5:Y:S01]  /*5060*/  LDG.E R4, desc[UR40][R144.64+0x80] ;  /* 0x0000802890047981 */ /* 0x000962000c1e1900 */
[C---:B---3--:R-:W-:Y:S01]  /*5070*/  FADD.FTZ R6, -R140.reuse, R6 ;  /* 0x000000068c067221 */ /* 0x048fe20000010100 */
[----:B------:R-:W-:Y:S01]  /*5080*/  FADD.FTZ R7, -R140, R7 ;  /* 0x000000078c077221 */ /* 0x000fe20000010100 */
[C---:B------:R-:W-:Y:S04]  /*5090*/  HMMA.16816.F32.BF16 R16, R132.reuse, R218, R16 ;  /* 0x000000da8410723c */ /* 0x040fe80000041810 */
[-C--:B------:R-:W-:Y:S02]  /*50a0*/  FSEL R0, R0, R141.reuse, P0 ;  /* 0x0000008d00007208 */ /* 0x080fe40000000000 */
[----:B------:R-:W-:Y:S02]  /*50b0*/  FSETP.GE.FTZ.AND P0, PT, R171, RZ, PT ;  /* 0x000000ffab00720b */ /* 0x000fe40003f16000 */
[-C--:B------:R-:W-:Y:S03]  /*50c0*/  HMMA.16816.F32.BF16 R20, R132, R220.reuse, R20 ;  /* 0x000000dc8414723c */ /* 0x080fe60000041814 */
[----:B------:R-:W-:Y:S01]  /*50d0*/  FSEL R5, R5, R141, P0 ;  /* 0x0000008d05057208 */ /* 0x000fe20000000000 */
[----:B------:R-:W-:Y:S01]  /*50e0*/  FMUL.FTZ R146, R146, R0 ;  /* 0x0000000092927220 */ /* 0x000fe20000410000 */
[----:B------:R-:W-:Y:S02]  /*50f0*/  LOP3.LUT R0, R148, 0x400, RZ, 0xc0, !PT ;  /* 0x0000040094007812 */ /* 0x000fe400078ec0ff */
[----:B------:R-:W-:Y:S01]  /*5100*/  FSETP.GE.FTZ.AND P0, PT, R154, RZ, PT ;  /* 0x000000ff9a00720b */ /* 0x000fe20003f16000 */
[C---:B------:R-:W-:Y:S04]  /*5110*/  HMMA.16816.F32.BF16 R24, R136.reuse, R220, R24 ;  /* 0x000000dc8818723c */ /* 0x040fe80000041818 */
[----:B------:R-:W-:Y:S04]  /*5120*/  FMUL.FTZ R5, R171, R5 ;  /* 0x00000005ab057220 */ /* 0x000fe80000410000 */
[-C--:B------:R-:W-:Y:S03]  /*5130*/  HMMA.16816.F32.BF16 R28, R136, R222.reuse, R28 ;  /* 0x000000de881c723c */ /* 0x080fe6000004181c */
[----:B------:R-:W-:Y:S01]  /*5140*/  F2FP.BF16.F32.PACK_AB R5, R5, R146 ;  /* 0x000000920505723e */ /* 0x000fe200000010ff */
[----:B------:R-:W-:Y:S02]  /*5150*/  IMAD.MOV.U32 R136, RZ, RZ, R167 ;  /* 0x000000ffff887224 */ /* 0x000fe400078e00a7 */
[----:B------:R-:W-:Y:S01]  /*5160*/  FADD.FTZ R21, -R141, R21 ;  /* 0x000000158d157221 */ /* 0x000fe20000010100 */
[----:B------:R-:W-:Y:S02]  /*5170*/  IMAD.SHL.U32 R167, R231, 0x8, RZ ;  /* 0x00000008e7a77824 */ /* 0x000fe400078e00ff */
[----:B------:R-:W-:Y:S01]  /*5180*/  FADD.FTZ R20, -R141, R20 ;  /* 0x000000148d147221 */ /* 0x000fe20000010100 */
[----:B------:R-:W-:Y:S04]  /*5190*/  HMMA.16816.F32.BF16 R32, R132, R222, R32 ;  /* 0x000000de8420723c */ /* 0x000fe80000041820 */
[----:B------:R-:W-:Y:S01]  /*51a0*/  LOP3.LUT R3, R3, 0x38, R167, 0x78, !PT ;  /* 0x0000003803037812 */ /* 0x000fe200078e78a7 */
[----:B------:R-:W-:Y:S01]  /*51b0*/  @P2 VIADD R136, R237, 0xffffffe0 ;  /* 0xffffffe0ed882836 */ /* 0x000fe20000000000 */
[-C--:B------:R-:W-:Y:S02]  /*51c0*/  FSEL R21, R21, R141.reuse, P3 ;  /* 0x0000008d15157208 */ /* 0x080fe40001800000 */
[----:B------:R-:W-:Y:S01]  /*51d0*/  FSEL R20, R20, R141, P4 ;  /* 0x0000008d14147208 */ /* 0x000fe20002000000 */
[----:B------:R-:W-:Y:S01]  /*51e0*/  IMAD R3, R3, 0x2, R0 ;  /* 0x0000000203037824 */ /* 0x000fe200078e0200 */
[----:B------:R-:W-:Y:S01]  /*51f0*/  FSETP.GE.FTZ.AND P3, PT, R157, RZ, PT ;  /* 0x000000ff9d00720b */ /* 0x000fe20003f76000 */
[C---:B------:R-:W-:Y:S01]  /*5200*/  FADD.FTZ R0, -R141.reuse, R16 ;  /* 0x000000108d007221 */ /* 0x040fe20000010100 */
[----:B------:R-:W-:Y:S01]  /*5210*/  FADD.FTZ R16, -R141, R17 ;  /* 0x000000118d107221 */ /* 0x000fe20000010100 */
[----:B------:R-:W-:Y:S01]  /*5220*/  FMUL.FTZ R159, R159, R20 ;  /* 0x000000149f9f7220 */ /* 0x000fe20000410000 */
[----:B------:R-:W-:Y:S02]  /*5230*/  FMUL.FTZ R21, R158, R21 ;  /* 0x000000159e157220 */ /* 0x000fe40000410000 */
[-C--:B------:R-:W-:Y:S02]  /*5240*/  FSEL R0, R0, R141.reuse, P6 ;  /* 0x0000008d00007208 */ /* 0x080fe40003000000 */
[----:B------:R-:W-:Y:S01]  /*5250*/  FSEL R16, R16, R141, P5 ;  /* 0x0000008d10107208 */ /* 0x000fe20002800000 */
[----:B------:R-:W-:Y:S01]  /*5260*/  FADD.FTZ R32, -R141, R32 ;  /* 0x000000208d207221 */ /* 0x000fe20000010100 */
[----:B------:R-:W-:Y:S01]  /*5270*/  F2FP.BF16.F32.PACK_AB R21, R21, R159 ;  /* 0x0000009f1515723e */ /* 0x000fe200000010ff */
[----:B------:R-:W-:Y:S02]  /*5280*/  FMUL.FTZ R166, R166, R0 ;  /* 0x00000000a6a67220 */ /* 0x000fe40000410000 */
[----:B------:R-:W-:Y:S01]  /*5290*/  FMUL.FTZ R16, R163, R16 ;  /* 0x00000010a3107220 */ /* 0x000fe20000410000 */
[----:B------:R-:W-:Y:S01]  /*52a0*/  FSEL R32, R32, R141, P3 ;  /* 0x0000008d20207208 */ /* 0x000fe20001800000 */
[----:B------:R-:W-:Y:S01]  /*52b0*/  @P0 FADD.FTZ R141, -R141, R33 ;  /* 0x000000218d8d0221 */ /* 0x000fe20000010100 */
[----:B------:R-:W-:Y:S02]  /*52c0*/  FSETP.GE.FTZ.AND P3, PT, R232, RZ, PT ;  /* 0x000000ffe800720b */ /* 0x000fe40003f76000 */
[----:B------:R-:W-:Y:S01]  /*52d0*/  FSETP.GE.FTZ.AND P0, PT, R175, RZ, PT ;  /* 0x000000ffaf00720b */ /* 0x000fe20003f16000 */
[----:B------:R-:W-:Y:S01]  /*52e0*/  FMUL.FTZ R32, R157, R32 ;  /* 0x000000209d207220 */ /* 0x000fe20000410000 */
[----:B------:R-:W-:Y:S01]  /*52f0*/  F2FP.BF16.F32.PACK_AB R16, R16, R166 ;  /* 0x000000a61010723e */ /* 0x000fe200000010ff */
[----:B------:R-:W-:Y:S01]  /*5300*/  FMUL.FTZ R20, R154, R141 ;  /* 0x0000008d9a147220 */ /* 0x000fe20000410000 */
[-C--:B------:R-:W-:Y:S02]  /*5310*/  FSEL R17, R6, R140.reuse, P3 ;  /* 0x0000008c06117208 */ /* 0x080fe40001800000 */
[----:B------:R-:W-:Y:S01]  /*5320*/  FSEL R7, R7, R140, P0 ;  /* 0x0000008c07077208 */ /* 0x000fe20000000000 */
[----:B----4-:R-:W-:Y:S06]  /*5330*/  BRA.U !UP2, `(.L_x_363) ;  /* 0x000000010a4c7547 */ /* 0x010fec000b800000 */
        /* <DEDUP_REMOVED lines=19> */
.L_x_363:
[----:B------:R2:W-:Y:S01]  /*5470*/  STS [R142+0xf000], R5 ;  /* 0x00f000058e007388 */ /* 0x0005e20000000800 */
[C---:B------:R-:W-:Y:S01]  /*5480*/  FADD.FTZ R0, -R140.reuse, R18 ;  /* 0x000000128c007221 */ /* 0x040fe20000010100 */
[----:B------:R-:W-:Y:S01]  /*5490*/  FSETP.GE.FTZ.AND P0, PT, R169, RZ, PT ;  /* 0x000000ffa900720b */ /* 0x000fe20003f16000 */
[----:B------:R-:W-:Y:S01]  /*54a0*/  FADD.FTZ R22, -R140, R22 ;  /* 0x000000168c167221 */ /* 0x000fe20000010100 */
[----:B------:R-:W-:Y:S01]  /*54b0*/  FSETP.GE.FTZ.AND P5, PT, R165, RZ, PT ;  /* 0x000000ffa500720b */ /* 0x000fe20003fb6000 */
[----:B------:R-:W-:Y:S01]  /*54c0*/  FMUL.FTZ R232, R232, R17 ;  /* 0x00000011e8e87220 */ /* 0x000fe20000410000 */
[----:B------:R-:W-:Y:S01]  /*54d0*/  FSEL R0, R0, R140, P0 ;  /* 0x0000008c00007208 */ /* 0x000fe20000000000 */
[----:B------:R-:W-:Y:S01]  /*54e0*/  FMUL.FTZ R7, R175, R7 ;  /* 0x00000007af077220 */ /* 0x000fe20000410000 */
[----:B------:R-:W-:Y:S01]  /*54f0*/  FSETP.GE.FTZ.AND P4, PT, R161, RZ, PT ;  /* 0x000000ffa100720b */ /* 0x000fe20003f96000 */
[----:B------:R-:W-:Y:S01]  /*5500*/  FADD.FTZ R17, -R140, R23 ;  /* 0x000000178c117221 */ /* 0x000fe20000010100 */
[----:B------:R-:W-:Y:S01]  /*5510*/  FSETP.GE.FTZ.AND P0, PT, R155, RZ, PT ;  /* 0x000000ff9b00720b */ /* 0x000fe20003f16000 */
[----:B------:R-:W-:Y:S01]  /*5520*/  FMUL.FTZ R169, R169, R0 ;  /* 0x00000000a9a97220 */ /* 0x000fe20000410000 */
[----:B------:R-:W-:Y:S01]  /*5530*/  FSEL R0, R22, R140, P4 ;  /* 0x0000008c16007208 */ /* 0x000fe20002000000 */
[----:B------:R-:W-:Y:S01]  /*5540*/  FADD.FTZ R6, -R140, R34 ;  /* 0x000000228c067221 */ /* 0x000fe20000010100 */
[----:B------:R-:W-:Y:S01]  /*5550*/  FSETP.GE.FTZ.AND P3, PT, R160, RZ, PT ;  /* 0x000000ffa000720b */ /* 0x000fe20003f76000 */
[C---:B-----5:R-:W-:Y:S01]  /*5560*/  FADD.FTZ R8, -R4.reuse, R8 ;  /* 0x0000000804087221 */ /* 0x060fe20000010100 */
[C---:B------:R-:W-:Y:S01]  /*5570*/  FADD.FTZ R9, -R4.reuse, R9 ;  /* 0x0000000904097221 */ /* 0x040fe20000010100 */
[----:B------:R-:W-:Y:S01]  /*5580*/  FMUL.FTZ R161, R161, R0 ;  /* 0x00000000a1a17220 */ /* 0x000fe20000410000 */
[-C--:B------:R-:W-:Y:S01]  /*5590*/  FSEL R17, R17, R140.reuse, P3 ;  /* 0x0000008c11117208 */ /* 0x080fe20001800000 */
[----:B------:R-:W-:Y:S01]  /*55a0*/  FADD.FTZ R12, -R4, R12 ;  /* 0x0000000c040c7221 */ /* 0x000fe20000010100 */
[----:B------:R-:W-:Y:S01]  /*55b0*/  FSETP.GE.FTZ.AND P3, PT, R156, RZ, PT ;  /* 0x000000ff9c00720b */ /* 0x000fe20003f76000 */
[C---:B------:R-:W-:Y:S01]  /*55c0*/  FADD.FTZ R25, -R4.reuse, R25 ;  /* 0x0000001904197221 */ /* 0x040fe20000010100 */
[----:B------:R-:W-:Y:S01]  /*55d0*/  FSETP.GE.FTZ.AND P4, PT, R233, RZ, PT ;  /* 0x000000ffe900720b */ /* 0x000fe20003f96000 */
[----:B------:R-:W-:Y:S01]  /*55e0*/  FADD.FTZ R24, -R4, R24 ;  /* 0x0000001804187221 */ /* 0x000fe20000010100 */
[----:B------:R-:W-:Y:S01]  /*55f0*/  FSEL R6, R6, R140, P3 ;  /* 0x0000008c06067208 */ /* 0x000fe20001800000 */
[----:B--2---:R-:W-:Y:S01]  /*5600*/  FADD.FTZ R5, -R140, R19 ;  /* 0x000000138c057221 */ /* 0x004fe20000010100 */
[----:B------:R-:W-:Y:S01]  /*5610*/  FSEL R9, R9, R4, P4 ;  /* 0x0000000409097208 */ /* 0x000fe20002000000 */
[----:B------:R-:W-:Y:S01]  /*5620*/  FADD.FTZ R28, -R4, R28 ;  /* 0x0000001c041c7221 */ /* 0x000fe20000010100 */
[----:B------:R-:W-:Y:S01]  /*5630*/  FSETP.GE.FTZ.AND P3, PT, R173, RZ, PT ;  /* 0x000000ffad00720b */ /* 0x000fe20003f76000 */
[----:B------:R-:W-:Y:S01]  /*5640*/  FADD.FTZ R11, -R2, R11 ;  /* 0x0000000b020b7221 */ /* 0x000fe20000010100 */
[----:B------:R-:W-:Y:S01]  /*5650*/  FSEL R5, R5, R140, P5 ;  /* 0x0000008c05057208 */ /* 0x000fe20002800000 */
[----:B------:R-:W-:Y:S01]  /*5660*/  @P0 FADD.FTZ R140, -R140, R35 ;  /* 0x000000238c8c0221 */ /* 0x000fe20000010100 */
[----:B------:R-:W-:Y:S01]  /*5670*/  FSETP.GE.FTZ.AND P5, PT, R235, RZ, PT ;  /* 0x000000ffeb00720b */ /* 0x000fe20003fb6000 */
[----:B------:R-:W-:Y:S01]  /*5680*/  FMUL.FTZ R233, R233, R9 ;  /* 0x00000009e9e97220 */ /* 0x000fe20000410000 */
[----:B------:R-:W-:Y:S01]  /*5690*/  FSETP.GE.FTZ.AND P0, PT, R172, RZ, PT ;  /* 0x000000ffac00720b */ /* 0x000fe20003f16000 */
[----:B------:R-:W-:Y:S01]  /*56a0*/  FMUL.FTZ R165, R165, R5 ;  /* 0x00000005a5a57220 */ /* 0x000fe20000410000 */
[----:B------:R-:W-:Y:S01]  /*56b0*/  F2FP.BF16.F32.PACK_AB R5, R7, R232 ;  /* 0x000000e80705723e */ /* 0x000fe200000010ff */
[----:B------:R-:W-:Y:S01]  /*56c0*/  FADD.FTZ R10, -R2, R10 ;  /* 0x0000000a020a7221 */ /* 0x000fe20000010100 */
[----:B------:R-:W-:Y:S01]  /*56d0*/  FSEL R8, R8, R4, P5 ;  /* 0x0000000408087208 */ /* 0x000fe20002800000 */
[----:B------:R-:W-:Y:S01]  /*56e0*/  FMUL.FTZ R140, R155, R140 ;  /* 0x0000008c9b8c7220 */ /* 0x000fe20000410000 */
[----:B------:R-:W-:Y:S01]  /*56f0*/  F2FP.BF16.F32.PACK_AB R0, R165, R169 ;  /* 0x000000a9a500723e */ /* 0x000fe200000010ff */
[----:B------:R2:W-:Y:S01]  /*5700*/  STS [R142+0xf400], R5 ;  /* 0x00f400058e007388 */ /* 0x0005e20000000800 */
[----:B------:R-:W-:Y:S01]  /*5710*/  FSETP.GE.FTZ.AND P4, PT, R162, RZ, PT ;  /* 0x000000ffa200720b */ /* 0x000fe20003f96000 */
[----:B------:R-:W-:Y:S01]  /*5720*/  FMUL.FTZ R8, R235, R8 ;  /* 0x00000008eb087220 */ /* 0x000fe20000410000 */
[----:B------:R-:W-:Y:S01]  /*5730*/  FSETP.GE.FTZ.AND P5, PT, R164, RZ, PT ;  /* 0x000000ffa400720b */ /* 0x000fe20003fb6000 */
[----:B------:R3:W-:Y:S01]  /*5740*/  STS [R143+0xf400], R0 ;  /* 0x00f400008f007388 */ /* 0x0007e20000000800 */
[----:B------:R-:W-:Y:S01]  /*5750*/  FSEL R7, R25, R4, P4 ;  /* 0x0000000419077208 */ /* 0x000fe20002000000 */
[----:B------:R-:W-:Y:S01]  /*5760*/  FMUL.FTZ R6, R156, R6 ;  /* 0x000000069c067220 */ /* 0x000fe20000410000 */
[----:B------:R-:W-:Y:S01]  /*5770*/  FSEL R24, R24, R4, P5 ;  /* 0x0000000418187208 */ /* 0x000fe20002800000 */
[----:B------:R-:W-:Y:S01]  /*5780*/  STS [R143+0xf000], R16 ;  /* 0x00f000108f007388 */ /* 0x000fe20000000800 */
[----:B------:R-:W-:Y:S01]  /*5790*/  FADD.FTZ R26, -R2, R26 ;  /* 0x0000001a021a7221 */ /* 0x000fe20000010100 */
[----:B------:R-:W-:Y:S01]  /*57a0*/  FSETP.GE.FTZ.AND P6, PT, R170, RZ, PT ;  /* 0x000000ffaa00720b */ /* 0x000fe20003fd6000 */
[----:B------:R-:W-:Y:S01]  /*57b0*/  FMUL.FTZ R17, R160, R17 ;  /* 0x00000011a0117220 */ /* 0x000fe20000410000 */
[----:B------:R-:W-:Y:S01]  /*57c0*/  FSETP.GE.FTZ.AND P5, PT, R168, RZ, PT ;  /* 0x000000ffa800720b */ /* 0x000fe20003fb6000 */
[----:B------:R-:W-:Y:S01]  /*57d0*/  FMUL.FTZ R24, R164, R24 ;  /* 0x00000018a4187220 */ /* 0x000fe20000410000 */
[----:B------:R-:W-:Y:S01]  /*57e0*/  FSETP.GE.FTZ.AND P4, PT, R153, RZ, PT ;  /* 0x000000ff9900720b */ /* 0x000fe20003f96000 */
[----:B------:R-:W-:Y:S01]  /*57f0*/  FMUL.FTZ R7, R162, R7 ;  /* 0x00000007a2077220 */ /* 0x000fe20000410000 */
[----:B------:R-:W-:Y:S01]  /*5800*/  F2FP.BF16.F32.PACK_AB R17, R17, R161 ;  /* 0x000000a11111723e */ /* 0x000fe200000010ff */
[----:B------:R-:W-:Y:S01]  /*5810*/  IMAD.SHL.U32 R169, R231, 0x4, RZ ;  /* 0x00000004e7a97824 */ /* 0x000fe200078e00ff */
[----:B------:R-:W-:Y:S02]  /*5820*/  F2FP.BF16.F32.PACK_AB R20, R20, R32 ;  /* 0x000000201414723e */ /* 0x000fe400000010ff */
[----:B------:R-:W-:Y:S02]  /*5830*/  F2FP.BF16.F32.PACK_AB R7, R7, R24 ;  /* 0x000000180707723e */ /* 0x000fe400000010ff */
[-C--:B--2---:R-:W-:Y:S02]  /*5840*/  FSEL R5, R12, R4.reuse, P3 ;  /* 0x000000040c057208 */ /* 0x084fe40001800000 */
[----:B------:R-:W-:Y:S01]  /*5850*/  FSETP.GE.FTZ.AND P3, PT, R152, RZ, PT ;  /* 0x000000ff9800720b */ /* 0x000fe20003f76000 */
[----:B---3--:R-:W-:Y:S02]  /*5860*/  FADD.FTZ R0, -R4, R13 ;  /* 0x0000000d04007221 */ /* 0x008fe40000010100 */
[----:B------:R-:W-:Y:S01]  /*5870*/  FMUL.FTZ R5, R173, R5 ;  /* 0x00000005ad057220 */ /* 0x000fe20000410000 */
[-C--:B------:R-:W-:Y:S02]  /*5880*/  FSEL R28, R28, R4.reuse, P3 ;  /* 0x000000041c1c7208 */ /* 0x080fe40001800000 */
[----:B------:R-:W-:Y:S02]  /*5890*/  FSETP.GE.FTZ.AND P3, PT, R236, RZ, PT ;  /* 0x000000ffec00720b */ /* 0x000fe40003f76000 */
[----:B------:R-:W-:Y:S01]  /*58a0*/  FSEL R0, R0, R4, P0 ;  /* 0x0000000400007208 */ /* 0x000fe20000000000 */
[----:B------:R-:W-:Y:S01]  /*58b0*/  FMUL.FTZ R152, R152, R28 ;  /* 0x0000001c98987220 */ /* 0x000fe20000410000 */
[----:B------:R-:W-:Y:S02]  /*58c0*/  FSETP.GE.FTZ.AND P0, PT, R151, RZ, PT ;  /* 0x000000ff9700720b */ /* 0x000fe40003f16000 */
[----:B------:R-:W-:Y:S01]  /*58d0*/  FSEL R10, R10, R2, P3 ;  /* 0x000000020a0a7208 */ /* 0x000fe20001800000 */
[----:B------:R-:W-:Y:S01]  /*58e0*/  FMUL.FTZ R9, R172, R0 ;  /* 0x00000000ac097220 */ /* 0x000fe20000410000 */
[----:B------:R-:W-:Y:S02]  /*58f0*/  F2FP.BF16.F32.PACK_AB R0, R233, R8 ;  /* 0x00000008e900723e */ /* 0x000fe400000010ff */
[----:B------:R-:W-:Y:S01]  /*5900*/  FSETP.GE.FTZ.AND P3, PT, R174, RZ, PT ;  /* 0x000000ffae00720b */ /* 0x000fe20003f76000 */
[----:B------:R-:W-:Y:S01]  /*5910*/  FMUL.FTZ R10, R236, R10 ;  /* 0x0000000aec0a7220 */ /* 0x000fe20000410000 */
[----:B------:R-:W-:Y:S01]  /*5920*/  F2FP.BF16.F32.PACK_AB R9, R9, R5 ;  /* 0x000000050909723e */ /* 0x000fe200000010ff */
[----:B------:R2:W-:Y:S01]  /*5930*/  STS [R142+0x10000], R0 ;  /* 0x010000008e007388 */ /* 0x0005e20000000800 */
[----:B------:R-:W-:Y:S01]  /*5940*/  F2FP.BF16.F32.PACK_AB R12, R140, R6 ;  /* 0x000000068c0c723e */ /* 0x000fe200000010ff */
[C---:B------:R-:W-:Y:S01]  /*5950*/  FADD.FTZ R5, -R2.reuse, R15 ;  /* 0x0000000f02057221 */ /* 0x040fe20000010100 */
[----:B------:R-:W-:Y:S01]  /*5960*/  FADD.FTZ R6, -R2, R27 ;  /* 0x0000001b02067221 */ /* 0x000fe20000010100 */
[----:B------:R-:W-:Y:S01]  /*5970*/  @P0 FADD.FTZ R4, -R4, R29 ;  /* 0x0000001d04040221 */ /* 0x000fe20000010100 */
[----:B------:R-:W-:Y:S02]  /*5980*/  FSETP.GE.FTZ.AND P0, PT, R234, RZ, PT ;  /* 0x000000ffea00720b */ /* 0x000fe40003f16000 */
[----:B------:R-:W-:Y:S01]  /*5990*/  FSEL R5, R5, R2, P6 ;  /* 0x0000000205057208 */ /* 0x000fe20003000000 */
[----:B------:R-:W-:Y:S01]  /*59a0*/  FMUL.FTZ R8, R151, R4 ;  /* 0x0000000497087220 */ /* 0x000fe20000410000 */
[-C--:B------:R-:W-:Y:S01]  /*59b0*/  FSEL R11, R11, R2.reuse, P0 ;  /* 0x000000020b0b7208 */ /* 0x080fe20000000000 */
[----:B------:R-:W-:Y:S01]  /*59c0*/  FADD.FTZ R4, -R2, R30 ;  /* 0x0000001e02047221 */ /* 0x000fe20000010100 */
[----:B------:R-:W-:Y:S01]  /*59d0*/  FSETP.GE.FTZ.AND P0, PT, R147, RZ, PT ;  /* 0x000000ff9300720b */ /* 0x000fe20003f16000 */
[----:B------:R-:W-:Y:S01]  /*59e0*/  FMUL.FTZ R170, R170, R5 ;  /* 0x00000005aaaa7220 */ /* 0x000fe20000410000 */
[----:B------:R-:W-:Y:S01]  /*59f0*/  FSEL R6, R6, R2, P4 ;  /* 0x0000000206067208 */ /* 0x000fe20002000000 */
[----:B------:R-:W-:Y:S01]  /*5a00*/  FMUL.FTZ R11, R234, R11 ;  /* 0x0000000bea0b7220 */ /* 0x000fe20000410000 */
[----:B------:R-:W-:Y:S03]  /*5a10*/  F2FP.BF16.F32.PACK_AB R8, R8, R152 ;  /* 0x000000980808723e */ /* 0x000fe600000010ff */
[----:B------:R-:W-:Y:S01]  /*5a20*/  FMUL.FTZ R6, R153, R6 ;  /* 0x0000000699067220 */ /* 0x000fe20000410000 */
[----:B--2---:R-:W-:Y:S05]  /*5a30*/  FADD.FTZ R0, -R2, R14 ;  /* 0x0000000e02007221 */ /* 0x004fea0000010100 */
[----:B------:R-:W-:Y:S02]  /*5a40*/  FSEL R0, R0, R2, P3 ;  /* 0x0000000200007208 */ /* 0x000fe40001800000 */
[----:B------:R-:W-:Y:S03]  /*5a50*/  FSETP.GE.FTZ.AND P3, PT, R149, RZ, PT ;  /* 0x000000ff9500720b */ /* 0x000fe60003f76000 */
[----:B------:R-:W-:Y:S01]  /*5a60*/  FMUL.FTZ R174, R174, R0 ;  /* 0x00000000aeae7220 */ /* 0x000fe20000410000 */
[-C--:B------:R-:W-:Y:S02]  /*5a70*/  FSEL R0, R26, R2.reuse, P5 ;  /* 0x000000021a007208 */ /* 0x080fe40002800000 */
[----:B------:R-:W-:Y:S01]  /*5a80*/  FSEL R4, R4, R2, P3 ;  /* 0x0000000204047208 */ /* 0x000fe20001800000 */
[----:B------:R-:W-:Y:S02]  /*5a90*/  @P0 FADD.FTZ R2, -R2, R31 ;  /* 0x0000001f02020221 */ /* 0x000fe40000010100 */
[----:B------:R-:W-:Y:S01]  /*5aa0*/  FMUL.FTZ R168, R168, R0 ;  /* 0x00000000a8a87220 */ /* 0x000fe20000410000 */
[--C-:B------:R-:W-:Y:S01]  /*5ab0*/  SHF.R.U32.HI R0, RZ, 0x4, R231.reuse ;  /* 0x00000004ff007819 */ /* 0x100fe200000116e7 */
[----:B------:R-:W-:Y:S01]  /*5ac0*/  FMUL.FTZ R5, R147, R2 ;  /* 0x0000000293057220 */ /* 0x000fe20000410000 */
[----:B------:R-:W-:Y:S01]  /*5ad0*/  F2FP.BF16.F32.PACK_AB R2, R11, R10 ;  /* 0x0000000a0b02723e */ /* 0x000fe200000010ff */
[----:B------:R-:W-:Y:S02]  /*5ae0*/  IMAD.MOV.U32 R10, RZ, RZ, 0x10 ;  /* 0x00000010ff0a7424 */ /* 0x000fe400078e00ff */
[----:B------:R-:W-:Y:S01]  /*5af0*/  FMUL.FTZ R149, R149, R4 ;  /* 0x0000000495957220 */ /* 0x000fe20000410000 */
[----:B------:R-:W-:Y:S01]  /*5b00*/  F2FP.BF16.F32.PACK_AB R4, R170, R174 ;  /* 0x000000aeaa04723e */ /* 0x000fe200000010ff */
[----:B------:R-:W-:Y:S01]  /*5b10*/  IMAD R174, R247, UR8, RZ ;  /* 0x00000008f7ae7c24 */ /* 0x000fe2000f8e02ff */
[----:B------:R2:W-:Y:S01]  /*5b20*/  STS [R142+0x10400], R2 ;  /* 0x010400028e007388 */ /* 0x0005e20000000800 */
[----:B------:R-:W-:Y:S02]  /*5b30*/  F2FP.BF16.F32.PACK_AB R6, R6, R168 ;  /* 0x000000a80606723e */ /* 0x000fe400000010ff */
[----:B------:R-:W-:Y:S01]  /*5b40*/  F2FP.BF16.F32.PACK_AB R5, R5, R149 ;  /* 0x000000950505723e */ /* 0x000fe200000010ff */
[----:B------:R-:W-:Y:S01]  /*5b50*/  STS [R143+0x10000], R9 ;  /* 0x010000098f007388 */ /* 0x000fe20000000800 */
[----:B------:R-:W-:Y:S01]  /*5b60*/  LOP3.LUT R168, R0, 0x8, RZ, 0xc0, !PT ;  /* 0x0000000800a87812 */ /* 0x000fe200078ec0ff */
[----:B------:R-:W-:Y:S02]  /*5b70*/  IMAD.SHL.U32 R149, R231, 0x20, RZ ;  /* 0x00000020e7957824 */ /* 0x000fe400078e00ff */
[----:B------:R-:W-:Y:S01]  /*5b80*/  STS [R143+0x10400], R4 ;  /* 0x010400048f007388 */ /* 0x000fe20000000800 */
[----:B------:R-:W-:Y:S03]  /*5b90*/  LOP3.LUT R0, R168, 0x10, R231, 0xf8, !PT ;  /* 0x00000010a8007812 */ /* 0x000fe600078ef8e7 */
[----:B------:R-:W-:Y:S01]  /*5ba0*/  STS [R136+-0x4000], R21 ;  /* 0xffc0001588007388 */ /* 0x000fe20000000800 */
[----:B------:R-:W-:Y:S03]  /*5bb0*/  LOP3.LUT R0, R0, 0xc0, R149, 0xf8, !PT ;  /* 0x000000c000007812 */ /* 0x000fe600078ef895 */
[----:B------:R-:W-:Y:S01]  /*5bc0*/  STS [R136+-0x3c00], R17 ;  /* 0xffc4001188007388 */ /* 0x000fe20000000800 */
[----:B------:R-:W-:Y:S04]  /*5bd0*/  LOP3.LUT R0, R0, 0x18, R169, 0x78, !PT ;  /* 0x0000001800007812 */ /* 0x000fe800078e78a9 */
[----:B------:R-:W-:Y:S02]  /*5be0*/  LOP3.LUT R0, R0, 0x120, R149, 0xf8, !PT ;  /* 0x0000012000007812 */ /* 0x000fe400078ef895 */
[----:B--2---:R-:W-:Y:S02]  /*5bf0*/  SEL R2, R10, 0xfffffff0, !P1 ;  /* 0xfffffff00a027807 */ /* 0x004fe40004800000 */
[----:B------:R-:W-:Y:S03]  /*5c00*/  LEA R0, R0, UR4, 0x1 ;  /* 0x0000000400007c11 */ /* 0x000fe6000f8e08ff */
[----:B------:R-:W-:Y:S05]  /*5c10*/  IMAD.IADD R2, R2, 0x1, R136 ;  /* 0x0000000102027824 */ /* 0x000fea00078e0288 */
[----:B------:R-:W-:Y:S04]  /*5c20*/  STS [R2+-0x4000], R20 ;  /* 0xffc0001402007388 */ /* 0x000fe80000000800 */
[----:B------:R-:W-:Y:S04]  /*5c30*/  STS [R2+-0x3c00], R12 ;  /* 0xffc4000c02007388 */ /* 0x000fe80000000800 */
[----:B------:R-:W-:Y:S04]  /*5c40*/  STS [R136+-0x3000], R7 ;  /* 0xffd0000788007388 */ /* 0x000fe80000000800 */
[----:B------:R-:W-:Y:S04]  /*5c50*/  STS [R136+-0x2c00], R6 ;  /* 0xffd4000688007388 */ /* 0x000fe80000000800 */
[----:B------:R-:W-:Y:S04]  /*5c60*/  STS [R2+-0x3000], R8 ;  /* 0xffd0000802007388 */ /* 0x000fe80000000800 */
[----:B------:R2:W-:Y:S01]  /*5c70*/  STS [R2+-0x2c00], R5 ;  /* 0xffd4000502007388 */ /* 0x0005e20000000800 */
[----:B------:R-:W-:Y:S01]  /*5c80*/  BAR.SYNC.DEFER_BLOCKING 0x0 ;  /* 0x0000000000007b1d */ /* 0x000fe20000010000 */
[----:B--2---:R-:W-:Y:S05]  /*5c90*/  IMAD.U32 R2, R174, -0x40, RZ ;  /* 0xffffffc0ae027824 */ /* 0x004fea00078e00ff */
[----:B------:R-:W-:Y:S08]  /*5ca0*/  LDSM.16.MT88.4 R4, [R3+UR4+0x13000] ;  /* 0x013000040304783b */ /* 0x000ff00008004200 */
[----:B------:R-:W2:Y:S08]  /*5cb0*/  LDSM.16.MT88.4 R8, [R0+0x6000] ;  /* 0x006000000008783b */ /* 0x000eb00000004200 */
[----:B------:R-:W3:Y:S08]  /*5cc0*/  LDSM.16.MT88.4 R12, [R3+UR4+0x15000] ;  /* 0x01500004030c783b */ /* 0x000ef00008004200 */
[----:B------:R-:W4:Y:S08]  /*5cd0*/  LDSM.16.MT88.4 R16, [R0+0x7000] ;  /* 0x007000000010783b */ /* 0x000f300000004200 */
[----:B------:R-:W1:Y:S08]  /*5ce0*/  LDSM.16.MT88.4 R20, [R0+0x8000] ;  /* 0x008000000014783b */ /* 0x000e700000004200 */
[----:B------:R-:W-:Y:S01]  /*5cf0*/  LDSM.16.MT88.4 R24, [R3+UR4+0x13800] ;  /* 0x013800040318783b */ /* 0x000fe20008004200 */
[-C--:B--2---:R-:W-:Y:S07]  /*5d00*/  HMMA.16816.F32.BF16 R36, R4, R8.reuse, R36 ;  /* 0x000000080424723c */ /* 0x084fee0000041824 */
[----:B------:R-:W2:Y:S01]  /*5d10*/  LDSM.16.MT88.4 R28, [R0+0x6400] ;  /* 0x00640000001c783b */ /* 0x000ea20000004200 */
[C---:B---3--:R-:W-:Y:S07]  /*5d20*/  HMMA.16816.F32.BF16 R40, R12.reuse, R8, R40 ;  /* 0x000000080c28723c */ /* 0x048fee0000041828 */
[----:B------:R-:W3:Y:S01]  /*5d30*/  LDSM.16.MT88.4 R32, [R3+UR4+0x15800] ;  /* 0x015800040320783b */ /* 0x000ee20008004200 */
[-C--:B------:R-:W-:Y:S07]  /*5d40*/  HMMA.16816.F32.BF16 R44, R12, R10.reuse, R44 ;  /* 0x0000000a0c2c723c */ /* 0x080fee000004182c */
[----:B------:R-:W3:Y:S01]  /*5d50*/  LDSM.16.MT88.4 R132, [R0+0x7400] ;  /* 0x007400000084783b */ /* 0x000ee20000004200 */
[C---:B------:R-:W-:Y:S07]  /*5d60*/  HMMA.16816.F32.BF16 R48, R4.reuse, R10, R48 ;  /* 0x0000000a0430723c */ /* 0x040fee0000041830 */
[----:B------:R-:W3:Y:S01]  /*5d70*/  LDSM.16.MT88.4 R8, [R0+0x8400] ;  /* 0x008400000008783b */ /* 0x000ee20000004200 */
[-C--:B----4-:R-:W-:Y:S07]  /*5d80*/  HMMA.16816.F32.BF16 R52, R4, R16.reuse, R52 ;  /* 0x000000100434723c */ /* 0x090fee0000041834 */
[----:B------:R-:W-:Y:S01]  /*5d90*/  LDSM.16.MT88.4 R136, [R0+0x6c00] ;  /* 0x006c00000088783b */ /* 0x000fe20000004200 */
[C---:B------:R-:W-:Y:S07]  /*5da0*/  HMMA.16816.F32.BF16 R56, R12.reuse, R16, R56 ;  /* 0x000000100c38723c */ /* 0x040fee0000041838 */
[----:B------:R-:W-:Y:S01]  /*5db0*/  LDSM.16.MT88.4 R140, [R3+UR4+0x16800] ;  /* 0x01680004038c783b */ /* 0x000fe20008004200 */
[-C--:B------:R-:W-:Y:S07]  /*5dc0*/  HMMA.16816.F32.BF16 R60, R12, R18.reuse, R60 ;  /* 0x000000120c3c723c */ /* 0x080fee000004183c */
[----:B------:R-:W-:Y:S01]  /*5dd0*/  LDSM.16.MT88.4 R144, [R0+0x7c00] ;  /* 0x007c00000090783b */ /* 0x000fe20000004200 */
[C---:B------:R-:W-:Y:S07]  /*5de0*/  HMMA.16816.F32.BF16 R64, R4.reuse, R18, R64 ;  /* 0x000000120440723c */ /* 0x040fee0000041840 */
[----:B------:R-:W-:Y:S01]  /*5df0*/  LDSM.16.MT88.4 R16, [R3+UR4+0x16000] ;  /* 0x016000040310783b */ /* 0x000fe20008004200 */
[-C--:B-1----:R-:W-:Y:S08]  /*5e00*/  HMMA.16816.F32.BF16 R68, R4, R20.reuse, R68 ;  /* 0x000000140444723c */ /* 0x082ff00000041844 */
[C---:B------:R-:W-:Y:S08]  /*5e10*/  HMMA.16816.F32.BF16 R72, R12.reuse, R20, R72 ;  /* 0x000000140c48723c */ /* 0x040ff00000041848 */
[-C--:B------:R-:W-:Y:S01]  /*5e20*/  HMMA.16816.F32.BF16 R76, R12, R22.reuse, R76 ;  /* 0x000000160c4c723c */ /* 0x080fe2000004184c */
[----:B------:R-:W-:Y:S07]  /*5e30*/  LDSM.16.MT88.4 R12, [R0+0x6800] ;  /* 0x00680000000c783b */ /* 0x000fee0000004200 */
[----:B------:R-:W-:Y:S01]  /*5e40*/  HMMA.16816.F32.BF16 R80, R4, R22, R80 ;  /* 0x000000160450723c */ /* 0x000fe20000041850 */
[----:B------:R-:W1:Y:S07]  /*5e50*/  LDSM.16.MT88.4 R4, [R3+UR4+0x14000] ;  /* 0x014000040304783b */ /* 0x000e6e0008004200 */
[-C--:B--2---:R-:W-:Y:S01]  /*5e60*/  HMMA.16816.F32.BF16 R36, R24, R28.reuse, R36 ;  /* 0x0000001c1824723c */ /* 0x084fe20000041824 */
[----:B------:R-:W2:Y:S07]  /*5e70*/  LDSM.16.MT88.4 R20, [R0+0x7800] ;  /* 0x007800000014783b */ /* 0x000eae0000004200 */
[C---:B---3--:R-:W-:Y:S08]  /*5e80*/  HMMA.16816.F32.BF16 R40, R32.reuse, R28, R40 ;  /* 0x0000001c2028723c */ /* 0x048ff00000041828 */
        /* <DEDUP_REMOVED lines=8> */
[-C--:B------:R-:W-:Y:S08]  /*5f10*/  HMMA.16816.F32.BF16 R68, R24, R8.reuse, R68 ;  /* 0x000000081844723c */ /* 0x080ff00000041844 */
[C---:B------:R-:W-:Y:S08]  /*5f20*/  HMMA.16816.F32.BF16 R72, R32.reuse, R8, R72 ;  /* 0x000000082048723c */ /* 0x040ff00000041848 */
[-C--:B------:R-:W-:Y:S01]  /*5f30*/  HMMA.16816.F32.BF16 R76, R32, R10.reuse, R76 ;  /* 0x0000000a204c723c */ /* 0x080fe2000004184c */
[----:B------:R-:W4:Y:S07]  /*5f40*/  LDSM.16.MT88.4 R32, [R0+0x8c00] ;  /* 0x008c00000020783b */ /* 0x000f2e0000004200 */
[----:B------:R-:W-:Y:S01]  /*5f50*/  HMMA.16816.F32.BF16 R80, R24, R10, R80 ;  /* 0x0000000a1850723c */ /* 0x000fe20000041850 */
[----:B------:R-:W-:Y:S07]  /*5f60*/  BAR.SYNC.DEFER_BLOCKING 0x0 ;  /* 0x0000000000007b1d */ /* 0x000fee0000010000 */
[-C--:B-1----:R-:W-:Y:S08]  /*5f70*/  HMMA.16816.F32.BF16 R36, R4, R12.reuse, R36 ;  /* 0x0000000c0424723c */ /* 0x082ff00000041824 */
[C---:B------:R-:W-:Y:S08]  /*5f80*/  HMMA.16816.F32.BF16 R40, R16.reuse, R12, R40 ;  /* 0x0000000c1028723c */ /* 0x040ff00000041828 */
[-C--:B------:R-:W-:Y:S08]  /*5f90*/  HMMA.16816.F32.BF16 R44, R16, R14.reuse, R44 ;  /* 0x0000000e102c723c */ /* 0x080ff0000004182c */
[C---:B------:R-:W-:Y:S08]  /*5fa0*/  HMMA.16816.F32.BF16 R48, R4.reuse, R14, R48 ;  /* 0x0000000e0430723c */ /* 0x040ff00000041830 */
[-C--:B--2---:R-:W-:Y:S08]  /*5fb0*/  HMMA.16816.F32.BF16 R52, R4, R20.reuse, R52 ;  /* 0x000000140434723c */ /* 0x084ff00000041834 */
[C---:B------:R-:W-:Y:S08]  /*5fc0*/  HMMA.16816.F32.BF16 R56, R16.reuse, R20, R56 ;  /* 0x000000141038723c */ /* 0x040ff00000041838 */
[-C--:B------:R-:W-:Y:S08]  /*5fd0*/  HMMA.16816.F32.BF16 R60, R16, R22.reuse, R60 ;  /* 0x00000016103c723c */ /* 0x080ff0000004183c */
[C---:B------:R-:W-:Y:S08]  /*5fe0*/  HMMA.16816.F32.BF16 R64, R4.reuse, R22, R64 ;  /* 0x000000160440723c */ /* 0x040ff00000041840 */
[-C--:B---3--:R-:W-:Y:S08]  /*5ff0*/  HMMA.16816.F32.BF16 R68, R4, R28.reuse, R68 ;  /* 0x0000001c0444723c */ /* 0x088ff00000041844 */
[C---:B------:R-:W-:Y:S08]  /*6000*/  HMMA.16816.F32.BF16 R72, R16.reuse, R28, R72 ;  /* 0x0000001c1048723c */ /* 0x040ff00000041848 */
[-C--:B------:R-:W-:Y:S08]  /*6010*/  HMMA.16816.F32.BF16 R76, R16, R30.reuse, R76 ;  /* 0x0000001e104c723c */ /* 0x080ff0000004184c */
[----:B------:R-:W-:Y:S04]  /*6020*/  HMMA.16816.F32.BF16 R80, R4, R30, R80 ;  /* 0x0000001e0450723c */ /* 0x000fe80000041850 */
[C---:B------:R-:W-:Y:S04]  /*6030*/  LEA R5, P0, R2.reuse, R238, 0x2 ;  /* 0x000000ee02057211 */ /* 0x040fe800078010ff */
[-C--:B----4-:R-:W-:Y:S05]  /*6040*/  HMMA.16816.F32.BF16 R36, R132, R136.reuse, R36 ;  /* 0x000000888424723c */ /* 0x090fea0000041824 */
        /* <DEDUP_REMOVED lines=35> */
.L_x_364:
        /* <DEDUP_REMOVED lines=25> */
[----:B------:R1:W2:Y:S01]  /*6410*/  LDL R175, [R1] ;  /* 0x0000000001af7983 */ /* 0x0002a20000100800 */
        /* <DEDUP_REMOVED lines=10> */
[----:B------:R-:W3:Y:S01]  /*64c0*/  LDSM.16.M88.4 R24, [R2+0xf000] ;  /* 0x00f000000218783b */ /* 0x000ee20000000200 */
[C---:B------:R-:W-:Y:S02]  /*64d0*/  IMAD.IADD R165, R2.reuse, 0x1, R228 ;  /* 0x0000000102a57824 */ /* 0x040fe400078e02e4 */
[C---:B------:R-:W-:Y:S01]  /*64e0*/  VIADD R12, R2.reuse, 0xf000 ;  /* 0x0000f000020c7836 */ /* 0x040fe20000000000 */
[----:B------:R-:W-:Y:S01]  /*64f0*/  LDSM.16.MT88.4 R156, [R0+0x9c00] ;  /* 0x009c0000009c783b */ /* 0x000fe20000004200 */
[----:B------:R-:W-:Y:S02]  /*6500*/  VIADD R164, R2, 0xf040 ;  /* 0x0000f04002a47836 */ /* 0x000fe40000000000 */
[----:B------:R-:W-:Y:S01]  /*6510*/  @P1 VIADD R164, R12, 0xffffffc0 ;  /* 0xffffffc00ca41836 */ /* 0x000fe20000000000 */
[----:B------:R-:W4:Y:S03]  /*6520*/  LDSM.16.M88.4 R32, [R165+0xf000] ;  /* 0x00f00000a520783b */ /* 0x000f260000000200 */
[----:B------:R-:W-:Y:S01]  /*6530*/  IMAD.IADD R166, R228, 0x1, R164 ;  /* 0x00000001e4a67824 */ /* 0x000fe200078e02a4 */
[----:B------:R-:W1:Y:S04]  /*6540*/  LDSM.16.M88.4 R144, [R164] ;  /* 0x00000000a490783b */ /* 0x000e680000000200 */
[----:B------:R-:W-:Y:S04]  /*6550*/  LDSM.16.MT88.4 R160, [R0+0xa400] ;  /* 0x00a4000000a0783b */ /* 0x000fe80000004200 */
[----:B------:R1:W5:Y:S04]  /*6560*/  @P4 LDG.E R252, desc[UR40][R172.64+-0xe0] ;  /* 0xffff2028acfc4981 */ /* 0x000368000c1e1900 */
[----:B------:R1:W5:Y:S04]  /*6570*/  @P4 LDG.E R251, desc[UR40][R172.64+-0x80] ;  /* 0xffff8028acfb4981 */ /* 0x000368000c1e1900 */
[----:B------:R1:W5:Y:S01]  /*6580*/  @P4 LDG.E R250, desc[UR40][R172.64+-0x60] ;  /* 0xffffa028acfa4981 */ /* 0x000362000c1e1900 */
[C---:B---3--:R-:W-:Y:S08]  /*6590*/  HMMA.16816.F32.BF16 R4, R24.reuse, R8, RZ ;  /* 0x000000081804723c */ /* 0x048ff000000418ff */
[C---:B------:R-:W-:Y:S08]  /*65a0*/  HMMA.16816.F32.BF16 R8, R24.reuse, R10, RZ ;  /* 0x0000000a1808723c */ /* 0x040ff000000418ff */
[C---:B------:R-:W-:Y:S08]  /*65b0*/  HMMA.16816.F32.BF16 R12, R24.reuse, R16, RZ ;  /* 0x00000010180c723c */ /* 0x040ff000000418ff */
[C---:B------:R-:W-:Y:S08]  /*65c0*/  HMMA.16816.F32.BF16 R16, R24.reuse, R18, RZ ;  /* 0x000000121810723c */ /* 0x040ff000000418ff */
[C---:B------:R-:W-:Y:S08]  /*65d0*/  HMMA.16816.F32.BF16 R20, R24.reuse, R28, RZ ;  /* 0x0000001c1814723c */ /* 0x040ff000000418ff */
[----:B------:R-:W-:Y:S01]  /*65e0*/  HMMA.16816.F32.BF16 R24, R24, R30, RZ ;  /* 0x0000001e1818723c */ /* 0x000fe200000418ff */
[----:B------:R-:W3:Y:S07]  /*65f0*/  LDSM.16.MT88.4 R28, [R0+0xb800] ;  /* 0x00b80000001c783b */ /* 0x000eee0000004200 */
[C---:B----4-:R-:W-:Y:S08]  /*6600*/  HMMA.16816.F32.BF16 R4, R32.reuse, R132, R4 ;  /* 0x000000842004723c */ /* 0x050ff00000041804 */
[C---:B------:R-:W-:Y:S01]  /*6610*/  HMMA.16816.F32.BF16 R8, R32.reuse, R134, R8 ;  /* 0x000000862008723c */ /* 0x040fe20000041808 */
[----:B------:R-:W4:Y:S07]  /*6620*/  LDSM.16.M88.4 R132, [R166] ;  /* 0x00000000a684783b */ /* 0x000f2e0000000200 */
[C---:B------:R-:W-:Y:S08]  /*6630*/  HMMA.16816.F32.BF16 R12, R32.reuse, R136, R12 ;  /* 0x00000088200c723c */ /* 0x040ff0000004180c */
[C---:B------:R-:W-:Y:S01]  /*6640*/  HMMA.16816.F32.BF16 R16, R32.reuse, R138, R16 ;  /* 0x0000008a2010723c */ /* 0x040fe20000041810 */
[----:B------:R-:W-:Y:S07]  /*6650*/  LDSM.16.MT88.4 R136, [R0+0xdc00] ;  /* 0x00dc00000088783b */ /* 0x000fee0000004200 */
[C---:B------:R-:W-:Y:S08]  /*6660*/  HMMA.16816.F32.BF16 R20, R32.reuse, R140, R20 ;  /* 0x0000008c2014723c */ /* 0x040ff00000041814 */
[----:B------:R-:W-:Y:S01]  /*6670*/  HMMA.16816.F32.BF16 R24, R32, R142, R24 ;  /* 0x0000008e2018723c */ /* 0x000fe20000041818 */
[----:B------:R-:W4:Y:S04]  /*6680*/  LDSM.16.MT88.4 R32, [R0+0xbc00] ;  /* 0x00bc00000020783b */ /* 0x000f280000004200 */
[----:B------:R3:W-:Y:S03]  /*6690*/  LDSM.16.M88.4 R140, [R2+0x11000] ;  /* 0x01100000028c783b */ /* 0x0007e60000000200 */
[C---:B-1----:R-:W-:Y:S08]  /*66a0*/  HMMA.16816.F32.BF16 R4, R144.reuse, R148, R4 ;  /* 0x000000949004723c */ /* 0x042ff00000041804 */
[C---:B------:R-:W-:Y:S01]  /*66b0*/  HMMA.16816.F32.BF16 R8, R144.reuse, R150, R8 ;  /* 0x000000969008723c */ /* 0x040fe20000041808 */
[----:B------:R-:W1:Y:S07]  /*66c0*/  LDSM.16.MT88.4 R148, [R0+0xa000] ;  /* 0x00a000000094783b */ /* 0x000e6e0000004200 */
[C---:B---3--:R-:W-:Y:S01]  /*66d0*/  HMMA.16816.F32.BF16 R12, R144.reuse, R28, R12 ;  /* 0x0000001c900c723c */ /* 0x048fe2000004180c */
[----:B------:R-:W-:Y:S07]  /*66e0*/  IMAD.U32 R2, RZ, RZ, UR56 ;  /* 0x00000038ff027e24 */ /* 0x000fee000f8e00ff */
[C---:B------:R-:W-:Y:S01]  /*66f0*/  HMMA.16816.F32.BF16 R16, R144.reuse, R30, R16 ;  /* 0x0000001e9010723c */ /* 0x040fe20000041810 */
[----:B------:R-:W3:Y:S02]  /*6700*/  LDSM.16.MT88.4 R28, [R0+0xc000] ;  /* 0x00c00000001c783b */ /* 0x000ee40000004200 */
[----:B------:R-:W-:Y:S05]  /*6710*/  LEA.HI.X.SX32 R171, R2, R239, 0x2, P0 ;  /* 0x000000ef02ab7211 */ /* 0x000fea00000f16ff */
[C---:B------:R-:W-:Y:S08]  /*6720*/  HMMA.16816.F32.BF16 R20, R144.reuse, R152, R20 ;  /* 0x000000989014723c */ /* 0x040ff00000041814 */
[----:B------:R-:W-:Y:S01]  /*6730*/  HMMA.16816.F32.BF16 R24, R144, R154, R24 ;  /* 0x0000009a9018723c */ /* 0x000fe20000041818 */
[----:B------:R-:W3:Y:S04]  /*6740*/  LDSM.16.MT88.4 R144, [R0+0xe000] ;  /* 0x00e000000090783b */ /* 0x000ee80000004200 */
[----:B------:R-:W3:Y:S03]  /*6750*/  LDSM.16.M88.4 R152, [R165+0x11000] ;  /* 0x01100000a598783b */ /* 0x000ee60000000200 */
[C---:B----4-:R-:W-:Y:S08]  /*6760*/  HMMA.16816.F32.BF16 R4, R132.reuse, R156, R4 ;  /* 0x0000009c8404723c */ /* 0x050ff00000041804 */
[C---:B------:R-:W-:Y:S08]  /*6770*/  HMMA.16816.F32.BF16 R8, R132.reuse, R158, R8 ;  /* 0x0000009e8408723c */ /* 0x040ff00000041808 */
[C---:B------:R-:W-:Y:S08]  /*6780*/  HMMA.16816.F32.BF16 R12, R132.reuse, R32, R12 ;  /* 0x00000020840c723c */ /* 0x040ff0000004180c */
[C---:B------:R-:W-:Y:S01]  /*6790*/  HMMA.16816.F32.BF16 R16, R132.reuse, R34, R16 ;  /* 0x000000228410723c */ /* 0x040fe20000041810 */
[----:B------:R-:W4:Y:S07]  /*67a0*/  LDSM.16.MT88.4 R32, [R0+0xc400] ;  /* 0x00c400000020783b */ /* 0x000f2e0000004200 */
[C---:B------:R-:W-:Y:S08]  /*67b0*/  HMMA.16816.F32.BF16 R20, R132.reuse, R136, R20 ;  /* 0x000000888414723c */ /* 0x040ff00000041814 */
[----:B------:R-:W-:Y:S01]  /*67c0*/  HMMA.16816.F32.BF16 R24, R132, R138, R24 ;  /* 0x0000008a8418723c */ /* 0x000fe20000041818 */
[----:B------:R-:W-:Y:S04]  /*67d0*/  LDSM.16.MT88.4 R136, [R0+0xa800] ;  /* 0x00a800000088783b */ /* 0x000fe80000004200 */
[----:B------:R-:W-:Y:S03]  /*67e0*/  LDSM.16.M88.4 R132, [R164+0x2000] ;  /* 0x00200000a484783b */ /* 0x000fe60000000200 */
[C---:B-1----:R-:W-:Y:S08]  /*67f0*/  HMMA.16816.F32.BF16 R4, R140.reuse, R148, R4 ;  /* 0x000000948c04723c */ /* 0x042ff00000041804 */
[C---:B------:R-:W-:Y:S08]  /*6800*/  HMMA.16816.F32.BF16 R8, R140.reuse, R150, R8 ;  /* 0x000000968c08723c */ /* 0x040ff00000041808 */
[C---:B---3--:R-:W-:Y:S08]  /*6810*/  HMMA.16816.F32.BF16 R12, R140.reuse, R28, R12 ;  /* 0x0000001c8c0c723c */ /* 0x048ff0000004180c */
[C---:B------:R-:W-:Y:S01]  /*6820*/  HMMA.16816.F32.BF16 R16, R140.reuse, R30, R16 ;  /* 0x0000001e8c10723c */ /* 0x040fe20000041810 */
[----:B------:R-:W1:Y:S07]  /*6830*/  LDSM.16.MT88.4 R28, [R0+0xe400] ;  /* 0x00e40000001c783b */ /* 0x000e6e0000004200 */
[C---:B------:R-:W-:Y:S08]  /*6840*/  HMMA.16816.F32.BF16 R20, R140.reuse, R144, R20 ;  /* 0x000000908c14723c */ /* 0x040ff00000041814 */
[----:B------:R-:W-:Y:S01]  /*6850*/  HMMA.16816.F32.BF16 R24, R140, R146, R24 ;  /* 0x000000928c18723c */ /* 0x000fe20000041818 */
[----:B------:R-:W-:Y:S07]  /*6860*/  LDSM.16.MT88.4 R140, [R0+0xac00] ;  /* 0x00ac0000008c783b */ /* 0x000fee0000004200 */
[C---:B------:R-:W-:Y:S01]  /*6870*/  HMMA.16816.F32.BF16 R4, R152.reuse, R160, R4 ;  /* 0x000000a09804723c */ /* 0x040fe20000041804 */
[----:B--2---:R-:W2:Y:S07]  /*6880*/  @P4 LDG.E R175, desc[UR40][R172.64+-0x100] ;  /* 0xffff0028acaf4981 */ /* 0x004eae000c1e1900 */
[C---:B------:R-:W-:Y:S03]  /*6890*/  HMMA.16816.F32.BF16 R8, R152.reuse, R162, R8 ;  /* 0x000000a29808723c */ /* 0x040fe60000041808 */
[C---:B------:R-:W-:Y:S04]  /*68a0*/  LEA R162, P0, R174.reuse, R170, 0x5 ;  /* 0x000000aaaea27211 */ /* 0x040fe800078028ff */
[C---:B------:R-:W-:Y:S01]  /*68b0*/  LEA.HI.X.SX32 R163, R174.reuse, R171, 0x5, P0 ;  /* 0x000000abaea37211 */ /* 0x040fe200000f2eff */
[C---:B----4-:R-:W-:Y:S03]  /*68c0*/  HMMA.16816.F32.BF16 R12, R152.reuse, R32, R12 ;  /* 0x00000020980c723c */ /* 0x050fe6000004180c */
[C---:B------:R-:W-:Y:S04]  /*68d0*/  LEA R160, P0, R174.reuse, R162, 0x5 ;  /* 0x000000a2aea07211 */ /* 0x040fe800078028ff */
[C---:B------:R-:W-:Y:S01]  /*68e0*/  LEA.HI.X.SX32 R161, R174.reuse, R163, 0x5, P0 ;  /* 0x000000a3aea17211 */ /* 0x040fe200000f2eff */
        /* <DEDUP_REMOVED lines=11> */
[C---:B------:R-:W-:Y:S05]  /*69a0*/  HMMA.16816.F32.BF16 R4, R132.reuse, R136, R4 ;  /* 0x000000888404723c */ /* 0x040fea0000041804 */
[C---:B------:R-:W-:Y:S03]  /*69b0*/  LEA R154, P0, R174.reuse, R152, 0x5 ;  /* 0x00000098ae9a7211 */ /* 0x040fe600078028ff */
[C---:B------:R-:W-:Y:S01]  /*69c0*/  HMMA.16816.F32.BF16 R8, R132.reuse, R138, R8 ;  /* 0x0000008a8408723c */ /* 0x040fe20000041808 */
[----:B------:R-:W4:Y:S02]  /*69d0*/  LDSM.16.M88.4 R136, [R166+0x2000] ;  /* 0x00200000a688783b */ /* 0x000f240000000200 */
[C---:B------:R-:W-:Y:S03]  /*69e0*/  LEA.HI.X.SX32 R155, R174.reuse, R153, 0x5, P0 ;  /* 0x00000099ae9b7211 */ /* 0x040fe600000f2eff */
[C---:B------:R-:W-:Y:S02]  /*69f0*/  IMAD.WIDE R164, R174.reuse, -0xc0, R154 ;  /* 0xffffff40aea47825 */ /* 0x040fe400078e029a */
[C---:B---3--:R-:W-:Y:S03]  /*6a00*/  HMMA.16816.F32.BF16 R12, R132.reuse, R32, R12 ;  /* 0x00000020840c723c */ /* 0x048fe6000004180c */
[C---:B------:R-:W-:Y:S05]  /*6a10*/  LEA R150, P0, R174.reuse, R164, 0x5 ;  /* 0x000000a4ae967211 */ /* 0x040fea00078028ff */
        /* <DEDUP_REMOVED lines=8> */
[----:B------:R1:W3:Y:S02]  /*6aa0*/  LDSM.16.MT88.4 R28, [R0+0xec00] ;  /* 0x00ec0000001c783b */ /* 0x0002e40000004200 */
[C---:B------:R-:W-:Y:S02]  /*6ab0*/  LEA.HI.X.SX32 R147, R174.reuse, R149, 0x5, P0 ;  /* 0x00000095ae937211 */ /* 0x040fe400000f2eff */
[C---:B------:R-:W-:Y:S03]  /*6ac0*/  LEA R144, P0, R174.reuse, R146, 0x5 ;  /* 0x00000092ae907211 */ /* 0x040fe600078028ff */
[C---:B----4-:R-:W-:Y:S05]  /*6ad0*/  HMMA.16816.F32.BF16 R4, R136.reuse, R140, R4 ;  /* 0x0000008c8804723c */ /* 0x050fea0000041804 */
[C---:B------:R-:W-:Y:S02]  /*6ae0*/  LEA.HI.X.SX32 R145, R174.reuse, R147, 0x5, P0 ;  /* 0x00000093ae917211 */ /* 0x040fe400000f2eff */
[C---:B------:R-:W-:Y:S01]  /*6af0*/  LEA R134, P0, R174.reuse, R144, 0x5 ;  /* 0x00000090ae867211 */ /* 0x040fe200078028ff */
[C---:B------:R-:W-:Y:S03]  /*6b00*/  HMMA.16816.F32.BF16 R8, R136.reuse, R142, R8 ;  /* 0x0000008e8808723c */ /* 0x040fe60000041808 */
[C---:B------:R-:W-:Y:S02]  /*6b10*/  LEA.HI.X.SX32 R135, R174.reuse, R145, 0x5, P0 ;  /* 0x00000091ae877211 */ /* 0x040fe400000f2eff */
[----:B------:R-:W-:Y:S01]  /*6b20*/  LEA R140, P0, R174, R134, 0x5 ;  /* 0x00000086ae8c7211 */ /* 0x000fe200078028ff */
[----:B-1----:R-:W-:Y:S02]  /*6b30*/  VIADD R0, R224, 0xffffd000 ;  /* 0xffffd000e0007836 */ /* 0x002fe40000000000 */
[C---:B---3--:R-:W-:Y:S03]  /*6b40*/  HMMA.16816.F32.BF16 R12, R136.reuse, R32, R12 ;  /* 0x00000020880c723c */ /* 0x048fe6000004180c */
[----:B------:R1:W-:Y:S01]  /*6b50*/  REDG.E.ADD.F32.FTZ.RN.STRONG.GPU desc[UR40][R238.64], R4 ;  /* 0x00000004ee0079a6 */ /* 0x0003e2000c12f328 */
[----:B------:R-:W-:Y:S01]  /*6b60*/  LEA.HI.X.SX32 R141, R174, R135, 0x5, P0 ;  /* 0x00000087ae8d7211 */ /* 0x000fe200000f2eff */
[----:B------:R-:W-:Y:S02]  /*6b70*/  @P3 VIADD R0, R224, 0x3000 ;  /* 0x00003000e0003836 */ /* 0x000fe40000000000 */
[----:B------:R3:W-:Y:S01]  /*6b80*/  REDG.E.ADD.F32.FTZ.RN.STRONG.GPU desc[UR40][R170.64], R5 ;  /* 0x00000005aa0079a6 */ /* 0x0007e2000c12f328 */
[C---:B------:R-:W-:Y:S03]  /*6b90*/  HMMA.16816.F32.BF16 R16, R136.reuse, R34, R16 ;  /* 0x000000228810723c */ /* 0x040fe60000041810 */
[----:B------:R4:W-:Y:S01]  /*6ba0*/  REDG.E.ADD.F32.FTZ.RN.STRONG.GPU desc[UR40][R162.64], R6 ;  /* 0x00000006a20079a6 */ /* 0x0009e2000c12f328 */
[C---:B------:R-:W-:Y:S03]  /*6bb0*/  IMAD.WIDE R142, R174.reuse, -0xc0, R140 ;  /* 0xffffff40ae8e7825 */ /* 0x040fe600078e028c */
[----:B------:R4:W-:Y:S01]  /*6bc0*/  REDG.E.ADD.F32.FTZ.RN.STRONG.GPU desc[UR40][R160.64], R7 ;  /* 0x00000007a00079a6 */ /* 0x0009e2000c12f328 */
[C---:B------:R-:W-:Y:S03]  /*6bd0*/  HMMA.16816.F32.BF16 R20, R136.reuse, R28, R20 ;  /* 0x0000001c8814723c */ /* 0x040fe60000041814 */
[----:B------:R-:W-:Y:S01]  /*6be0*/  REDG.E.ADD.F32.FTZ.RN.STRONG.GPU desc[UR40][R158.64], R8 ;  /* 0x000000089e0079a6 */ /* 0x000fe2000c12f328 */
[C---:B------:R-:W-:Y:S03]  /*6bf0*/  LEA R132, P0, R174.reuse, R142, 0x5 ;  /* 0x0000008eae847211 */ /* 0x040fe600078028ff */
        /* <DEDUP_REMOVED lines=11> */
[C---:B------:R-:W-:Y:S03]  /*6cb0*/  LEA R28, P0, R174.reuse, R32, 0x5 ;  /* 0x00000020ae1c7211 */ /* 0x040fe600078028ff */
[----:B------:R-:W-:Y:S01]  /*6cc0*/  REDG.E.ADD.F32.FTZ.RN.STRONG.GPU desc[UR40][R150.64+0x80], R14 ;  /* 0x0000800e960079a6 */ /* 0x000fe2000c12f328 */
[C---:B------:R-:W-:Y:S02]  /*6cd0*/  LEA.HI.X.SX32 R29, R174.reuse, R33, 0x5, P0 ;  /* 0x00000021ae1d7211 */ /* 0x040fe400000f2eff */
[C---:B-1----:R-:W-:Y:S01]  /*6ce0*/  LEA R4, P0, R174.reuse, R28, 0x5 ;  /* 0x0000001cae047211 */ /* 0x042fe200078028ff */
[----:B------:R-:W-:Y:S03]  /*6cf0*/  REDG.E.ADD.F32.FTZ.RN.STRONG.GPU desc[UR40][R148.64+0x80], R15 ;  /* 0x0000800f940079a6 */ /* 0x000fe6000c12f328 */
[C---:B---3--:R-:W-:Y:S01]  /*6d00*/  LEA.HI.X.SX32 R5, R174.reuse, R29, 0x5, P0 ;  /* 0x0000001dae057211 */ /* 0x048fe200000f2eff */
[----:B------:R-:W-:Y:S01]  /*6d10*/  REDG.E.ADD.F32.FTZ.RN.STRONG.GPU desc[UR40][R146.64+0x80], R16 ;  /* 0x00008010920079a6 */ /* 0x000fe2000c12f328 */
[C---:B----4-:R-:W-:Y:S03]  /*6d20*/  LEA R6, P0, R174.reuse, R4, 0x5 ;  /* 0x00000004ae067211 */ /* 0x050fe600078028ff */
        /* <DEDUP_REMOVED lines=14> */
[----:B------:R-:W3:Y:S04]  /*6e10*/  LDSM.16.MT88.4 R12, [R3+UR4+0x11000] ;  /* 0x01100004030c783b */ /* 0x000ee80008004200 */
[----:B------:R-:W4:Y:S04]  /*6e20*/  LDSM.16.MT88.4 R16, [R224+0x1000] ;  /* 0x00100000e010783b */ /* 0x000f280000004200 */
[----:B------:R-:W2:Y:S04]  /*6e30*/  LDSM.16.MT88.4 R28, [R224+0x2000] ;  /* 0x00200000e01c783b */ /* 0x000ea80000004200 */
[----:B------:R-:W-:Y:S04]  /*6e40*/  LDSM.16.MT88.4 R32, [R3+UR4+0xf800] ;  /* 0x00f800040320783b */ /* 0x000fe80008004200 */
[----:B------:R-:W2:Y:S04]  /*6e50*/  LDSM.16.MT88.4 R20, [R224+0x400] ;  /* 0x00040000e014783b */ /* 0x000ea80000004200 */
[----:B------:R-:W2:Y:S04]  /*6e60*/  LDSM.16.MT88.4 R132, [R3+UR4+0x11800] ;  /* 0x011800040384783b */ /* 0x000ea80008004200 */
[----:B------:R-:W2:Y:S04]  /*6e70*/  LDSM.16.MT88.4 R24, [R224+0x1400] ;  /* 0x00140000e018783b */ /* 0x000ea80000004200 */
[----:B------:R-:W-:Y:S04]  /*6e80*/  LDSM.16.MT88.4 R136, [R224+0xc00] ;  /* 0x000c0000e088783b */ /* 0x000fe80000004200 */
[----:B------:R-:W-:Y:S01]  /*6e90*/  LDSM.16.MT88.4 R140, [R3+UR4+0x12800] ;  /* 0x01280004038c783b */ /* 0x000fe20008004200 */
[-C--:B-1----:R-:W-:Y:S03]  /*6ea0*/  HMMA.16816.F32.BF16 R84, R4, R8.reuse, R84 ;  /* 0x000000080454723c */ /* 0x082fe60000041854 */
[----:B------:R-:W-:Y:S05]  /*6eb0*/  LDSM.16.MT88.4 R144, [R224+0x2c00] ;  /* 0x002c0000e090783b */ /* 0x000fea0000004200 */
[C---:B---3--:R-:W-:Y:S08]  /*6ec0*/  HMMA.16816.F32.BF16 R88, R12.reuse, R8, R88 ;  /* 0x000000080c58723c */ /* 0x048ff00000041858 */
[-C--:B------:R-:W-:Y:S08]  /*6ed0*/  HMMA.16816.F32.BF16 R92, R12, R10.reuse, R92 ;  /* 0x0000000a0c5c723c */ /* 0x080ff0000004185c */
[C---:B------:R-:W-:Y:S01]  /*6ee0*/  HMMA.16816.F32.BF16 R96, R4.reuse, R10, R96 ;  /* 0x0000000a0460723c */ /* 0x040fe20000041860 */
[----:B------:R-:W1:Y:S07]  /*6ef0*/  LDSM.16.MT88.4 R8, [R224+0x2400] ;  /* 0x00240000e008783b */ /* 0x000e6e0000004200 */
[-C--:B----4-:R-:W-:Y:S08]  /*6f00*/  HMMA.16816.F32.BF16 R100, R4, R16.reuse, R100 ;  /* 0x000000100464723c */ /* 0x090ff00000041864 */
[C---:B------:R-:W-:Y:S08]  /*6f10*/  HMMA.16816.F32.BF16 R104, R12.reuse, R16, R104 ;  /* 0x000000100c68723c */ /* 0x040ff00000041868 */
[-C--:B------:R-:W-:Y:S01]  /*6f20*/  HMMA.16816.F32.BF16 R108, R12, R18.reuse, R108 ;  /* 0x000000120c6c723c */ /* 0x080fe2000004186c */
[----:B--2---:R-:W-:Y:S07]  /*6f30*/  @P4 STL [R1], R175 ;  /* 0x000000af01004387 */ /* 0x004fee0000100800 */
[C---:B------:R-:W-:Y:S01]  /*6f40*/  HMMA.16816.F32.BF16 R112, R4.reuse, R18, R112 ;  /* 0x000000120470723c */ /* 0x040fe20000041870 */
[----:B------:R-:W-:Y:S07]  /*6f50*/  LDSM.16.MT88.4 R16, [R3+UR4+0x12000] ;  /* 0x012000040310783b */ /* 0x000fee0008004200 */
[-C--:B------:R-:W-:Y:S08]  /*6f60*/  HMMA.16816.F32.BF16 R116, R4, R28.reuse, R116 ;  /* 0x0000001c0474723c */ /* 0x080ff00000041874 */
        /* <DEDUP_REMOVED lines=48> */
[----:B------:R-:W1:Y:S01]  /*7270*/  LDCU UR8, c[0x0][0x4fc] ;  /* 0x00009f80ff0877ac */ /* 0x000e620008000800 */
[----:B------:R-:W2:Y:S01]  /*7280*/  LDCU UR5, c[0x0][0x500] ;  /* 0x0000a000ff0577ac */ /* 0x000ea20008000800 */
[----:B------:R-:W-:Y:S01]  /*7290*/  UISETP.NE.AND UP0, UPT, UR45, -0x1, UPT ;  /* 0xffffffff2d00788c */ /* 0x000fe2000bf05270 */
[----:B------:R-:W-:Y:S01]  /*72a0*/  UMOV UR31, UR7 ;  /* 0x00000007001f7c82 */ /* 0x000fe20008000000 */
[----:B-1----:R-:W-:Y:S01]  /*72b0*/  FMUL.FTZ R0, R44, UR8 ;  /* 0x000000082c007c20 */ /* 0x002fe20008410000 */
[----:B------:R-:W-:Y:S01]  /*72c0*/  FMUL.FTZ R20, R45, UR8 ;  /* 0x000000082d147c20 */ /* 0x000fe20008410000 */
[----:B------:R-:W-:Y:S01]  /*72d0*/  FMUL.FTZ R2, R42, UR8 ;  /* 0x000000082a027c20 */ /* 0x000fe20008410000 */
[----:B------:R-:W-:Y:S01]  /*72e0*/  FMUL.FTZ R23, R43, UR8 ;  /* 0x000000082b177c20 */ /* 0x000fe20008410000 */
[----:B------:R-:W-:Y:S01]  /*72f0*/  SHF.L.U32 R45, R231, 0x1, RZ ;  /* 0x00000001e72d7819 */ /* 0x000fe200000006ff */
[----:B------:R-:W-:Y:S01]  /*7300*/  FMUL.FTZ R25, R39, UR8 ;  /* 0x0000000827197c20 */ /* 0x000fe20008410000 */
[----:B------:R-:W-:Y:S01]  /*7310*/  F2FP.BF16.F32.PACK_AB R20, R20, R0 ;  /* 0x000000001414723e */ /* 0x000fe200000010ff */
[----:B------:R-:W-:Y:S01]  /*7320*/  FMUL.FTZ R132, R40, UR8 ;  /* 0x0000000828847c20 */ /* 0x000fe20008410000 */
[----:B------:R-:W-:Y:S01]  /*7330*/  SHF.L.U32 R0, R231, 0x4, RZ ;  /* 0x00000004e7007819 */ /* 0x000fe200000006ff */
[----:B--2---:R-:W-:Y:S01]  /*7340*/  FMUL.FTZ R84, R84, UR5 ;  /* 0x0000000554547c20 */ /* 0x004fe20008410000 */
[----:B------:R-:W-:Y:S01]  /*7350*/  F2FP.BF16.F32.PACK_AB R23, R23, R2 ;  /* 0x000000021717723e */ /* 0x000fe200000010ff */
[----:B------:R-:W-:Y:S01]  /*7360*/  FMUL.FTZ R44, R85, UR5 ;  /* 0x00000005552c7c20 */ /* 0x000fe20008410000 */
[----:B------:R-:W-:Y:S01]  /*7370*/  LOP3.LUT R0, R0, 0x600, RZ, 0xc0, !PT ;  /* 0x0000060000007812 */ /* 0x000fe200078ec0ff */
[----:B------:R-:W-:Y:S01]  /*7380*/  FMUL.FTZ R86, R86, UR5 ;  /* 0x0000000556567c20 */ /* 0x000fe20008410000 */
[----:B------:R-:W-:Y:S01]  /*7390*/  LOP3.LUT R2, R167, 0xc0, RZ, 0xc0, !PT ;  /* 0x000000c0a7027812 */ /* 0x000fe200078ec0ff */
[----:B------:R-:W-:Y:S01]  /*73a0*/  FMUL.FTZ R43, R87, UR5 ;  /* 0x00000005572b7c20 */ /* 0x000fe20008410000 */
[----:B------:R-:W-:Y:S01]  /*73b0*/  LOP3.LUT R0, R0, 0x6, R45, 0xf8, !PT ;  /* 0x0000000600007812 */ /* 0x000fe200078ef82d */
[----:B------:R-:W-:Y:S01]  /*73c0*/  FMUL.FTZ R24, R41, UR8 ;  /* 0x0000000829187c20 */ /* 0x000fe20008410000 */
[----:B------:R-:W-:Y:S01]  /*73d0*/  LOP3.LUT R2, R2, 0x18, R231, 0xf8, !PT ;  /* 0x0000001802027812 */ /* 0x000fe200078ef8e7 */
[----:B------:R-:W-:Y:S01]  /*73e0*/  FMUL.FTZ R96, R96, UR5 ;  /* 0x0000000560607c20 */ /* 0x000fe20008410000 */
[----:B------:R-:W-:Y:S01]  /*73f0*/  LOP3.LUT R0, R0, 0x20, R167, 0xf8, !PT ;  /* 0x0000002000007812 */ /* 0x000fe200078ef8a7 */
[----:B------:R-:W-:Y:S01]  /*7400*/  FMUL.FTZ R40, R97, UR5 ;  /* 0x0000000561287c20 */ /* 0x000fe20008410000 */
[----:B------:R-:W-:Y:S01]  /*7410*/  FMUL.FTZ R98, R98, UR5 ;  /* 0x0000000562627c20 */ /* 0x000fe20008410000 */
[----:B------:R-:W-:Y:S01]  /*7420*/  FMUL.FTZ R39, R99, UR5 ;  /* 0x0000000563277c20 */ /* 0x000fe20008410000 */
[----:B------:R-:W-:Y:S01]  /*7430*/  LOP3.LUT R0, R0, R2, R168, 0xf6, !PT ;  /* 0x0000000200007212 */ /* 0x000fe200078ef6a8 */
        /* <DEDUP_REMOVED lines=72> */
[----:B------:R-:W-:Y:S01]  /*78c0*/  F2FP.BF16.F32.PACK_AB R28, R28, R116 ;  /* 0x000000741c1c723e */ /* 0x000fe200000010ff */
[----:B------:R-:W-:Y:S01]  /*78d0*/  FMUL.FTZ R46, R46, UR8 ;  /* 0x000000082e2e7c20 */ /* 0x000fe20008410000 */
[----:B------:R1:W-:Y:S01]  /*78e0*/  STS [R0+0xa200], R41 ;  /* 0x00a2002900007388 */ /* 0x0003e20000000800 */
[----:B------:R-:W-:Y:S01]  /*78f0*/  F2FP.BF16.F32.PACK_AB R27, R27, R118 ;  /* 0x000000761b1b723e */ /* 0x000fe200000010ff */
        /* <DEDUP_REMOVED lines=39> */
[----:B------:R-:W-:Y:S01]  /*7b70*/  FMUL.FTZ R10, R69, UR8 ;  /* 0x00000008450a7c20 */ /* 0x000fe20008410000 */
[----:B------:R-:W-:Y:S01]  /*7b80*/  FMUL.FTZ R70, R70, UR8 ;  /* 0x0000000846467c20 */ /* 0x000fe20008410000 */
[----:B------:R-:W-:Y:S01]  /*7b90*/  FMUL.FTZ R9, R71, UR8 ;  /* 0x0000000847097c20 */ /* 0x000fe20008410000 */
        /* <DEDUP_REMOVED lines=73> */
.L_x_366:
[----:B------:R-:W2:Y:S01]  /*8030*/  LDCU.64 UR10, c[0x0][0x5c0] ;  /* 0x0000b800ff0a77ac */ /* 0x000ea20008000a00 */
[----:B------:R-:W-:-:S04]  /*8040*/  UIADD3 UR5, UPT, UPT, UR43, UR45, URZ ;  /* 0x0000002d2b057290 */ /* 0x000fc8000fffe0ff */
[----:B--2---:R-:W-:Y:S02]  /*8050*/  UIMAD.WIDE.U32 UR18, UR5, UR10, URZ ;  /* 0x0000000a051272a5 */ /* 0x004fe4000f8e00ff */
[----:B------:R-:W-:-:S04]  /*8060*/  UIMAD UR5, UR5, UR11, URZ ;  /* 0x0000000b050572a4 */ /* 0x000fc8000f8e02ff */
[----:B------:R-:W-:-:S06]  /*8070*/  UIADD3 UR5, UPT, UPT, UR19, UR5, URZ ;  /* 0x0000000513057290 */ /* 0x000fcc000fffe0ff */
[----:B-1----:R-:W-:Y:S02]  /*8080*/  MOV R4, UR5 ;  /* 0x0000000500047c02 */ /* 0x002fe40008000f00 */
.L_x_367:
        /* <DEDUP_REMOVED lines=12> */
.L_x_368:
[----:B------:R-:W1:Y:S01]  /*8150*/  LDCU.64 UR8, c[0x0][0x5c8] ;  /* 0x0000b900ff0877ac */ /* 0x000e620008000a00 */
[----:B------:R-:W-:-:S04]  /*8160*/  UIADD3 UR5, UPT, UPT, UR43, UR45, URZ ;  /* 0x0000002d2b057290 */ /* 0x000fc8000fffe0ff */
[----:B-1----:R-:W-:Y:S02]  /*8170*/  UIMAD.WIDE.U32 UR20, UR5, UR8, URZ ;  /* 0x00000008051472a5 */ /* 0x002fe4000f8e00ff */
[----:B------:R-:W-:-:S04]  /*8180*/  UIMAD UR5, UR5, UR9, URZ ;  /* 0x00000009050572a4 */ /* 0x000fc8000f8e02ff */
[----:B------:R-:W-:-:S06]  /*8190*/  UIADD3 UR5, UPT, UPT, UR21, UR5, URZ ;  /* 0x0000000515057290 */ /* 0x000fcc000fffe0ff */
[----:B------:R-:W-:-:S07]  /*81a0*/  MOV R23, UR5 ;  /* 0x0000000500177c02 */ /* 0x000fce0008000f00 */
.L_x_369:
        /* <DEDUP_REMOVED lines=53> */
.L_x_371:
[----:B------:R-:W-:Y:S05]  /*8500*/  BSYNC.RECONVERGENT B0 ;  /* 0x0000000000007941 */ /* 0x000fea0003800200 */
.L_x_370:
        /* <DEDUP_REMOVED lines=15> */
.L_x_373:
[----:B------:R-:W-:Y:S05]  /*8600*/  BSYNC.RECONVERGENT B0 ;  /* 0x0000000000007941 */ /* 0x000fea0003800200 */
.L_x_372:
        /* <DEDUP_REMOVED lines=21> */
.L_x_375:
[----:B------:R-:W-:Y:S05]  /*8760*/  BSYNC.RECONVERGENT B0 ;  /* 0x0000000000007941 */ /* 0x000fea0003800200 */
.L_x_374:
        /* <DEDUP_REMOVED lines=13> */
.L_x_362:
[----:B------:R-:W-:Y:S05]  /*8840*/  BSYNC.RECONVERGENT B1 ;  /* 0x0000000000017941 */ /* 0x000fea0003800200 */
.L_x_340:
        /* <DEDUP_REMOVED lines=11> */
.L_x_377:
        /* <DEDUP_REMOVED lines=16> */
.L_x_1716:


//--------------------- .text._ZN5flash44flash_bwd_dq_dk_dv_loop_seqk_parallel_kernelI23Flash_bwd_kernel_traitsILi96ELi64ELi128ELi8ELi2ELi4ELi4ELb1ELb0EN7cutlass10bfloat16_tE19Flash_kernel_traitsILi96ELi64ELi128ELi8ES3_EELb0ELb0ELb0ELb0ELb0ELb1ELb1EEEvNS_16Flash_bwd_paramsE --------------------------
	.section	.text._ZN5flash44flash_bwd_dq_dk_dv_loop_seqk_parallel_kernelI23Flash_bwd_kernel_traitsILi96ELi64ELi128ELi8ELi2ELi4ELi4ELb1ELb0EN7cutlass10bfloat16_tE19Flash_kernel_traitsILi96ELi64ELi128ELi8ES3_EELb0ELb0ELb0ELb0ELb0ELb1ELb1EEEvNS_16Flash_bwd_paramsE,"ax",@progbits
	.align	128
        .global         _ZN5flash44flash_bwd_dq_dk_dv_loop_seqk_parallel_kernelI23Flash_bwd_kernel_traitsILi96ELi64ELi128ELi8ELi2ELi4ELi4ELb1ELb0EN7cutlass10bfloat16_tE19Flash_kernel_traitsILi96ELi64ELi128ELi8ES3_EELb0ELb0ELb0ELb0ELb0ELb1ELb1EEEvNS_16Flash_bwd_paramsE
        .type           _ZN5flash44flash_bwd_dq_dk_dv_loop_seqk_parallel_kernelI23Flash_bwd_kernel_traitsILi96ELi64ELi128ELi8ELi2ELi4ELi4ELb1ELb0EN7cutlass10bfloat16_tE19Flash_kernel_traitsILi96ELi64ELi128ELi8ES3_EELb0ELb0ELb0ELb0ELb0ELb1ELb1EEEvNS_16Flash_bwd_paramsE,@function
        .size           _ZN5flash44flash_bwd_dq_dk_dv_loop_seqk_parallel_kernelI23Flash_bwd_kernel_traitsILi96ELi64ELi128ELi8ELi2ELi4ELi4ELb1ELb0EN7cutlass10bfloat16_tE19Flash_kernel_traitsILi96ELi64ELi128ELi8ES3_EELb0ELb0ELb0ELb0ELb0ELb1ELb1EEEvNS_16Flash_bwd_paramsE,(.L_x_1717 - _ZN5flash44flash_bwd_dq_dk_dv_loop_seqk_parallel_kernelI23Flash_bwd_kernel_traitsILi96ELi64ELi128ELi8ELi2ELi4ELi4ELb1ELb0EN7cutlass10bfloat16_tE19Flash_kernel_traitsILi96ELi64ELi128ELi8ES3_EELb0ELb0ELb0ELb0ELb0ELb1ELb1EEEvNS_16Flash_bwd_paramsE)
        .other          _ZN5flash44flash_bwd_dq_dk_dv_loop_seqk_parallel_kernelI23Flash_bwd_kernel_traitsILi96ELi64ELi128ELi8ELi2ELi4ELi4ELb1ELb0EN7cutlass10bfloat16_tE19Flash_kernel_traitsILi96ELi64ELi128ELi8ES3_EELb0ELb0ELb0ELb0ELb0ELb1ELb1EEEvNS_16Flash_bwd_paramsE,@"STO_CUDA_ENTRY STV_DEFAULT"
_ZN5flash44flash_bwd_dq_dk_dv_loop_seqk_parallel_kernelI23Flash_bwd_kernel_traitsILi96ELi64ELi128ELi8ELi2ELi4ELi4ELb1ELb0EN7cutlass10bfloat16_tE19Flash_kernel_traitsILi96ELi64ELi128ELi8ES3_EELb0ELb0ELb0ELb0ELb0ELb1ELb1EEEvNS_16Flash_bwd_paramsE:
.text._ZN5flash44flash_bwd_dq_dk_dv_loop_seqk_parallel_kernelI23Flash_bwd_kernel_traitsILi96ELi64ELi128ELi8ELi2ELi4ELi4ELb1ELb0EN7cutlass10bfloat16_tE19Flash_kernel_traitsILi96ELi64ELi128ELi8ES3_EELb0ELb0ELb0ELb0ELb0ELb1ELb1EEEvNS_16Flash_bwd_paramsE:
        /* <DEDUP_REMOVED lines=17> */
[----:B------:R-:W5:Y:S01]  /*0110*/  LDCU.64 UR12, c[0x0][0x470] ;  /* 0x00008e00ff0c77ac */ /* 0x000f620008000a00 */
[----:B------:R-:W4:Y:S06]  /*0120*/  LDCU UR10, c[0x0][0x438] ;  /* 0x00008700ff0a77ac */ /* 0x000f2c0008000800 */
[----:B------:R-:W-:Y:S01]  /*0130*/  S2UR UR25, SR_CTAID.Z ;  /* 0x00000000001979c3 */ /* 0x000fe20000002700 */
[----:B-1----:R-:W-:-:S02]  /*0140*/  ULEA UR40, UP0, UR43, UR40, 0x2 ;  /* 0x000000282b287291 */ /* 0x002fc4000f8010ff */
[----:B--2---:R-:W-:Y:S02]  /*0150*/  UISETP.NE.U32.AND UP1, UPT, UR6, URZ, UPT ;  /* 0x000000ff0600728c */ /* 0x004fe4000bf25070 */
[----:B------:R-:W-:Y:S02]  /*0160*/  ULEA.HI.X UR41, UR43, UR41, URZ, 0x2, UP0 ;  /* 0x000000292b297291 */ /* 0x000fe400080f14ff */
[----:B------:R-:W-:Y:S01]  /*0170*/  UISETP.NE.U32.AND UP0, UPT, UR6, URZ, UPT ;  /* 0x000000ff0600728c */ /* 0x000fe2000bf05070 */
[----:B------:R-:W1:Y:S01]  /*0180*/  S2UR UR6, SR_CgaCtaId ;  /* 0x00000000000679c3 */ /* 0x000e620000008800 */
[----:B---3--:R-:W-:Y:S02]  /*0190*/  UISETP.EQ.U32.AND UP2, UPT, UR4, URZ, UPT ;  /* 0x000000ff0400728c */ /* 0x008fe4000bf42070 */
[----:B------:R-:W-:Y:S02]  /*01a0*/  UISETP.NE.U32.AND UP6, UPT, UR4, URZ, UPT ;  /* 0x000000ff0400728c */ /* 0x000fe4000bfc5070 */
[----:B------:R-:W-:-:S02]  /*01b0*/  UISETP.NE.AND.EX UP5, UPT, UR7, URZ, UPT, UP1 ;  /* 0x000000ff0700728c */ /* 0x000fc4000bfa5310 */
[----:B------:R-:W-:Y:S01]  /*01c0*/  UISETP.NE.AND.EX UP4, UPT, UR7, URZ, UPT, UP0 ;  /* 0x000000ff0700728c */ /* 0x000fe2000bf85300 */
[----:B------:R-:W2:Y:S01]  /*01d0*/  S2UR UR4, SR_CgaCtaId ;  /* 0x00000000000479c3 */ /* 0x000ea20000008800 */
[----:B----4-:R-:W-:Y:S02]  /*01e0*/  UISETP.NE.AND UP3, UPT, UR8, URZ, UPT ;  /* 0x000000ff0800728c */ /* 0x010fe4000bf65270 */
[----:B------:R-:W-:Y:S02]  /*01f0*/  UISETP.NE.AND.EX UP6, UPT, UR5, URZ, UPT, UP6 ;  /* 0x000000ff0500728c */ /* 0x000fe4000bfc5360 */
[----:B------:R-:W-:Y:S01]  /*0200*/  UISETP.EQ.OR.EX UP0, UPT, UR5, URZ, !UP3, UP2 ;  /* 0x000000ff0500728c */ /* 0x000fe2000df02720 */
[----:B------:R-:W-:Y:S02]  /*0210*/  UMOV UR8, 0x400 ;  /* 0x0000040000087882 */ /* 0x000fe40000000000 */
[----:B------:R-:W3:Y:S01]  /*0220*/  S2UR UR7, SR_CTAID.Y ;  /* 0x00000000000779c3 */ /* 0x000ee20000002600 */
[----:B------:R-:W-:-:S02]  /*0230*/  UP2UR UR30, UPR, URZ, 0x1 ;  /* 0x00000001ff1e7883 */ /* 0x000fc40008000000 */
[----:B-----5:R-:W-:Y:S01]  /*0240*/  UISETP.NE.U32.AND UP0, UPT, UR12, URZ, UPT ;  /* 0x000000ff0c00728c */ /* 0x020fe2000bf05070 */
[----:B------:R-:W-:Y:S01]  /*0250*/  UMOV UR5, 0x400 ;  /* 0x0000040000057882 */ /* 0x000fe20000000000 */
[----:B------:R-:W-:Y:S01]  /*0260*/  UP2UR UR29, UPR, URZ, 0x8 ;  /* 0x00000008ff1d7883 */ /* 0x000fe20008000000 */
[----:B------:R-:W4:Y:S01]  /*0270*/  LDCU.64 UR36, c[0x0][0x358] ;  /* 0x00006b00ff2477ac */ /* 0x000f220008000a00 */
[----:B------:R-:W3:Y:S01]  /*0280*/  LDCU.64 UR32, c[0x0][0x460] ;  /* 0x00008c00ff2077ac */ /* 0x000ee20008000a00 */
[----:B------:R-:W3:Y:S01]  /*0290*/  LDCU UR24, c[0x0][0x438] ;  /* 0x00008700ff1877ac */ /* 0x000ee20008000800 */
[----:B------:R-:W3:Y:S01]  /*02a0*/  @!UP4 LDCU UR27, c[0x0][0x434] ;  /* 0x00008680ff1bc7ac */ /* 0x000ee20008000800 */
[----:B-1----:R-:W-:Y:S02]  /*02b0*/  ULEA UR6, UR6, UR8, 0x18 ;  /* 0x0000000806067291 */ /* 0x002fe4000f8ec0ff */
[----:B--2---:R-:W-:Y:S02]  /*02c0*/  ULEA UR4, UR4, UR5, 0x18 ;  /* 0x0000000504047291 */ /* 0x004fe4000f8ec0ff */
[----:B------:R-:W-:Y:S01]  /*02d0*/  UISETP.NE.AND.EX UP3, UPT, UR13, URZ, UPT, UP0 ;  /* 0x000000ff0d00728c */ /* 0x000fe2000bf65300 */
[----:B------:R-:W-:Y:S01]  /*02e0*/  UMOV UR31, 0xffffd000 ;  /* 0xffffd000001f7882 */ /* 0x000fe20000000000 */
[----:B------:R-:W-:Y:S01]  /*02f0*/  UMOV UR34, URZ ;  /* 0x000000ff00227c82 */ /* 0x000fe20008000000 */
[----:B------:R-:W-:-:S08]  /*0300*/  UMOV UR35, URZ ;  /* 0x000000ff00237c82 */ /* 0x000fd00008000000 */
.L_x_415:
[----:B------:R-:W1:Y:S01]  /*0310*/  LDCU.64 UR8, c[0x0][0x478] ;  /* 0x00008f00ff0877ac */ /* 0x000e620008000a00 */
[----:B------:R-:W-:Y:S02]  /*0320*/  PLOP3.LUT P1, PT, PT, PT, UP3, 0x80, 0x8 ;  /* 0x000000000008781c */ /* 0x000fe40003f2f038 */
[----:B------:R-:W-:Y:S01]  /*0330*/  PLOP3.LUT P4, PT, PT, PT, UP5, 0x80, 0x8 ;  /* 0x000000000008781c */ /* 0x000fe20003f8f058 */
[----:B------:R-:W-:Y:S01]  /*0340*/  @UP3 ULEA UR14, UP0, UR43, UR12, 0x2 ;  /* 0x0000000c2b0e3291 */ /* 0x000fe2000f8010ff */
[----:B------:R-:W-:Y:S01]  /*0350*/  PLOP3.LUT P2, PT, PT, PT, UP4, 0x80, 0x8 ;  /* 0x000000000008781c */ /* 0x000fe20003f4f048 */
[----:B------:R-:W-:Y:S02]  /*0360*/  UISETP.NE.AND UP2, UPT, UR30, URZ, UPT ;  /* 0x000000ff1e00728c */ /* 0x000fe4000bf45270 */
[----:B------:R-:W-:Y:S02]  /*0370*/  @UP3 ULEA.HI.X UR15, UR43, UR13, URZ, 0x2, UP0 ;  /* 0x0000000d2b0f3291 */ /* 0x000fe400080f14ff */
[----:B------:R-:W-:-:S04]  /*0380*/  IMAD.U32 R4, RZ, RZ, UR14 ;  /* 0x0000000eff047e24 */ /* 0x000fc8000f8e00ff */
[----:B------:R-:W-:Y:S01]  /*0390*/  IMAD.U32 R5, RZ, RZ, UR15 ;  /* 0x0000000fff057e24 */ /* 0x000fe2000f8e00ff */
[----:B---3--:R-:W-:Y:S02]  /*03a0*/  UIMAD.WIDE.U32 UR14, UR43, 0x4, UR32 ;  /* 0x000000042b0e78a5 */ /* 0x008fe4000f8e0020 */
[----:B-1----:R-:W-:Y:S02]  /*03b0*/  UISETP.NE.U32.AND UP0, UPT, UR8, URZ, UPT ;  /* 0x000000ff0800728c */ /* 0x002fe4000bf05070 */
[----:B--2-4-:R-:W2:Y:S02]  /*03c0*/  @P1 LDG.E R6, desc[UR36][R4.64] ;  /* 0x0000002404061981 */ /* 0x014ea4000c1e1900 */
[----:B------:R-:W-:-:S06]  /*03d0*/  UISETP.NE.AND.EX UP0, UPT, UR9, URZ, UPT, UP0 ;  /* 0x000000ff0900728c */ /* 0x000fcc000bf05300 */
[----:B------:R-:W-:-:S05]  /*03e0*/  PLOP3.LUT P0, PT, PT, PT, UP0, 0x80, 0x8 ;  /* 0x000000000008781c */ /* 0x000fca0003f0f008 */
[----:B------:R-:W-:Y:S01]  /*03f0*/  @UP0 ULEA UR16, UP1, UR43, UR8, 0x2 ;  /* 0x000000082b100291 */ /* 0x000fe2000f8210ff */
[----:B------:R-:W-:Y:S01]  /*0400*/  PLOP3.LUT P3, PT, PT, PT, UP2, 0x80, 0x8 ;  /* 0x000000000008781c */ /* 0x000fe20003f6f028 */
[----:B------:R-:W1:Y:S02]  /*0410*/  @!UP0 LDCU UR5, c[0x0][0x43c] ;  /* 0x00008780ff0587ac */ /* 0x000e640008000800 */
[----:B------:R-:W-:Y:S02]  /*0420*/  @UP0 ULEA.HI.X UR17, UR43, UR9, URZ, 0x2, UP1 ;  /* 0x000000092b110291 */ /* 0x000fe400088f14ff */
[----:B------:R-:W-:Y:S01]  /*0430*/  IMAD.U32 R2, RZ, RZ, UR16 ;  /* 0x00000010ff027e24 */ /* 0x000fe2000f8e00ff */
[----:B------:R-:W3:Y:S03]  /*0440*/  @!UP0 LDCU.64 UR8, c[0x0][0x488] ;  /* 0x00009100ff0887ac */ /* 0x000ee60008000a00 */
[----:B------:R-:W-:-:S05]  /*0450*/  IMAD.U32 R3, RZ, RZ, UR17 ;  /* 0x00000011ff037e24 */ /* 0x000fca000f8e00ff */
[----:B------:R4:W5:Y:S01]  /*0460*/  @P0 LDG.E R4, desc[UR36][R2.64] ;  /* 0x0000002402040981 */ /* 0x000962000c1e1900 */
[----:B------:R-:W-:Y:S01]  /*0470*/  UMOV UR44, URZ ;  /* 0x000000ff002c7c82 */ /* 0x000fe20008000000 */
[----:B------:R-:W-:Y:S01]  /*0480*/  UMOV UR45, 0xffffffff ;  /* 0xffffffff002d7882 */ /* 0x000fe20000000000 */
[----:B---3--:R-:W-:-:S04]  /*0490*/  @!UP0 UISETP.NE.U32.AND UP1, UPT, UR8, URZ, UPT ;  /* 0x000000ff0800828c */ /* 0x008fc8000bf25070 */
[----:B------:R-:W-:-:S04]  /*04a0*/  @!UP0 UISETP.NE.AND.EX UP1, UPT, UR9, URZ, UPT, UP1 ;  /* 0x000000ff0900828c */ /* 0x000fc8000bf25310 */
[----:B-1----:R-:W-:Y:S01]  /*04b0*/  @!UP0 USEL UR9, UR5, URZ, UP1 ;  /* 0x000000ff05098287 */ /* 0x002fe20008800000 */
[----:B----4-:R-:W-:Y:S02]  /*04c0*/  IMAD.U32 R2, RZ, RZ, UR14 ;  /* 0x0000000eff027e24 */ /* 0x010fe4000f8e00ff */
[----:B------:R-:W-:-:S05]  /*04d0*/  IMAD.U32 R3, RZ, RZ, UR15 ;  /* 0x0000000fff037e24 */ /* 0x000fca000f8e00ff */
[----:B------:R-:W3:Y:S04]  /*04e0*/  @P4 LDG.E R5, desc[UR36][R2.64] ;  /* 0x0000002402054981 */ /* 0x000ee8000c1e1900 */
[----:B------:R1:W4:Y:S02]  /*04f0*/  @P2 LDG.E R0, desc[UR36][R2.64+0x4] ;  /* 0x0000042402002981 */ /* 0x000324000c1e1900 */
[----:B-1----:R-:W-:Y:S02]  /*0500*/  IMAD.U32 R2, RZ, RZ, UR40 ;  /* 0x00000028ff027e24 */ /* 0x002fe4000f8e00ff */
[----:B------:R-:W-:-:S05]  /*0510*/  IMAD.U32 R3, RZ, RZ, UR41 ;  /* 0x00000029ff037e24 */ /* 0x000fca000f8e00ff */
[----:B------:R-:W4:Y:S01]  /*0520*/  @!P3 LDG.E R2, desc[UR36][R2.64] ;  /* 0x000000240202b981 */ /* 0x000f22000c1e1900 */
[----:B------:R-:W-:Y:S01]  /*0530*/  UMOV UR14, 0xffffffff ;  /* 0xffffffff000e7882 */ /* 0x000fe20000000000 */
[----:B------:R-:W-:Y:S01]  /*0540*/  USHF.L.U32 UR5, UR39, 0x7, URZ ;  /* 0x0000000727057899 */ /* 0x000fe200080006ff */
[----:B--2---:R-:W-:Y:S02]  /*0550*/  @P1 R2UR UR44, R6 ;  /* 0x00000000062c12ca */ /* 0x004fe400000e0000 */
[----:B-----5:R-:W-:-:S13]  /*0560*/  @P0 R2UR UR38, R4 ;  /* 0x00000000042602ca */ /* 0x020fda00000e0000 */
[----:B------:R-:W-:Y:S01]  /*0570*/  @UP0 UIADD3 UR38, UPT, UPT, UR38, -UR44, URZ ;  /* 0x8000002c26260290 */ /* 0x000fe2000fffe0ff */
[----:B---3--:R-:W-:Y:S02]  /*0580*/  @P4 R2UR UR14, R5 ;  /* 0x00000000050e42ca */ /* 0x008fe400000e0000 */
[----:B----4-:R-:W-:Y:S02]  /*0590*/  @P2 R2UR UR8, R0 ;  /* 0x00000000000822ca */ /* 0x010fe400000e0000 */
[----:B------:R-:W-:Y:S01]  /*05a0*/  @!P3 R2UR UR45, R2 ;  /* 0x00000000022db2ca */ /* 0x000fe200000e0000 */
[----:B------:R-:W-:-:S14]  /*05b0*/  BRA.U !UP6, `(.L_x_378) ;  /* 0x000000010e247547 */ /* 0x000fdc000b800000 */
[----:B------:R-:W-:Y:S01]  /*05c0*/  UISETP.NE.AND UP1, UPT, UR29, URZ, UPT ;  /* 0x000000ff1d00728c */ /* 0x000fe2000bf25270 */
[----:B------:R-:W-:Y:S02]  /*05d0*/  IMAD.U32 R2, RZ, RZ, UR40 ;  /* 0x00000028ff027e24 */ /* 0x000fe4000f8e00ff */
[----:B------:R-:W-:-:S03]  /*05e0*/  IMAD.U32 R3, RZ, RZ, UR41 ;  /* 0x00000029ff037e24 */ /* 0x000fc6000f8e00ff */
[----:B------:R-:W-:-:S13]  /*05f0*/  PLOP3.LUT P0, PT, PT, PT, UP1, 0x80, 0x8 ;  /* 0x000000000008781c */ /* 0x000fda0003f0f018 */
[----:B------:R-:W2:Y:S04]  /*0600*/  @P0 LDG.E R0, desc[UR36][R2.64+0x4] ;  /* 0x0000042402000981 */ /* 0x000ea8000c1e1900 */
[----:B------:R-:W3:Y:S01]  /*0610*/  @!P0 LDG.E R2, desc[UR36][R2.64] ;  /* 0x0000002402028981 */ /* 0x000ee2000c1e1900 */
[----:B--2---:R-:W-:-:S13]  /*0620*/  @P0 R2UR UR10, R0 ;  /* 0x00000000000a02ca */ /* 0x004fda00000e0000 */
[----:B------:R-:W-:-:S07]  /*0630*/  @UP1 UIADD3 UR10, UPT, UPT, UR10, -UR45, URZ ;  /* 0x8000002d0a0a1290 */ /* 0x000fce000fffe0ff */
[----:B---3--:R-:W-:-:S15]  /*0640*/  @!P0 R2UR UR10, R2 ;  /* 0x00000000020a82ca */ /* 0x008fde00000e0000 */
.L_x_378:
        /* <DEDUP_REMOVED lines=33> */
.L_x_380:
[----:B------:R-:W1:Y:S01]  /*0860*/  LDCU.64 UR18, c[0x0][0x3b8] ;  /* 0x00007700ff1277ac */ /* 0x000e620008000a00 */
[----:B------:R-:W-:-:S04]  /*0870*/  UIADD3 UR8, UPT, UPT, UR44, UR45, URZ ;  /* 0x0000002d2c087290 */ /* 0x000fc8000fffe0ff */
[----:B-1----:R-:W-:Y:S02]  /*0880*/  UIMAD.WIDE.U32 UR48, UR8, UR18, URZ ;  /* 0x00000012083072a5 */ /* 0x002fe4000f8e00ff */
[----:B------:R-:W-:-:S04]  /*0890*/  UIMAD UR8, UR8, UR19, URZ ;  /* 0x00000013080872a4 */ /* 0x000fc8000f8e02ff */
[----:B------:R-:W-:-:S06]  /*08a0*/  UIADD3 UR8, UPT, UPT, UR49, UR8, URZ ;  /* 0x0000000831087290 */ /* 0x000fcc000fffe0ff */
[----:B------:R-:W-:Y:S02]  /*08b0*/  MOV R17, UR8 ;  /* 0x0000000800117c02 */ /* 0x000fe40008000f00 */
.L_x_381:
        /* <DEDUP_REMOVED lines=44> */
.L_x_382:
[----:B------:R-:W1:Y:S01]  /*0b80*/  LDCU.64 UR16, c[0x0][0x3c0] ;  /* 0x00007800ff1077ac */ /* 0x000e620008000a00 */
[----:B------:R-:W-:-:S04]  /*0b90*/  UIADD3 UR8, UPT, UPT, UR44, UR45, URZ ;  /* 0x0000002d2c087290 */ /* 0x000fc8000fffe0ff */
[----:B-1----:R-:W-:Y:S02]  /*0ba0*/  UIMAD.WIDE.U32 UR10, UR8, UR16, URZ ;  /* 0x00000010080a72a5 */ /* 0x002fe4000f8e00ff */
[----:B------:R-:W-:-:S04]  /*0bb0*/  UIMAD UR8, UR8, UR17, URZ ;  /* 0x00000011080872a4 */ /* 0x000fc8000f8e02ff */
[----:B------:R-:W-:Y:S01]  /*0bc0*/  UIADD3 UR8, UPT, UPT, UR11, UR8, URZ ;  /* 0x000000080b087290 */ /* 0x000fe2000fffe0ff */
[----:B------:R-:W-:-:S05]  /*0bd0*/  UMOV UR50, UR10 ;  /* 0x0000000a00327c82 */ /* 0x000fca0008000000 */
[----:B------:R-:W-:-:S07]  /*0be0*/  MOV R16, UR8 ;  /* 0x0000000800107c02 */ /* 0x000fce0008000f00 */
.L_x_383:
        /* <DEDUP_REMOVED lines=27> */
.L_x_384:
[----:B------:R-:W-:Y:S02]  /*0da0*/  UIMAD.WIDE.U32 UR54, UR62, UR14, URZ ;  /* 0x0000000e3e3672a5 */ /* 0x000fe4000f8e00ff */
[----:B------:R-:W-:-:S04]  /*0db0*/  UIMAD UR8, UR63, UR14, URZ ;  /* 0x0000000e3f0872a4 */ /* 0x000fc8000f8e02ff */
[----:B------:R-:W-:Y:S02]  /*0dc0*/  UIADD3 UR8, UPT, UPT, UR55, UR8, URZ ;  /* 0x0000000837087290 */ /* 0x000fe4000fffe0ff */
.L_x_385:
        /* <DEDUP_REMOVED lines=20> */
.L_x_386:
[----:B------:R-:W1:Y:S01]  /*0f10*/  LDCU UR56, c[0x0][0x434] ;  /* 0x00008680ff3877ac */ /* 0x000e620008000800 */
[----:B------:R-:W-:-:S04]  /*0f20*/  UIMAD UR11, UR43, UR58, UR28 ;  /* 0x0000003a2b0b72a4 */ /* 0x000fc8000f8e021c */
[----:B-1----:R-:W-:Y:S02]  /*0f30*/  UIMAD UR56, UR11, UR56, URZ ;  /* 0x000000380b3872a4 */ /* 0x002fe4000f8e02ff */
.L_x_387:
        /* <DEDUP_REMOVED lines=11> */
.L_x_388:
[----:B------:R-:W1:Y:S01]  /*0ff0*/  LDCU UR55, c[0x0][0x444] ;  /* 0x00008880ff3777ac */ /* 0x000e620008000800 */
[----:B------:R-:W-:-:S04]  /*1000*/  UIMAD UR10, UR43, UR58, UR28 ;  /* 0x0000003a2b0a72a4 */ /* 0x000fc8000f8e021c */
[----:B-1----:R-:W-:-:S12]  /*1010*/  UIMAD UR55, UR10, UR55, URZ ;  /* 0x000000370a3772a4 */ /* 0x002fd8000f8e02ff */
.L_x_389:
        /* <DEDUP_REMOVED lines=45> */
[----:B-1----:R-:W-:-:S03]  /*12f0*/  UIMAD.WIDE UR60, UR56, 0x4, UR60 ;  /* 0x00000004383c78a5 */ /* 0x002fc6000f8e023c */
[----:B---3--:R-:W-:-:S04]  /*1300*/  IMAD.WIDE.U32 R2, R14, UR26, RZ ;  /* 0x0000001a0e027c25 */ /* 0x008fc8000f8e00ff */
        /* <DEDUP_REMOVED lines=8> */
[----:B------:R-:W-:Y:S01]  /*1390*/  SEL R0, R2, RZ, P4 ;  /* 0x000000ff02007207 */ /* 0x000fe20002000000 */
[----:B------:R-:W-:Y:S01]  /*13a0*/  IMAD.MOV.U32 R2, RZ, RZ, R4 ;  /* 0x000000ffff027224 */ /* 0x000fe200078e0004 */
[----:B------:R-:W-:-:S03]  /*13b0*/  SHF.R.S32.HI R5, RZ, 0x1f, R12 ;  /* 0x0000001fff057819 */ /* 0x000fc6000001140c */
[----:B------:R-:W-:Y:S01]  /*13c0*/  IMAD.WIDE.U32 R2, R21, UR8, R2 ;  /* 0x0000000815027c25 */ /* 0x000fe2000f8e0002 */
[----:B------:R-:W-:Y:S02]  /*13d0*/  IADD3.X R12, PT, PT, R5, UR53, R0, P1, P0 ;  /* 0x00000035050c7c10 */ /* 0x000fe40008fe0400 */
[----:B------:R-:W-:Y:S01]  /*13e0*/  IADD3 R0, P0, PT, R13, UR51, RZ ;  /* 0x000000330d007c10 */ /* 0x000fe2000ff1e0ff */
[----:B------:R-:W-:Y:S01]  /*13f0*/  IMAD.WIDE.U32 R4, R21, UR14, R6 ;  /* 0x0000000e15047c25 */ /* 0x000fe2000f8e0006 */
[----:B----4-:R-:W-:Y:S02]  /*1400*/  LEA R28, P1, R2, UR20, 0x1 ;  /* 0x00000014021c7c11 */ /* 0x010fe4000f8208ff */
[----:B------:R-:W-:Y:S01]  /*1410*/  LEA.HI.X.SX32 R7, R11, R12, 0x1, P0 ;  /* 0x0000000c0b077211 */ /* 0x000fe200000f0eff */
[C---:B------:R-:W-:Y:S01]  /*1420*/  IMAD R6, R21.reuse, UR9, R3 ;  /* 0x0000000915067c24 */ /* 0x040fe2000f8e0203 */
[----:B-----5:R-:W-:Y:S01]  /*1430*/  LEA R26, P2, R4, UR22, 0x1 ;  /* 0x00000016041a7c11 */ /* 0x020fe2000f8408ff */
[----:B------:R-:W-:Y:S01]  /*1440*/  IMAD R3, R21, UR15, R5 ;  /* 0x0000000f15037c24 */ /* 0x000fe2000f8e0205 */
[----:B-1----:R-:W-:Y:S01]  /*1450*/  LEA R24, P0, R0, UR10, 0x2 ;  /* 0x0000000a00187c11 */ /* 0x002fe2000f8010ff */
[----:B--2---:R-:W-:Y:S01]  /*1460*/  UIMAD.WIDE UR14, UR55, 0x4, UR58 ;  /* 0x00000004370e78a5 */ /* 0x004fe2000f8e023a */
[----:B------:R-:W-:-:S02]  /*1470*/  LEA.HI.X R29, R2, UR21, R6, 0x1, P1 ;  /* 0x00000015021d7c11 */ /* 0x000fc400088f0c06 */
[----:B------:R-:W-:Y:S02]  /*1480*/  LEA.HI.X R27, R4, UR23, R3, 0x1, P2 ;  /* 0x00000017041b7c11 */ /* 0x000fe400090f0c03 */
[----:B------:R-:W-:Y:S02]  /*1490*/  LEA.HI.X R25, R0, UR11, R7, 0x2, P0 ;  /* 0x0000000b00197c11 */ /* 0x000fe400080f1407 */
[C---:B------:R-:W-:Y:S01]  /*14a0*/  IADD3 R13, P0, PT, R21.reuse, 0x40, RZ ;  /* 0x00000040150d7810 */ /* 0x040fe20007f1e0ff */
[----:B------:R1:W-:Y:S01]  /*14b0*/  STL.64 [R1+0x18], R26 ;  /* 0x0000181a01007387 */ /* 0x0003e20000100a00 */
[----:B------:R-:W-:-:S03]  /*14c0*/  IADD3 R5, PT, PT, R21, 0x40, RZ ;  /* 0x0000004015057810 */ /* 0x000fc60007ffe0ff */
[----:B------:R1:W-:Y:S01]  /*14d0*/  STL.64 [R1+0x10], R28 ;  /* 0x0000101c01007387 */ /* 0x0003e20000100a00 */
[----:B------:R-:W-:-:S03]  /*14e0*/  IMAD.X R12, RZ, RZ, RZ, P0 ;  /* 0x000000ffff0c7224 */ /* 0x000fc600000e06ff */
[----:B------:R1:W-:Y:S01]  /*14f0*/  STL.64 [R1+0x8], R24 ;  /* 0x0000081801007387 */ /* 0x0003e20000100a00 */
[----:B------:R-:W-:Y:S05]  /*1500*/  BRA.U UP0, `(.L_x_390) ;  /* 0x0000000500d07547 */ /* 0x000fea000b800000 */
[----:B------:R-:W-:Y:S05]  /*1510*/  BRA.U UP2, `(.L_x_391) ;  /* 0x0000000102307547 */ /* 0x000fea000b800000 */
[----:B------:R-:W2:Y:S01]  /*1520*/  LDCU.64 UR14, c[0x0][0x5c0] ;  /* 0x0000b800ff0e77ac */ /* 0x000ea20008000a00 */
[----:B------:R-:W3:Y:S01]  /*1530*/  LDCU.64 UR8, c[0x0][0x5a8] ;  /* 0x0000b500ff0877ac */ /* 0x000ee20008000a00 */
[----:B------:R-:W-:-:S04]  /*1540*/  USHF.R.S32.HI UR10, URZ, 0x1f, UR44 ;  /* 0x0000001fff0a7899 */ /* 0x000fc8000801142c */
[----:B--2---:R-:W-:Y:S02]  /*1550*/  UIMAD UR10, UR10, UR14, URZ ;  /* 0x0000000e0a0a72a4 */ /* 0x004fe4000f8e02ff */
[----:B------:R-:W-:Y:S02]  /*1560*/  UIMAD.WIDE.U32 UR16, UR44, UR14, URZ ;  /* 0x0000000e2c1072a5 */ /* 0x000fe4000f8e00ff */
[----:B------:R-:W-:-:S04]  /*1570*/  UIMAD UR10, UR44, UR15, UR10 ;  /* 0x0000000f2c0a72a4 */ /* 0x000fc8000f8e020a */
[----:B------:R-:W-:-:S03]  /*1580*/  UIADD3 UR11, UPT, UPT, UR17, UR10, URZ ;  /* 0x0000000a110b7290 */ /* 0x000fc6000fffe0ff */
[----:B------:R-:W-:Y:S02]  /*1590*/  UMOV UR10, UR16 ;  /* 0x00000010000a7c82 */ /* 0x000fe40008000000 */
[----:B---3--:R-:W-:-:S04]  /*15a0*/  UIMAD.WIDE.U32 UR18, UR43, UR8, UR10 ;  /* 0x000000082b1272a5 */ /* 0x008fc8000f8e000a */
[----:B------:R-:W-:-:S06]  /*15b0*/  UIMAD UR9, UR43, UR9, UR19 ;  /* 0x000000092b0972a4 */ /* 0x000fcc000f8e0213 */
[----:B------:R-:W-:Y:S01]  /*15c0*/  MOV R0, UR9 ;  /* 0x0000000900007c02 */ /* 0x000fe20008000f00 */
[----:B------:R-:W-:Y:S05]  /*15d0*/  BRA `(.L_x_392) ;  /* 0x0000000000187947 */ /* 0x000fea0003800000 */
.L_x_391:
[----:B------:R-:W2:Y:S01]  /*15e0*/  LDCU.64 UR14, c[0x0][0x5c0] ;  /* 0x0000b800ff0e77ac */ /* 0x000ea20008000a00 */
[----:B------:R-:W-:-:S04]  /*15f0*/  UIADD3 UR8, UPT, UPT, UR44, UR45, URZ ;  /* 0x0000002d2c087290 */ /* 0x000fc8000fffe0ff */
[----:B--2---:R-:W-:Y:S02]  /*1600*/  UIMAD.WIDE.U32 UR18, UR8, UR14, URZ ;  /* 0x0000000e081272a5 */ /* 0x004fe4000f8e00ff */
[----:B------:R-:W-:-:S04]  /*1610*/  UIMAD UR8, UR8, UR15, URZ ;  /* 0x0000000f080872a4 */ /* 0x000fc8000f8e02ff */
[----:B------:R-:W-:-:S06]  /*1620*/  UIADD3 UR8, UPT, UPT, UR19, UR8, URZ ;  /* 0x0000000813087290 */ /* 0x000fcc000fffe0ff */
[----:B------:R-:W-:Y:S02]  /*1630*/  MOV R0, UR8 ;  /* 0x0000000800007c02 */ /* 0x000fe40008000f00 */
.L_x_392:
        /* <DEDUP_REMOVED lines=12> */
[----:B------:R-:W-:Y:S06]  /*1700*/  BRA `(.L_x_394) ;  /* 0x0000000000187947 */ /* 0x000fec0003800000 */
.L_x_393:
[----:B------:R-:W2:Y:S01]  /*1710*/  LDCU.64 UR10, c[0x0][0x5c8] ;  /* 0x0000b900ff0a77ac */ /* 0x000ea20008000a00 */
[----:B------:R-:W-:-:S04]  /*1720*/  UIADD3 UR44, UPT, UPT, UR44, UR45, URZ ;  /* 0x0000002d2c2c7290 */ /* 0x000fc8000fffe0ff */
[----:B--2---:R-:W-:Y:S02]  /*1730*/  UIMAD.WIDE.U32 UR16, UR44, UR10, URZ ;  /* 0x0000000a2c1072a5 */ /* 0x004fe4000f8e00ff */
[----:B------:R-:W-:-:S04]  /*1740*/  UIMAD UR44, UR44, UR11, URZ ;  /* 0x0000000b2c2c72a4 */ /* 0x000fc8000f8e02ff */
[----:B------:R-:W-:-:S06]  /*1750*/  UIADD3 UR44, UPT, UPT, UR17, UR44, URZ ;  /* 0x0000002c112c7290 */ /* 0x000fcc000fffe0ff */
[----:B------:R-:W-:-:S07]  /*1760*/  MOV R10, UR44 ;  /* 0x0000002c000a7c02 */ /* 0x000fce0008000f00 */
.L_x_394:
[----:B------:R-:W2:Y:S01]  /*1770*/  LDCU.64 UR8, c[0x0][0x5d8] ;  /* 0x0000bb00ff0877ac */ /* 0x000ea20008000a00 */
        /* <DEDUP_REMOVED lines=10> */
[----:B--2---:R-:W-:Y:S01]  /*1820*/  IMAD.U32 R0, RZ, RZ, UR9 ;  /* 0x00000009ff007e24 */ /* 0x004fe2000f8e00ff */
[----:B------:R-:W-:-:S05]  /*1830*/  MOV R4, UR8 ;  /* 0x0000000800047c02 */ /* 0x000fca0008000f00 */
[----:B------:R-:W-:-:S04]  /*1840*/  IMAD.WIDE.U32 R4, R4, UR28, R2 ;  /* 0x0000001c04047c25 */ /* 0x000fc8000f8e0002 */
[----:B------:R-:W-:Y:S01]  /*1850*/  IMAD R0, R0, UR28, R5 ;  /* 0x0000001c00007c24 */ /* 0x000fe2000f8e0205 */
        /* <DEDUP_REMOVED lines=8> */
[----:B------:R2:W-:Y:S04]  /*18e0*/  STG.E.128 desc[UR36][R2.64], RZ ;  /* 0x000000ff02007986 */ /* 0x0005e8000c101d24 */
[----:B------:R2:W-:Y:S04]  /*18f0*/  STG.E.128 desc[UR36][R2.64+0x40], RZ ;  /* 0x000040ff02007986 */ /* 0x0005e8000c101d24 */
[----:B------:R2:W-:Y:S02]  /*1900*/  STG.E.128 desc[UR36][R2.64+0x80], RZ ;  /* 0x000080ff02007986 */ /* 0x0005e4000c101d24 */
.L_x_396:
[----:B------:R-:W-:Y:S05]  /*1910*/  BSYNC.RECONVERGENT B0 ;  /* 0x0000000000007941 */ /* 0x000fea0003800200 */
.L_x_395:
[----:B------:R-:W-:Y:S04]  /*1920*/  BSSY.RECONVERGENT B0, `(.L_x_397) ;  /* 0x000000d000007945 */ /* 0x000fe80003800200 */
[----:B------:R-:W-:Y:S05]  /*1930*/  @P1 BRA `(.L_x_398) ;  /* 0x00000000002c1947 */ /* 0x000fea0003800000 */
[----:B------:R-:W3:Y:S01]  /*1940*/  LDCU.64 UR8, c[0x0][0x560] ;  /* 0x0000ac00ff0877ac */ /* 0x000ee20008000a00 */
[----:B------:R-:W-:Y:S01]  /*1950*/  MOV R5, R0 ;  /* 0x0000000000057202 */ /* 0x000fe20000000f00 */
[----:B--2---:R-:W-:Y:S02]  /*1960*/  IMAD R2, R12, UR14, RZ ;  /* 0x0000000e0c027c24 */ /* 0x004fe4000f8e02ff */
[----:B------:R-:W-:-:S04]  /*1970*/  IMAD.WIDE.U32 R4, R13, UR14, R4 ;  /* 0x0000000e0d047c25 */ /* 0x000fc8000f8e0004 */
[----:B------:R-:W-:-:S05]  /*1980*/  IMAD R0, R13, UR15, R2 ;  /* 0x0000000f0d007c24 */ /* 0x000fca000f8e0202 */
[----:B------:R-:W-:Y:S02]  /*1990*/  IADD3 R0, PT, PT, R5, R0, RZ ;  /* 0x0000000005007210 */ /* 0x000fe40007ffe0ff */
[----:B---3--:R-:W-:-:S04]  /*19a0*/  LEA R2, P0, R4, UR8, 0x1 ;  /* 0x0000000804027c11 */ /* 0x008fc8000f8008ff */
[----:B------:R-:W-:-:S05]  /*19b0*/  LEA.HI.X R3, R4, UR9, R0, 0x1, P0 ;  /* 0x0000000904037c11 */ /* 0x000fca00080f0c00 */
[----:B------:R3:W-:Y:S04]  /*19c0*/  STG.E.128 desc[UR36][R2.64], RZ ;  /* 0x000000ff02007986 */ /* 0x0007e8000c101d24 */
[----:B------:R3:W-:Y:S04]  /*19d0*/  STG.E.128 desc[UR36][R2.64+0x40], RZ ;  /* 0x000040ff02007986 */ /* 0x0007e8000c101d24 */
[----:B------:R3:W-:Y:S02]  /*19e0*/  STG.E.128 desc[UR36][R2.64+0x80], RZ ;  /* 0x000080ff02007986 */ /* 0x0007e4000c101d24 */
.L_x_398:
[----:B------:R-:W-:Y:S05]  /*19f0*/  BSYNC.RECONVERGENT B0 ;  /* 0x0000000000007941 */ /* 0x000fea0003800200 */
.L_x_397:
[----:B------:R-:W4:Y:S01]  /*1a00*/  LDCU.64 UR8, c[0x0][0x5e0] ;  /* 0x0000bc00ff0877ac */ /* 0x000f220008000a00 */
[----:B--23--:R-:W-:Y:S01]  /*1a10*/  MOV R2, UR10 ;  /* 0x0000000a00027c02 */ /* 0x00cfe20008000f00 */
[----:B------:R-:W-:Y:S01]  /*1a20*/  BSSY.RECONVERGENT B0, `(.L_x_399) ;  /* 0x0000015000007945 */ /* 0x000fe20003800200 */
[----:B------:R-:W-:-:S03]  /*1a30*/  UIMAD UR42, UR42, UR10, URZ ;  /* 0x0000000a2a2a72a4 */ /* 0x000fc6000f8e02ff */
[----:B------:R-:W-:Y:S01]  /*1a40*/  IMAD.WIDE.U32 R2, R2, UR5, R8 ;  /* 0x0000000502027c25 */ /* 0x000fe2000f8e0008 */
[----:B------:R-:W-:Y:S02]  /*1a50*/  UIMAD UR42, UR5, UR11, UR42 ;  /* 0x0000000b052a72a4 */ /* 0x000fe4000f8e022a */
[----:B------:R-:W-:-:S04]  /*1a60*/  IADD3 R2, P0, PT, R2, UR16, RZ ;  /* 0x0000001002027c10 */ /* 0x000fc8000ff1e0ff */
[----:B------:R-:W-:Y:S02]  /*1a70*/  IADD3.X R3, PT, PT, R10, UR42, R3, P0, !PT ;  /* 0x0000002a0a037c10 */ /* 0x000fe400087fe403 */
[----:B----4-:R-:W-:Y:S02]  /*1a80*/  MOV R4, UR8 ;  /* 0x0000000800047c02 */ /* 0x010fe40008000f00 */
[----:B------:R-:W-:-:S03]  /*1a90*/  MOV R0, UR9 ;  /* 0x0000000900007c02 */ /* 0x000fc60008000f00 */
        /* <DEDUP_REMOVED lines=13> */
.L_x_400:
[----:B------:R-:W-:Y:S05]  /*1b70*/  BSYNC.RECONVERGENT B0 ;  /* 0x0000000000007941 */ /* 0x000fea0003800200 */
.L_x_399:
        /* <DEDUP_REMOVED lines=11> */
[----:B------:R2:W-:Y:S01]  /*1c30*/  STG.E.128 desc[UR36][R2.64+0x80], RZ ;  /* 0x000080ff02007986 */ /* 0x0005e2000c101d24 */
[----:B------:R-:W-:Y:S05]  /*1c40*/  BRA `(.L_x_401) ;  /* 0x0000006800247947 */ /* 0x000fea0003800000 */
.L_x_390:
[----:B------:R-:W-:Y:S01]  /*1c50*/  UIADD3 UR8, UPT, UPT, -UR5, UR38, URZ ;  /* 0x0000002605087290 */ /* 0x000fe2000fffe1ff */
[----:B------:R-:W-:Y:S01]  /*1c60*/  IMAD.U32 R2, RZ, RZ, UR16 ;  /* 0x00000010ff027e24 */ /* 0x000fe2000f8e00ff */
[----:B------:R-:W2:Y:S01]  /*1c70*/  LDCU.64 UR10, c[0x0][0x3d8] ;  /* 0x00007b00ff0a77ac */ /* 0x000ea20008000a00 */
        /* <DEDUP_REMOVED lines=10> */
[----:B------:R-:W3:Y:S01]  /*1d20*/  LDCU.64 UR8, c[0x0][0x3d0] ;  /* 0x00007a00ff0877ac */ /* 0x000ee20008000a00 */
[----:B------:R-:W-:-:S02]  /*1d30*/  LOP3.LUT R7, R20, 0xd8, RZ, 0xc0, !PT ;  /* 0x000000d814077812 */ /* 0x000fc400078ec0ff */
[----:B------:R-:W-:Y:S01]  /*1d40*/  LOP3.LUT R0, R23, 0x10, RZ, 0xc0, !PT ;  /* 0x0000001017007812 */ /* 0x000fe200078ec0ff */
[----:B------:R-:W-:Y:S01]  /*1d50*/  UIMAD UR42, UR5, UR19, UR42 ;  /* 0x00000013052a72a4 */ /* 0x000fe2000f8e022a */
[----:B------:R-:W-:Y:S01]  /*1d60*/  IADD3.X R3, PT, PT, R16, UR20, R3, P0, !PT ;  /* 0x0000001410037c10 */ /* 0x000fe200087fe403 */
[----:B------:R-:W4:Y:S01]  /*1d70*/  @!P6 LDC.64 R14, c[0x0][0x390] ;  /* 0x0000e400ff0eeb82 */ /* 0x000f220000000a00 */
[----:B------:R-:W-:Y:S01]  /*1d80*/  LOP3.LUT R7, R7, 0x18, R22, 0x78, !PT ;  /* 0x0000001807077812 */ /* 0x000fe200078e7816 */
[----:B------:R-:W-:Y:S01]  /*1d90*/  UIMAD UR20, UR47, -0x40, UR46 ;  /* 0xffffffc02f1478a4 */ /* 0x000fe2000f8e022e */
[----:B-1----:R-:W-:Y:S01]  /*1da0*/  LOP3.LUT R24, R0, 0x7, R21, 0xf8, !PT ;  /* 0x0000000700187812 */ /* 0x002fe200078ef815 */
[----:B--2---:R-:W-:Y:S01]  /*1db0*/  IMAD R0, R18, UR10, RZ ;  /* 0x0000000a12007c24 */ /* 0x004fe2000f8e02ff */
        /* <DEDUP_REMOVED lines=14> */
[----:B---3--:R-:W-:Y:S01]  /*1ea0*/  IMAD R4, R18, UR8, RZ ;  /* 0x0000000812047c24 */ /* 0x008fe2000f8e02ff */
[----:B------:R-:W-:Y:S01]  /*1eb0*/  ISETP.GE.AND P1, PT, R8, UR20, PT ;  /* 0x0000001408007c0c */ /* 0x000fe2000bf26270 */
[----:B------:R-:W-:Y:S01]  /*1ec0*/  @!P6 IMAD.WIDE.U32 R8, R21, UR16, R2 ;  /* 0x000000101508ec25 */ /* 0x000fe2000f8e0002 */
[----:B------:R-:W2:Y:S01]  /*1ed0*/  @!P6 LDC.64 R18, c[0x0][0x388] ;  /* 0x0000e200ff12eb82 */ /* 0x000ea20000000a00 */
[----:B------:R-:W-:Y:S01]  /*1ee0*/  STL [R1+0x24], R24 ;  /* 0x0000241801007387 */ /* 0x000fe20000100800 */
[----:B------:R-:W3:Y:S01]  /*1ef0*/  S2R R227, SR_TID.X ;  /* 0x0000000000e37919 */ /* 0x000ee20000002100 */
[----:B------:R-:W-:-:S02]  /*1f00*/  IMAD R11, R10, UR9, R4 ;  /* 0x000000090a0b7c24 */ /* 0x000fc4000f8e0204 */
[----:B------:R-:W-:Y:S02]  /*1f10*/  IMAD.MOV.U32 R225, RZ, RZ, 0x20 ;  /* 0x00000020ffe17424 */ /* 0x000fe400078e00ff */
[----:B------:R-:W-:Y:S01]  /*1f20*/  IMAD.MOV.U32 R224, RZ, RZ, 0x20 ;  /* 0x00000020ffe07424 */ /* 0x000fe200078e00ff */
[----:B------:R-:W-:Y:S01]  /*1f30*/  CS2R R126, SRZ ;  /* 0x00000000007e7805 */ /* 0x000fe2000001ff00 */
[----:B------:R-:W-:Y:S01]  /*1f40*/  @!P5 IMAD.MOV.U32 R4, RZ, RZ, R2 ;  /* 0x000000ffff04d224 */ /* 0x000fe200078e0002 */
[----:B------:R-:W-:Y:S01]  /*1f50*/  CS2R R124, SRZ ;  /* 0x00000000007c7805 */ /* 0x000fe2000001ff00 */
[----:B------:R-:W-:Y:S01]  /*1f60*/  IMAD.WIDE.U32 R6, R10, UR8, R6 ;  /* 0x000000080a067c25 */ /* 0x000fe2000f8e0006 */
[----:B----4-:R-:W-:Y:S01]  /*1f70*/  @!P6 LEA R10, P0, R8, R14, 0x1 ;  /* 0x0000000e080ae211 */ /* 0x010fe200078008ff */
[----:B------:R-:W-:Y:S02]  /*1f80*/  ULOP3.LUT UR8, UR47, 0x80000001, URZ, 0xc0, !UPT ;  /* 0x800000012f087892 */ /* 0x000fe4000f8ec0ff */
[----:B------:R-:W-:Y:S01]  /*1f90*/  @!P6 IMAD R2, R21, UR17, R9 ;  /* 0x000000111502ec24 */ /* 0x000fe2000f8e0209 */
[----:B------:R-:W-:Y:S01]  /*1fa0*/  UIADD3 UR11, UPT, UPT, UR5, 0x80, URZ ;  /* 0x00000080050b7890 */ /* 0x000fe2000fffe0ff */
[----:B------:R-:W-:Y:S01]  /*1fb0*/  @!P5 IMAD R0, R12, UR16, RZ ;  /* 0x000000100c00dc24 */ /* 0x000fe2000f8e02ff */
[----:B------:R-:W-:Y:S01]  /*1fc0*/  UISETP.NE.AND UP0, UPT, UR8, 0x1, UPT ;  /* 0x000000010800788c */ /* 0x000fe2000bf05270 */
[----:B------:R-:W-:Y:S01]  /*1fd0*/  @!P5 IMAD.MOV.U32 R5, RZ, RZ, R3 ;  /* 0x000000ffff05d224 */ /* 0x000fe200078e0003 */
[----:B------:R-:W-:Y:S01]  /*1fe0*/  CS2R R130, SRZ ;  /* 0x0000000000827805 */ /* 0x000fe2000001ff00 */
[----:B------:R-:W-:Y:S01]  /*1ff0*/  IMAD.IADD R3, R7, 0x1, R11 ;  /* 0x0000000107037824 */ /* 0x000fe200078e020b */
[----:B------:R-:W-:Y:S01]  /*2000*/  @!P6 LEA.HI.X R11, R8, R15, R2, 0x1, P0 ;  /* 0x0000000f080be211 */ /* 0x000fe200000f0c02 */
[C---:B------:R-:W-:Y:S01]  /*2010*/  @!P5 IMAD R9, R13.reuse, UR17, R0 ;  /* 0x000000110d09dc24 */ /* 0x040fe2000f8e0200 */
[----:B------:R-:W4:Y:S01]  /*2020*/  @!P5 LDC.64 R14, c[0x0][0x388] ;  /* 0x0000e200ff0edb82 */ /* 0x000f220000000a00 */
[----:B------:R-:W-:Y:S01]  /*2030*/  @!P5 IMAD.WIDE.U32 R4, R13, UR16, R4 ;  /* 0x000000100d04dc25 */ /* 0x000fe2000f8e0004 */
[----:B------:R-:W-:Y:S01]  /*2040*/  USEL UR8, URZ, 0x3000, UP0 ;  /* 0x00003000ff087887 */ /* 0x000fe20008000000 */
[----:B------:R-:W5:Y:S02]  /*2050*/  LDCU UR17, c[0x0][0x3b0] ;  /* 0x00007600ff1177ac */ /* 0x000f640008000800 */
[----:B------:R-:W-:Y:S01]  /*2060*/  @!P5 IMAD R0, R12, UR18, RZ ;  /* 0x000000120c00dc24 */ /* 0x000fe2000f8e02ff */
[----:B-1----:R-:W-:Y:S01]  /*2070*/  @!P5 LEA R8, P0, R4, R16, 0x1 ;  /* 0x000000100408d211 */ /* 0x002fe200078008ff */
[----:B------:R-:W-:Y:S01]  /*2080*/  @!P5 IMAD.IADD R9, R5, 0x1, R9 ;  /* 0x000000010509d824 */ /* 0x000fe200078e0209 */
[----:B------:R-:W1:Y:S01]  /*2090*/  LDCU UR16, c[0x0][0x590] ;  /* 0x0000b200ff1077ac */ /* 0x000e620008000800 */
[----:B------:R-:W-:Y:S01]  /*20a0*/  @!P5 IMAD R12, R13, UR19, R0 ;  /* 0x000000130d0cdc24 */ /* 0x000fe2000f8e0200 */
[----:B------:R-:W-:Y:S01]  /*20b0*/  LEA R0, R20, UR6, 0x1 ;  /* 0x0000000614007c11 */ /* 0x000fe2000f8e08ff */
[----:B------:R-:W-:Y:S01]  /*20c0*/  @!P6 IMAD.MOV.U32 R2, RZ, RZ, R6 ;  /* 0x000000ffff02e224 */ /* 0x000fe200078e0006 */
[----:B------:R-:W-:Y:S01]  /*20d0*/  @!P5 LEA.HI.X R9, R4, R17, R9, 0x1, P0 ;  /* 0x000000110409d211 */ /* 0x000fe200000f0c09 */
[--C-:B------:R-:W-:Y:S01]  /*20e0*/  @!P5 IMAD.MOV.U32 R7, RZ, RZ, R3.reuse ;  /* 0x000000ffff07d224 */ /* 0x100fe200078e0003 */
[----:B------:R-:W-:Y:S01]  /*20f0*/  CS2R R128, SRZ ;  /* 0x0000000000807805 */ /* 0x000fe2000001ff00 */
[----:B------:R-:W-:Y:S01]  /*2100*/  @!PT LDS RZ, [RZ] ;  /* 0x00000000fffff984 */ /* 0x000fe20000000800 */
[----:B------:R-:W-:Y:S01]  /*2110*/  @!PT LDS RZ, [RZ] ;  /* 0x00000000fffff984 */ /* 0x000fe20000000800 */
[----:B------:R-:W-:Y:S01]  /*2120*/  @!PT LDS RZ, [RZ] ;  /* 0x00000000fffff984 */ /* 0x000fe20000000800 */
[----:B------:R-:W-:Y:S01]  /*2130*/  @!P6 LDGSTS.E.BYPASS.LTC128B.128 [R0+0xf000], desc[UR36][R10.64] ;  /* 0x0f0000000a00efae */ /* 0x000fe2000b981a24 */
[----:B------:R-:W-:Y:S01]  /*2140*/  @!P6 IMAD.WIDE.U32 R2, R21, UR18, R2 ;  /* 0x000000121502ec25 */ /* 0x000fe2000f8e0002 */
[----:B------:R-:W-:-:S02]  /*2150*/  CS2R R122, SRZ ;  /* 0x00000000007a7805 */ /* 0x000fc4000001ff00 */
[----:B------:R-:W-:Y:S01]  /*2160*/  CS2R R120, SRZ ;  /* 0x0000000000787805 */ /* 0x000fe2000001ff00 */
[----:B------:R-:W-:Y:S01]  /*2170*/  @!P6 LDGSTS.E.BYPASS.LTC128B.128 [R0+0x11000], desc[UR36][R10.64+0x40] ;  /* 0x110000400a00efae */ /* 0x000fe2000b981a24 */
[----:B------:R-:W-:Y:S01]  /*2180*/  @!P6 IMAD R3, R21, UR19, R3 ;  /* 0x000000131503ec24 */ /* 0x000fe2000f8e0203 */
[----:B--2---:R-:W-:Y:S01]  /*2190*/  @!P6 LEA R4, P0, R2, R18, 0x1 ;  /* 0x000000120204e211 */ /* 0x004fe200078008ff */
[----:B------:R-:W-:Y:S01]  /*21a0*/  VIADD R25, R0, UR8 ;  /* 0x0000000800197c36 */ /* 0x000fe20008000000 */
[----:B------:R-:W-:Y:S01]  /*21b0*/  @!P6 LDGSTS.E.BYPASS.LTC128B.128 [R0+0x13000], desc[UR36][R10.64+0x80] ;  /* 0x130000800a00efae */ /* 0x000fe2000b981a24 */
[----:B------:R-:W-:Y:S01]  /*21c0*/  @!P5 IMAD.WIDE.U32 R6, R13, UR18, R6 ;  /* 0x000000120d06dc25 */ /* 0x000fe2000f8e0006 */
[----:B------:R-:W-:Y:S02]  /*21d0*/  @!P6 LEA.HI.X R5, R2, R19, R3, 0x1, P0 ;  /* 0x000000130205e211 */ /* 0x000fe400000f0c03 */
[----:B------:R-:W-:Y:S01]  /*21e0*/  CS2R R118, SRZ ;  /* 0x0000000000767805 */ /* 0x000fe2000001ff00 */
[----:B------:R-:W-:Y:S01]  /*21f0*/  @P6 STS.128 [R0+0xf000], RZ ;  /* 0x00f000ff00006388 */ /* 0x000fe20000000c00 */
[----:B------:R-:W-:Y:S01]  /*2200*/  @!P5 IMAD.IADD R3, R7, 0x1, R12 ;  /* 0x000000010703d824 */ /* 0x000fe200078e020c */
[C---:B----4-:R-:W-:Y:S01]  /*2210*/  @!P5 LEA R2, P0, R6.reuse, R14, 0x1 ;  /* 0x0000000e0602d211 */ /* 0x050fe200078008ff */
[----:B------:R-:W-:Y:S01]  /*2220*/  IMAD.MOV.U32 R7, RZ, RZ, 0x7f800000 ;  /* 0x7f800000ff077424 */ /* 0x000fe200078e00ff */
[----:B------:R-:W-:Y:S01]  /*2230*/  @P6 STS.128 [R0+0x11000], RZ ;  /* 0x011000ff00006388 */ /* 0x000fe20000000c00 */
[----:B---3--:R-:W-:Y:S01]  /*2240*/  IMAD.SHL.U32 R228, R227, 0x4, RZ ;  /* 0x00000004e3e47824 */ /* 0x008fe200078e00ff */
[----:B------:R-:W-:Y:S01]  /*2250*/  @!P5 LEA.HI.X R3, R6, R15, R3, 0x1, P0 ;  /* 0x0000000f0603d211 */ /* 0x000fe200000f0c03 */
[----:B------:R-:W-:Y:S01]  /*2260*/  IMAD.MOV.U32 R6, RZ, RZ, 0x7f800000 ;  /* 0x7f800000ff067424 */ /* 0x000fe200078e00ff */
[----:B------:R-:W-:Y:S01]  /*2270*/  @P6 STS.128 [R0+0x13000], RZ ;  /* 0x013000ff00006388 */ /* 0x000fe20000000c00 */
[----:B------:R-:W-:-:S02]  /*2280*/  ISETP.GE.AND P0, PT, R24, UR20, PT ;  /* 0x0000001418007c0c */ /* 0x000fc4000bf06270 */
        /* <DEDUP_REMOVED lines=60> */
[----:B------:R-:W-:Y:S01]  /*2650*/  @!P4 LDGSTS.E.BYPASS.LTC128B.128 [R25], desc[UR36][R26.64] ;  /* 0x000000001a19cfae */ /* 0x000fe2000b981a24 */
[----:B------:R-:W-:Y:S01]  /*2660*/  USHF.L.U32 UR49, UR49, 0x3, URZ ;  /* 0x0000000331317899 */ /* 0x000fe200080006ff */
[----:B------:R-:W2:Y:S02]  /*2670*/  LDCU UR5, c[0x0][0x3e0] ;  /* 0x00007c00ff0577ac */ /* 0x000ea40008000800 */
[----:B------:R-:W-:Y:S01]  /*2680*/  @!P4 LDGSTS.E.BYPASS.LTC128B.128 [R25+0x1000], desc[UR36][R26.64+0x40] ;  /* 0x010000401a19cfae */ /* 0x000fe2000b981a24 */
[----:B------:R-:W3:Y:S03]  /*2690*/  LDCU UR10, c[0x0][0x50c] ;  /* 0x0000a180ff0a77ac */ /* 0x000ee60008000800 */
[----:B------:R-:W-:Y:S01]  /*26a0*/  @!P4 LDGSTS.E.BYPASS.LTC128B.128 [R25+0x2000], desc[UR36][R26.64+0x80] ;  /* 0x020000801a19cfae */ /* 0x000fe2000b981a24 */
[----:B------:R-:W4:Y:S03]  /*26b0*/  LDCU UR9, c[0x0][0x45c] ;  /* 0x00008b80ff0977ac */ /* 0x000f260008000800 */
        /* <DEDUP_REMOVED lines=15> */
[----:B-----5:R-:W-:-:S03]  /*27b0*/  IMAD.MOV.U32 R4, RZ, RZ, 0x4 ;  /* 0x00000004ff047424 */ /* 0x020fc600078e00ff */
[----:B------:R-:W-:Y:S01]  /*27c0*/  @!PT LDS RZ, [RZ] ;  /* 0x00000000fffff984 */ /* 0x000fe20000000800 */
[----:B------:R-:W-:Y:S01]  /*27d0*/  @!PT LDS RZ, [RZ] ;  /* 0x00000000fffff984 */ /* 0x000fe20000000800 */
[----:B------:R-:W-:Y:S01]  /*27e0*/  @!PT LDS RZ, [RZ] ;  /* 0x00000000fffff984 */ /* 0x000fe20000000800 */
[----:B------:R-:W-:Y:S01]  /*27f0*/  @!P5 LDGSTS.E.BYPASS.LTC128B.128 [R0+0xa000], desc[UR36][R2.64] ;  /* 0x0a0000000200dfae */ /* 0x000fe2000b981a24 */
[----:B------:R-:W-:-:S03]  /*2800*/  IMAD.MOV.U32 R5, RZ, RZ, 0x7f800000 ;  /* 0x7f800000ff057424 */ /* 0x000fc600078e00ff */
[----:B------:R-:W-:Y:S04]  /*2810*/  @!P5 LDGSTS.E.BYPASS.LTC128B.128 [R0+0xc000], desc[UR36][R2.64+0x40] ;  /* 0x0c0000400200dfae */ /* 0x000fe8000b981a24 */
[----:B------:R1:W-:Y:S04]  /*2820*/  @!P5 LDGSTS.E.BYPASS.LTC128B.128 [R0+0xe000], desc[UR36][R2.64+0x80] ;  /* 0x0e0000800200dfae */ /* 0x0003e8000b981a24 */
[----:B------:R-:W0:Y:S04]  /*2830*/  LDGDEPBAR ;  /* 0x00000000000079af */ /* 0x000e280000000000 */
[----:B------:R-:W-:Y:S01]  /*2840*/  STL [R1+0x20], R25 ;  /* 0x0000201901007387 */ /* 0x000fe20000100800 */
[----:B-1----:R-:W-:Y:S01]  /*2850*/  IMAD.MOV.U32 R0, RZ, RZ, 0x7f800000 ;  /* 0x7f800000ff007424 */ /* 0x002fe200078e00ff */
[----:B------:R-:W-:-:S04]  /*2860*/  DEPBAR.LE SB0, 0x1 ;  /* 0x000080400000791a */ /* 0x000fc80000000000 */
[----:B------:R-:W-:-:S05]  /*2870*/  IMAD.WIDE.U32 R2, R24, R4, UR60 ;  /* 0x0000003c18027e25 */ /* 0x000fca000f8e0004 */
[----:B------:R-:W5:Y:S04]  /*2880*/  @!P1 LDG.E R0, desc[UR36][R2.64+0xa0] ;  /* 0x0000a02402009981 */ /* 0x000f68000c1e1900 */
[----:B------:R-:W2:Y:S04]  /*2890*/  @!P3 LDG.E R6, desc[UR36][R2.64+0x20] ;  /* 0x000020240206b981 */ /* 0x000ea8000c1e1900 */
[----:B------:R-:W3:Y:S04]  /*28a0*/  @!P2 LDG.E R5, desc[UR36][R2.64+0x80] ;  /* 0x000080240205a981 */ /* 0x000ee8000c1e1900 */
[----:B------:R1:W4:Y:S01]  /*28b0*/  @!P0 LDG.E R7, desc[UR36][R2.64] ;  /* 0x0000002402078981 */ /* 0x000322000c1e1900 */
[----:B------:R-:W-:-:S02]  /*28c0*/  IMAD.SHL.U32 R8, R22, 0x20, RZ ;  /* 0x0000002016087824 */ /* 0x000fc400078e00ff */
[----:B------:R-:W-:-:S05]  /*28d0*/  IMAD.SHL.U32 R9, R22, 0x4, RZ ;  /* 0x0000000416097824 */ /* 0x000fca00078e00ff */
[----:B------:R-:W-:-:S04]  /*28e0*/  LOP3.LUT R9, R9, 0x18, RZ, 0xc0, !PT ;  /* 0x0000001809097812 */ /* 0x000fc800078ec0ff */
[----:B------:R-:W-:Y:S01]  /*28f0*/  LOP3.LUT R4, R9, 0xc0, R8, 0xf8, !PT ;  /* 0x000000c009047812 */ /* 0x000fe200078ef808 */
[----:B-1----:R-:W-:Y:S01]  /*2900*/  IMAD.SHL.U32 R2, R22, 0x10, RZ ;  /* 0x0000001016027824 */ /* 0x002fe200078e00ff */
[----:B------:R-:W-:-:S04]  /*2910*/  SHF.R.U32.HI R3, RZ, 0x4, R22 ;  /* 0x00000004ff037819 */ /* 0x000fc80000011616 */
[----:B------:R-:W-:-:S04]  /*2920*/  LOP3.LUT R3, R3, 0x8, RZ, 0xc0, !PT ;  /* 0x0000000803037812 */ /* 0x000fc800078ec0ff */
[----:B------:R-:W-:Y:S02]  /*2930*/  LOP3.LUT R3, R3, 0x10, R22, 0xf8, !PT ;  /* 0x0000001003037812 */ /* 0x000fe400078ef816 */
[----:B------:R-:W-:Y:S02]  /*2940*/  LOP3.LUT P0, RZ, R22, 0x4, RZ, 0xc0, !PT ;  /* 0x0000000416ff7812 */ /* 0x000fe4000780c0ff */
[----:B------:R-:W-:-:S04]  /*2950*/  LOP3.LUT R3, R3, 0xc0, R8, 0xf8, !PT ;  /* 0x000000c003037812 */ /* 0x000fc800078ef808 */
[----:B------:R-:W-:-:S04]  /*2960*/  LOP3.LUT R3, R3, R9, RZ, 0x3c, !PT ;  /* 0x0000000903037212 */ /* 0x000fc800078e3cff */
[----:B------:R-:W-:Y:S01]  /*2970*/  LOP3.LUT R220, R3, 0x120, R8, 0xf8, !PT ;  /* 0x0000012003dc7812 */ /* 0x000fe200078ef808 */
[C---:B------:R-:W-:Y:S02]  /*2980*/  IMAD.SHL.U32 R10, R227.reuse, 0x20, RZ ;  /* 0x00000020e30a7824 */ /* 0x040fe400078e00ff */
[----:B------:R-:W-:-:S05]  /*2990*/  IMAD.SHL.U32 R12, R227, 0x10, RZ ;  /* 0x00000010e30c7824 */ /* 0x000fca00078e00ff */
[----:B------:R-:W-:Y:S02]  /*29a0*/  LOP3.LUT R11, R12, 0x1c0, RZ, 0xc0, !PT ;  /* 0x000001c00c0b7812 */ /* 0x000fe400078ec0ff */
[----:B------:R-:W-:Y:S02]  /*29b0*/  SEL R225, R225, 0xffffffe0, !P0 ;  /* 0xffffffe0e1e17807 */ /* 0x000fe40004000000 */
[----:B------:R-:W-:Y:S01]  /*29c0*/  LEA R220, R220, UR6, 0x1 ;  /* 0x00000006dcdc7c11 */ /* 0x000fe2000f8e08ff */
[----:B------:R-:W-:Y:S01]  /*29d0*/  BAR.SYNC.DEFER_BLOCKING 0x0 ;  /* 0x0000000000007b1d */ /* 0x000fe20000010000 */
[C---:B------:R-:W-:Y:S02]  /*29e0*/  LOP3.LUT P2, RZ, R227.reuse, 0x4, RZ, 0xc0, !PT ;  /* 0x00000004e3ff7812 */ /* 0x040fe4000784c0ff */
[----:B------:R-:W-:Y:S01]  /*29f0*/  LOP3.LUT P1, RZ, R227, 0x8, RZ, 0xc0, !PT ;  /* 0x00000008e3ff7812 */ /* 0x000fe2000782c0ff */
[----:B------:R-:W-:Y:S01]  /*2a00*/  VIADD R220, R220, UR8 ;  /* 0x00000008dcdc7c36 */ /* 0x000fe20008000000 */
[----:B------:R-:W-:-:S02]  /*2a10*/  UISETP.GE.AND UP1, UPT, UR11, UR38, UPT ;  /* 0x000000260b00728c */ /* 0x000fc4000bf26270 */
[----:B------:R-:W-:Y:S02]  /*2a20*/  USHF.L.U32 UR11, UR17, 0x6, URZ ;  /* 0x00000006110b7899 */ /* 0x000fe400080006ff */
[----:B------:R-:W-:Y:S01]  /*2a30*/  USHF.L.U32 UR16, UR16, 0x6, URZ ;  /* 0x0000000610107899 */ /* 0x000fe200080006ff */
[----:B-----5:R1:W-:Y:S04]  /*2a40*/  STL [R1+0x28], R0 ;  /* 0x0000280001007387 */ /* 0x0203e80000100800 */
[----:B--2---:R2:W-:Y:S01]  /*2a50*/  STL [R1+0x30], R6 ;  /* 0x0000300601007387 */ /* 0x0045e20000100800 */
[C---:B-1----:R-:W-:Y:S02]  /*2a60*/  LOP3.LUT R0, R8.reuse, 0x20, RZ, 0xc0, !PT ;  /* 0x0000002008007812 */ /* 0x042fe400078ec0ff */
[----:B--2---:R-:W-:-:S02]  /*2a70*/  LOP3.LUT R6, R8, 0x120, RZ, 0xc0, !PT ;  /* 0x0000012008067812 */ /* 0x004fc400078ec0ff */
[--C-:B------:R-:W-:Y:S02]  /*2a80*/  LOP3.LUT R0, R0, 0x3c00, R2.reuse, 0xf8, !PT ;  /* 0x00003c0000007812 */ /* 0x100fe400078ef802 */
[--C-:B------:R-:W-:Y:S02]  /*2a90*/  LOP3.LUT R6, R6, 0x200, R2.reuse, 0xf8, !PT ;  /* 0x0000020006067812 */ /* 0x100fe400078ef802 */
[----:B------:R-:W-:Y:S02]  /*2aa0*/  LOP3.LUT R2, R0, 0x100, R2, 0xf8, !PT ;  /* 0x0000010000027812 */ /* 0x000fe400078ef802 */
[----:B------:R-:W-:-:S04]  /*2ab0*/  LOP3.LUT R0, R4, 0x8, R22, 0x78, !PT ;  /* 0x0000000804007812 */ /* 0x000fc800078e7816 */
[----:B------:R-:W-:-:S04]  /*2ac0*/  LOP3.LUT R0, R2, R0, RZ, 0xfc, !PT ;  /* 0x0000000002007212 */ /* 0x000fc800078efcff */
[----:B------:R-:W-:-:S05]  /*2ad0*/  LEA R222, R0, UR6, 0x1 ;  /* 0x0000000600de7c11 */ /* 0x000fca000f8e08ff */
[C---:B------:R-:W-:Y:S01]  /*2ae0*/  VIADD R3, R222.reuse, 0xf000 ;  /* 0x0000f000de037836 */ /* 0x040fe20000000000 */
[----:B------:R-:W1:Y:S01]  /*2af0*/  LDSM.16.M88.4 R172, [R222+0xf000] ;  /* 0x00f00000deac783b */ /* 0x000e620000000200 */
[----:B------:R-:W-:Y:S02]  /*2b00*/  VIADD R216, R222, 0xf020 ;  /* 0x0000f020ded87836 */ /* 0x000fe40000000000 */
[----:B------:R-:W-:Y:S01]  /*2b10*/  @P0 VIADD R216, R3, 0xffffffe0 ;  /* 0xffffffe003d80836 */ /* 0x000fe20000000000 */
[----:B------:R-:W2:Y:S04]  /*2b20*/  LDSM.16.M88.4 R176, [R222+0xf400] ;  /* 0x00f40000deb0783b */ /* 0x000ea80000000200 */
[----:B------:R-:W1:Y:S04]  /*2b30*/  LDSM.16.M88.4 R180, [R216] ;  /* 0x00000000d8b4783b */ /* 0x000e680000000200 */
[----:B------:R-:W1:Y:S04]  /*2b40*/  LDSM.16.M88.4 R184, [R216+0x400] ;  /* 0x00040000d8b8783b */ /* 0x000e680000000200 */
        /* <DEDUP_REMOVED lines=8> */
[----:B---3--:R3:W-:Y:S01]  /*2bd0*/  STL [R1+0x2c], R5 ;  /* 0x00002c0501007387 */ /* 0x0087e20000100800 */
[----:B------:R-:W-:-:S03]  /*2be0*/  LOP3.LUT R2, R10, 0xc0, RZ, 0xc0, !PT ;  /* 0x000000c00a027812 */ /* 0x000fc600078ec0ff */
[----:B----4-:R4:W-:Y:S01]  /*2bf0*/  STL [R1+0x34], R7 ;  /* 0x0000340701007387 */ /* 0x0109e20000100800 */
[----:B------:R-:W-:Y:S02]  /*2c00*/  LOP3.LUT R4, R4, 0x8, R23, 0x78, !PT ;  /* 0x0000000804047812 */ /* 0x000fe400078e7817 */
[----:B------:R-:W-:Y:S02]  /*2c10*/  LOP3.LUT R2, R2, 0x18, R228, 0xf8, !PT ;  /* 0x0000001802027812 */ /* 0x000fe400078ef8e4 */
[----:B------:R-:W-:Y:S01]  /*2c20*/  LOP3.LUT R6, R6, R4, RZ, 0xfc, !PT ;  /* 0x0000000406067212 */ /* 0x000fe200078efcff */
[----:B---3--:R-:W-:Y:S01]  /*2c30*/  IMAD.SHL.U32 R5, R227, 0x2, RZ ;  /* 0x00000002e3057824 */ /* 0x008fe200078e00ff */
[C---:B----4-:R-:W-:Y:S02]  /*2c40*/  LOP3.LUT R7, R10.reuse, 0x7400, RZ, 0xc0, !PT ;  /* 0x000074000a077812 */ /* 0x050fe400078ec0ff */
[----:B------:R-:W-:Y:S02]  /*2c50*/  LOP3.LUT R10, R10, 0x120, RZ, 0xc0, !PT ;  /* 0x000001200a0a7812 */ /* 0x000fe400078ec0ff */
[----:B------:R-:W-:-:S02]  /*2c60*/  LOP3.LUT R7, R7, 0x6, R5, 0xf8, !PT ;  /* 0x0000000607077812 */ /* 0x000fc400078ef805 */
[----:B------:R-:W-:Y:S02]  /*2c70*/  LOP3.LUT R5, R11, 0x38, R5, 0xf8, !PT ;  /* 0x000000380b057812 */ /* 0x000fe400078ef805 */
[----:B------:R-:W-:Y:S02]  /*2c80*/  SHF.R.U32.HI R11, RZ, 0x1, R227 ;  /* 0x00000001ff0b7819 */ /* 0x000fe400000116e3 */
[----:B------:R-:W-:Y:S02]  /*2c90*/  LOP3.LUT R0, R10, 0x200, R12, 0xf8, !PT ;  /* 0x000002000a007812 */ /* 0x000fe400078ef80c */
[--C-:B------:R-:W-:Y:S02]  /*2ca0*/  LOP3.LUT R2, R2, 0x8, R11.reuse, 0x78, !PT ;  /* 0x0000000802027812 */ /* 0x100fe400078e780b */
[----:B------:R-:W-:Y:S02]  /*2cb0*/  LOP3.LUT R4, R5, 0x20, R11, 0x78, !PT ;  /* 0x0000002005047812 */ /* 0x000fe400078e780b */
[----:B------:R-:W-:-:S02]  /*2cc0*/  LOP3.LUT R226, R0, R2, RZ, 0xfc, !PT ;  /* 0x0000000200e27212 */ /* 0x000fc400078efcff */
[----:B------:R-:W-:Y:S02]  /*2cd0*/  LOP3.LUT R0, R7, R4, RZ, 0xfc, !PT ;  /* 0x0000000407007212 */ /* 0x000fe400078efcff */
[----:B------:R-:W-:-:S03]  /*2ce0*/  LEA R221, R6, UR6, 0x1 ;  /* 0x0000000606dd7c11 */ /* 0x000fc6000f8e08ff */
[----:B------:R3:W-:Y:S01]  /*2cf0*/  STL [R1+0x38], R0 ;  /* 0x0000380001007387 */ /* 0x0007e20000100800 */
[----:B------:R-:W-:Y:S01]  /*2d00*/  LOP3.LUT P0, RZ, R227, 0x2, RZ, 0xc0, !PT ;  /* 0x00000002e3ff7812 */ /* 0x000fe2000780c0ff */
[----:B------:R-:W-:Y:S02]  /*2d10*/  VIADD R221, R221, UR8 ;  /* 0x00000008dddd7c36 */ /* 0x000fe40008000000 */
[----:B------:R-:W-:Y:S01]  /*2d20*/  IMAD.IADD R223, R222, 0x1, R225 ;  /* 0x00000001dedf7824 */ /* 0x000fe200078e02e1 */
[----:B------:R-:W-:Y:S01]  /*2d30*/  SEL R224, R224, 0xffffffe0, !P0 ;  /* 0xffffffe0e0e07807 */ /* 0x000fe20004000000 */
[----:B---3--:R-:W-:-:S05]  /*2d40*/  IMAD.MOV.U32 R0, RZ, RZ, 0x10 ;  /* 0x00000010ff007424 */ /* 0x008fca00078e00ff */
[----:B-12---:R-:W-:-:S07]  /*2d50*/  SEL R0, R0, 0xfffffff0, !P2 ;  /* 0xfffffff000007807 */ /* 0x006fce0005000000 */
.L_x_404:
[----:B------:R-:W0:Y:S01]  /*2d60*/  LDGDEPBAR ;  /* 0x00000000000079af */ /* 0x000e220000000000 */
[----:B------:R-:W-:Y:S01]  /*2d70*/  IMAD.IADD R0, R221, 0x1, R225 ;  /* 0x00000001dd007824 */ /* 0x000fe200078e02e1 */
[----:B------:R-:W-:Y:S01]  /*2d80*/  PLOP3.LUT P5, PT, PT, PT, UP1, 0x80, 0x8 ;  /* 0x000000000008781c */ /* 0x000fe20003faf018 */
[----:B------:R-:W-:Y:S05]  /*2d90*/  IMAD.SHL.U32 R2, R227, 0x2, RZ ;  /* 0x00000002e3027824 */ /* 0x000fea00078e00ff */
[----:B------:R-:W-:Y:S01]  /*2da0*/  STL [R1+0x64], R46 ;  /* 0x0000642e01007387 */ /* 0x000fe20000100800 */
[----:B------:R-:W-:Y:S01]  /*2db0*/  PLOP3.LUT P4, PT, PT, PT, UP1, 0x80, 0x8 ;  /* 0x000000000008781c */ /* 0x000fe20003f8f018 */
[----:B------:R-:W-:Y:S01]  /*2dc0*/  UISETP.NE.AND UP2, UPT, UR47, URZ, UPT ;  /* 0x000000ff2f00728c */ /* 0x000fe2000bf45270 */
[----:B------:R-:W-:Y:S01]  /*2dd0*/  PLOP3.LUT P3, PT, PT, PT, UP1, 0x80, 0x8 ;  /* 0x000000000008781c */ /* 0x000fe20003f6f018 */
[----:B------:R-:W-:Y:S01]  /*2de0*/  STL [R1+0x60], R45 ;  /* 0x0000602d01007387 */ /* 0x000fe20000100800 */
[----:B------:R-:W-:Y:S02]  /*2df0*/  PLOP3.LUT P0, PT, PT, PT, UP1, 0x80, 0x8 ;  /* 0x000000000008781c */ /* 0x000fe40003f0f018 */
[----:B------:R-:W-:Y:S01]  /*2e00*/  PLOP3.LUT P6, PT, PT, PT, UP1, 0x80, 0x8 ;  /* 0x000000000008781c */ /* 0x000fe20003fcf018 */
[----:B------:R-:W-:Y:S04]  /*2e10*/  STL [R1+0x5c], R44 ;  /* 0x00005c2c01007387 */ /* 0x000fe80000100800 */
[----:B------:R-:W-:Y:S04]  /*2e20*/  STL [R1+0x58], R43 ;  /* 0x0000582b01007387 */ /* 0x000fe80000100800 */
[----:B------:R-:W-:Y:S01]  /*2e30*/  STL [R1+0x54], R42 ;  /* 0x0000542a01007387 */ /* 0x000fe20000100800 */
[----:B------:R-:W-:Y:S04]  /*2e40*/  DEPBAR.LE SB0, 0x0 ;  /* 0x000080000000791a */ /* 0x000fe80000000000 */
[----:B------:R-:W-:Y:S06]  /*2e50*/  BAR.SYNC.DEFER_BLOCKING 0x0 ;  /* 0x0000000000007b1d */ /* 0x000fec0000010000 */
[----:B------:R-:W-:Y:S04]  /*2e60*/  STL [R1+0x50], R41 ;  /* 0x0000502901007387 */ /* 0x000fe80000100800 */
[----:B------:R-:W-:Y:S04]  /*2e70*/  STL [R1+0x4c], R40 ;  /* 0x00004c2801007387 */ /* 0x000fe80000100800 */
[----:B------:R-:W-:Y:S04]  /*2e80*/  STL [R1+0x48], R39 ;  /* 0x0000482701007387 */ /* 0x000fe80000100800 */
[----:B------:R-:W-:Y:S04]  /*2e90*/  STL [R1+0x44], R38 ;  /* 0x0000442601007387 */ /* 0x000fe80000100800 */
        /* <DEDUP_REMOVED lines=23> */
[----:B------:R-:W-:Y:S04]  /*3010*/  STL [R1+0x40], R37 ;  /* 0x0000402501007387 */ /* 0x000fe80000100800 */
[----:B------:R-:W-:Y:S01]  /*3020*/  STL [R1+0x3c], R36 ;  /* 0x00003c2401007387 */ /* 0x000fe20000100800 */
[C---:B-1----:R-:W-:Y:S03]  /*3030*/  HMMA.16816.F32.BF16 R8, R144.reuse, R140, R8 ;  /* 0x0000008c9008723c */ /* 0x042fe60000041808 */
[----:B------:R-:W4:Y:S05]  /*3040*/  LDL R3, [R1+0x30] ;  /* 0x0000300001037983 */ /* 0x000f2a0000100800 */
        /* <DEDUP_REMOVED lines=10> */
[----:B------:R-:W2:Y:S07]  /*30f0*/  LDSM.16.M88.4 R148, [R221+0x2000] ;  /* 0x00200000dd94783b */ /* 0x000eae0000000200 */
        /* <DEDUP_REMOVED lines=11> */
[----:B------:R-:W1:Y:S07]  /*31b0*/  LDSM.16.M88.4 R152, [R222+0xd400] ;  /* 0x00d40000de98783b */ /* 0x000e6e0000000200 */
[C---:B--2---:R-:W-:Y:S08]  /*31c0*/  HMMA.16816.F32.BF16 R8, R136.reuse, R164, R8 ;  /* 0x000000a48808723c */ /* 0x044ff00000041808 */
[-C--:B------:R-:W-:Y:S08]  /*31d0*/  HMMA.16816.F32.BF16 R12, R136, R166.reuse, R12 ;  /* 0x000000a6880c723c */ /* 0x080ff0000004180c */
[C---:B------:R-:W-:Y:S08]  /*31e0*/  HMMA.16816.F32.BF16 R16, R140.reuse, R166, R16 ;  /* 0x000000a68c10723c */ /* 0x040ff00000041810 */
[-C--:B------:R-:W-:Y:S08]  /*31f0*/  HMMA.16816.F32.BF16 R20, R140, R144.reuse, R20 ;  /* 0x000000908c14723c */ /* 0x080ff00000041814 */
[C---:B------:R-:W-:Y:S08]  /*3200*/  HMMA.16816.F32.BF16 R24, R136.reuse, R144, R24 ;  /* 0x000000908818723c */ /* 0x040ff00000041818 */
[-C--:B------:R-:W-:Y:S01]  /*3210*/  HMMA.16816.F32.BF16 R28, R136, R146.reuse, R28 ;  /* 0x00000092881c723c */ /* 0x080fe2000004181c */
[----:B------:R2:W1:Y:S07]  /*3220*/  LDSM.16.M88.4 R136, [R0+0x2800] ;  /* 0x002800000088783b */ /* 0x00046e0000000200 */
[----:B------:R-:W-:Y:S01]  /*3230*/  HMMA.16816.F32.BF16 R32, R140, R146, R32 ;  /* 0x000000928c20723c */ /* 0x000fe20000041820 */
[----:B------:R-:W-:Y:S02]  /*3240*/  IMAD.U32 R140, RZ, RZ, UR14 ;  /* 0x0000000eff8c7e24 */ /* 0x000fe4000f8e00ff */
[----:B------:R-:W-:Y:S05]  /*3250*/  IMAD.U32 R141, RZ, RZ, UR15 ;  /* 0x0000000fff8d7e24 */ /* 0x000fea000f8e00ff */
[-C--:B------:R-:W-:Y:S08]  /*3260*/  HMMA.16816.F32.BF16 R4, R148, R168.reuse, R4 ;  /* 0x000000a89404723c */ /* 0x080ff00000041804 */
[C---:B---3--:R-:W-:Y:S04]  /*3270*/  HMMA.16816.F32.BF16 R8, R132.reuse, R168, R8 ;  /* 0x000000a88408723c */ /* 0x048fe80000041808 */
[----:B--2---:R-:W-:Y:S02]  /*3280*/  @P5 LOP3.LUT R0, R2, 0x6, RZ, 0xc0, !PT ;  /* 0x0000000602005812 */ /* 0x004fe400078ec0ff */
[----:B------:R-:W-:Y:S02]  /*3290*/  SHF.R.U32.HI R2, RZ, 0x1, R227 ;  /* 0x00000001ff027819 */ /* 0x000fe400000116e3 */
[-C--:B------:R-:W-:Y:S01]  /*32a0*/  HMMA.16816.F32.BF16 R12, R132, R170.reuse, R12 ;  /* 0x000000aa840c723c */ /* 0x080fe2000004180c */
[----:B------:R-:W-:Y:S02]  /*32b0*/  PLOP3.LUT P5, PT, PT, PT, UP1, 0x80, 0x8 ;  /* 0x000000000008781c */ /* 0x000fe40003faf018 */
[----:B------:R-:W-:Y:S02]  /*32c0*/  @P4 LOP3.LUT R0, R0, 0x1e0, R2, 0xf8, !PT ;  /* 0x000001e000004812 */ /* 0x000fe400078ef802 */
[----:B------:R-:W-:Y:S03]  /*32d0*/  PLOP3.LUT P4, PT, PT, PT, UP1, 0x80, 0x8 ;  /* 0x000000000008781c */ /* 0x000fe60003f8f018 */
[C---:B------:R-:W-:Y:S08]  /*32e0*/  HMMA.16816.F32.BF16 R16, R148.reuse, R170, R16 ;  /* 0x000000aa9410723c */ /* 0x040ff00000041810 */
[-C--:B-1----:R-:W-:Y:S08]  /*32f0*/  HMMA.16816.F32.BF16 R20, R148, R152.reuse, R20 ;  /* 0x000000989414723c */ /* 0x082ff00000041814 */
[C---:B------:R-:W-:Y:S08]  /*3300*/  HMMA.16816.F32.BF16 R24, R132.reuse, R152, R24 ;  /* 0x000000988418723c */ /* 0x040ff00000041818 */
[-C--:B------:R-:W-:Y:S08]  /*3310*/  HMMA.16816.F32.BF16 R28, R132, R154.reuse, R28 ;  /* 0x0000009a841c723c */ /* 0x080ff0000004181c */
[----:B------:R-:W-:Y:S08]  /*3320*/  HMMA.16816.F32.BF16 R32, R148, R154, R32 ;  /* 0x0000009a9420723c */ /* 0x000ff00000041820 */
[-C--:B------:R-:W-:Y:S08]  /*3330*/  HMMA.16816.F32.BF16 R4, R156, R160.reuse, R4 ;  /* 0x000000a09c04723c */ /* 0x080ff00000041804 */
[C---:B------:R-:W-:Y:S08]  /*3340*/  HMMA.16816.F32.BF16 R8, R136.reuse, R160, R8 ;  /* 0x000000a08808723c */ /* 0x040ff00000041808 */
[-C--:B------:R-:W-:Y:S03]  /*3350*/  HMMA.16816.F32.BF16 R12, R136, R162.reuse, R12 ;  /* 0x000000a2880c723c */ /* 0x080fe6000004180c */
[----:B------:R-:W-:Y:S01]  /*3360*/  FMUL.FTZ R4, R4, UR10 ;  /* 0x0000000a04047c20 */ /* 0x000fe20008410000 */
[----:B------:R-:W-:Y:S01]  /*3370*/  FMUL.FTZ R6, R6, UR10 ;  /* 0x0000000a06067c20 */ /* 0x000fe20008410000 */
[----:B------:R-:W-:Y:S01]  /*3380*/  FMUL.FTZ R5, R5, UR10 ;  /* 0x0000000a05057c20 */ /* 0x000fe20008410000 */
[----:B------:R-:W-:Y:S01]  /*3390*/  FMUL.FTZ R7, R7, UR10 ;  /* 0x0000000a07077c20 */ /* 0x000fe20008410000 */
[----:B------:R-:W1:Y:S01]  /*33a0*/  MUFU.TANH R148, R4 ;  /* 0x0000000400947308 */ /* 0x000e620000002400 */
[C---:B------:R-:W-:Y:S04]  /*33b0*/  HMMA.16816.F32.BF16 R16, R156.reuse, R162, R16 ;  /* 0x000000a29c10723c */ /* 0x040fe80000041810 */
[----:B------:R-:W-:Y:S01]  /*33c0*/  FMUL.FTZ R9, R9, UR10 ;  /* 0x0000000a09097c20 */ /* 0x000fe20008410000 */
[----:B------:R-:W-:Y:S01]  /*33d0*/  FMUL.FTZ R8, R8, UR10 ;  /* 0x0000000a08087c20 */ /* 0x000fe20008410000 */
[----:B------:R-:W-:Y:S03]  /*33e0*/  FMUL.FTZ R11, R11, UR10 ;  /* 0x0000000a0b0b7c20 */ /* 0x000fe60008410000 */
[----:B------:R-:W-:Y:S01]  /*33f0*/  MUFU.TANH R143, R5 ;  /* 0x00000005008f7308 */ /* 0x000fe20000002400 */
[----:B------:R-:W-:Y:S01]  /*3400*/  FMUL.FTZ R10, R10, UR10 ;  /* 0x0000000a0a0a7c20 */ /* 0x000fe20008410000 */
[----:B------:R-:W-:Y:S01]  /*3410*/  FMUL.FTZ R13, R13, UR10 ;  /* 0x0000000a0d0d7c20 */ /* 0x000fe20008410000 */
[----:B------:R-:W-:Y:S01]  /*3420*/  FMUL.FTZ R14, R14, UR10 ;  /* 0x0000000a0e0e7c20 */ /* 0x000fe20008410000 */
[----:B------:R-:W-:Y:S01]  /*3430*/  FMUL.FTZ R12, R12, UR10 ;  /* 0x0000000a0c0c7c20 */ /* 0x000fe20008410000 */
[----:B------:R-:W-:Y:S05]  /*3440*/  FMUL.FTZ R15, R15, UR10 ;  /* 0x0000000a0f0f7c20 */ /* 0x000fea0008410000 */
[----:B------:R2:W-:Y:S01]  /*3450*/  MUFU.TANH R171, R9 ;  /* 0x0000000900ab7308 */ /* 0x0005e20000002400 */
[----:B-1----:R-:W-:Y:S02]  /*3460*/  IMAD.MOV.U32 R2, RZ, RZ, R148 ;  /* 0x000000ffff027224 */ /* 0x002fe400078e0094 */
[----:B------:R-:W-:Y:S01]  /*3470*/  FMUL.FTZ R18, R18, UR10 ;  /* 0x0000000a12127c20 */ /* 0x000fe20008410000 */
[----:B------:R-:W-:Y:S01]  /*3480*/  FMUL.FTZ R16, R16, UR10 ;  /* 0x0000000a10107c20 */ /* 0x000fe20008410000 */
[----:B------:R-:W-:Y:S01]  /*3490*/  FMUL.FTZ R17, R17, UR10 ;  /* 0x0000000a11117c20 */ /* 0x000fe20008410000 */
[----:B------:R-:W-:Y:S04]  /*34a0*/  FMUL.FTZ R19, R19, UR10 ;  /* 0x0000000a13137c20 */ /* 0x000fe80008410000 */
[----:B------:R-:W-:Y:S10]  /*34b0*/  MUFU.TANH R165, R6 ;  /* 0x0000000600a57308 */ /* 0x000ff40000002400 */
[----:B------:R1:W-:Y:S01]  /*34c0*/  MUFU.TANH R164, R7 ;  /* 0x0000000700a47308 */ /* 0x0003e20000002400 */
[----:B--2---:R-:W2:Y:S09]  /*34d0*/  LDL R9, [R1+0x34] ;  /* 0x0000340001097983 */ /* 0x004eb20000100800 */
[----:B------:R3:W-:Y:S10]  /*34e0*/  MUFU.TANH R162, R13 ;  /* 0x0000000d00a27308 */ /* 0x0007f40000002400 */
[----:B------:R4:W-:Y:S01]  /*34f0*/  MUFU.TANH R233, R14 ;  /* 0x0000000e00e97308 */ /* 0x0009e20000002400 */
[----:B-1----:R-:W1:Y:S09]  /*3500*/  LDSM.16.M88.4 R4, [R223+0xd400] ;  /* 0x00d40000df04783b */ /* 0x002e720000000200 */
[----:B------:R-:W1:Y:S01]  /*3510*/  MUFU.TANH R42, R16 ;  /* 0x00000010002a7308 */ /* 0x000e620000002400 */
[----:B---3--:R-:W3:Y:S09]  /*3520*/  LDL R13, [R1+0x28] ;  /* 0x00002800010d7983 */ /* 0x008ef20000100800 */
[----:B------:R1:W1:Y:S01]  /*3530*/  MUFU.TANH R41, R17 ;  /* 0x0000001100297308 */ /* 0x0002620000002400 */
[----:B----4-:R-:W4:Y:S09]  /*3540*/  LDL R14, [R1+0x2c] ;  /* 0x00002c00010e7983 */ /* 0x010f320000100800 */
[----:B------:R1:W-:Y:S10]  /*3550*/  MUFU.TANH R232, R15 ;  /* 0x0000000f00e87308 */ /* 0x0003f40000002400 */
[----:B------:R-:W-:Y:S01]  /*3560*/  MUFU.TANH R235, R10 ;  /* 0x0000000a00eb7308 */ /* 0x000fe20000002400 */
[----:B-1----:R-:W-:Y:S09]  /*3570*/  IMAD.MOV.U32 R17, RZ, RZ, R42 ;  /* 0x000000ffff117224 */ /* 0x002ff200078e002a */
[----:B------:R-:W1:Y:S01]  /*3580*/  MUFU.TANH R234, R11 ;  /* 0x0000000b00ea7308 */ /* 0x000e620000002400 */
[-C--:B------:R-:W-:Y:S03]  /*3590*/  HMMA.16816.F32.BF16 R20, R156, R4.reuse, R20 ;  /* 0x000000049c14723c */ /* 0x080fe60000041814 */
[----:B------:R-:W-:Y:S06]  /*35a0*/  MOV R15, R41 ;  /* 0x00000029000f7202 */ /* 0x000fec0000000f00 */
[----:B------:R1:W1:Y:S01]  /*35b0*/  MUFU.TANH R167, R8 ;  /* 0x0000000800a77308 */ /* 0x0002620000002400 */
[C---:B------:R-:W-:Y:S04]  /*35c0*/  HMMA.16816.F32.BF16 R24, R136.reuse, R4, R24 ;  /* 0x000000048818723c */ /* 0x040fe80000041818 */
[----:B------:R-:W-:Y:S05]  /*35d0*/  IMAD.MOV.U32 R5, RZ, RZ, R165 ;  /* 0x000000ffff057224 */ /* 0x000fea00078e00a5 */
[----:B------:R1:W-:Y:S01]  /*35e0*/  MUFU.TANH R168, R12 ;  /* 0x0000000c00a87308 */ /* 0x0003e20000002400 */
[-C--:B------:R-:W-:Y:S03]  /*35f0*/  HMMA.16816.F32.BF16 R28, R136, R6.reuse, R28 ;  /* 0x00000006881c723c */ /* 0x080fe6000004181c */
[----:B------:R-:W-:Y:S01]  /*3600*/  FMUL.FTZ R21, R21, UR10 ;  /* 0x0000000a15157c20 */ /* 0x000fe20008410000 */
[----:B-1----:R-:W-:Y:S01]  /*3610*/  MOV R10, R234 ;  /* 0x000000ea000a7202 */ /* 0x002fe20000000f00 */
[----:B------:R-:W-:Y:S04]  /*3620*/  FMUL.FTZ R20, R20, UR10 ;  /* 0x0000000a14147c20 */ /* 0x000fe80008410000 */
[----:B------:R-:W1:Y:S01]  /*3630*/  MUFU.TANH R155, R18 ;  /* 0x00000012009b7308 */ /* 0x000e620000002400 */
[----:B------:R-:W-:Y:S01]  /*3640*/  FMUL.FTZ R22, R22, UR10 ;  /* 0x0000000a16167c20 */ /* 0x000fe20008410000 */
[----:B------:R-:W-:Y:S01]  /*3650*/  HMMA.16816.F32.BF16 R32, R156, R6, R32 ;  /* 0x000000069c20723c */ /* 0x000fe20000041820 */
[----:B------:R-:W-:Y:S03]  /*3660*/  IMAD.U32 R8, RZ, RZ, UR39 ;  /* 0x00000027ff087e24 */ /* 0x000fe6000f8e00ff */
[----:B------:R-:W-:Y:S01]  /*3670*/  MOV R11, R167 ;  /* 0x000000a7000b7202 */ /* 0x000fe20000000f00 */
[----:B------:R-:W-:Y:S03]  /*3680*/  FMUL.FTZ R24, R24, UR10 ;  /* 0x0000000a18187c20 */ /* 0x000fe60008410000 */
[----:B------:R1:W-:Y:S01]  /*3690*/  MUFU.TANH R39, R21 ;  /* 0x0000001500277308 */ /* 0x0003e20000002400 */
[----:B------:R-:W-:Y:S01]  /*36a0*/  @P3 LEA R8, R8, R0, 0x7 ;  /* 0x0000000008083211 */ /* 0x000fe200078e38ff */
[----:B------:R-:W-:Y:S01]  /*36b0*/  IMAD.MOV.U32 R12, RZ, RZ, R235 ;  /* 0x000000ffff0c7224 */ /* 0x000fe200078e00eb */
[----:B------:R-:W-:Y:S01]  /*36c0*/  PLOP3.LUT P3, PT, PT, PT, UP1, 0x80, 0x8 ;  /* 0x000000000008781c */ /* 0x000fe20003f6f018 */
[----:B------:R-:W-:Y:S01]  /*36d0*/  FMUL.FTZ R26, R26, UR10 ;  /* 0x0000000a1a1a7c20 */ /* 0x000fe20008410000 */
[C---:B------:R-:W-:Y:S01]  /*36e0*/  @P5 ISETP.GE.AND P5, PT, R8.reuse, UR38, PT ;  /* 0x0000002608005c0c */ /* 0x040fe2000bfa6270 */
[----:B------:R-:W-:Y:S01]  /*36f0*/  @P0 VIADD R0, R8, 0x1 ;  /* 0x0000000108000836 */ /* 0x000fe20000000000 */
[----:B------:R-:W-:Y:S03]  /*3700*/  PLOP3.LUT P0, PT, PT, PT, UP1, 0x80, 0x8 ;  /* 0x000000000008781c */ /* 0x000fe60003f0f018 */
[----:B------:R-:W-:Y:S01]  /*3710*/  MUFU.TANH R40, R20 ;  /* 0x0000001400287308 */ /* 0x000fe20000002400 */
[----:B------:R-:W-:Y:S01]  /*3720*/  @P4 FSEL R5, R165, -INF , !P5 ;  /* 0xff800000a5054808 */ /* 0x000fe20006800000 */
[----:B-1----:R-:W-:Y:S01]  /*3730*/  IMAD.MOV.U32 R18, RZ, RZ, R155 ;  /* 0x000000ffff127224 */ /* 0x002fe200078e009b */
[----:B------:R-:W-:Y:S01]  /*3740*/  PLOP3.LUT P4, PT, PT, PT, UP1, 0x80, 0x8 ;  /* 0x000000000008781c */ /* 0x000fe20003f8f018 */
[----:B------:R-:W-:Y:S01]  /*3750*/  FMUL.FTZ R23, R23, UR10 ;  /* 0x0000000a17177c20 */ /* 0x000fe20008410000 */
[----:B------:R-:W-:Y:S01]  /*3760*/  @P6 ISETP.GE.AND P6, PT, R0, UR38, PT ;  /* 0x0000002600006c0c */ /* 0x000fe2000bfc6270 */
[----:B------:R-:W-:Y:S02]  /*3770*/  IMAD.MOV.U32 R0, RZ, RZ, R143 ;  /* 0x000000ffff007224 */ /* 0x000fe400078e008f */
[----:B------:R-:W-:Y:S01]  /*3780*/  FMUL.FTZ R25, R25, UR10 ;  /* 0x0000000a19197c20 */ /* 0x000fe20008410000 */
[----:B------:R-:W-:Y:S01]  /*3790*/  @P3 FSEL R2, R148, -INF , !P5 ;  /* 0xff80000094023808 */ /* 0x000fe20006800000 */
[----:B------:R-:W1:Y:S01]  /*37a0*/  MUFU.TANH R154, R19 ;  /* 0x00000013009a7308 */ /* 0x000e620000002400 */
[----:B------:R-:W4:Y:S01]  /*37b0*/  LDL R21, [R1+0x38] ;  /* 0x0000380001157983 */ /* 0x000f220000100800 */
[----:B------:R-:W-:Y:S01]  /*37c0*/  PLOP3.LUT P3, PT, PT, PT, UP1, 0x80, 0x8 ;  /* 0x000000000008781c */ /* 0x000fe20003f6f018 */
[----:B------:R-:W-:Y:S01]  /*37d0*/  FMUL.FTZ R27, R27, UR10 ;  /* 0x0000000a1b1b7c20 */ /* 0x000fe20008410000 */
[----:B------:R-:W-:Y:S01]  /*37e0*/  @P0 FSEL R11, R167, -INF , !P5 ;  /* 0xff800000a70b0808 */ /* 0x000fe20006800000 */
[----:B------:R-:W-:Y:S01]  /*37f0*/  FMUL.FTZ R28, R28, UR10 ;  /* 0x0000000a1c1c7c20 */ /* 0x000fe20008410000 */
[----:B------:R-:W-:Y:S01]  /*3800*/  FMUL.FTZ R32, R32, UR10 ;  /* 0x0000000a20207c20 */ /* 0x000fe20008410000 */
[----:B------:R-:W-:Y:S03]  /*3810*/  @P4 FSEL R0, R143, -INF , !P6 ;  /* 0xff8000008f004808 */ /* 0x000fe60007000000 */
[----:B------:R-:W-:Y:S01]  /*3820*/  MUFU.TANH R151, R22 ;  /* 0x0000001600977308 */ /* 0x000fe20000002400 */
[----:B------:R-:W-:Y:S01]  /*3830*/  PLOP3.LUT P4, PT, PT, PT, UP1, 0x80, 0x8 ;  /* 0x000000000008781c */ /* 0x000fe20003f8f018 */
[----:B------:R-:W-:Y:S01]  /*3840*/  FMUL.FTZ R33, R33, UR10 ;  /* 0x0000000a21217c20 */ /* 0x000fe20008410000 */
[----:B------:R-:W-:Y:S01]  /*3850*/  FMUL.FTZ R29, R29, UR10 ;  /* 0x0000000a1d1d7c20 */ /* 0x000fe20008410000 */
[----:B------:R-:W-:Y:S01]  /*3860*/  FMUL.FTZ R34, R34, UR10 ;  /* 0x0000000a22227c20 */ /* 0x000fe20008410000 */
[----:B------:R-:W-:Y:S01]  /*3870*/  FMUL.FTZ R35, R35, UR10 ;  /* 0x0000000a23237c20 */ /* 0x000fe20008410000 */
[----:B------:R-:W-:Y:S01]  /*3880*/  FMUL.FTZ R30, R30, UR10 ;  /* 0x0000000a1e1e7c20 */ /* 0x000fe20008410000 */
[----:B------:R-:W-:Y:S03]  /*3890*/  @P3 FSEL R12, R235, -INF , !P5 ;  /* 0xff800000eb0c3808 */ /* 0x000fe60006800000 */
[----:B------:R-:W4:Y:S01]  /*38a0*/  MUFU.TANH R161, R24 ;  /* 0x0000001800a17308 */ /* 0x000f220000002400 */
[C---:B------:R-:W-:Y:S01]  /*38b0*/  FSETP.NEU.FTZ.AND P5, PT, R3.reuse, -INF , PT ;  /* 0xff8000000300780b */ /* 0x040fe20003fbd000 */
[----:B------:R-:W-:Y:S01]  /*38c0*/  FMUL.FTZ R3, R3, 1.4426950216293334961 ;  /* 0x3fb8aa3b03037820 */ /* 0x000fe20000410000 */
[----:B------:R-:W-:Y:S01]  /*38d0*/  PLOP3.LUT P3, PT, PT, PT, UP1, 0x80, 0x8 ;  /* 0x000000000008781c */ /* 0x000fe20003f6f018 */
[----:B-1----:R-:W-:Y:S02]  /*38e0*/  IMAD.MOV.U32 R16, RZ, RZ, R154 ;  /* 0x000000ffff107224 */ /* 0x002fe400078e009a */
[----:B------:R-:W-:Y:S01]  /*38f0*/  FMUL.FTZ R31, R31, UR10 ;  /* 0x0000000a1f1f7c20 */ /* 0x000fe20008410000 */
[----:B------:R-:W-:Y:S03]  /*3900*/  FSEL R3, R3, RZ, P5 ;  /* 0x000000ff03037208 */ /* 0x000fe60002800000 */
[----:B------:R-:W1:Y:S01]  /*3910*/  MUFU.TANH R169, R26 ;  /* 0x0000001a00a97308 */ /* 0x000e620000002400 */
[----:B------:R-:W-:Y:S09]  /*3920*/  PLOP3.LUT P5, PT, PT, PT, UP1, 0x80, 0x8 ;  /* 0x000000000008781c */ /* 0x000ff20003faf018 */
[----:B------:R-:W-:Y:S10]  /*3930*/  MUFU.TANH R149, R23 ;  /* 0x0000001700957308 */ /* 0x000ff40000002400 */
[----:B------:R-:W-:Y:S10]  /*3940*/  MUFU.TANH R160, R25 ;  /* 0x0000001900a07308 */ /* 0x000ff40000002400 */
[----:B------:R-:W1:Y:S10]  /*3950*/  MUFU.TANH R166, R27 ;  /* 0x0000001b00a67308 */ /* 0x000e740000002400 */
[----:B------:R-:W-:Y:S10]  /*3960*/  MUFU.TANH R153, R28 ;  /* 0x0000001c00997308 */ /* 0x000ff40000002400 */
[----:B------:R-:W-:Y:S10]  /*3970*/  MUFU.TANH R38, R32 ;  /* 0x0000002000267308 */ /* 0x000ff40000002400 */
[----:B------:R-:W-:Y:S10]  /*3980*/  MUFU.TANH R37, R33 ;  /* 0x0000002100257308 */ /* 0x000ff40000002400 */
[----:B------:R-:W1:Y:S10]  /*3990*/  MUFU.TANH R152, R29 ;  /* 0x0000001d00987308 */ /* 0x000e740000002400 */
[----:B------:R-:W-:Y:S10]  /*39a0*/  MUFU.TANH R147, R34 ;  /* 0x0000002200937308 */ /* 0x000ff40000002400 */
[----:B------:R-:W-:Y:S10]  /*39b0*/  MUFU.TANH R146, R35 ;  /* 0x0000002300927308 */ /* 0x000ff40000002400 */
[----:B------:R-:W1:Y:S10]  /*39c0*/  MUFU.TANH R157, R30 ;  /* 0x0000001e009d7308 */ /* 0x000e740000002400 */
[----:B------:R-:W1:Y:S01]  /*39d0*/  MUFU.TANH R156, R31 ;  /* 0x0000001f009c7308 */ /* 0x000e620000002400 */
[C---:B--2---:R-:W-:Y:S01]  /*39e0*/  FMUL.FTZ R4, R9.reuse, 1.4426950216293334961 ;  /* 0x3fb8aa3b09047820 */ /* 0x044fe20000410000 */
[----:B------:R-:W-:Y:S04]  /*39f0*/  FSETP.NEU.FTZ.AND P0, PT, R9, -INF , PT ;  /* 0xff8000000900780b */ /* 0x000fe80003f1d000 */
[----:B------:R-:W-:Y:S02]  /*3a00*/  FSEL R4, R4, RZ, P0 ;  /* 0x000000ff04047208 */ /* 0x000fe40000000000 */
[----:B------:R-:W-:Y:S03]  /*3a10*/  PLOP3.LUT P0, PT, PT, PT, UP1, 0x80, 0x8 ;  /* 0x000000000008781c */ /* 0x000fe60003f0f018 */
[--C-:B------:R-:W-:Y:S01]  /*3a20*/  FFMA.FTZ R9, R2, UR9, -R4.reuse ;  /* 0x0000000902097c23 */ /* 0x100fe20008010804 */
[----:B------:R-:W-:Y:S01]  /*3a30*/  FFMA.FTZ R0, R0, UR9, -R4 ;  /* 0x0000000900007c23 */ /* 0x000fe20008010804 */
[----:B------:R-:W-:Y:S02]  /*3a40*/  MOV R2, R164 ;  /* 0x000000a400027202 */ /* 0x000fe40000000f00 */
[----:B------:R2:W-:Y:S01]  /*3a50*/  MUFU.EX2 R150, R9 ;  /* 0x0000000900967308 */ /* 0x0005e20000000800 */
[----:B------:R-:W-:Y:S02]  /*3a60*/  @P3 FSEL R2, R164, -INF , !P6 ;  /* 0xff800000a4023808 */ /* 0x000fe40007000000 */
[----:B------:R-:W-:Y:S07]  /*3a70*/  PLOP3.LUT P3, PT, PT, PT, UP1, 0x80, 0x8 ;  /* 0x000000000008781c */ /* 0x000fee0003f6f018 */
[----:B------:R1:W-:Y:S01]  /*3a80*/  MUFU.EX2 R163, R0 ;  /* 0x0000000000a37308 */ /* 0x0003e20000000800 */
[--C-:B--2---:R-:W-:Y:S01]  /*3a90*/  FFMA.FTZ R9, R5, UR9, -R3.reuse ;  /* 0x0000000905097c23 */ /* 0x104fe20008010803 */
[----:B------:R-:W-:Y:S04]  /*3aa0*/  @P0 VIADD R5, R8, 0x8 ;  /* 0x0000000808050836 */ /* 0x000fe80000000000 */
[----:B------:R-:W-:Y:S04]  /*3ab0*/  @P3 FSEL R10, R234, -INF , !P6 ;  /* 0xff800000ea0a3808 */ /* 0x000fe80007000000 */
[----:B------:R2:W-:Y:S01]  /*3ac0*/  MUFU.EX2 R245, R9 ;  /* 0x0000000900f57308 */ /* 0x0005e20000000800 */
[----:B-1----:R-:W-:Y:S01]  /*3ad0*/  FFMA.FTZ R0, R2, UR9, -R3 ;  /* 0x0000000902007c23 */ /* 0x002fe20008010803 */
[----:B---3--:R-:W-:Y:S01]  /*3ae0*/  FSETP.NEU.FTZ.AND P3, PT, R13, -INF , PT ;  /* 0xff8000000d00780b */ /* 0x008fe20003f7d000 */
[C---:B----4-:R-:W-:Y:S01]  /*3af0*/  FMUL.FTZ R2, R14.reuse, 1.4426950216293334961 ;  /* 0x3fb8aa3b0e027820 */ /* 0x050fe20000410000 */
[----:B------:R-:W-:Y:S06]  /*3b00*/  @P5 ISETP.GE.AND P5, PT, R5, UR38, PT ;  /* 0x0000002605005c0c */ /* 0x000fec000bfa6270 */
[----:B------:R1:W-:Y:S01]  /*3b10*/  MUFU.EX2 R244, R0 ;  /* 0x0000000000f47308 */ /* 0x0003e20000000800 */
[----:B------:R-:W-:Y:S01]  /*3b20*/  FSETP.NEU.FTZ.AND P0, PT, R14, -INF , PT ;  /* 0xff8000000e00780b */ /* 0x000fe20003f1d000 */
[----:B------:R-:W-:Y:S01]  /*3b30*/  IMAD.MOV.U32 R5, RZ, RZ, R168 ;  /* 0x000000ffff057224 */ /* 0x000fe200078e00a8 */
[----:B------:R-:W-:Y:S02]  /*3b40*/  MOV R14, R233 ;  /* 0x000000e9000e7202 */ /* 0x000fe40000000f00 */
[----:B------:R-:W-:Y:S02]  /*3b50*/  FSEL R2, R2, RZ, P0 ;  /* 0x000000ff02027208 */ /* 0x000fe40000000000 */
[----:B------:R-:W-:Y:S01]  /*3b60*/  PLOP3.LUT P0, PT, PT, PT, UP1, 0x80, 0x8 ;  /* 0x000000000008781c */ /* 0x000fe20003f0f018 */
[----:B--2---:R-:W-:Y:S01]  /*3b70*/  IMAD.MOV.U32 R9, RZ, RZ, R171 ;  /* 0x000000ffff097224 */ /* 0x004fe200078e00ab */
[----:B------:R-:W-:Y:S01]  /*3b80*/  @P4 FSEL R9, R171, -INF , !P6 ;  /* 0xff800000ab094808 */ /* 0x000fe20007000000 */
[--C-:B------:R-:W-:Y:S01]  /*3b90*/  FFMA.FTZ R11, R11, UR9, -R2.reuse ;  /* 0x000000090b0b7c23 */ /* 0x100fe20008010802 */
[----:B------:R-:W-:Y:S02]  /*3ba0*/  PLOP3.LUT P4, PT, PT, PT, UP1, 0x80, 0x8 ;  /* 0x000000000008781c */ /* 0x000fe40003f8f018 */
[----:B------:R-:W-:Y:S01]  /*3bb0*/  PLOP3.LUT P6, PT, PT, PT, UP1, 0x80, 0x8 ;  /* 0x000000000008781c */ /* 0x000fe20003fcf018 */
[----:B-1----:R-:W-:Y:S01]  /*3bc0*/  FMUL.FTZ R0, R13, 1.4426950216293334961 ;  /* 0x3fb8aa3b0d007820 */ /* 0x002fe20000410000 */
[----:B------:R-:W-:Y:S01]  /*3bd0*/  FFMA.FTZ R9, R9, UR9, -R2 ;  /* 0x0000000909097c23 */ /* 0x000fe20008010802 */
[----:B------:R1:W-:Y:S03]  /*3be0*/  MUFU.EX2 R248, R11 ;  /* 0x0000000b00f87308 */ /* 0x0003e60000000800 */
[----:B------:R-:W-:Y:S07]  /*3bf0*/  FSEL R0, R0, RZ, P3 ;  /* 0x000000ff00007208 */ /* 0x000fee0001800000 */
[----:B------:R2:W-:Y:S01]  /*3c00*/  MUFU.EX2 R249, R9 ;  /* 0x0000000900f97308 */ /* 0x0005e20000000800 */
[----:B------:R-:W-:Y:S02]  /*3c10*/  PLOP3.LUT P3, PT, PT, PT, UP1, 0x80, 0x8 ;  /* 0x000000000008781c */ /* 0x000fe40003f6f018 */
[----:B------:R-:W-:Y:S01]  /*3c20*/  @P0 FSEL R14, R233, -INF , !P5 ;  /* 0xff800000e90e0808 */ /* 0x000fe20006800000 */
[----:B------:R-:W-:Y:S01]  /*3c30*/  @P4 VIADD R13, R8, 0x9 ;  /* 0x00000009080d4836 */ /* 0x000fe20000000000 */
[----:B------:R-:W-:Y:S02]  /*3c40*/  PLOP3.LUT P4, PT, PT, PT, UP1, 0x80, 0x8 ;  /* 0x000000000008781c */ /* 0x000fe40003f8f018 */
[----:B------:R-:W-:Y:S01]  /*3c50*/  @P6 FSEL R5, R168, -INF , !P5 ;  /* 0xff800000a8056808 */ /* 0x000fe20006800000 */
[--C-:B------:R-:W-:Y:S01]  /*3c60*/  FFMA.FTZ R6, R14, UR9, -R0.reuse ;  /* 0x000000090e067c23 */ /* 0x100fe20008010800 */
[----:B------:R-:W-:Y:S01]  /*3c70*/  PLOP3.LUT P6, PT, PT, PT, UP1, 0x80, 0x8 ;  /* 0x000000000008781c */ /* 0x000fe20003fcf018 */
[----:B-1----:R-:W-:Y:S01]  /*3c80*/  FFMA.FTZ R11, R12, UR9, -R0 ;  /* 0x000000090c0b7c23 */ /* 0x002fe20008010800 */
[----:B------:R-:W-:Y:S01]  /*3c90*/  PLOP3.LUT P0, PT, PT, PT, UP1, 0x80, 0x8 ;  /* 0x000000000008781c */ /* 0x000fe20003f0f018 */
[----:B------:R-:W-:Y:S01]  /*3ca0*/  FFMA.FTZ R5, R5, UR9, -R2 ;  /* 0x0000000905057c23 */ /* 0x000fe20008010802 */
[----:B------:R-:W-:Y:S02]  /*3cb0*/  IMAD.MOV.U32 R12, RZ, RZ, R161 ;  /* 0x000000ffff0c7224 */ /* 0x000fe400078e00a1 */
[----:B--2---:R-:W-:Y:S01]  /*3cc0*/  FFMA.FTZ R9, R10, UR9, -R0 ;  /* 0x000000090a097c23 */ /* 0x004fe20008010800 */
[----:B------:R-:W-:Y:S01]  /*3cd0*/  @P3 FSEL R17, R42, -INF , !P5 ;  /* 0xff8000002a113808 */ /* 0x000fe20006800000 */
[----:B------:R-:W-:Y:S01]  /*3ce0*/  MUFU.EX2 R243, R5 ;  /* 0x0000000500f37308 */ /* 0x000fe20000000800 */
[----:B------:R-:W-:Y:S02]  /*3cf0*/  PLOP3.LUT P3, PT, PT, PT, UP1, 0x80, 0x8 ;  /* 0x000000000008781c */ /* 0x000fe40003f6f018 */
[----:B------:R-:W-:Y:S07]  /*3d00*/  @P4 FSEL R18, R155, -INF , !P5 ;  /* 0xff8000009b124808 */ /* 0x000fee0006800000 */
[----:B------:R1:W-:Y:S01]  /*3d10*/  MUFU.EX2 R252, R9 ;  /* 0x0000000900fc7308 */ /* 0x0003e20000000800 */
[----:B------:R-:W-:Y:S02]  /*3d20*/  PLOP3.LUT P4, PT, PT, PT, UP1, 0x80, 0x8 ;  /* 0x000000000008781c */ /* 0x000fe40003f8f018 */
[----:B------:R-:W-:Y:S01]  /*3d30*/  @P6 ISETP.GE.AND P6, PT, R13, UR38, PT ;  /* 0x000000260d006c0c */ /* 0x000fe2000bfc6270 */
[----:B------:R-:W-:Y:S01]  /*3d40*/  IMAD.MOV.U32 R13, RZ, RZ, R232 ;  /* 0x000000ffff0d7224 */ /* 0x000fe200078e00e8 */
[----:B------:R-:W-:Y:S05]  /*3d50*/  @P0 IADD3 R10, PT, PT, R8, 0x10, RZ ;  /* 0x00000010080a0810 */ /* 0x000fea0007ffe0ff */
[----:B------:R2:W3:Y:S01]  /*3d60*/  MUFU.EX2 R20, R11 ;  /* 0x0000000b00147308 */ /* 0x0004e20000000800 */
[----:B------:R-:W-:Y:S02]  /*3d70*/  PLOP3.LUT P0, PT, PT, PT, UP1, 0x80, 0x8 ;  /* 0x000000000008781c */ /* 0x000fe40003f0f018 */
[----:B------:R-:W-:Y:S07]  /*3d80*/  PLOP3.LUT P5, PT, PT, PT, UP1, 0x80, 0x8 ;  /* 0x000000000008781c */ /* 0x000fee0003faf018 */
[----:B------:R4:W-:Y:S01]  /*3d90*/  MUFU.EX2 R251, R6 ;  /* 0x0000000600fb7308 */ /* 0x0009e20000000800 */
[----:B------:R-:W-:Y:S01]  /*3da0*/  @P4 FSEL R13, R232, -INF , !P6 ;  /* 0xff800000e80d4808 */ /* 0x000fe20007000000 */
[----:B-1----:R-:W-:Y:S01]  /*3db0*/  IMAD.MOV.U32 R9, RZ, RZ, R162 ;  /* 0x000000ffff097224 */ /* 0x002fe200078e00a2 */
[----:B------:R-:W-:Y:S02]  /*3dc0*/  @P3 FSEL R9, R162, -INF , !P6 ;  /* 0xff800000a2093808 */ /* 0x000fe40007000000 */
[----:B------:R-:W-:Y:S01]  /*3dd0*/  PLOP3.LUT P3, PT, PT, PT, UP1, 0x80, 0x8 ;  /* 0x000000000008781c */ /* 0x000fe20003f6f018 */
[----:B------:R-:W-:Y:S01]  /*3de0*/  FFMA.FTZ R5, R13, UR9, -R0 ;  /* 0x000000090d057c23 */ /* 0x000fe20008010800 */
[----:B------:R-:W-:Y:S01]  /*3df0*/  @P0 FSEL R15, R41, -INF , !P6 ;  /* 0xff800000290f0808 */ /* 0x000fe20007000000 */
[----:B------:R-:W-:Y:S01]  /*3e00*/  FFMA.FTZ R7, R9, UR9, -R2 ;  /* 0x0000000909077c23 */ /* 0x000fe20008010802 */
[----:B------:R-:W-:Y:S01]  /*3e10*/  PLOP3.LUT P0, PT, PT, PT, UP1, 0x80, 0x8 ;  /* 0x000000000008781c */ /* 0x000fe20003f0f018 */
[----:B------:R1:W-:Y:S01]  /*3e20*/  MUFU.EX2 R250, R5 ;  /* 0x0000000500fa7308 */ /* 0x0003e20000000800 */
[----:B------:R-:W-:Y:S01]  /*3e30*/  @P5 ISETP.GE.AND P5, PT, R10, UR38, PT ;  /* 0x000000260a005c0c */ /* 0x000fe2000bfa6270 */
[----:B--2---:R-:W-:Y:S01]  /*3e40*/  IMAD.MOV.U32 R11, RZ, RZ, R151 ;  /* 0x000000ffff0b7224 */ /* 0x004fe200078e0097 */
[----:B------:R-:W-:Y:S07]  /*3e50*/  LEA R144, R21, UR4, 0x1 ;  /* 0x0000000415907c11 */ /* 0x000fee000f8e08ff */
[----:B------:R-:W2:Y:S01]  /*3e60*/  MUFU.EX2 R241, R7 ;  /* 0x0000000700f17308 */ /* 0x000ea20000000800 */
[----:B------:R-:W-:Y:S01]  /*3e70*/  PLOP3.LUT P4, PT, PT, PT, UP1, 0x80, 0x8 ;  /* 0x000000000008781c */ /* 0x000fe20003f8f018 */
[----:B----4-:R-:W-:Y:S01]  /*3e80*/  IMAD.MOV.U32 R6, RZ, RZ, R39 ;  /* 0x000000ffff067224 */ /* 0x010fe200078e0027 */
[----:B------:R-:W-:Y:S01]  /*3e90*/  MOV R10, R40 ;  /* 0x00000028000a7202 */ /* 0x000fe20000000f00 */
[----:B------:R-:W-:Y:S01]  /*3ea0*/  VIADD R145, R144, 0x13020 ;  /* 0x0001302090917836 */ /* 0x000fe20000000000 */
[----:B------:R-:W-:Y:S01]  /*3eb0*/  @P3 FSEL R16, R154, -INF , !P6 ;  /* 0xff8000009a103808 */ /* 0x000fe20007000000 */
[--C-:B------:R-:W-:Y:S01]  /*3ec0*/  FFMA.FTZ R14, R15, UR9, -R4.reuse ;  /* 0x000000090f0e7c23 */ /* 0x100fe20008010804 */
[----:B------:R-:W-:Y:S01]  /*3ed0*/  PLOP3.LUT P6, PT, PT, PT, UP1, 0x80, 0x8 ;  /* 0x000000000008781c */ /* 0x000fe20003fcf018 */
[--C-:B------:R-:W-:Y:S01]  /*3ee0*/  FFMA.FTZ R15, R18, UR9, -R3.reuse ;  /* 0x00000009120f7c23 */ /* 0x100fe20008010803 */
[----:B------:R-:W-:Y:S01]  /*3ef0*/  @P0 FSEL R10, R40, -INF , !P5 ;  /* 0xff800000280a0808 */ /* 0x000fe20006800000 */
[----:B------:R4:W-:Y:S01]  /*3f00*/  MUFU.EX2 R45, R14 ;  /* 0x0000000e002d7308 */ /* 0x0009e20000000800 */
[----:B-1----:R-:W-:Y:S01]  /*3f10*/  IADD3 R5, PT, PT, R144, 0x13000, RZ ;  /* 0x0001300090057810 */ /* 0x002fe20007ffe0ff */
[----:B---3--:R-:W-:Y:S01]  /*3f20*/  STL [R1], R20 ;  /* 0x0000001401007387 */ /* 0x008fe20000100800 */
[----:B------:R-:W-:Y:S01]  /*3f30*/  PLOP3.LUT P3, PT, PT, PT, UP1, 0x80, 0x8 ;  /* 0x000000000008781c */ /* 0x000fe20003f6f018 */
[----:B------:R-:W-:Y:S01]  /*3f40*/  @P4 VIADD R19, R8, 0x11 ;  /* 0x0000001108134836 */ /* 0x000fe20000000000 */
[----:B------:R-:W-:Y:S01]  /*3f50*/  @P1 IADD3 R145, PT, PT, R5, -0x20, RZ ;  /* 0xffffffe005911810 */ /* 0x000fe20007ffe0ff */
[--C-:B------:R-:W-:Y:S01]  /*3f60*/  FFMA.FTZ R10, R10, UR9, -R4.reuse ;  /* 0x000000090a0a7c23 */ /* 0x100fe20008010804 */
[----:B------:R-:W-:Y:S03]  /*3f70*/  F2FP.BF16.F32.PACK_AB R5, R163, R150 ;  /* 0x00000096a305723e */ /* 0x000fe600000010ff */
[----:B------:R-:W-:Y:S01]  /*3f80*/  MUFU.EX2 R231, R15 ;  /* 0x0000000f00e77308 */ /* 0x000fe20000000800 */
[----:B------:R-:W-:Y:S01]  /*3f90*/  PLOP3.LUT P0, PT, PT, PT, UP1, 0x80, 0x8 ;  /* 0x000000000008781c */ /* 0x000fe20003f0f018 */
[----:B------:R-:W3:Y:S01]  /*3fa0*/  LDL R142, [R1+0x24] ;  /* 0x00002400018e7983 */ /* 0x000ee20000100800 */
[----:B------:R-:W-:Y:S07]  /*3fb0*/  PLOP3.LUT P4, PT, PT, PT, UP1, 0x80, 0x8 ;  /* 0x000000000008781c */ /* 0x000fee0003f8f018 */
[----:B------:R1:W-:Y:S01]  /*3fc0*/  MUFU.EX2 R44, R10 ;  /* 0x0000000a002c7308 */ /* 0x0003e20000000800 */
[----:B------:R-:W-:Y:S01]  /*3fd0*/  @P6 FSEL R11, R151, -INF , !P5 ;  /* 0xff800000970b6808 */ /* 0x000fe20006800000 */
[----:B------:R2:W-:Y:S01]  /*3fe0*/  STS [R144+0x13000], R5 ;  /* 0x0130000590007388 */ /* 0x0005e20000000800 */
[----:B------:R-:W-:Y:S01]  /*3ff0*/  PLOP3.LUT P6, PT, PT, PT, UP1, 0x80, 0x8 ;  /* 0x000000000008781c */ /* 0x000fe20003fcf018 */
[--C-:B----4-:R-:W-:Y:S01]  /*4000*/  FFMA.FTZ R14, R16, UR9, -R3.reuse ;  /* 0x00000009100e7c23 */ /* 0x110fe20008010803 */
[----:B------:R-:W-:Y:S02]  /*4010*/  @P3 FSEL R12, R161, -INF , !P5 ;  /* 0xff800000a10c3808 */ /* 0x000fe40006800000 */
[----:B------:R-:W-:Y:S03]  /*4020*/  MOV R13, R169 ;  /* 0x000000a9000d7202 */ /* 0x000fe60000000f00 */
[----:B------:R4:W-:Y:S01]  /*4030*/  MUFU.EX2 R230, R14 ;  /* 0x0000000e00e67308 */ /* 0x0009e20000000800 */
[----:B------:R-:W-:Y:S02]  /*4040*/  PLOP3.LUT P3, PT, PT, PT, UP1, 0x80, 0x8 ;  /* 0x000000000008781c */ /* 0x000fe40003f6f018 */
[----:B------:R-:W-:Y:S02]  /*4050*/  @P0 FSEL R13, R169, -INF , !P5 ;  /* 0xff800000a90d0808 */ /* 0x000fe40006800000 */
[----:B------:R-:W-:Y:S01]  /*4060*/  PLOP3.LUT P0, PT, PT, PT, UP1, 0x80, 0x8 ;  /* 0x000000000008781c */ /* 0x000fe20003f0f018 */
[----:B-1----:R-:W-:Y:S01]  /*4070*/  FFMA.FTZ R10, R11, UR9, -R3 ;  /* 0x000000090b0a7c23 */ /* 0x002fe20008010803 */
[----:B------:R-:W-:Y:S01]  /*4080*/  @P4 ISETP.GE.AND P4, PT, R19, UR38, PT ;  /* 0x0000002613004c0c */ /* 0x000fe2000bf86270 */
[C---:B------:R-:W-:Y:S01]  /*4090*/  @P6 VIADD R7, R8.reuse, 0x18 ;  /* 0x0000001808076836 */ /* 0x040fe20000000000 */
[----:B------:R-:W-:Y:S01]  /*40a0*/  PLOP3.LUT P6, PT, PT, PT, UP1, 0x80, 0x8 ;  /* 0x000000000008781c */ /* 0x000fe20003fcf018 */
[----:B------:R-:W-:Y:S01]  /*40b0*/  MUFU.EX2 R229, R10 ;  /* 0x0000000a00e57308 */ /* 0x000fe20000000800 */
[----:B------:R-:W-:Y:S02]  /*40c0*/  PLOP3.LUT P5, PT, PT, PT, UP1, 0x80, 0x8 ;  /* 0x000000000008781c */ /* 0x000fe40003faf018 */
[----:B------:R-:W-:Y:S01]  /*40d0*/  MOV R9, R166 ;  /* 0x000000a600097202 */ /* 0x000fe20000000f00 */
[----:B------:R-:W-:Y:S01]  /*40e0*/  @P3 VIADD R8, R8, 0x19 ;  /* 0x0000001908083836 */ /* 0x000fe20000000000 */
[----:B------:R-:W-:Y:S02]  /*40f0*/  PLOP3.LUT P3, PT, PT, PT, UP1, 0x80, 0x8 ;  /* 0x000000000008781c */ /* 0x000fe40003f6f018 */
[----:B------:R-:W-:Y:S01]  /*4100*/  MOV R19, 0x10 ;  /* 0x0000001000137802 */ /* 0x000fe20000000f00 */
[----:B--2---:R-:W-:Y:S01]  /*4110*/  FFMA.FTZ R5, R17, UR9, -R4 ;  /* 0x0000000911057c23 */ /* 0x004fe20008010804 */
[----:B------:R-:W-:Y:S02]  /*4120*/  @P0 FSEL R6, R39, -INF , !P4 ;  /* 0xff80000027060808 */ /* 0x000fe40006000000 */
[----:B------:R-:W-:Y:S01]  /*4130*/  PLOP3.LUT P0, PT, PT, PT, UP1, 0x80, 0x8 ;  /* 0x000000000008781c */ /* 0x000fe20003f0f018 */
[----:B------:R1:W2:Y:S01]  /*4140*/  MUFU.EX2 R46, R5 ;  /* 0x00000005002e7308 */ /* 0x0002a20000000800 */
[----:B------:R-:W-:Y:S01]  /*4150*/  @P6 ISETP.GE.AND P6, PT, R8, UR38, PT ;  /* 0x0000002608006c0c */ /* 0x000fe2000bfc6270 */
[----:B------:R-:W-:Y:S01]  /*4160*/  IMAD.MOV.U32 R8, RZ, RZ, R149 ;  /* 0x000000ffff087224 */ /* 0x000fe200078e0095 */
[----:B------:R-:W-:Y:S01]  /*4170*/  @P5 ISETP.GE.AND P5, PT, R7, UR38, PT ;  /* 0x0000002607005c0c */ /* 0x000fe2000bfa6270 */
[----:B------:R-:W-:Y:S02]  /*4180*/  IMAD.MOV.U32 R7, RZ, RZ, R160 ;  /* 0x000000ffff077224 */ /* 0x000fe400078e00a0 */
[----:B------:R-:W-:Y:S01]  /*4190*/  @P3 FSEL R8, R149, -INF , !P4 ;  /* 0xff80000095083808 */ /* 0x000fe20006000000 */
[----:B----4-:R-:W-:Y:S01]  /*41a0*/  FFMA.FTZ R14, R6, UR9, -R4 ;  /* 0x00000009060e7c23 */ /* 0x010fe20008010804 */
[----:B------:R-:W-:Y:S01]  /*41b0*/  PLOP3.LUT P3, PT, PT, PT, UP1, 0x80, 0x8 ;  /* 0x000000000008781c */ /* 0x000fe20003f6f018 */
[----:B------:R-:W-:Y:S01]  /*41c0*/  IMAD.MOV.U32 R6, RZ, RZ, R152 ;  /* 0x000000ffff067224 */ /* 0x000fe200078e0098 */
[----:B------:R-:W-:Y:S01]  /*41d0*/  SEL R19, R19, 0xfffffff0, !P2 ;  /* 0xfffffff013137807 */ /* 0x000fe20005000000 */
[----:B------:R-:W-:Y:S01]  /*41e0*/  FFMA.FTZ R11, R8, UR9, -R3 ;  /* 0x00000009080b7c23 */ /* 0x000fe20008010803 */
[--C-:B------:R-:W-:Y:S01]  /*41f0*/  FFMA.FTZ R8, R12, UR9, -R2.reuse ;  /* 0x000000090c087c23 */ /* 0x100fe20008010802 */
[----:B------:R-:W-:Y:S01]  /*4200*/  @P0 FSEL R7, R160, -INF , !P4 ;  /* 0xff800000a0070808 */ /* 0x000fe20006000000 */
[----:B------:R-:W-:Y:S01]  /*4210*/  MUFU.EX2 R43, R14 ;  /* 0x0000000e002b7308 */ /* 0x000fe20000000800 */
[----:B-1----:R-:W-:Y:S02]  /*4220*/  F2FP.BF16.F32.PACK_AB R5, R244, R245 ;  /* 0x000000f5f405723e */ /* 0x002fe400000010ff */
[----:B------:R-:W-:Y:S07]  /*4230*/  PLOP3.LUT P0, PT, PT, PT, UP1, 0x80, 0x8 ;  /* 0x000000000008781c */ /* 0x000fee0003f0f018 */
[----:B------:R-:W-:Y:S01]  /*4240*/  MUFU.EX2 R170, R11 ;  /* 0x0000000b00aa7308 */ /* 0x000fe20000000800 */
[----:B------:R-:W-:Y:S01]  /*4250*/  FFMA.FTZ R10, R7, UR9, -R2 ;  /* 0x00000009070a7c23 */ /* 0x000fe20008010802 */
[----:B------:R1:W-:Y:S01]  /*4260*/  STS [R144+0x13400], R5 ;  /* 0x0134000590007388 */ /* 0x0003e20000000800 */
[----:B------:R-:W-:Y:S07]  /*4270*/  @P3 FSEL R9, R166, -INF , !P4 ;  /* 0xff800000a6093808 */ /* 0x000fee0006000000 */
[----:B------:R4:W-:Y:S01]  /*4280*/  MUFU.EX2 R239, R8 ;  /* 0x0000000800ef7308 */ /* 0x0009e20000000800 */
[----:B------:R-:W-:Y:S02]  /*4290*/  PLOP3.LUT P4, PT, PT, PT, UP1, 0x80, 0x8 ;  /* 0x000000000008781c */ /* 0x000fe40003f8f018 */
[----:B------:R-:W-:Y:S07]  /*42a0*/  PLOP3.LUT P3, PT, PT, PT, UP1, 0x80, 0x8 ;  /* 0x000000000008781c */ /* 0x000fee0003f6f018 */
[----:B------:R2:W-:Y:S01]  /*42b0*/  MUFU.EX2 R238, R10 ;  /* 0x0000000a00ee7308 */ /* 0x0005e20000000800 */
[----:B------:R-:W-:Y:S03]  /*42c0*/  MOV R7, R38 ;  /* 0x0000002600077202 */ /* 0x000fe60000000f00 */
[----:B------:R-:W-:Y:S01]  /*42d0*/  @P4 FSEL R7, R38, -INF , !P5 ;  /* 0xff80000026074808 */ /* 0x000fe20006800000 */
[----:B----4-:R-:W-:Y:S01]  /*42e0*/  FFMA.FTZ R8, R13, UR9, -R0 ;  /* 0x000000090d087c23 */ /* 0x010fe20008010800 */
[----:B------:R-:W-:Y:S02]  /*42f0*/  @P3 FSEL R6, R152, -INF , !P6 ;  /* 0xff80000098063808 */ /* 0x000fe40007000000 */
[----:B------:R-:W-:Y:S01]  /*4300*/  PLOP3.LUT P3, PT, PT, PT, UP1, 0x80, 0x8 ;  /* 0x000000000008781c */ /* 0x000fe20003f6f018 */
[----:B--2---:R-:W-:Y:S01]  /*4310*/  FFMA.FTZ R10, R7, UR9, -R4 ;  /* 0x00000009070a7c23 */ /* 0x004fe20008010804 */
[----:B------:R-:W-:Y:S01]  /*4320*/  PLOP3.LUT P4, PT, PT, PT, UP1, 0x80, 0x8 ;  /* 0x000000000008781c */ /* 0x000fe20003f8f018 */
[----:B------:R2:W-:Y:S01]  /*4330*/  MUFU.EX2 R247, R8 ;  /* 0x0000000800f77308 */ /* 0x0005e20000000800 */
[----:B------:R-:W-:Y:S02]  /*4340*/  IMAD.MOV.U32 R7, RZ, RZ, R157 ;  /* 0x000000ffff077224 */ /* 0x000fe400078e009d */
[----:B-1----:R-:W-:Y:S01]  /*4350*/  IMAD.MOV.U32 R5, RZ, RZ, R153 ;  /* 0x000000ffff057224 */ /* 0x002fe200078e0099 */
[----:B------:R-:W-:Y:S06]  /*4360*/  @P0 FSEL R5, R153, -INF , !P5 ;  /* 0xff80000099050808 */ /* 0x000fec0006800000 */
[----:B------:R-:W-:Y:S01]  /*4370*/  MUFU.EX2 R36, R10 ;  /* 0x0000000a00247308 */ /* 0x000fe20000000800 */
[----:B------:R-:W-:Y:S01]  /*4380*/  PLOP3.LUT P0, PT, PT, PT, UP1, 0x80, 0x8 ;  /* 0x000000000008781c */ /* 0x000fe20003f0f018 */
[--C-:B------:R-:W-:Y:S01]  /*4390*/  FFMA.FTZ R11, R5, UR9, -R2.reuse ;  /* 0x00000009050b7c23 */ /* 0x100fe20008010802 */
[----:B------:R-:W-:Y:S02]  /*43a0*/  IMAD.MOV.U32 R5, RZ, RZ, R37 ;  /* 0x000000ffff057224 */ /* 0x000fe400078e0025 */
[----:B------:R-:W-:Y:S01]  /*43b0*/  FFMA.FTZ R2, R6, UR9, -R2 ;  /* 0x0000000906027c23 */ /* 0x000fe20008010802 */
[----:B------:R-:W-:Y:S01]  /*43c0*/  FFMA.FTZ R6, R9, UR9, -R0 ;  /* 0x0000000909067c23 */ /* 0x000fe20008010800 */
[----:B------:R-:W-:Y:S01]  /*43d0*/  IMAD.MOV.U32 R9, RZ, RZ, R147 ;  /* 0x000000ffff097224 */ /* 0x000fe200078e0093 */
[----:B------:R-:W-:Y:S02]  /*43e0*/  @P3 FSEL R9, R147, -INF , !P5 ;  /* 0xff80000093093808 */ /* 0x000fe40006800000 */
[----:B------:R1:W-:Y:S01]  /*43f0*/  MUFU.EX2 R236, R2 ;  /* 0x0000000200ec7308 */ /* 0x0003e20000000800 */
[----:B------:R-:W-:Y:S01]  /*4400*/  PLOP3.LUT P3, PT, PT, PT, UP1, 0x80, 0x8 ;  /* 0x000000000008781c */ /* 0x000fe20003f6f018 */
[----:B--2---:R-:W-:Y:S01]  /*4410*/  IMAD.MOV.U32 R8, RZ, RZ, R156 ;  /* 0x000000ffff087224 */ /* 0x004fe200078e009c */
[----:B------:R-:W-:Y:S07]  /*4420*/  @P4 FSEL R7, R157, -INF , !P5 ;  /* 0xff8000009d074808 */ /* 0x000fee0006800000 */
[----:B------:R2:W-:Y:S01]  /*4430*/  MUFU.EX2 R246, R6 ;  /* 0x0000000600f67308 */ /* 0x0005e20000000800 */
[----:B------:R-:W-:Y:S01]  /*4440*/  @P0 FSEL R5, R37, -INF , !P6 ;  /* 0xff80000025050808 */ /* 0x000fe20007000000 */
[--C-:B------:R-:W-:Y:S01]  /*4450*/  FFMA.FTZ R9, R9, UR9, -R3.reuse ;  /* 0x0000000909097c23 */ /* 0x100fe20008010803 */
[----:B------:R-:W-:Y:S01]  /*4460*/  PLOP3.LUT P0, PT, PT, PT, UP1, 0x80, 0x8 ;  /* 0x000000000008781c */ /* 0x000fe20003f0f018 */
[----:B------:R-:W-:Y:S06]  /*4470*/  FFMA.FTZ R7, R7, UR9, -R0 ;  /* 0x0000000907077c23 */ /* 0x000fec0008010800 */
[----:B------:R-:W-:Y:S01]  /*4480*/  MUFU.EX2 R237, R11 ;  /* 0x0000000b00ed7308 */ /* 0x000fe20000000800 */
[----:B------:R-:W-:Y:S01]  /*4490*/  FFMA.FTZ R4, R5, UR9, -R4 ;  /* 0x0000000905047c23 */ /* 0x000fe20008010804 */
[----:B------:R-:W-:Y:S08]  /*44a0*/  IMAD.IADD R5, R19, 0x1, R144 ;  /* 0x0000000113057824 */ /* 0x000ff000078e0290 */
[----:B------:R4:W-:Y:S01]  /*44b0*/  MUFU.EX2 R242, R7 ;  /* 0x0000000700f27308 */ /* 0x0009e20000000800 */
[----:B-1----:R-:W-:Y:S02]  /*44c0*/  F2FP.BF16.F32.PACK_AB R2, R241, R243 ;  /* 0x000000f3f102723e */ /* 0x002fe400000010ff */
[----:B------:R-:W-:Y:S07]  /*44d0*/  @P3 FSEL R8, R156, -INF , !P6 ;  /* 0xff8000009c083808 */ /* 0x000fee0007000000 */
[----:B------:R1:W-:Y:S01]  /*44e0*/  MUFU.EX2 R228, R4 ;  /* 0x0000000400e47308 */ /* 0x0003e20000000800 */
[----:B--2---:R-:W-:Y:S02]  /*44f0*/  MOV R6, R146 ;  /* 0x0000009200067202 */ /* 0x004fe40000000f00 */
[----:B------:R-:W-:Y:S01]  /*4500*/  @P0 FSEL R6, R146, -INF , !P6 ;  /* 0xff80000092060808 */ /* 0x000fe20007000000 */
[----:B------:R-:W-:Y:S06]  /*4510*/  FFMA.FTZ R0, R8, UR9, -R0 ;  /* 0x0000000908007c23 */ /* 0x000fec0008010800 */
[----:B------:R-:W-:Y:S01]  /*4520*/  MUFU.EX2 R159, R9 ;  /* 0x00000009009f7308 */ /* 0x000fe20000000800 */
[----:B------:R-:W-:Y:S01]  /*4530*/  FFMA.FTZ R3, R6, UR9, -R3 ;  /* 0x0000000906037c23 */ /* 0x000fe20008010803 */
[----:B------:R-:W-:Y:S08]  /*4540*/  F2FP.BF16.F32.PACK_AB R6, R249, R248 ;  /* 0x000000f8f906723e */ /* 0x000ff000000010ff */
[----:B------:R-:W-:Y:S01]  /*4550*/  MUFU.EX2 R240, R0 ;  /* 0x0000000000f07308 */ /* 0x000fe20000000800 */
[----:B----4-:R-:W-:Y:S02]  /*4560*/  F2FP.BF16.F32.PACK_AB R7, R250, R251 ;  /* 0x000000fbfa07723e */ /* 0x010fe400000010ff */
[----:B-1----:R-:W-:Y:S07]  /*4570*/  F2FP.BF16.F32.PACK_AB R4, R45, R46 ;  /* 0x0000002e2d04723e */ /* 0x002fee00000010ff */
[----:B------:R1:W2:Y:S01]  /*4580*/  MUFU.EX2 R158, R3 ;  /* 0x00000003009e7308 */ /* 0x0002a20000000800 */
[----:B------:R4:W-:Y:S01]  /*4590*/  STS [R5+0x13000], R4 ;  /* 0x0130000405007388 */ /* 0x0009e20000000800 */
[----:B-1----:R-:W-:Y:S02]  /*45a0*/  F2FP.BF16.F32.PACK_AB R3, R230, R231 ;  /* 0x000000e7e603723e */ /* 0x002fe400000010ff */
[----:B--2---:R-:W-:Y:S03]  /*45b0*/  F2FP.BF16.F32.PACK_AB R0, R158, R159 ;  /* 0x0000009f9e00723e */ /* 0x004fe600000010ff */
[----:B------:R1:W-:Y:S04]  /*45c0*/  STS [R5+0x13400], R3 ;  /* 0x0134000305007388 */ /* 0x0003e80000000800 */
[----:B------:R2:W-:Y:S01]  /*45d0*/  STS [R144+0x14000], R6 ;  /* 0x0140000690007388 */ /* 0x0005e20000000800 */
[----:B----4-:R-:W-:Y:S05]  /*45e0*/  F2FP.BF16.F32.PACK_AB R4, R252, R20 ;  /* 0x00000014fc04723e */ /* 0x010fea00000010ff */
[----:B------:R4:W-:Y:S04]  /*45f0*/  STS [R144+0x14400], R4 ;  /* 0x0144000490007388 */ /* 0x0009e80000000800 */
[----:B------:R4:W-:Y:S04]  /*4600*/  STS [R5+0x14000], R2 ;  /* 0x0140000205007388 */ /* 0x0009e80000000800 */
[----:B------:R4:W-:Y:S01]  /*4610*/  STS [R5+0x14400], R7 ;  /* 0x0144000705007388 */ /* 0x0009e20000000800 */
[----:B-1----:R-:W-:Y:S02]  /*4620*/  F2FP.BF16.F32.PACK_AB R3, R228, R36 ;  /* 0x00000024e403723e */ /* 0x002fe400000010ff */
[----:B--2---:R-:W-:Y:S05]  /*4630*/  F2FP.BF16.F32.PACK_AB R6, R43, R44 ;  /* 0x0000002c2b06723e */ /* 0x004fea00000010ff */
[----:B------:R1:W-:Y:S01]  /*4640*/  STS [R145], R6 ;  /* 0x0000000691007388 */ /* 0x0003e20000000800 */
[----:B----4-:R-:W-:Y:S01]  /*4650*/  F2FP.BF16.F32.PACK_AB R4, R170, R229 ;  /* 0x000000e5aa04723e */ /* 0x010fe200000010ff */
[----:B------:R-:W-:Y:S04]  /*4660*/  IMAD.IADD R2, R19, 0x1, R145 ;  /* 0x0000000113027824 */ /* 0x000fe800078e0291 */
[----:B------:R2:W-:Y:S01]  /*4670*/  STS [R145+0x400], R4 ;  /* 0x0004000491007388 */ /* 0x0005e20000000800 */
[----:B------:R-:W-:Y:S03]  /*4680*/  F2FP.BF16.F32.PACK_AB R5, R246, R247 ;  /* 0x000000f7f605723e */ /* 0x000fe600000010ff */
[----:B------:R4:W-:Y:S04]  /*4690*/  STS [R2], R3 ;  /* 0x0000000302007388 */ /* 0x0009e80000000800 */
[----:B------:R4:W-:Y:S04]  /*46a0*/  STS [R2+0x400], R0 ;  /* 0x0004000002007388 */ /* 0x0009e80000000800 */
[----:B------:R-:W-:Y:S01]  /*46b0*/  STS [R145+0x1400], R5 ;  /* 0x0014000591007388 */ /* 0x000fe20000000800 */
[----:B-1----:R-:W-:Y:S05]  /*46c0*/  F2FP.BF16.F32.PACK_AB R6, R238, R239 ;  /* 0x000000efee06723e */ /* 0x002fea00000010ff */
[----:B------:R-:W-:Y:S01]  /*46d0*/  STS [R145+0x1000], R6 ;  /* 0x0010000691007388 */ /* 0x000fe20000000800 */
[----:B--2---:R-:W-:Y:S02]  /*46e0*/  F2FP.BF16.F32.PACK_AB R4, R236, R237 ;  /* 0x000000edec04723e */ /* 0x004fe400000010ff */
[----:B----4-:R-:W-:Y:S03]  /*46f0*/  F2FP.BF16.F32.PACK_AB R3, R240, R242 ;  /* 0x000000f2f003723e */ /* 0x010fe600000010ff */
[----:B------:R-:W-:Y:S01]  /*4700*/  STS [R2+0x1000], R4 ;  /* 0x0010000402007388 */ /* 0x000fe20000000800 */
[----:B------:R-:W-:Y:S03]  /*4710*/  LEA R0, R226, UR4, 0x1 ;  /* 0x00000004e2007c11 */ /* 0x000fe6000f8e08ff */
[----:B------:R1:W-:Y:S04]  /*4720*/  STS [R2+0x1400], R3 ;  /* 0x0014000302007388 */ /* 0x0003e80000000800 */
[----:B------:R-:W2:Y:S08]  /*4730*/  LDSM.16.M88.4 R32, [R0+0x6000] ;  /* 0x006000000020783b */ /* 0x000eb00000000200 */
[----:B------:R-:W4:Y:S01]  /*4740*/  LDSM.16.M88.4 R28, [R0+0x6800] ;  /* 0x00680000001c783b */ /* 0x000f220000000200 */
[C---:B-1----:R-:W-:Y:S01]  /*4750*/  IADD3 R3, PT, PT, R0.reuse, 0x6000, RZ ;  /* 0x0000600000037810 */ /* 0x042fe20007ffe0ff */
[----:B------:R-:W-:Y:S04]  /*4760*/  VIADD R2, R0, 0x6020 ;  /* 0x0000602000027836 */ /* 0x000fe80000000000 */
[----:B------:R-:W-:Y:S01]  /*4770*/  @P2 VIADD R2, R3, 0xffffffe0 ;  /* 0xffffffe003022836 */ /* 0x000fe20000000000 */
[----:B------:R-:W-:Y:S04]  /*4780*/  MOV R3, R143 ;  /* 0x0000008f00037202 */ /* 0x000fe80000000f00 */
[----:B------:R-:W1:Y:S08]  /*4790*/  LDSM.16.M88.4 R132, [R2] ;  /* 0x000000000284783b */ /* 0x000e700000000200 */
[----:B------:R-:W3:Y:S01]  /*47a0*/  LDSM.16.M88.4 R136, [R2+0x800] ;  /* 0x000800000288783b */ /* 0x000ee20000000200 */
[-C--:B--2---:R-:W-:Y:S08]  /*47b0*/  HMMA.16816.F32.BF16 R4, R32, R172.reuse, RZ ;  /* 0x000000ac2004723c */ /* 0x084ff000000418ff */
        /* <DEDUP_REMOVED lines=49> */
[----:B------:R-:W5:Y:S04]  /*4ad0*/  LDG.E R142, desc[UR36][R132.64+0x20] ;  /* 0x00002024848e7981 */ /* 0x000f68000c1e1900 */
[----:B------:R-:W5:Y:S04]  /*4ae0*/  LDG.E R141, desc[UR36][R132.64+0x80] ;  /* 0x00008024848d7981 */ /* 0x000f68000c1e1900 */
[----:B------:R1:W5:Y:S04]  /*4af0*/  LDG.E R140, desc[UR36][R132.64+0xa0] ;  /* 0x0000a024848c7981 */ /* 0x000368000c1e1900 */
[----:B-1----:R1:W3:Y:S02]  /*4b00*/  LDSM.16.M88.4 R132, [R2+0x2000] ;  /* 0x002000000284783b */ /* 0x0022e40000000200 */
[----:B-1----:R-:W-:Y:S02]  /*4b10*/  MOV R2, R3 ;  /* 0x0000000300027202 */ /* 0x002fe40000000f00 */
[C---:B------:R-:W-:Y:S03]  /*4b20*/  LOP3.LUT R3, R227.reuse, 0x8, RZ, 0xc0, !PT ;  /* 0x00000008e3037812 */ /* 0x040fe600078ec0ff */
[----:B------:R-:W-:Y:S04]  /*4b30*/  FFMA.FTZ R2, -R2, R2, 1 ;  /* 0x3f80000002027423 */ /* 0x000fe80000010102 */
[----:B------:R-:W-:Y:S01]  /*4b40*/  FMUL.FTZ R2, R2, UR10 ;  /* 0x0000000a02027c20 */ /* 0x000fe20008410000 */
[-C--:B---3--:R-:W-:Y:S08]  /*4b50*/  HMMA.16816.F32.BF16 R4, R132, R212.reuse, R4 ;  /* 0x000000d48404723c */ /* 0x088ff00000041804 */
[C---:B------:R-:W-:Y:S08]  /*4b60*/  HMMA.16816.F32.BF16 R8, R136.reuse, R212, R8 ;  /* 0x000000d48808723c */ /* 0x040ff00000041808 */
[-C--:B------:R-:W-:Y:S08]  /*4b70*/  HMMA.16816.F32.BF16 R12, R136, R214.reuse, R12 ;  /* 0x000000d6880c723c */ /* 0x080ff0000004180c */
[C---:B------:R-:W-:Y:S08]  /*4b80*/  HMMA.16816.F32.BF16 R16, R132.reuse, R214, R16 ;  /* 0x000000d68410723c */ /* 0x040ff00000041810 */
[-C--:B------:R-:W-:Y:S08]  /*4b90*/  HMMA.16816.F32.BF16 R20, R132, R216.reuse, R20 ;  /* 0x000000d88414723c */ /* 0x080ff00000041814 */
[C---:B------:R-:W-:Y:S08]  /*4ba0*/  HMMA.16816.F32.BF16 R24, R136.reuse, R216, R24 ;  /* 0x000000d88818723c */ /* 0x040ff00000041818 */
[-C--:B------:R-:W-:Y:S03]  /*4bb0*/  HMMA.16816.F32.BF16 R28, R136, R218.reuse, R28 ;  /* 0x000000da881c723c */ /* 0x080fe6000004181c */
[----:B------:R-:W-:Y:S04]  /*4bc0*/  LOP3.LUT R136, R227, 0x4, RZ, 0xc0, !PT ;  /* 0x00000004e3887812 */ /* 0x000fe800078ec0ff */
[----:B------:R-:W-:Y:S01]  /*4bd0*/  ISETP.NE.AND P0, PT, R136, RZ, PT ;  /* 0x000000ff8800720c */ /* 0x000fe20003f05270 */
[----:B------:R-:W-:Y:S04]  /*4be0*/  HMMA.16816.F32.BF16 R32, R132, R218, R32 ;  /* 0x000000da8420723c */ /* 0x000fe80000041820 */
[C---:B--2---:R-:W-:Y:S01]  /*4bf0*/  FADD.FTZ R0, -R143.reuse, R4 ;  /* 0x000000048f007221 */ /* 0x044fe20000010100 */
[C---:B------:R-:W-:Y:S01]  /*4c00*/  FADD.FTZ R16, -R143.reuse, R16 ;  /* 0x000000108f107221 */ /* 0x040fe20000010100 */
[C---:B------:R-:W-:Y:S01]  /*4c10*/  FADD.FTZ R17, -R143.reuse, R17 ;  /* 0x000000118f117221 */ /* 0x040fe20000010100 */
[----:B------:R-:W-:Y:S01]  /*4c20*/  FADD.FTZ R5, -R143, R5 ;  /* 0x000000058f057221 */ /* 0x000fe20000010100 */
[----:B------:R-:W-:Y:S01]  /*4c30*/  FMUL.FTZ R0, R150, R0 ;  /* 0x0000000096007220 */ /* 0x000fe20000410000 */
[----:B------:R-:W-:Y:S01]  /*4c40*/  SHF.R.U32.HI R150, RZ, 0x1, R227 ;  /* 0x00000001ff967819 */ /* 0x000fe200000116e3 */
[----:B------:R-:W-:Y:S01]  /*4c50*/  FMUL.FTZ R16, R46, R16 ;  /* 0x000000102e107220 */ /* 0x000fe20000410000 */
[----:B------:R-:W-:Y:S01]  /*4c60*/  FFMA.FTZ R4, -R148, R148, 1 ;  /* 0x3f80000094047423 */ /* 0x000fe20000010194 */
[----:B------:R1:W5:Y:S01]  /*4c70*/  LDL.LU R46, [R1+0x64] ;  /* 0x00006400012e7983 */ /* 0x0003620000300800 */
[----:B------:R-:W-:Y:S01]  /*4c80*/  IMAD.SHL.U32 R148, R227, 0x40, RZ ;  /* 0x00000040e3947824 */ /* 0x000fe200078e00ff */
[----:B------:R-:W-:Y:S01]  /*4c90*/  LOP3.LUT R3, R3, 0x30, R150, 0xf8, !PT ;  /* 0x0000003003037812 */ /* 0x000fe200078ef896 */
[----:B------:R-:W-:Y:S01]  /*4ca0*/  FMUL.FTZ R17, R45, R17 ;  /* 0x000000112d117220 */ /* 0x000fe20000410000 */
[----:B------:R-:W-:Y:S01]  /*4cb0*/  FADD.FTZ R20, -R143, R20 ;  /* 0x000000148f147221 */ /* 0x000fe20000010100 */
[----:B------:R1:W5:Y:S01]  /*4cc0*/  LDL.LU R45, [R1+0x60] ;  /* 0x00006000012d7983 */ /* 0x0003620000300800 */
[----:B------:R-:W-:Y:S01]  /*4cd0*/  FMUL.FTZ R5, R163, R5 ;  /* 0x00000005a3057220 */ /* 0x000fe20000410000 */
[----:B------:R-:W-:Y:S01]  /*4ce0*/  FMUL.FTZ R4, R4, UR10 ;  /* 0x0000000a04047c20 */ /* 0x000fe20008410000 */
[----:B------:R-:W-:Y:S02]  /*4cf0*/  IMAD.SHL.U32 R163, R227, 0x8, RZ ;  /* 0x00000008e3a37824 */ /* 0x000fe400078e00ff */
[----:B------:R-:W-:Y:S01]  /*4d00*/  FADD.FTZ R132, -R143, R21 ;  /* 0x000000158f847221 */ /* 0x000fe20000010100 */
[----:B------:R-:W-:Y:S01]  /*4d10*/  LOP3.LUT R3, R3, 0x1c0, R148, 0xf8, !PT ;  /* 0x000001c003037812 */ /* 0x000fe200078ef894 */
[----:B------:R-:W-:Y:S01]  /*4d20*/  FMUL.FTZ R21, R44, R20 ;  /* 0x000000142c157220 */ /* 0x000fe20000410000 */
[----:B------:R-:W-:Y:S01]  /*4d30*/  FFMA.FTZ R20, -R39, R39, 1 ;  /* 0x3f80000027147423 */ /* 0x000fe20000010127 */
[----:B------:R1:W5:Y:S01]  /*4d40*/  LDL.LU R44, [R1+0x5c] ;  /* 0x00005c00012c7983 */ /* 0x0003620000300800 */
[----:B------:R-:W-:Y:S01]  /*4d50*/  FMUL.FTZ R4, R0, R4 ;  /* 0x0000000400047220 */ /* 0x000fe20000410000 */
[----:B------:R-:W-:Y:S01]  /*4d60*/  LOP3.LUT R0, R148, 0x400, RZ, 0xc0, !PT ;  /* 0x0000040094007812 */ /* 0x000fe200078ec0ff */
[----:B------:R-:W-:Y:S01]  /*4d70*/  FMUL.FTZ R132, R43, R132 ;  /* 0x000000842b847220 */ /* 0x000fe20000410000 */
[----:B------:R-:W-:Y:S01]  /*4d80*/  LOP3.LUT R3, R3, 0x38, R163, 0x78, !PT ;  /* 0x0000003803037812 */ /* 0x000fe200078e78a3 */
[----:B------:R1:W5:Y:S01]  /*4d90*/  LDL.LU R43, [R1+0x58] ;  /* 0x00005800012b7983 */ /* 0x0003620000300800 */
[----:B------:R-:W-:Y:S01]  /*4da0*/  FMUL.FTZ R2, R5, R2 ;  /* 0x0000000205027220 */ /* 0x000fe20000410000 */
[----:B------:R-:W-:Y:S01]  /*4db0*/  FFMA.FTZ R5, -R41, R41, 1 ;  /* 0x3f80000029057423 */ /* 0x000fe20000010129 */
[----:B------:R-:W-:Y:S01]  /*4dc0*/  LEA R3, R3, R0, 0x1 ;  /* 0x0000000003037211 */ /* 0x000fe200078e08ff */
[----:B------:R-:W-:Y:S01]  /*4dd0*/  FFMA.FTZ R0, -R42, R42, 1 ;  /* 0x3f8000002a007423 */ /* 0x000fe2000001012a */
[----:B------:R-:W-:Y:S01]  /*4de0*/  FMUL.FTZ R20, R20, UR10 ;  /* 0x0000000a14147c20 */ /* 0x000fe20008410000 */
[----:B------:R1:W5:Y:S01]  /*4df0*/  LDL.LU R42, [R1+0x54] ;  /* 0x00005400012a7983 */ /* 0x0003620000300800 */
[----:B------:R-:W-:Y:S01]  /*4e00*/  F2FP.BF16.F32.PACK_AB R2, R2, R4 ;  /* 0x000000040202723e */ /* 0x000fe200000010ff */
[----:B------:R-:W-:Y:S01]  /*4e10*/  FFMA.FTZ R4, -R40, R40, 1 ;  /* 0x3f80000028047423 */ /* 0x000fe20000010128 */
[----:B------:R-:W-:Y:S01]  /*4e20*/  FMUL.FTZ R0, R0, UR10 ;  /* 0x0000000a00007c20 */ /* 0x000fe20008410000 */
[----:B------:R1:W5:Y:S01]  /*4e30*/  LDL.LU R41, [R1+0x50] ;  /* 0x0000500001297983 */ /* 0x0003620000300800 */
[----:B------:R-:W-:Y:S01]  /*4e40*/  FMUL.FTZ R5, R5, UR10 ;  /* 0x0000000a05057c20 */ /* 0x000fe20008410000 */
[----:B------:R-:W-:Y:S01]  /*4e50*/  FMUL.FTZ R4, R4, UR10 ;  /* 0x0000000a04047c20 */ /* 0x000fe20008410000 */
[----:B------:R-:W-:Y:S01]  /*4e60*/  FMUL.FTZ R0, R16, R0 ;  /* 0x0000000010007220 */ /* 0x000fe20000410000 */
[----:B------:R1:W5:Y:S01]  /*4e70*/  LDL.LU R40, [R1+0x4c] ;  /* 0x00004c0001287983 */ /* 0x0003620000300800 */
[----:B------:R-:W-:Y:S01]  /*4e80*/  FFMA.FTZ R16, -R38, R38, 1 ;  /* 0x3f80000026107423 */ /* 0x000fe20000010126 */
[----:B------:R-:W-:Y:S01]  /*4e90*/  FMUL.FTZ R5, R17, R5 ;  /* 0x0000000511057220 */ /* 0x000fe20000410000 */
[----:B------:R-:W-:Y:S01]  /*4ea0*/  FFMA.FTZ R17, -R37, R37, 1 ;  /* 0x3f80000025117423 */ /* 0x000fe20000010125 */
[----:B------:R1:W5:Y:S01]  /*4eb0*/  LDL.LU R39, [R1+0x48] ;  /* 0x0000480001277983 */ /* 0x0003620000300800 */
[----:B------:R-:W-:Y:S01]  /*4ec0*/  FMUL.FTZ R4, R21, R4 ;  /* 0x0000000415047220 */ /* 0x000fe20000410000 */
[C---:B------:R-:W-:Y:S01]  /*4ed0*/  FADD.FTZ R21, -R143.reuse, R32 ;  /* 0x000000208f157221 */ /* 0x040fe20000010100 */
[----:B------:R-:W-:Y:S01]  /*4ee0*/  FADD.FTZ R32, -R143, R33 ;  /* 0x000000218f207221 */ /* 0x000fe20000010100 */
[----:B------:R1:W5:Y:S01]  /*4ef0*/  LDL.LU R38, [R1+0x44] ;  /* 0x0000440001267983 */ /* 0x0003620000300800 */
[----:B------:R-:W-:Y:S01]  /*4f00*/  FMUL.FTZ R20, R132, R20 ;  /* 0x0000001484147220 */ /* 0x000fe20000410000 */
[----:B------:R-:W-:Y:S01]  /*4f10*/  FMUL.FTZ R21, R36, R21 ;  /* 0x0000001524157220 */ /* 0x000fe20000410000 */
[----:B------:R-:W-:Y:S01]  /*4f20*/  FMUL.FTZ R32, R228, R32 ;  /* 0x00000020e4207220 */ /* 0x000fe20000410000 */
[----:B------:R1:W5:Y:S01]  /*4f30*/  LDL.LU R37, [R1+0x40] ;  /* 0x0000400001257983 */ /* 0x0003620000300800 */
[----:B------:R-:W-:Y:S01]  /*4f40*/  FMUL.FTZ R16, R16, UR10 ;  /* 0x0000000a10107c20 */ /* 0x000fe20008410000 */
[----:B------:R-:W-:Y:S01]  /*4f50*/  FMUL.FTZ R17, R17, UR10 ;  /* 0x0000000a11117c20 */ /* 0x000fe20008410000 */
[----:B------:R-:W-:Y:S01]  /*4f60*/  IMAD.SHL.U32 R228, R227, 0x4, RZ ;  /* 0x00000004e3e47824 */ /* 0x000fe200078e00ff */
[----:B------:R1:W5:Y:S01]  /*4f70*/  LDL.LU R36, [R1+0x3c] ;  /* 0x00003c0001247983 */ /* 0x0003620000300800 */
[----:B------:R-:W-:Y:S01]  /*4f80*/  F2FP.BF16.F32.PACK_AB R5, R5, R0 ;  /* 0x000000000505723e */ /* 0x000fe200000010ff */
[----:B------:R-:W-:Y:S01]  /*4f90*/  FMUL.FTZ R16, R21, R16 ;  /* 0x0000001015107220 */ /* 0x000fe20000410000 */
[----:B------:R-:W-:Y:S01]  /*4fa0*/  F2FP.BF16.F32.PACK_AB R20, R20, R4 ;  /* 0x000000041414723e */ /* 0x000fe200000010ff */
[----:B------:R-:W-:Y:S01]  /*4fb0*/  FMUL.FTZ R17, R32, R17 ;  /* 0x0000001120117220 */ /* 0x000fe20000410000 */
[----:B------:R-:W-:Y:S06]  /*4fc0*/  BRA.U !UP2, `(.L_x_402) ;  /* 0x000000010a5c7547 */ /* 0x000fec000b800000 */
[----:B------:R-:W2:Y:S01]  /*4fd0*/  LDL.LU.64 R134, [R1+0x18] ;  /* 0x0000180001867983 */ /* 0x000ea20000300a00 */
[----:B------:R-:W-:Y:S01]  /*4fe0*/  IADD3 R4, P3, PT, RZ, -UR34, RZ ;  /* 0x80000022ff047c10 */ /* 0x000fe2000ff7e0ff */
[----:B------:R-:W-:Y:S02]  /*4ff0*/  ULOP3.LUT UR8, UR47, 0x1, URZ, 0xc0, !UPT ;  /* 0x000000012f087892 */ /* 0x000fe4000f8ec0ff */
[----:B------:R-:W3:Y:S02]  /*5000*/  LDL.LU R133, [R1+0x20] ;  /* 0x0000200001857983 */ /* 0x000ee40000300800 */
[----:B------:R-:W-:Y:S01]  /*5010*/  IMAD.X R0, RZ, RZ, ~UR11, P3 ;  /* 0x8000000bff007e24 */ /* 0x000fe200098e06ff */
[----:B------:R-:W-:Y:S04]  /*5020*/  UISETP.NE.U32.AND UP0, UPT, UR8, 0x1, UPT ;  /* 0x000000010800788c */ /* 0x000fe8000bf05070 */
[----:B------:R-:W-:Y:S01]  /*5030*/  SHF.R.S64 R4, R4, 0x1f, R0 ;  /* 0x0000001f04047819 */ /* 0x000fe20000001000 */
[----:B------:R-:W-:Y:S06]  /*5040*/  USEL UR8, UR31, 0x3000, !UP0 ;  /* 0x000030001f087887 */ /* 0x000fec000c000000 */
[----:B------:R-:W-:Y:S01]  /*5050*/  IADD3 R221, PT, PT, R221, UR8, RZ ;  /* 0x00000008dddd7c10 */ /* 0x000fe2000fffe0ff */
[----:B---3--:R-:W-:Y:S01]  /*5060*/  VIADD R133, R133, UR8 ;  /* 0x0000000885857c36 */ /* 0x008fe20008000000 */
[----:B--2---:R-:W-:Y:S04]  /*5070*/  IADD3 R4, P3, PT, R134, R4, RZ ;  /* 0x0000000486047210 */ /* 0x004fe80007f7e0ff */
[----:B------:R2:W-:Y:S01]  /*5080*/  STL [R1+0x20], R133 ;  /* 0x0000208501007387 */ /* 0x0005e20000100800 */
[----:B------:R-:W-:Y:S02]  /*5090*/  LEA.HI.X.SX32 R0, R0, R135, 0x1, P3 ;  /* 0x0000008700007211 */ /* 0x000fe400018f0eff */
[----:B------:R-:W-:Y:S03]  /*50a0*/  MOV R32, R4 ;  /* 0x0000000400207202 */ /* 0x000fe60000000f00 */
[----:B------:R-:W-:Y:S05]  /*50b0*/  IMAD.MOV.U32 R33, RZ, RZ, R0 ;  /* 0x000000ffff217224 */ /* 0x000fea00078e0000 */
[----:B------:R-:W-:Y:S01]  /*50c0*/  @!PT LDS RZ, [RZ] ;  /* 0x00000000fffff984 */ /* 0x000fe20000000800 */
[----:B------:R-:W-:Y:S01]  /*50d0*/  @!PT LDS RZ, [RZ] ;  /* 0x00000000fffff984 */ /* 0x000fe20000000800 */
[----:B------:R-:W-:Y:S01]  /*50e0*/  @!PT LDS RZ, [RZ] ;  /* 0x00000000fffff984 */ /* 0x000fe20000000800 */
[----:B------:R2:W-:Y:S04]  /*50f0*/  LDGSTS.E.BYPASS.LTC128B.128 [R133], desc[UR36][R32.64] ;  /* 0x0000000020857fae */ /* 0x0005e8000b981a24 */
[----:B------:R2:W-:Y:S04]  /*5100*/  LDGSTS.E.BYPASS.LTC128B.128 [R133+0x1000], desc[UR36][R32.64+0x40] ;  /* 0x0100004020857fae */ /* 0x0005e8000b981a24 */
[----:B------:R2:W-:Y:S04]  /*5110*/  LDGSTS.E.BYPASS.LTC128B.128 [R133+0x2000], desc[UR36][R32.64+0x80] ;  /* 0x0200008020857fae */ /* 0x0005e8000b981a24 */
[----:B------:R2:W-:Y:S04]  /*5120*/  STL.64 [R1+0x18], R32 ;  /* 0x0000182001007387 */ /* 0x0005e80000100a00 */
[----:B------:R-:W0:Y:S02]  /*5130*/  LDGDEPBAR ;  /* 0x00000000000079af */ /* 0x000e240000000000 */
.L_x_402:
[----:B--2---:R-:W2:Y:S01]  /*5140*/  LDL.LU R32, [R1] ;  /* 0x0000000001207983 */ /* 0x004ea20000300800 */
[C---:B-----5:R-:W-:Y:S01]  /*5150*/  FADD.FTZ R6, -R142.reuse, R6 ;  /* 0x000000068e067221 */ /* 0x060fe20000010100 */
[----:B------:R-:W-:Y:S01]  /*5160*/  FADD.FTZ R7, -R142, R7 ;  /* 0x000000078e077221 */ /* 0x000fe20000010100 */
[----:B------:R-:W-:Y:S02]  /*5170*/  FFMA.FTZ R0, -R164, R164, 1 ;  /* 0x3f800000a4007423 */ /* 0x000fe400000101a4 */
[----:B------:R3:W-:Y:S01]  /*5180*/  STS [R144+0xf000], R2 ;  /* 0x00f0000290007388 */ /* 0x0007e20000000800 */
[----:B------:R-:W-:Y:S01]  /*5190*/  FMUL.FTZ R6, R245, R6 ;  /* 0x00000006f5067220 */ /* 0x000fe20000410000 */
[----:B------:R-:W-:Y:S01]  /*51a0*/  FMUL.FTZ R7, R244, R7 ;  /* 0x00000007f4077220 */ /* 0x000fe20000410000 */
[----:B------:R-:W-:Y:S01]  /*51b0*/  FMUL.FTZ R0, R0, UR10 ;  /* 0x0000000a00007c20 */ /* 0x000fe20008410000 */
[C---:B------:R-:W-:Y:S01]  /*51c0*/  FADD.FTZ R19, -R142.reuse, R19 ;  /* 0x000000138e137221 */ /* 0x040fe20000010100 */
[C---:B------:R-:W-:Y:S01]  /*51d0*/  FADD.FTZ R23, -R142.reuse, R23 ;  /* 0x000000178e177221 */ /* 0x040fe20000010100 */
[----:B------:R-:W-:Y:S01]  /*51e0*/  FADD.FTZ R22, -R142, R22 ;  /* 0x000000168e167221 */ /* 0x000fe20000010100 */
[----:B------:R-:W-:Y:S01]  /*51f0*/  FMUL.FTZ R7, R7, R0 ;  /* 0x0000000007077220 */ /* 0x000fe20000410000 */
[----:B------:R-:W-:Y:S01]  /*5200*/  FFMA.FTZ R0, -R154, R154, 1 ;  /* 0x3f8000009a007423 */ /* 0x000fe2000001019a */
[----:B------:R-:W-:Y:S01]  /*5210*/  FMUL.FTZ R19, R230, R19 ;  /* 0x00000013e6137220 */ /* 0x000fe20000410000 */
[----:B------:R-:W-:Y:S01]  /*5220*/  FMUL.FTZ R23, R170, R23 ;  /* 0x00000017aa177220 */ /* 0x000fe20000410000 */
[----:B------:R-:W-:Y:S01]  /*5230*/  FADD.FTZ R18, -R142, R18 ;  /* 0x000000128e127221 */ /* 0x000fe20000010100 */
[----:B------:R-:W-:Y:S01]  /*5240*/  FMUL.FTZ R4, R0, UR10 ;  /* 0x0000000a00047c20 */ /* 0x000fe20008410000 */
[----:B------:R-:W-:Y:S01]  /*5250*/  FFMA.FTZ R0, -R149, R149, 1 ;  /* 0x3f80000095007423 */ /* 0x000fe20000010195 */
[----:B------:R-:W-:Y:S01]  /*5260*/  F2FP.BF16.F32.PACK_AB R17, R17, R16 ;  /* 0x000000101111723e */ /* 0x000fe200000010ff */
[C---:B------:R-:W-:Y:S01]  /*5270*/  FADD.FTZ R34, -R142.reuse, R34 ;  /* 0x000000228e227221 */ /* 0x040fe20000010100 */
[----:B------:R-:W-:Y:S01]  /*5280*/  FMUL.FTZ R4, R19, R4 ;  /* 0x0000000413047220 */ /* 0x000fe20000410000 */
        /* <DEDUP_REMOVED lines=8> */
[----:B---3--:R-:W-:Y:S01]  /*5310*/  FFMA.FTZ R2, -R165, R165, 1 ;  /* 0x3f800000a5027423 */ /* 0x008fe200000101a5 */
[----:B------:R-:W-:Y:S01]  /*5320*/  FMUL.FTZ R8, R248, R8 ;  /* 0x00000008f8087220 */ /* 0x000fe20000410000 */
[----:B------:R-:W-:Y:S01]  /*5330*/  FADD.FTZ R13, -R141, R13 ;  /* 0x0000000d8d0d7221 */ /* 0x000fe20000010100 */
[----:B------:R-:W-:Y:S01]  /*5340*/  FMUL.FTZ R9, R249, R9 ;  /* 0x00000009f9097220 */ /* 0x000fe20000410000 */
[----:B------:R-:W-:Y:S01]  /*5350*/  FMUL.FTZ R2, R2, UR10 ;  /* 0x0000000a02027c20 */ /* 0x000fe20008410000 */
[----:B------:R-:W-:Y:S01]  /*5360*/  FMUL.FTZ R12, R243, R12 ;  /* 0x0000000cf30c7220 */ /* 0x000fe20000410000 */
[----:B------:R-:W-:Y:S01]  /*5370*/  FMUL.FTZ R13, R241, R13 ;  /* 0x0000000df10d7220 */ /* 0x000fe20000410000 */
[----:B------:R-:W-:Y:S01]  /*5380*/  FADD.FTZ R29, -R141, R29 ;  /* 0x0000001d8d1d7221 */ /* 0x000fe20000010100 */
[----:B------:R-:W-:Y:S01]  /*5390*/  FMUL.FTZ R6, R6, R2 ;  /* 0x0000000206067220 */ /* 0x000fe20000410000 */
[----:B------:R-:W-:Y:S01]  /*53a0*/  FFMA.FTZ R2, -R155, R155, 1 ;  /* 0x3f8000009b027423 */ /* 0x000fe2000001019b */
[C---:B------:R-:W-:Y:S01]  /*53b0*/  FADD.FTZ R28, -R141.reuse, R28 ;  /* 0x0000001c8d1c7221 */ /* 0x040fe20000010100 */
[----:B------:R-:W-:Y:S01]  /*53c0*/  FADD.FTZ R24, -R141, R24 ;  /* 0x000000188d187221 */ /* 0x000fe20000010100 */
[----:B------:R-:W-:Y:S01]  /*53d0*/  FMUL.FTZ R29, R236, R29 ;  /* 0x0000001dec1d7220 */ /* 0x000fe20000410000 */
[----:B------:R-:W-:Y:S01]  /*53e0*/  FMUL.FTZ R21, R2, UR10 ;  /* 0x0000000a02157c20 */ /* 0x000fe20008410000 */
[----:B------:R-:W-:Y:S01]  /*53f0*/  FFMA.FTZ R2, -R151, R151, 1 ;  /* 0x3f80000097027423 */ /* 0x000fe20000010197 */
[----:B------:R-:W-:Y:S01]  /*5400*/  FMUL.FTZ R28, R237, R28 ;  /* 0x0000001ced1c7220 */ /* 0x000fe20000410000 */
[----:B------:R-:W-:Y:S01]  /*5410*/  FMUL.FTZ R24, R239, R24 ;  /* 0x00000018ef187220 */ /* 0x000fe20000410000 */
[----:B------:R-:W-:Y:S01]  /*5420*/  FMUL.FTZ R18, R18, R21 ;  /* 0x0000001512127220 */ /* 0x000fe20000410000 */
[----:B------:R-:W-:Y:S01]  /*5430*/  FMUL.FTZ R19, R2, UR10 ;  /* 0x0000000a02137c20 */ /* 0x000fe20008410000 */
[----:B------:R-:W-:Y:S01]  /*5440*/  FMUL.FTZ R2, R0, UR10 ;  /* 0x0000000a00027c20 */ /* 0x000fe20008410000 */
[----:B------:R-:W-:Y:S01]  /*5450*/  F2FP.BF16.F32.PACK_AB R0, R7, R6 ;  /* 0x000000060700723e */ /* 0x000fe200000010ff */
[----:B------:R-:W-:Y:S01]  /*5460*/  FFMA.FTZ R6, -R147, R147, 1 ;  /* 0x3f80000093067423 */ /* 0x000fe20000010193 */
[----:B------:R-:W-:Y:S01]  /*5470*/  FMUL.FTZ R22, R22, R19 ;  /* 0x0000001316167220 */ /* 0x000fe20000410000 */
[----:B------:R-:W-:Y:S01]  /*5480*/  FMUL.FTZ R16, R23, R2 ;  /* 0x0000000217107220 */ /* 0x000fe20000410000 */
[----:B------:R-:W-:Y:S01]  /*5490*/  FFMA.FTZ R2, -R146, R146, 1 ;  /* 0x3f80000092027423 */ /* 0x000fe20000010192 */
[----:B------:R-:W-:Y:S01]  /*54a0*/  FMUL.FTZ R6, R6, UR10 ;  /* 0x0000000a06067c20 */ /* 0x000fe20008410000 */
[----:B------:R3:W-:Y:S01]  /*54b0*/  STS [R144+0xf400], R0 ;  /* 0x00f4000090007388 */ /* 0x0007e20000000800 */
[----:B------:R-:W-:Y:S01]  /*54c0*/  MOV R19, 0x10 ;  /* 0x0000001000137802 */ /* 0x000fe20000000f00 */
[----:B------:R-:W-:Y:S01]  /*54d0*/  FMUL.FTZ R2, R2, UR10 ;  /* 0x0000000a02027c20 */ /* 0x000fe20008410000 */
[----:B------:R-:W-:Y:S01]  /*54e0*/  FMUL.FTZ R34, R34, R6 ;  /* 0x0000000622227220 */ /* 0x000fe20000410000 */
[----:B------:R-:W-:Y:S01]  /*54f0*/  FFMA.FTZ R6, -R171, R171, 1 ;  /* 0x3f800000ab067423 */ /* 0x000fe200000101ab */
[----:B------:R-:W-:Y:S01]  /*5500*/  SEL R19, R19, 0xfffffff0, !P0 ;  /* 0xfffffff013137807 */ /* 0x000fe20004000000 */
[----:B------:R-:W-:Y:S01]  /*5510*/  FMUL.FTZ R35, R35, R2 ;  /* 0x0000000223237220 */ /* 0x000fe20000410000 */
[----:B------:R-:W-:Y:S01]  /*5520*/  FFMA.FTZ R2, -R168, R168, 1 ;  /* 0x3f800000a8027423 */ /* 0x000fe200000101a8 */
[----:B------:R-:W-:Y:S01]  /*5530*/  F2FP.BF16.F32.PACK_AB R4, R4, R18 ;  /* 0x000000120404723e */ /* 0x000fe200000010ff */
[----:B------:R-:W-:Y:S01]  /*5540*/  FMUL.FTZ R18, R6, UR10 ;  /* 0x0000000a06127c20 */ /* 0x000fe20008410000 */
[----:B------:R-:W-:Y:S01]  /*5550*/  FADD.FTZ R10, -R140, R10 ;  /* 0x0000000a8c0a7221 */ /* 0x000fe20000010100 */
[----:B------:R-:W-:Y:S01]  /*5560*/  FMUL.FTZ R6, R2, UR10 ;  /* 0x0000000a02067c20 */ /* 0x000fe20008410000 */
[----:B------:R-:W-:Y:S01]  /*5570*/  IADD3 R2, PT, PT, R144, R19, RZ ;  /* 0x0000001390027210 */ /* 0x000fe20007ffe0ff */
[C---:B------:R-:W-:Y:S01]  /*5580*/  FADD.FTZ R11, -R140.reuse, R11 ;  /* 0x0000000b8c0b7221 */ /* 0x040fe20000010100 */
[----:B------:R-:W-:Y:S01]  /*5590*/  FADD.FTZ R15, -R140, R15 ;  /* 0x0000000f8c0f7221 */ /* 0x000fe20000010100 */
[----:B------:R-:W-:Y:S01]  /*55a0*/  FMUL.FTZ R6, R12, R6 ;  /* 0x000000060c067220 */ /* 0x000fe20000410000 */
[----:B------:R-:W-:Y:S01]  /*55b0*/  FADD.FTZ R14, -R140, R14 ;  /* 0x0000000e8c0e7221 */ /* 0x000fe20000010100 */
[----:B------:R4:W-:Y:S01]  /*55c0*/  STS [R2+0xf400], R4 ;  /* 0x00f4000402007388 */ /* 0x0009e20000000800 */
[----:B------:R-:W-:Y:S01]  /*55d0*/  FMUL.FTZ R11, R252, R11 ;  /* 0x0000000bfc0b7220 */ /* 0x000fe20000410000 */
[----:B------:R-:W-:Y:S01]  /*55e0*/  FMUL.FTZ R15, R250, R15 ;  /* 0x0000000ffa0f7220 */ /* 0x000fe20000410000 */
[----:B------:R-:W-:Y:S02]  /*55f0*/  FMUL.FTZ R14, R251, R14 ;  /* 0x0000000efb0e7220 */ /* 0x000fe40000410000 */
[----:B------:R1:W-:Y:S01]  /*5600*/  STS [R2+0xf000], R5 ;  /* 0x00f0000502007388 */ /* 0x0003e20000000800 */
[C---:B------:R-:W-:Y:S01]  /*5610*/  FADD.FTZ R30, -R140.reuse, R30 ;  /* 0x0000001e8c1e7221 */ /* 0x040fe20000010100 */
[----:B------:R-:W-:Y:S01]  /*5620*/  FADD.FTZ R25, -R141, R25 ;  /* 0x000000198d197221 */ /* 0x000fe20000010100 */
[----:B------:R-:W-:Y:S01]  /*5630*/  FADD.FTZ R27, -R140, R27 ;  /* 0x0000001b8c1b7221 */ /* 0x000fe20000010100 */
[----:B---3--:R-:W-:Y:S01]  /*5640*/  FFMA.FTZ R0, -R167, R167, 1 ;  /* 0x3f800000a7007423 */ /* 0x008fe200000101a7 */
[----:B------:R-:W-:Y:S01]  /*5650*/  FMUL.FTZ R30, R242, R30 ;  /* 0x0000001ef21e7220 */ /* 0x000fe20000410000 */
[----:B------:R-:W-:Y:S01]  /*5660*/  FMUL.FTZ R25, R238, R25 ;  /* 0x00000019ee197220 */ /* 0x000fe20000410000 */
[----:B------:R-:W-:Y:S01]  /*5670*/  FADD.FTZ R31, -R140, R31 ;  /* 0x0000001f8c1f7221 */ /* 0x000fe20000010100 */
[----:B------:R-:W-:Y:S01]  /*5680*/  FMUL.FTZ R0, R0, UR10 ;  /* 0x0000000a00007c20 */ /* 0x000fe20008410000 */
[----:B------:R-:W-:Y:S01]  /*5690*/  FMUL.FTZ R27, R246, R27 ;  /* 0x0000001bf61b7220 */ /* 0x000fe20000410000 */
[----:B------:R-:W-:Y:S01]  /*56a0*/  F2FP.BF16.F32.PACK_AB R16, R16, R22 ;  /* 0x000000161010723e */ /* 0x000fe200000010ff */
[----:B------:R-:W-:Y:S01]  /*56b0*/  FMUL.FTZ R31, R240, R31 ;  /* 0x0000001ff01f7220 */ /* 0x000fe20000410000 */
[----:B------:R-:W-:Y:S01]  /*56c0*/  FMUL.FTZ R8, R8, R0 ;  /* 0x0000000008087220 */ /* 0x000fe20000410000 */
[----:B------:R-:W-:Y:S01]  /*56d0*/  FFMA.FTZ R0, -R162, R162, 1 ;  /* 0x3f800000a2007423 */ /* 0x000fe200000101a2 */
[----:B------:R-:W-:Y:S01]  /*56e0*/  SHF.L.U32 R149, R227, 0x5, RZ ;  /* 0x00000005e3957819 */ /* 0x000fe200000006ff */
[----:B------:R-:W3:Y:S02]  /*56f0*/  LDC R151, c[0x0][0x44c] ;  /* 0x00011300ff977b82 */ /* 0x000ee40000000800 */
[----:B------:R-:W-:Y:S01]  /*5700*/  FMUL.FTZ R7, R0, UR10 ;  /* 0x0000000a00077c20 */ /* 0x000fe20008410000 */
[----:B------:R-:W-:Y:S01]  /*5710*/  FMUL.FTZ R0, R9, R18 ;  /* 0x0000001209007220 */ /* 0x000fe20000410000 */
[----:B----4-:R-:W-:Y:S02]  /*5720*/  FFMA.FTZ R4, -R160, R160, 1 ;  /* 0x3f800000a0047423 */ /* 0x010fe400000101a0 */
[----:B------:R-:W-:Y:S02]  /*5730*/  FMUL.FTZ R12, R13, R7 ;  /* 0x000000070d0c7220 */ /* 0x000fe40000410000 */
[----:B------:R-:W-:Y:S01]  /*5740*/  F2FP.BF16.F32.PACK_AB R0, R0, R8 ;  /* 0x000000080000723e */ /* 0x000fe200000010ff */
[----:B------:R-:W-:Y:S01]  /*5750*/  FMUL.FTZ R9, R4, UR10 ;  /* 0x0000000a04097c20 */ /* 0x000fe20008410000 */
[----:B------:R-:W-:Y:S01]  /*5760*/  FFMA.FTZ R4, -R152, R152, 1 ;  /* 0x3f80000098047423 */ /* 0x000fe20000010198 */
[----:B-1----:R-:W-:Y:S01]  /*5770*/  FFMA.FTZ R5, -R153, R153, 1 ;  /* 0x3f80000099057423 */ /* 0x002fe20000010199 */
[----:B------:R-:W-:Y:S01]  /*5780*/  F2FP.BF16.F32.PACK_AB R12, R12, R6 ;  /* 0x000000060c0c723e */ /* 0x000fe200000010ff */
[----:B------:R-:W-:Y:S01]  /*5790*/  FFMA.FTZ R6, -R161, R161, 1 ;  /* 0x3f800000a1067423 */ /* 0x000fe200000101a1 */
[----:B------:R-:W-:Y:S01]  /*57a0*/  FMUL.FTZ R4, R4, UR10 ;  /* 0x0000000a04047c20 */ /* 0x000fe20008410000 */
[----:B------:R-:W-:Y:S01]  /*57b0*/  FMUL.FTZ R5, R5, UR10 ;  /* 0x0000000a05057c20 */ /* 0x000fe20008410000 */
[----:B------:R1:W-:Y:S01]  /*57c0*/  STS [R144+0x10000], R0 ;  /* 0x0100000090007388 */ /* 0x0003e20000000800 */
[----:B------:R-:W-:Y:S01]  /*57d0*/  FMUL.FTZ R6, R6, UR10 ;  /* 0x0000000a06067c20 */ /* 0x000fe20008410000 */
[----:B------:R-:W-:Y:S01]  /*57e0*/  FMUL.FTZ R8, R29, R4 ;  /* 0x000000041d087220 */ /* 0x000fe20000410000 */
[----:B------:R-:W-:Y:S01]  /*57f0*/  FMUL.FTZ R28, R28, R5 ;  /* 0x000000051c1c7220 */ /* 0x000fe20000410000 */
[----:B------:R-:W-:Y:S01]  /*5800*/  FFMA.FTZ R4, -R234, R234, 1 ;  /* 0x3f800000ea047423 */ /* 0x000fe200000101ea */
[----:B------:R-:W-:Y:S01]  /*5810*/  FFMA.FTZ R5, -R235, R235, 1 ;  /* 0x3f800000eb057423 */ /* 0x000fe200000101eb */
[----:B------:R-:W-:Y:S01]  /*5820*/  FMUL.FTZ R24, R24, R6 ;  /* 0x0000000618187220 */ /* 0x000fe20000410000 */
[----:B------:R-:W-:Y:S01]  /*5830*/  FMUL.FTZ R9, R25, R9 ;  /* 0x0000000919097220 */ /* 0x000fe20000410000 */
[----:B------:R-:W-:Y:S01]  /*5840*/  FMUL.FTZ R6, R4, UR10 ;  /* 0x0000000a04067c20 */ /* 0x000fe20008410000 */
[----:B------:R-:W-:Y:S01]  /*5850*/  FMUL.FTZ R7, R5, UR10 ;  /* 0x0000000a05077c20 */ /* 0x000fe20008410000 */
[----:B------:R-:W-:Y:S01]  /*5860*/  FFMA.FTZ R4, -R232, R232, 1 ;  /* 0x3f800000e8047423 */ /* 0x000fe200000101e8 */
[----:B------:R-:W-:Y:S01]  /*5870*/  FFMA.FTZ R5, -R233, R233, 1 ;  /* 0x3f800000e9057423 */ /* 0x000fe200000101e9 */
[----:B------:R-:W-:Y:S01]  /*5880*/  FMUL.FTZ R11, R11, R6 ;  /* 0x000000060b0b7220 */ /* 0x000fe20000410000 */
[----:B------:R-:W-:Y:S01]  /*5890*/  FADD.FTZ R6, -R140, R26 ;  /* 0x0000001a8c067221 */ /* 0x000fe20000010100 */
[----:B------:R-:W-:Y:S01]  /*58a0*/  FMUL.FTZ R4, R4, UR10 ;  /* 0x0000000a04047c20 */ /* 0x000fe20008410000 */
[----:B------:R-:W-:Y:S01]  /*58b0*/  FMUL.FTZ R5, R5, UR10 ;  /* 0x0000000a05057c20 */ /* 0x000fe20008410000 */
[----:B------:R-:W-:Y:S01]  /*58c0*/  F2FP.BF16.F32.PACK_AB R13, R35, R34 ;  /* 0x00000022230d723e */ /* 0x000fe200000010ff */
[----:B------:R-:W-:Y:S01]  /*58d0*/  FMUL.FTZ R6, R247, R6 ;  /* 0x00000006f7067220 */ /* 0x000fe20000410000 */
[----:B------:R-:W-:Y:S01]  /*58e0*/  FMUL.FTZ R15, R15, R4 ;  /* 0x000000040f0f7220 */ /* 0x000fe20000410000 */
[----:B------:R-:W-:Y:S01]  /*58f0*/  FMUL.FTZ R14, R14, R5 ;  /* 0x000000050e0e7220 */ /* 0x000fe20000410000 */
[----:B------:R-:W-:Y:S01]  /*5900*/  FFMA.FTZ R5, -R166, R166, 1 ;  /* 0x3f800000a6057423 */ /* 0x000fe200000101a6 */
[----:B------:R-:W-:Y:S01]  /*5910*/  F2FP.BF16.F32.PACK_AB R9, R9, R24 ;  /* 0x000000180909723e */ /* 0x000fe200000010ff */
[----:B------:R-:W4:Y:S01]  /*5920*/  LDL.LU.64 R152, [R1+0x8] ;  /* 0x0000080001987983 */ /* 0x000f220000300a00 */
[----:B------:R-:W-:Y:S01]  /*5930*/  F2FP.BF16.F32.PACK_AB R8, R8, R28 ;  /* 0x0000001c0808723e */ /* 0x000fe200000010ff */
[----:B-1----:R-:W-:Y:S01]  /*5940*/  FFMA.FTZ R0, -R169, R169, 1 ;  /* 0x3f800000a9007423 */ /* 0x002fe200000101a9 */
[----:B---3--:R-:W-:Y:S02]  /*5950*/  IMAD R165, R151, UR5, RZ ;  /* 0x0000000597a57c24 */ /* 0x008fe4000f8e02ff */
[----:B--2---:R-:W-:Y:S04]  /*5960*/  FMUL.FTZ R10, R32, R10 ;  /* 0x0000000a200a7220 */ /* 0x004fe80000410000 */
[----:B------:R-:W-:Y:S01]  /*5970*/  FMUL.FTZ R10, R10, R7 ;  /* 0x000000070a0a7220 */ /* 0x000fe20000410000 */
[----:B------:R-:W-:Y:S04]  /*5980*/  FMUL.FTZ R7, R5, UR10 ;  /* 0x0000000a05077c20 */ /* 0x000fe80008410000 */
[----:B------:R-:W-:Y:S01]  /*5990*/  F2FP.BF16.F32.PACK_AB R4, R11, R10 ;  /* 0x0000000a0b04723e */ /* 0x000fe200000010ff */
[----:B------:R-:W-:Y:S01]  /*59a0*/  FMUL.FTZ R10, R0, UR10 ;  /* 0x0000000a000a7c20 */ /* 0x000fe20008410000 */
[----:B------:R-:W-:Y:S03]  /*59b0*/  FFMA.FTZ R0, -R157, R157, 1 ;  /* 0x3f8000009d007423 */ /* 0x000fe6000001019d */
[----:B------:R1:W-:Y:S01]  /*59c0*/  STS [R144+0x10400], R4 ;  /* 0x0104000490007388 */ /* 0x0003e20000000800 */
[----:B------:R-:W-:Y:S01]  /*59d0*/  FMUL.FTZ R5, R0, UR10 ;  /* 0x0000000a00057c20 */ /* 0x000fe20008410000 */
[----:B------:R-:W-:Y:S01]  /*59e0*/  FMUL.FTZ R10, R6, R10 ;  /* 0x0000000a060a7220 */ /* 0x000fe20000410000 */
[----:B------:R-:W-:Y:S02]  /*59f0*/  FFMA.FTZ R6, -R156, R156, 1 ;  /* 0x3f8000009c067423 */ /* 0x000fe4000001019c */
[----:B------:R-:W-:Y:S01]  /*5a00*/  STS [R2+0x10000], R12 ;  /* 0x0100000c02007388 */ /* 0x000fe20000000800 */
[----:B------:R-:W-:Y:S01]  /*5a10*/  FMUL.FTZ R30, R30, R5 ;  /* 0x000000051e1e7220 */ /* 0x000fe20000410000 */
[----:B------:R-:W-:Y:S01]  /*5a20*/  F2FP.BF16.F32.PACK_AB R5, R15, R14 ;  /* 0x0000000e0f05723e */ /* 0x000fe200000010ff */
[----:B------:R-:W-:Y:S01]  /*5a30*/  FMUL.FTZ R11, R6, UR10 ;  /* 0x0000000a060b7c20 */ /* 0x000fe20008410000 */
[----:B------:R-:W-:Y:S01]  /*5a40*/  FMUL.FTZ R6, R27, R7 ;  /* 0x000000071b067220 */ /* 0x000fe20000410000 */
[--C-:B------:R-:W-:Y:S02]  /*5a50*/  SHF.R.U32.HI R0, RZ, 0x4, R227.reuse ;  /* 0x00000004ff007819 */ /* 0x100fe400000116e3 */
[----:B------:R2:W-:Y:S01]  /*5a60*/  STS [R2+0x10400], R5 ;  /* 0x0104000502007388 */ /* 0x0005e20000000800 */
[----:B------:R-:W-:Y:S01]  /*5a70*/  FMUL.FTZ R7, R31, R11 ;  /* 0x0000000b1f077220 */ /* 0x000fe20000410000 */
[----:B------:R-:W-:Y:S03]  /*5a80*/  F2FP.BF16.F32.PACK_AB R6, R6, R10 ;  /* 0x0000000a0606723e */ /* 0x000fe600000010ff */
[----:B------:R-:W-:Y:S01]  /*5a90*/  STS [R145+-0x4000], R20 ;  /* 0xffc0001491007388 */ /* 0x000fe20000000800 */
[----:B------:R-:W-:Y:S02]  /*5aa0*/  LOP3.LUT R164, R0, 0x8, RZ, 0xc0, !PT ;  /* 0x0000000800a47812 */ /* 0x000fe400078ec0ff */
[----:B------:R-:W-:Y:S02]  /*5ab0*/  F2FP.BF16.F32.PACK_AB R7, R7, R30 ;  /* 0x0000001e0707723e */ /* 0x000fe400000010ff */
[----:B------:R-:W-:Y:S01]  /*5ac0*/  STS [R145+-0x3c00], R16 ;  /* 0xffc4001091007388 */ /* 0x000fe20000000800 */
[----:B------:R-:W-:Y:S04]  /*5ad0*/  LOP3.LUT R0, R164, 0x10, R227, 0xf8, !PT ;  /* 0x00000010a4007812 */ /* 0x000fe800078ef8e3 */
[--C-:B------:R-:W-:Y:S02]  /*5ae0*/  LOP3.LUT R0, R0, 0xc0, R149.reuse, 0xf8, !PT ;  /* 0x000000c000007812 */ /* 0x100fe400078ef895 */
[----:B-1----:R-:W-:Y:S02]  /*5af0*/  IADD3 R4, PT, PT, R145, R19, RZ ;  /* 0x0000001391047210 */ /* 0x002fe40007ffe0ff */
[----:B------:R-:W-:Y:S03]  /*5b00*/  LOP3.LUT R0, R0, 0x18, R228, 0x78, !PT ;  /* 0x0000001800007812 */ /* 0x000fe600078e78e4 */
[----:B------:R-:W-:Y:S01]  /*5b10*/  STS [R4+-0x4000], R17 ;  /* 0xffc0001104007388 */ /* 0x000fe20000000800 */
[----:B------:R-:W-:Y:S04]  /*5b20*/  LOP3.LUT R0, R0, 0x120, R149, 0xf8, !PT ;  /* 0x0000012000007812 */ /* 0x000fe800078ef895 */
[----:B------:R-:W-:Y:S01]  /*5b30*/  STS [R4+-0x3c00], R13 ;  /* 0xffc4000d04007388 */ /* 0x000fe20000000800 */
[----:B------:R-:W-:Y:S02]  /*5b40*/  LEA R0, R0, UR4, 0x1 ;  /* 0x0000000400007c11 */ /* 0x000fe4000f8e08ff */
[----:B--2---:R-:W-:Y:S02]  /*5b50*/  LEA R2, -R165, RZ, 0x6 ;  /* 0x000000ffa5027211 */ /* 0x004fe400078e31ff */
[----:B------:R-:W-:Y:S05]  /*5b60*/  STS [R145+-0x3000], R9 ;  /* 0xffd0000991007388 */ /* 0x000fea0000000800 */
[----:B------:R-:W-:Y:S05]  /*5b70*/  STS [R145+-0x2c00], R6 ;  /* 0xffd4000691007388 */ /* 0x000fea0000000800 */
[----:B------:R-:W-:Y:S05]  /*5b80*/  STS [R4+-0x3000], R8 ;  /* 0xffd0000804007388 */ /* 0x000fea0000000800 */
[----:B------:R-:W-:Y:S01]  /*5b90*/  STS [R4+-0x2c00], R7 ;  /* 0xffd4000704007388 */ /* 0x000fe20000000800 */
[----:B------:R-:W-:Y:S06]  /*5ba0*/  BAR.SYNC.DEFER_BLOCKING 0x0 ;  /* 0x0000000000007b1d */ /* 0x000fec0000010000 */
[----:B------:R-:W-:Y:S05]  /*5bb0*/  LDSM.16.MT88.4 R4, [R3+UR4+0x13000] ;  /* 0x013000040304783b */ /* 0x000fea0008004200 */
[----:B------:R-:W1:Y:S05]  /*5bc0*/  LDSM.16.MT88.4 R8, [R0+0x6000] ;  /* 0x006000000008783b */ /* 0x000e6a0000004200 */
[----:B------:R-:W2:Y:S05]  /*5bd0*/  LDSM.16.MT88.4 R12, [R3+UR4+0x15000] ;  /* 0x01500004030c783b */ /* 0x000eaa0008004200 */
[----:B------:R-:W3:Y:S05]  /*5be0*/  LDSM.16.MT88.4 R16, [R0+0x7000] ;  /* 0x007000000010783b */ /* 0x000eea0000004200 */
[----:B------:R-:W4:Y:S05]  /*5bf0*/  LDSM.16.MT88.4 R20, [R0+0x8000] ;  /* 0x008000000014783b */ /* 0x000f2a0000004200 */
[----:B------:R-:W-:Y:S05]  /*5c00*/  LDSM.16.MT88.4 R24, [R3+UR4+0x13800] ;  /* 0x013800040318783b */ /* 0x000fea0008004200 */
[----:B------:R-:W4:Y:S05]  /*5c10*/  LDSM.16.MT88.4 R28, [R0+0x6400] ;  /* 0x00640000001c783b */ /* 0x000f2a0000004200 */
[----:B------:R-:W4:Y:S05]  /*5c20*/  LDSM.16.MT88.4 R32, [R3+UR4+0x15800] ;  /* 0x015800040320783b */ /* 0x000f2a0008004200 */
[----:B------:R-:W4:Y:S01]  /*5c30*/  LDSM.16.MT88.4 R132, [R0+0x7400] ;  /* 0x007400000084783b */ /* 0x000f220000004200 */
[-C--:B-1----:R-:W-:Y:S04]  /*5c40*/  HMMA.16816.F32.BF16 R36, R4, R8.reuse, R36 ;  /* 0x000000080424723c */ /* 0x082fe80000041824 */
[----:B------:R-:W-:Y:S05]  /*5c50*/  LDSM.16.MT88.4 R136, [R0+0x6c00] ;  /* 0x006c00000088783b */ /* 0x000fea0000004200 */
[----:B------:R-:W-:Y:S01]  /*5c60*/  LDSM.16.MT88.4 R140, [R3+UR4+0x16800] ;  /* 0x01680004038c783b */ /* 0x000fe20008004200 */
[C---:B--2---:R-:W-:Y:S04]  /*5c70*/  HMMA.16816.F32.BF16 R40, R12.reuse, R8, R40 ;  /* 0x000000080c28723c */ /* 0x044fe80000041828 */
[----:B------:R-:W-:Y:S04]  /*5c80*/  LDSM.16.MT88.4 R144, [R0+0x7c00] ;  /* 0x007c00000090783b */ /* 0x000fe80000004200 */
        /* <DEDUP_REMOVED lines=13> */
[----:B------:R-:W2:Y:S05]  /*5d60*/  LDSM.16.MT88.4 R4, [R3+UR4+0x14000] ;  /* 0x014000040304783b */ /* 0x000eaa0008004200 */
        /* <DEDUP_REMOVED lines=14> */
[----:B------:R-:W1:Y:S01]  /*5e50*/  LDSM.16.MT88.4 R32, [R0+0x8c00] ;  /* 0x008c00000020783b */ /* 0x000e620000004200 */
[----:B------:R-:W-:Y:S06]  /*5e60*/  BAR.SYNC.DEFER_BLOCKING 0x0 ;  /* 0x0000000000007b1d */ /* 0x000fec0000010000 */
        /* <DEDUP_REMOVED lines=15> */
[----:B------:R-:W-:Y:S02]  /*5f60*/  MOV R234, R5 ;  /* 0x0000000500ea7202 */ /* 0x000fe40000000f00 */
[----:B------:R-:W-:Y:S01]  /*5f70*/  LEA.HI.X.SX32 R4, R2, R153, 0x2, P3 ;  /* 0x0000009902047211 */ /* 0x000fe200018f16ff */
[C---:B------:R-:W-:Y:S04]  /*5f80*/  HMMA.16816.F32.BF16 R40, R140.reuse, R136, R40 ;  /* 0x000000888c28723c */ /* 0x040fe80000041828 */
[----:B------:R-:W-:Y:S02]  /*5f90*/  MOV R235, R4 ;  /* 0x0000000400eb7202 */ /* 0x000fe40000000f00 */
[----:B------:R-:W-:Y:S02]  /*5fa0*/  LOP3.LUT R2, R148, 0x1c0, RZ, 0xc0, !PT ;  /* 0x000001c094027812 */ /* 0x000fe400078ec0ff */
[-C--:B------:R-:W-:Y:S01]  /*5fb0*/  HMMA.16816.F32.BF16 R44, R140, R138.reuse, R44 ;  /* 0x0000008a8c2c723c */ /* 0x080fe2000004182c */
[----:B------:R2:W-:Y:S07]  /*5fc0*/  STL.64 [R1+0x8], R234 ;  /* 0x000008ea01007387 */ /* 0x0005ee0000100a00 */
[C---:B------:R-:W-:Y:S08]  /*5fd0*/  HMMA.16816.F32.BF16 R48, R132.reuse, R138, R48 ;  /* 0x0000008a8430723c */ /* 0x040ff00000041830 */
[-C--:B------:R-:W-:Y:S08]  /*5fe0*/  HMMA.16816.F32.BF16 R52, R132, R144.reuse, R52 ;  /* 0x000000908434723c */ /* 0x080ff00000041834 */
[C---:B------:R-:W-:Y:S08]  /*5ff0*/  HMMA.16816.F32.BF16 R56, R140.reuse, R144, R56 ;  /* 0x000000908c38723c */ /* 0x040ff00000041838 */
[-C--:B------:R-:W-:Y:S08]  /*6000*/  HMMA.16816.F32.BF16 R60, R140, R146.reuse, R60 ;  /* 0x000000928c3c723c */ /* 0x080ff0000004183c */
[C---:B------:R-:W-:Y:S08]  /*6010*/  HMMA.16816.F32.BF16 R64, R132.reuse, R146, R64 ;  /* 0x000000928440723c */ /* 0x040ff00000041840 */
[-C--:B-1----:R-:W-:Y:S08]  /*6020*/  HMMA.16816.F32.BF16 R68, R132, R32.reuse, R68 ;  /* 0x000000208444723c */ /* 0x082ff00000041844 */
[C---:B------:R-:W-:Y:S08]  /*6030*/  HMMA.16816.F32.BF16 R72, R140.reuse, R32, R72 ;  /* 0x000000208c48723c */ /* 0x040ff00000041848 */
[-C--:B------:R-:W-:Y:S08]  /*6040*/  HMMA.16816.F32.BF16 R76, R140, R34.reuse, R76 ;  /* 0x000000228c4c723c */ /* 0x080ff0000004184c */
[----:B------:R-:W-:Y:S01]  /*6050*/  HMMA.16816.F32.BF16 R80, R132, R34, R80 ;  /* 0x000000228450723c */ /* 0x000fe20000041850 */
[----:B------:R-:W-:Y:S08]  /*6060*/  @!UPT UIADD3 URZ, UPT, UPT, URZ, URZ, URZ ;  /* 0x000000fffffff290 */ /* 0x000ff0000fffe0ff */
[----:B--2---:R-:W-:Y:S11]  /*6070*/  BRA.U !UP2, `(.L_x_403) ;  /* 0x000000010a507547 */ /* 0x004ff6000b800000 */
[----:B------:R-:W2:Y:S01]  /*6080*/  LDL.LU.64 R152, [R1+0x10] ;  /* 0x0000100001987983 */ /* 0x000ea20000300a00 */
[----:B------:R-:W-:Y:S02]  /*6090*/  IADD3 R5, P3, PT, RZ, -UR35, RZ ;  /* 0x80000023ff057c10 */ /* 0x000fe4000ff7e0ff */
[----:B------:R-:W-:Y:S03]  /*60a0*/  LOP3.LUT R7, R163, 0xd8, RZ, 0xc0, !PT ;  /* 0x000000d8a3077812 */ /* 0x000fe600078ec0ff */
[----:B------:R-:W-:Y:S05]  /*60b0*/  IMAD.X R4, RZ, RZ, ~UR16, P3 ;  /* 0x80000010ff047e24 */ /* 0x000fea00098e06ff */
[----:B------:R-:W-:Y:S02]  /*60c0*/  SHF.R.S64 R6, R5, 0x1f, R4 ;  /* 0x0000001f05067819 */ /* 0x000fe40000001004 */
[----:B------:R-:W-:Y:S04]  /*60d0*/  LOP3.LUT R5, R7, 0x18, R227, 0x78, !PT ;  /* 0x0000001807057812 */ /* 0x000fe800078e78e3 */
[----:B------:R-:W-:Y:S02]  /*60e0*/  LOP3.LUT R5, R5, 0x1f20, R163, 0xf8, !PT ;  /* 0x00001f2005057812 */ /* 0x000fe400078ef8a3 */
[----:B--2---:R-:W-:Y:S04]  /*60f0*/  IADD3 R7, P3, PT, R152, R6, RZ ;  /* 0x0000000698077210 */ /* 0x004fe80007f7e0ff */
        /* <DEDUP_REMOVED lines=10> */
[----:B------:R1:W-:Y:S04]  /*61a0*/  STL.64 [R1+0x10], R8 ;  /* 0x0000100801007387 */ /* 0x0003e80000100a00 */
[----:B------:R-:W0:Y:S02]  /*61b0*/  LDGDEPBAR ;  /* 0x00000000000079af */ /* 0x000e240000000000 */
.L_x_403:
[----:B------:R2:W3:Y:S01]  /*61c0*/  LDL R6, [R1+0x24] ;  /* 0x0000240001067983 */ /* 0x0004e20000100800 */
[----:B------:R-:W-:Y:S01]  /*61d0*/  PLOP3.LUT P4, PT, PT, PT, UP2, 0x80, 0x8 ;  /* 0x000000000008781c */ /* 0x000fe20003f8f028 */
[----:B------:R-:W-:Y:S01]  /*61e0*/  IMAD.MOV.U32 R7, RZ, RZ, 0x4 ;  /* 0x00000004ff077424 */ /* 0x000fe200078e00ff */
[----:B------:R-:W-:Y:S01]  /*61f0*/  LOP3.LUT R2, R2, 0x38, R163, 0xf8, !PT ;  /* 0x0000003802027812 */ /* 0x000fe200078ef8a3 */
[----:B-1----:R-:W-:Y:S01]  /*6200*/  LDSM.16.MT88.4 R8, [R0+0x9000] ;  /* 0x009000000008783b */ /* 0x002fe20000004200 */
[----:B------:R-:W-:Y:S01]  /*6210*/  IMAD.U32 R170, RZ, RZ, UR49 ;  /* 0x00000031ffaa7e24 */ /* 0x000fe2000f8e00ff */
[----:B------:R-:W-:Y:S01]  /*6220*/  @UP2 UIADD3 UR18, UP0, UPT, UR60, -0x100, URZ ;  /* 0xffffff003c122890 */ /* 0x000fe2000ff1e0ff */
[----:B------:R-:W-:Y:S01]  /*6230*/  LOP3.LUT R2, R2, 0x8, R150, 0x78, !PT ;  /* 0x0000000802027812 */ /* 0x000fe200078e7896 */
[----:B------:R-:W-:Y:S01]  /*6240*/  LDSM.16.MT88.4 R16, [R0+0xb000] ;  /* 0x00b000000010783b */ /* 0x000fe20000004200 */
[----:B------:R-:W-:Y:S02]  /*6250*/  ULOP3.LUT UR8, UR47, 0x1, URZ, 0xc0, !UPT ;  /* 0x000000012f087892 */ /* 0x000fe4000f8ec0ff */
[----:B------:R-:W-:Y:S01]  /*6260*/  @UP2 UIADD3.X UR17, UPT, UPT, UR61, -0x1, URZ, UP0, !UPT ;  /* 0xffffffff3d112890 */ /* 0x000fe200087fe4ff */
[----:B------:R-:W-:Y:S01]  /*6270*/  LDSM.16.MT88.4 R28, [R0+0xd000] ;  /* 0x00d00000001c783b */ /* 0x000fe20000004200 */
[----:B------:R-:W-:Y:S01]  /*6280*/  @UP2 UIADD3 UR14, UP0, UPT, UR14, -0x100, URZ ;  /* 0xffffff000e0e2890 */ /* 0x000fe2000ff1e0ff */
[----:B------:R-:W-:Y:S02]  /*6290*/  @P4 LOP3.LUT R4, R150, 0x10, RZ, 0xc0, !PT ;  /* 0x0000001096044812 */ /* 0x000fe400078ec0ff */
[----:B------:R-:W-:Y:S01]  /*62a0*/  @P4 SHF.R.U32.HI R5, RZ, 0x2, R227 ;  /* 0x00000002ff054819 */ /* 0x000fe200000116e3 */
[----:B------:R-:W-:Y:S01]  /*62b0*/  LDSM.16.MT88.4 R132, [R0+0x9400] ;  /* 0x009400000084783b */ /* 0x000fe20000004200 */
[----:B------:R-:W-:Y:S02]  /*62c0*/  @UP2 UIADD3.X UR15, UPT, UPT, UR15, -0x1, URZ, UP0, !UPT ;  /* 0xffffffff0f0f2890 */ /* 0x000fe400087fe4ff */
[----:B------:R-:W-:Y:S01]  /*62d0*/  UISETP.NE.U32.AND UP0, UPT, UR8, 0x1, UPT ;  /* 0x000000010800788c */ /* 0x000fe2000bf05070 */
[----:B------:R-:W-:Y:S01]  /*62e0*/  LDSM.16.MT88.4 R136, [R0+0xb400] ;  /* 0x00b400000088783b */ /* 0x000fe20000004200 */
[----:B------:R-:W-:Y:S03]  /*62f0*/  UIADD3 UR8, UPT, UPT, UR47, -0x1, URZ ;  /* 0xffffffff2f087890 */ /* 0x000fe6000fffe0ff */
[----:B------:R-:W-:Y:S01]  /*6300*/  LDSM.16.MT88.4 R140, [R0+0xd400] ;  /* 0x00d40000008c783b */ /* 0x000fe20000004200 */
[----:B------:R-:W-:Y:S01]  /*6310*/  PLOP3.LUT P3, PT, PT, PT, UP0, 0x80, 0x8 ;  /* 0x000000000008781c */ /* 0x000fe20003f6f008 */
[----:B------:R-:W-:Y:S02]  /*6320*/  UISETP.GT.AND UP0, UPT, UR47, URZ, UPT ;  /* 0x000000ff2f00728c */ /* 0x000fe4000bf04270 */
[----:B------:R-:W-:Y:S01]  /*6330*/  LDSM.16.MT88.4 R144, [R0+0x9800] ;  /* 0x009800000090783b */ /* 0x000fe20000004200 */
[----:B------:R-:W-:Y:S03]  /*6340*/  UMOV UR47, UR8 ;  /* 0x00000008002f7c82 */ /* 0x000fe60008000000 */
[----:B------:R-:W-:Y:S04]  /*6350*/  LDSM.16.MT88.4 R152, [R0+0x9c00] ;  /* 0x009c00000098783b */ /* 0x000fe80000004200 */
[----:B------:R-:W-:Y:S01]  /*6360*/  LDSM.16.MT88.4 R156, [R0+0xc000] ;  /* 0x00c00000009c783b */ /* 0x000fe20000004200 */
[----:B---3--:R-:W-:Y:S02]  /*6370*/  @P4 LOP3.LUT R6, R4, 0x7, R5, 0xf8, !PT ;  /* 0x0000000704064812 */ /* 0x008fe400078ef805 */
[----:B------:R-:W-:Y:S03]  /*6380*/  LOP3.LUT R4, R148, 0x200, RZ, 0xc0, !PT ;  /* 0x0000020094047812 */ /* 0x000fe600078ec0ff */
[----:B------:R-:W-:Y:S01]  /*6390*/  @P4 STL [R1+0x24], R6 ;  /* 0x0000240601004387 */ /* 0x000fe20000100800 */
[----:B------:R-:W-:Y:S01]  /*63a0*/  LOP3.LUT R4, R4, 0xc00, R149, 0xf8, !PT ;  /* 0x00000c0004047812 */ /* 0x000fe200078ef895 */
[----:B------:R-:W-:Y:S01]  /*63b0*/  @P4 IMAD.WIDE.U32 R232, R6, R7, UR60 ;  /* 0x0000003c06e84e25 */ /* 0x000fe2000f8e0007 */
[----:B------:R-:W-:Y:S01]  /*63c0*/  @UP2 UMOV UR60, UR18 ;  /* 0x00000012003c2c82 */ /* 0x000fe20008000000 */
[----:B------:R2:W3:Y:S01]  /*63d0*/  LDL R238, [R1+0x34] ;  /* 0x0000340001ee7983 */ /* 0x0004e20000100800 */
[----:B------:R-:W-:Y:S01]  /*63e0*/  LOP3.LUT R2, R4, R2, RZ, 0xfc, !PT ;  /* 0x0000000204027212 */ /* 0x000fe200078efcff */
[----:B------:R-:W-:Y:S02]  /*63f0*/  @UP2 UMOV UR61, UR17 ;  /* 0x00000011003d2c82 */ /* 0x000fe40008000000 */
[----:B------:R2:W4:Y:S01]  /*6400*/  LDL R237, [R1+0x30] ;  /* 0x0000300001ed7983 */ /* 0x0005220000100800 */
[----:B------:R-:W-:Y:S03]  /*6410*/  LEA R2, R2, UR4, 0x1 ;  /* 0x0000000402027c11 */ /* 0x000fe6000f8e08ff */
[----:B------:R2:W5:Y:S02]  /*6420*/  LDL R236, [R1+0x2c] ;  /* 0x00002c0001ec7983 */ /* 0x0005640000100800 */
[C---:B------:R-:W-:Y:S02]  /*6430*/  IMAD.IADD R161, R2.reuse, 0x1, R224 ;  /* 0x0000000102a17824 */ /* 0x040fe400078e02e0 */
[----:B------:R-:W1:Y:S01]  /*6440*/  LDSM.16.M88.4 R24, [R2+0xf000] ;  /* 0x00f000000218783b */ /* 0x000e620000000200 */
[C---:B------:R-:W-:Y:S03]  /*6450*/  VIADD R160, R2.reuse, 0xf040 ;  /* 0x0000f04002a07836 */ /* 0x040fe60000000000 */
[----:B------:R2:W2:Y:S04]  /*6460*/  LDL R229, [R1+0x28] ;  /* 0x0000280001e57983 */ /* 0x0004a80000100800 */
[----:B------:R-:W1:Y:S04]  /*6470*/  LDSM.16.M88.4 R32, [R161+0xf000] ;  /* 0x00f00000a120783b */ /* 0x000e680000000200 */
        /* <DEDUP_REMOVED lines=8> */
[----:B------:R-:W-:Y:S02]  /*6500*/  LEA R170, P0, R170, R234, 0x2 ;  /* 0x000000eaaaaa7211 */ /* 0x000fe400078010ff */
[----:B------:R-:W-:Y:S01]  /*6510*/  HMMA.16816.F32.BF16 R24, R24, R30, RZ ;  /* 0x0000001e1818723c */ /* 0x000fe200000418ff */
[----:B------:R-:W-:Y:S01]  /*6520*/  IMAD.IADD R162, R224, 0x1, R160 ;  /* 0x00000001e0a27824 */ /* 0x000fe200078e02a0 */
[----:B------:R-:W1:Y:S06]  /*6530*/  LDSM.16.M88.4 R28, [R160] ;  /* 0x00000000a01c783b */ /* 0x000e6c0000000200 */
[C---:B------:R-:W-:Y:S08]  /*6540*/  HMMA.16816.F32.BF16 R4, R32.reuse, R132, R4 ;  /* 0x000000842004723c */ /* 0x040ff00000041804 */
[C---:B------:R-:W-:Y:S01]  /*6550*/  HMMA.16816.F32.BF16 R8, R32.reuse, R134, R8 ;  /* 0x000000862008723c */ /* 0x040fe20000041808 */
[----:B------:R-:W1:Y:S07]  /*6560*/  LDSM.16.MT88.4 R132, [R0+0xd800] ;  /* 0x00d800000084783b */ /* 0x000e6e0000004200 */
[C---:B------:R-:W-:Y:S08]  /*6570*/  HMMA.16816.F32.BF16 R12, R32.reuse, R136, R12 ;  /* 0x00000088200c723c */ /* 0x040ff0000004180c */
[C---:B------:R-:W-:Y:S01]  /*6580*/  HMMA.16816.F32.BF16 R16, R32.reuse, R138, R16 ;  /* 0x0000008a2010723c */ /* 0x040fe20000041810 */
[----:B------:R-:W1:Y:S07]  /*6590*/  LDSM.16.M88.4 R136, [R162] ;  /* 0x00000000a288783b */ /* 0x000e6e0000000200 */
[C---:B------:R-:W-:Y:S08]  /*65a0*/  HMMA.16816.F32.BF16 R20, R32.reuse, R140, R20 ;  /* 0x0000008c2014723c */ /* 0x040ff00000041814 */
[----:B------:R-:W-:Y:S01]  /*65b0*/  HMMA.16816.F32.BF16 R24, R32, R142, R24 ;  /* 0x0000008e2018723c */ /* 0x000fe20000041818 */
[----:B------:R-:W1:Y:S04]  /*65c0*/  LDSM.16.MT88.4 R32, [R0+0xbc00] ;  /* 0x00bc00000020783b */ /* 0x000e680000004200 */
[----:B------:R-:W1:Y:S03]  /*65d0*/  LDSM.16.MT88.4 R140, [R0+0xdc00] ;  /* 0x00dc0000008c783b */ /* 0x000e660000004200 */
[C---:B-1----:R-:W-:Y:S08]  /*65e0*/  HMMA.16816.F32.BF16 R4, R28.reuse, R144, R4 ;  /* 0x000000901c04723c */ /* 0x042ff00000041804 */
[C---:B------:R-:W-:Y:S01]  /*65f0*/  HMMA.16816.F32.BF16 R8, R28.reuse, R146, R8 ;  /* 0x000000921c08723c */ /* 0x040fe20000041808 */
[----:B------:R1:W-:Y:S07]  /*6600*/  LDSM.16.M88.4 R144, [R2+0x11000] ;  /* 0x011000000290783b */ /* 0x0003ee0000000200 */
[C---:B------:R-:W-:Y:S08]  /*6610*/  HMMA.16816.F32.BF16 R12, R28.reuse, R148, R12 ;  /* 0x000000941c0c723c */ /* 0x040ff0000004180c */
[C---:B------:R-:W-:Y:S01]  /*6620*/  HMMA.16816.F32.BF16 R16, R28.reuse, R150, R16 ;  /* 0x000000961c10723c */ /* 0x040fe20000041810 */
[----:B------:R-:W1:Y:S07]  /*6630*/  LDSM.16.MT88.4 R148, [R0+0xa000] ;  /* 0x00a000000094783b */ /* 0x000e6e0000004200 */
[C---:B------:R-:W-:Y:S01]  /*6640*/  HMMA.16816.F32.BF16 R20, R28.reuse, R132, R20 ;  /* 0x000000841c14723c */ /* 0x040fe20000041814 */
[----:B-1----:R-:W-:Y:S05]  /*6650*/  IMAD.U32 R2, RZ, RZ, UR49 ;  /* 0x00000031ff027e24 */ /* 0x002fea000f8e00ff */
[----:B------:R-:W-:Y:S02]  /*6660*/  LEA.HI.X.SX32 R171, R2, R235, 0x2, P0 ;  /* 0x000000eb02ab7211 */ /* 0x000fe400000f16ff */
[----:B------:R-:W-:Y:S01]  /*6670*/  HMMA.16816.F32.BF16 R24, R28, R134, R24 ;  /* 0x000000861c18723c */ /* 0x000fe20000041818 */
[----:B------:R-:W1:Y:S02]  /*6680*/  LDSM.16.MT88.4 R28, [R0+0xe000] ;  /* 0x00e00000001c783b */ /* 0x000e640000004200 */
[C---:B------:R-:W-:Y:S02]  /*6690*/  LEA R168, P0, R165.reuse, R170, 0x5 ;  /* 0x000000aaa5a87211 */ /* 0x040fe400078028ff */
[----:B------:R-:W-:Y:S02]  /*66a0*/  LDSM.16.MT88.4 R132, [R0+0xa400] ;  /* 0x00a400000084783b */ /* 0x000fe40000004200 */
[C---:B------:R-:W-:Y:S01]  /*66b0*/  LEA.HI.X.SX32 R169, R165.reuse, R171, 0x5, P0 ;  /* 0x000000aba5a97211 */ /* 0x040fe200000f2eff */
[C---:B------:R-:W-:Y:S05]  /*66c0*/  HMMA.16816.F32.BF16 R4, R136.reuse, R152, R4 ;  /* 0x000000988804723c */ /* 0x040fea0000041804 */
[C---:B------:R-:W-:Y:S03]  /*66d0*/  LEA R166, P0, R165.reuse, R168, 0x5 ;  /* 0x000000a8a5a67211 */ /* 0x040fe600078028ff */
[C---:B------:R-:W-:Y:S03]  /*66e0*/  HMMA.16816.F32.BF16 R8, R136.reuse, R154, R8 ;  /* 0x0000009a8808723c */ /* 0x040fe60000041808 */
[C---:B------:R-:W-:Y:S05]  /*66f0*/  LEA.HI.X.SX32 R167, R165.reuse, R169, 0x5, P0 ;  /* 0x000000a9a5a77211 */ /* 0x040fea00000f2eff */
[C---:B------:R-:W-:Y:S08]  /*6700*/  HMMA.16816.F32.BF16 R12, R136.reuse, R32, R12 ;  /* 0x00000020880c723c */ /* 0x040ff0000004180c */
[C---:B------:R-:W-:Y:S01]  /*6710*/  HMMA.16816.F32.BF16 R16, R136.reuse, R34, R16 ;  /* 0x000000228810723c */ /* 0x040fe20000041810 */
[----:B------:R-:W1:Y:S07]  /*6720*/  LDSM.16.M88.4 R32, [R161+0x11000] ;  /* 0x01100000a120783b */ /* 0x000e6e0000000200 */
        /* <DEDUP_REMOVED lines=17> */
[C---:B------:R-:W-:Y:S08]  /*6840*/  HMMA.16816.F32.BF16 R4, R32.reuse, R132, R4 ;  /* 0x000000842004723c */ /* 0x040ff00000041804 */
[C---:B------:R-:W-:Y:S01]  /*6850*/  HMMA.16816.F32.BF16 R8, R32.reuse, R134, R8 ;  /* 0x000000862008723c */ /* 0x040fe20000041808 */
[----:B------:R1:W1:Y:S04]  /*6860*/  LDSM.16.M88.4 R132, [R160+0x2000] ;  /* 0x00200000a084783b */ /* 0x0002680000000200 */
[----:B---3--:R-:W3:Y:S03]  /*6870*/  @P4 LDG.E R238, desc[UR36][R232.64+-0x100] ;  /* 0xffff0024e8ee4981 */ /* 0x008ee6000c1e1900 */
[C---:B------:R-:W-:Y:S01]  /*6880*/  HMMA.16816.F32.BF16 R12, R32.reuse, R136, R12 ;  /* 0x00000088200c723c */ /* 0x040fe2000004180c */
[----:B----4-:R-:W4:Y:S04]  /*6890*/  @P4 LDG.E R237, desc[UR36][R232.64+-0xe0] ;  /* 0xffff2024e8ed4981 */ /* 0x010f28000c1e1900 */
[----:B-----5:R-:W5:Y:S03]  /*68a0*/  @P4 LDG.E R236, desc[UR36][R232.64+-0x80] ;  /* 0xffff8024e8ec4981 */ /* 0x020f66000c1e1900 */
[C---:B------:R-:W-:Y:S01]  /*68b0*/  HMMA.16816.F32.BF16 R16, R32.reuse, R138, R16 ;  /* 0x0000008a2010723c */ /* 0x040fe20000041810 */
[----:B------:R-:W1:Y:S04]  /*68c0*/  LDSM.16.MT88.4 R136, [R0+0xc800] ;  /* 0x00c800000088783b */ /* 0x000e680000004200 */
[----:B--2---:R-:W2:Y:S01]  /*68d0*/  @P4 LDG.E R229, desc[UR36][R232.64+-0x60] ;  /* 0xffffa024e8e54981 */ /* 0x004ea2000c1e1900 */
[C---:B-1----:R-:W-:Y:S02]  /*68e0*/  LEA R160, P0, R165.reuse, R154, 0x5 ;  /* 0x0000009aa5a07211 */ /* 0x042fe400078028ff */
[C---:B------:R-:W-:Y:S03]  /*68f0*/  HMMA.16816.F32.BF16 R20, R32.reuse, R28, R20 ;  /* 0x0000001c2014723c */ /* 0x040fe60000041814 */
[C---:B------:R-:W-:Y:S05]  /*6900*/  LEA.HI.X.SX32 R161, R165.reuse, R155, 0x5, P0 ;  /* 0x0000009ba5a17211 */ /* 0x040fea00000f2eff */
[----:B------:R-:W-:Y:S01]  /*6910*/  HMMA.16816.F32.BF16 R24, R32, R30, R24 ;  /* 0x0000001e2018723c */ /* 0x000fe20000041818 */
[----:B------:R-:W1:Y:S02]  /*6920*/  LDSM.16.MT88.4 R28, [R0+0xe800] ;  /* 0x00e80000001c783b */ /* 0x000e640000004200 */
[C---:B------:R-:W-:Y:S02]  /*6930*/  IMAD.WIDE R230, R165.reuse, -0xc0, R160 ;  /* 0xffffff40a5e67825 */ /* 0x040fe400078e02a0 */
[----:B------:R-:W-:Y:S03]  /*6940*/  LDSM.16.M88.4 R32, [R162+0x2000] ;  /* 0x00200000a220783b */ /* 0x000fe60000000200 */
[C---:B------:R-:W-:Y:S05]  /*6950*/  HMMA.16816.F32.BF16 R4, R132.reuse, R140, R4 ;  /* 0x0000008c8404723c */ /* 0x040fea0000041804 */
[C---:B------:R-:W-:Y:S03]  /*6960*/  LEA R152, P0, R165.reuse, R230, 0x5 ;  /* 0x000000e6a5987211 */ /* 0x040fe600078028ff */
[C---:B------:R-:W-:Y:S01]  /*6970*/  HMMA.16816.F32.BF16 R8, R132.reuse, R142, R8 ;  /* 0x0000008e8408723c */ /* 0x040fe20000041808 */
[----:B------:R-:W1:Y:S02]  /*6980*/  LDSM.16.MT88.4 R140, [R0+0xac00] ;  /* 0x00ac0000008c783b */ /* 0x000e640000004200 */
[C---:B------:R-:W-:Y:S02]  /*6990*/  LEA.HI.X.SX32 R153, R165.reuse, R231, 0x5, P0 ;  /* 0x000000e7a5997211 */ /* 0x040fe400000f2eff */
[C---:B------:R-:W-:Y:S03]  /*69a0*/  LEA R150, P0, R165.reuse, R152, 0x5 ;  /* 0x00000098a5967211 */ /* 0x040fe600078028ff */
[C---:B------:R-:W-:Y:S03]  /*69b0*/  HMMA.16816.F32.BF16 R12, R132.reuse, R136, R12 ;  /* 0x00000088840c723c */ /* 0x040fe6000004180c */
[C---:B------:R-:W-:Y:S02]  /*69c0*/  LEA.HI.X.SX32 R151, R165.reuse, R153, 0x5, P0 ;  /* 0x00000099a5977211 */ /* 0x040fe400000f2eff */
[C---:B------:R-:W-:Y:S03]  /*69d0*/  LEA R148, P0, R165.reuse, R150, 0x5 ;  /* 0x00000096a5947211 */ /* 0x040fe600078028ff */
[C---:B------:R-:W-:Y:S01]  /*69e0*/  HMMA.16816.F32.BF16 R16, R132.reuse, R138, R16 ;  /* 0x0000008a8410723c */ /* 0x040fe20000041810 */
[----:B------:R-:W1:Y:S02]  /*69f0*/  LDSM.16.MT88.4 R136, [R0+0xcc00] ;  /* 0x00cc00000088783b */ /* 0x000e640000004200 */
[C---:B------:R-:W-:Y:S02]  /*6a00*/  LEA.HI.X.SX32 R149, R165.reuse, R151, 0x5, P0 ;  /* 0x00000097a5957211 */ /* 0x040fe400000f2eff */
[C---:B------:R-:W-:Y:S03]  /*6a10*/  LEA R146, P0, R165.reuse, R148, 0x5 ;  /* 0x00000094a5927211 */ /* 0x040fe600078028ff */
[C---:B-1----:R-:W-:Y:S03]  /*6a20*/  HMMA.16816.F32.BF16 R20, R132.reuse, R28, R20 ;  /* 0x0000001c8414723c */ /* 0x042fe60000041814 */
[C---:B------:R-:W-:Y:S02]  /*6a30*/  LEA.HI.X.SX32 R147, R165.reuse, R149, 0x5, P0 ;  /* 0x00000095a5937211 */ /* 0x040fe400000f2eff */
[C---:B------:R-:W-:Y:S03]  /*6a40*/  LEA R144, P0, R165.reuse, R146, 0x5 ;  /* 0x00000092a5907211 */ /* 0x040fe600078028ff */
[----:B------:R-:W-:Y:S01]  /*6a50*/  HMMA.16816.F32.BF16 R24, R132, R30, R24 ;  /* 0x0000001e8418723c */ /* 0x000fe20000041818 */
[----:B------:R1:W1:Y:S02]  /*6a60*/  LDSM.16.MT88.4 R28, [R0+0xec00] ;  /* 0x00ec0000001c783b */ /* 0x0002640000004200 */
[C---:B------:R-:W-:Y:S05]  /*6a70*/  LEA.HI.X.SX32 R145, R165.reuse, R147, 0x5, P0 ;  /* 0x00000093a5917211 */ /* 0x040fea00000f2eff */
[C---:B------:R-:W-:Y:S05]  /*6a80*/  HMMA.16816.F32.BF16 R4, R32.reuse, R140, R4 ;  /* 0x0000008c2004723c */ /* 0x040fea0000041804 */
[C---:B------:R-:W-:Y:S03]  /*6a90*/  LEA R140, P0, R165.reuse, R144, 0x5 ;  /* 0x00000090a58c7211 */ /* 0x040fe600078028ff */
[C---:B------:R-:W-:Y:S03]  /*6aa0*/  HMMA.16816.F32.BF16 R8, R32.reuse, R142, R8 ;  /* 0x0000008e2008723c */ /* 0x040fe60000041808 */
[C---:B------:R-:W-:Y:S05]  /*6ab0*/  LEA.HI.X.SX32 R141, R165.reuse, R145, 0x5, P0 ;  /* 0x00000091a58d7211 */ /* 0x040fea00000f2eff */
[C---:B------:R-:W-:Y:S03]  /*6ac0*/  HMMA.16816.F32.BF16 R12, R32.reuse, R136, R12 ;  /* 0x00000088200c723c */ /* 0x040fe6000004180c */
        /* <DEDUP_REMOVED lines=9> */
[C---:B------:R-:W-:Y:S02]  /*6b60*/  HMMA.16816.F32.BF16 R20, R32.reuse, R28, R20 ;  /* 0x0000001c2014723c */ /* 0x040fe40000041814 */
        /* <DEDUP_REMOVED lines=34> */
[----:B------:R-:W1:Y:S04]  /*6d90*/  LDSM.16.MT88.4 R12, [R3+UR4+0x11000] ;  /* 0x01100004030c783b */ /* 0x000e680008004200 */
[----:B------:R-:W1:Y:S04]  /*6da0*/  LDSM.16.MT88.4 R16, [R220+0x1000] ;  /* 0x00100000dc10783b */ /* 0x000e680000004200 */
[----:B------:R-:W3:Y:S04]  /*6db0*/  LDSM.16.MT88.4 R28, [R220+0x2000] ;  /* 0x00200000dc1c783b */ /* 0x000ee80000004200 */
        /* <DEDUP_REMOVED lines=16> */
[----:B------:R-:W-:Y:S04]  /*6ec0*/  LDSM.16.MT88.4 R16, [R3+UR4+0x12000] ;  /* 0x012000040310783b */ /* 0x000fe80008004200 */
[----:B---3--:R-:W-:Y:S03]  /*6ed0*/  @P4 STL [R1+0x34], R238 ;  /* 0x000034ee01004387 */ /* 0x008fe60000100800 */
[-C--:B------:R-:W-:Y:S01]  /*6ee0*/  HMMA.16816.F32.BF16 R116, R4, R28.reuse, R116 ;  /* 0x0000001c0474723c */ /* 0x080fe20000041874 */
[----:B----4-:R-:W-:Y:S04]  /*6ef0*/  @P4 STL [R1+0x30], R237 ;  /* 0x000030ed01004387 */ /* 0x010fe80000100800 */
[----:B-----5:R-:W-:Y:S03]  /*6f00*/  @P4 STL [R1+0x2c], R236 ;  /* 0x00002cec01004387 */ /* 0x020fe60000100800 */
[C---:B------:R-:W-:Y:S01]  /*6f10*/  HMMA.16816.F32.BF16 R120, R12.reuse, R28, R120 ;  /* 0x0000001c0c78723c */ /* 0x040fe20000041878 */
[----:B--2---:R-:W-:Y:S07]  /*6f20*/  @P4 STL [R1+0x28], R229 ;  /* 0x000028e501004387 */ /* 0x004fee0000100800 */
        /* <DEDUP_REMOVED lines=18> */
[----:B------:R1:W5:Y:S07]  /*7050*/  LDSM.16.MT88.4 R132, [R220+0x1c00] ;  /* 0x001c0000dc84783b */ /* 0x00036e0000004200 */
        /* <DEDUP_REMOVED lines=18> */
[-C--:B-----5:R-:W-:Y:S08]  /*7180*/  HMMA.16816.F32.BF16 R100, R24, R132.reuse, R100 ;  /* 0x000000841864723c */ /* 0x0a0ff00000041864 */
        /* <DEDUP_REMOVED lines=12> */
[----:B------:R-:W-:Y:S02]  /*7250*/  F2FP.BF16.F32.PACK_AB R36, R37, R36 ;  /* 0x000000242524723e */ /* 0x000fe400000010ff */
[----:B------:R-:W-:Y:S01]  /*7260*/  LOP3.LUT R2, R2, 0x600, RZ, 0xc0, !PT ;  /* 0x0000060002027812 */ /* 0x000fe200078ec0ff */
[----:B------:R-:W-:Y:S01]  /*7270*/  UISETP.NE.AND UP0, UPT, UR45, -0x1, UPT ;  /* 0xffffffff2d00788c */ /* 0x000fe2000bf05270 */
[----:B------:R-:W-:Y:S01]  /*7280*/  F2FP.BF16.F32.PACK_AB R38, R39, R38 ;  /* 0x000000262726723e */ /* 0x000fe200000010ff */
[----:B------:R-:W-:Y:S01]  /*7290*/  UMOV UR43, UR7 ;  /* 0x00000007002b7c82 */ /* 0x000fe20008000000 */
[----:B------:R-:W-:Y:S02]  /*72a0*/  LOP3.LUT R2, R2, 0x6, R0, 0xf8, !PT ;  /* 0x0000000602027812 */ /* 0x000fe400078ef800 */
[----:B------:R-:W-:-:S02]  /*72b0*/  LOP3.LUT R0, R163, 0xc0, RZ, 0xc0, !PT ;  /* 0x000000c0a3007812 */ /* 0x000fc400078ec0ff */
[----:B------:R-:W-:Y:S02]  /*72c0*/  LOP3.LUT R2, R2, 0x20, R163, 0xf8, !PT ;  /* 0x0000002002027812 */ /* 0x000fe400078ef8a3 */
        /* <DEDUP_REMOVED lines=160> */
.L_x_405:
[----:B------:R-:W2:Y:S01]  /*7cd0*/  LDCU.64 UR10, c[0x0][0x5c0] ;  /* 0x0000b800ff0a77ac */ /* 0x000ea20008000a00 */
[----:B------:R-:W-:-:S04]  /*7ce0*/  UIADD3 UR5, UPT, UPT, UR44, UR45, URZ ;  /* 0x0000002d2c057290 */ /* 0x000fc8000fffe0ff */
[----:B--2---:R-:W-:Y:S02]  /*7cf0*/  UIMAD.WIDE.U32 UR18, UR5, UR10, URZ ;  /* 0x0000000a051272a5 */ /* 0x004fe4000f8e00ff */
[----:B------:R-:W-:-:S04]  /*7d00*/  UIMAD UR5, UR5, UR11, URZ ;  /* 0x0000000b050572a4 */ /* 0x000fc8000f8e02ff */
[----:B------:R-:W-:-:S06]  /*7d10*/  UIADD3 UR5, UPT, UPT, UR19, UR5, URZ ;  /* 0x0000000513057290 */ /* 0x000fcc000fffe0ff */
[----:B-1----:R-:W-:Y:S02]  /*7d20*/  MOV R4, UR5 ;  /* 0x0000000500047c02 */ /* 0x002fe40008000f00 */
.L_x_406:
        /* <DEDUP_REMOVED lines=12> */
.L_x_407:
[----:B------:R-:W1:Y:S01]  /*7df0*/  LDCU.64 UR8, c[0x0][0x5c8] ;  /* 0x0000b900ff0877ac */ /* 0x000e620008000a00 */
[----:B------:R-:W-:-:S04]  /*7e00*/  UIADD3 UR5, UPT, UPT, UR44, UR45, URZ ;  /* 0x0000002d2c057290 */ /* 0x000fc8000fffe0ff */
[----:B-1----:R-:W-:Y:S02]  /*7e10*/  UIMAD.WIDE.U32 UR20, UR5, UR8, URZ ;  /* 0x00000008051472a5 */ /* 0x002fe4000f8e00ff */
[----:B------:R-:W-:-:S04]  /*7e20*/  UIMAD UR5, UR5, UR9, URZ ;  /* 0x00000009050572a4 */ /* 0x000fc8000f8e02ff */
[----:B------:R-:W-:-:S06]  /*7e30*/  UIADD3 UR5, UPT, UPT, UR21, UR5, URZ ;  /* 0x0000000515057290 */ /* 0x000fcc000fffe0ff */
[----:B------:R-:W-:-:S07]  /*7e40*/  MOV R23, UR5 ;  /* 0x0000000500177c02 */ /* 0x000fce0008000f00 */
.L_x_408:
        /* <DEDUP_REMOVED lines=43> */
[----:B------:R-:W5:Y:S01]  /*8100*/  LDS.128 R8, [R0+0x9000] ;  /* 0x0090000000087984 */ /* 0x000f620000000c00 */
[----:B------:R-:W-:-:S03]  /*8110*/  MOV R3, R20 ;  /* 0x0000001400037202 */ /* 0x000fc60000000f00 */
[----:B------:R-:W3:Y:S01]  /*8120*/  LDS.128 R16, [R0+0xd000] ;  /* 0x00d0000000107984 */ /* 0x000ee20000000c00 */
[----:B------:R-:W-:-:S04]  /*8130*/  IMAD.WIDE.U32 R4, R227, UR10, R2 ;  /* 0x0000000ae3047c25 */ /* 0x000fc8000f8e0002 */
[----:B------:R-:W-:Y:S01]  /*8140*/  IMAD R3, R227, UR11, R5 ;  /* 0x0000000be3037c24 */ /* 0x000fe2000f8e0205 */
[----:B----4-:R-:W-:-:S04]  /*8150*/  LEA R2, P0, R4, UR14, 0x1 ;  /* 0x0000000e04027c11 */ /* 0x010fc8000f8008ff */
[----:B------:R-:W-:-:S05]  /*8160*/  LEA.HI.X R3, R4, UR15, R3, 0x1, P0 ;  /* 0x0000000f04037c11 */ /* 0x000fca00080f0c03 */
[----:B--2---:R2:W-:Y:S04]  /*8170*/  STG.E.128 desc[UR36][R2.64+0x40], R12 ;  /* 0x0000400c02007986 */ /* 0x0045e8000c101d24 */
[----:B-----5:R2:W-:Y:S04]  /*8180*/  STG.E.128 desc[UR36][R2.64], R8 ;  /* 0x0000000802007986 */ /* 0x0205e8000c101d24 */
[----:B---3--:R2:W-:Y:S02]  /*8190*/  STG.E.128 desc[UR36][R2.64+0x80], R16 ;  /* 0x0000801002007986 */ /* 0x0085e4000c101d24 */
.L_x_410:
[----:B------:R-:W-:Y:S05]  /*81a0*/  BSYNC.RECONVERGENT B0 ;  /* 0x0000000000007941 */ /* 0x000fea0003800200 */
.L_x_409:
[----:B--2---:R2:W4:Y:S01]  /*81b0*/  LDS.128 R8, [R0+0xe000] ;  /* 0x00e0000000087984 */ /* 0x0045220000000c00 */
[----:B------:R-:W-:Y:S04]  /*81c0*/  BSSY.RECONVERGENT B0, `(.L_x_411) ;  /* 0x000000e000007945 */ /* 0x000fe80003800200 */
[----:B------:R-:W-:Y:S05]  /*81d0*/  @P2 BRA `(.L_x_412) ;  /* 0x0000000000302947 */ /* 0x000fea0003800000 */
[----:B------:R-:W5:Y:S01]  /*81e0*/  LDCU.64 UR14, c[0x0][0x560] ;  /* 0x0000ac00ff0e77ac */ /* 0x000f620008000a00 */
[----:B------:R-:W-:Y:S01]  /*81f0*/  MOV R2, R6 ;  /* 0x0000000600027202 */ /* 0x000fe20000000f00 */
[----:B--23--:R-:W-:Y:S01]  /*8200*/  IMAD R0, R22, UR10, RZ ;  /* 0x0000000a16007c24 */ /* 0x00cfe2000f8e02ff */
[----:B------:R-:W-:-:S03]  /*8210*/  MOV R3, R20 ;  /* 0x0000001400037202 */ /* 0x000fc60000000f00 */
[C---:B------:R-:W-:Y:S02]  /*8220*/  IMAD R0, R21.reuse, UR11, R0 ;  /* 0x0000000b15007c24 */ /* 0x040fe4000f8e0200 */
[----:B------:R-:W-:-:S05]  /*8230*/  IMAD.WIDE.U32 R4, R21, UR10, R2 ;  /* 0x0000000a15047c25 */ /* 0x000fca000f8e0002 */
[----:B------:R-:W-:Y:S02]  /*8240*/  IADD3 R0, PT, PT, R0, R5, RZ ;  /* 0x0000000500007210 */ /* 0x000fe40007ffe0ff */
[----:B-----5:R-:W-:-:S04]  /*8250*/  LEA R2, P0, R4, UR14, 0x1 ;  /* 0x0000000e04027c11 */ /* 0x020fc8000f8008ff */
[----:B------:R-:W-:-:S05]  /*8260*/  LEA.HI.X R3, R4, UR15, R0, 0x1, P0 ;  /* 0x0000000f04037c11 */ /* 0x000fca00080f0c00 */
[----:B------:R2:W-:Y:S04]  /*8270*/  STG.E.128 desc[UR36][R2.64], R28 ;  /* 0x0000001c02007986 */ /* 0x0005e8000c101d24 */
[----:B------:R2:W-:Y:S04]  /*8280*/  STG.E.128 desc[UR36][R2.64+0x40], R24 ;  /* 0x0000401802007986 */ /* 0x0005e8000c101d24 */
[----:B----4-:R2:W-:Y:S02]  /*8290*/  STG.E.128 desc[UR36][R2.64+0x80], R8 ;  /* 0x0000800802007986 */ /* 0x0105e4000c101d24 */
.L_x_412:
[----:B------:R-:W-:Y:S05]  /*82a0*/  BSYNC.RECONVERGENT B0 ;  /* 0x0000000000007941 */ /* 0x000fea0003800200 */
.L_x_411:
        /* <DEDUP_REMOVED lines=9> */
[----:B---3--:R-:W-:Y:S01]  /*8340*/  IMAD R0, R59, UR25, R5 ;  /* 0x000000193b007c24 */ /* 0x008fe2000f8e0205 */
        /* <DEDUP_REMOVED lines=11> */
.L_x_414:
[----:B------:R-:W-:Y:S05]  /*8400*/  BSYNC.RECONVERGENT B0 ;  /* 0x0000000000007941 */ /* 0x000fea0003800200 */
.L_x_413:
        /* <DEDUP_REMOVED lines=10> */
[----:B-1----:R3:W-:Y:S04]  /*84b0*/  STG.E.128 desc[UR36][R2.64], R52 ;  /* 0x0000003402007986 */ /* 0x0027e8000c101d24 */
[----:B------:R3:W-:Y:S04]  /*84c0*/  STG.E.128 desc[UR36][R2.64+0x40], R48 ;  /* 0x0000403002007986 */ /* 0x0007e8000c101d24 */
[----:B------:R3:W-:Y:S02]  /*84d0*/  STG.E.128 desc[UR36][R2.64+0x80], R44 ;  /* 0x0000802c02007986 */ /* 0x0007e4000c101d24 */
.L_x_401:
[----:B------:R-:W-:Y:S05]  /*84e0*/  BSYNC.RECONVERGENT B1 ;  /* 0x0000000000017941 */ /* 0x000fea0003800200 */
.L_x_379:
[----:B------:R-:W5:Y:S01]  /*84f0*/  LDCU UR8, c[0x0][0x438] ;  /* 0x00008700ff0877ac */ /* 0x000f620008000800 */
[----:B------:R-:W1:Y:S01]  /*8500*/  LDCU UR9, c[0x0][0x370] ;  /* 0x00006e00ff0977ac */ /* 0x000e620008000800 */
[----:B------:R-:W-:Y:S01]  /*8510*/  UMOV UR10, UR24 ;  /* 0x00000018000a7c82 */ /* 0x000fe20008000000 */
[----:B-----5:R-:W-:-:S04]  /*8520*/  UIADD3 UR8, UPT, UPT, UR8, 0x7f, URZ ;  /* 0x0000007f08087890 */ /* 0x020fc8000fffe0ff */
[----:B------:R-:W-:Y:S02]  /*8530*/  USHF.R.S32.HI UR5, URZ, 0x1f, UR8 ;  /* 0x0000001fff057899 */ /* 0x000fe40008011408 */
[----:B-1----:R-:W-:Y:S02]  /*8540*/  UIADD3 UR39, UPT, UPT, UR9, UR39, URZ ;  /* 0x0000002709277290 */ /* 0x002fe4000fffe0ff */
[----:B------:R-:W-:-:S04]  /*8550*/  ULEA.HI UR5, UR5, UR8, URZ, 0x7 ;  /* 0x0000000805057291 */ /* 0x000fc8000f8f38ff */
[----:B------:R-:W-:-:S04]  /*8560*/  USHF.R.S32.HI UR5, URZ, 0x7, UR5 ;  /* 0x00000007ff057899 */ /* 0x000fc80008011405 */
[----:B------:R-:W-:-:S09]  /*8570*/  UISETP.GE.AND UP0, UPT, UR39, UR5, UPT ;  /* 0x000000052700728c */ /* 0x000fd2000bf06270 */
[----:B------:R-:W-:Y:S05]  /*8580*/  BRA.U !UP0, `(.L_x_415) ;  /* 0xffffff7d08607547 */ /* 0x000fea000b83ffff */
[----:B------:R-:W-:Y:S05]  /*8590*/  EXIT ;  /* 0x000000000000794d */ /* 0x000fea0003800000 */
.L_x_416:
        /* <DEDUP_REMOVED lines=14> */
.L_x_1717:


//--------------------- .text._ZN5flash44flash_bwd_dq_dk_dv_loop_seqk_parallel_kernelI23Flash_bwd_kernel_traitsILi96ELi64ELi128ELi8ELi2ELi4ELi4ELb1ELb0EN7cutlass10bfloat16_tE19Flash_kernel_traitsILi96ELi64ELi128ELi8ES3_EELb1ELb0ELb0ELb0ELb0ELb0ELb0EEEvNS_16Flash_bwd_paramsE --------------------------
	.section	.text._ZN5flash44flash_bwd_dq_dk_dv_loop_seqk_parallel_kernelI23Flash_bwd_kernel_traitsILi96ELi64ELi128ELi8ELi2ELi4ELi4ELb1ELb0EN7cutlass10bfloat16_tE19Flash_kernel_traitsILi96ELi64ELi128ELi8ES3_EELb1ELb0ELb0ELb0ELb0ELb0ELb0EEEvNS_16Flash_bwd_paramsE,"ax",@progbits
	.align	128
        .global         _ZN5flash44flash_bwd_dq_dk_dv_loop_seqk_parallel_kernelI23Flash_bwd_kernel_traitsILi96ELi64ELi128ELi8ELi2ELi4ELi4ELb1ELb0EN7cutlass10bfloat16_tE19Flash_kernel_traitsILi96ELi64ELi128ELi8ES3_EELb1ELb0ELb0ELb0ELb0ELb0ELb0EEEvNS_16Flash_bwd_paramsE
        .type           _ZN5flash44flash_bwd_dq_dk_dv_loop_seqk_parallel_kernelI23Flash_bwd_kernel_traitsILi96ELi64ELi128ELi8ELi2ELi4ELi4ELb1ELb0EN7cutlass10bfloat16_tE19Flash_kernel_traitsILi96ELi64ELi128ELi8ES3_EELb1ELb0ELb0ELb0ELb0ELb0ELb0EEEvNS_16Flash_bwd_paramsE,@function
        .size           _ZN5flash44flash_bwd_dq_dk_dv_loop_seqk_parallel_kernelI23Flash_bwd_kernel_traitsILi96ELi64ELi128ELi8ELi2ELi4ELi4ELb1ELb0EN7cutlass10bfloat16_tE19Flash_kernel_traitsILi96ELi64ELi128ELi8ES3_EELb1ELb0ELb0ELb0ELb0ELb0ELb0EEEvNS_16Flash_bwd_paramsE,(.L_x_1718 - _ZN5flash44flash_bwd_dq_dk_dv_loop_seqk_parallel_kernelI23Flash_bwd_kernel_traitsILi96ELi64ELi128ELi8ELi2ELi4ELi4ELb1ELb0EN7cutlass10bfloat16_tE19Flash_kernel_traitsILi96ELi64ELi128ELi8ES3_EELb1ELb0ELb0ELb0ELb0ELb0ELb0EEEvNS_16Flash_bwd_paramsE)
        .other          _ZN5flash44flash_bwd_dq_dk_dv_loop_seqk_parallel_kernelI23Flash_bwd_kernel_traitsILi96ELi64ELi128ELi8ELi2ELi4ELi4ELb1ELb0EN7cutlass10bfloat16_tE19Flash_kernel_traitsILi96ELi64ELi128ELi8ES3_EELb1ELb0ELb0ELb0ELb0ELb0ELb0EEEvNS_16Flash_bwd_paramsE,@"STO_CUDA_ENTRY STV_DEFAULT"
_ZN5flash44flash_bwd_dq_dk_dv_loop_seqk_parallel_kernelI23Flash_bwd_kernel_traitsILi96ELi64ELi128ELi8ELi2ELi4ELi4ELb1ELb0EN7cutlass10bfloat16_tE19Flash_kernel_traitsILi96ELi64ELi128ELi8ES3_EELb1ELb0ELb0ELb0ELb0ELb0ELb0EEEvNS_16Flash_bwd_paramsE:
.text._ZN5flash44flash_bwd_dq_dk_dv_loop_seqk_parallel_kernelI23Flash_bwd_kernel_traitsILi96ELi64ELi128ELi8ELi2ELi4ELi4ELb1ELb0EN7cutlass10bfloat16_tE19Flash_kernel_traitsILi96ELi64ELi128ELi8ES3_EELb1ELb0ELb0ELb0ELb0ELb0ELb0EEEvNS_16Flash_bwd_paramsE:
        /* <DEDUP_REMOVED lines=19> */
[----:B------:R-:W-:Y:S01]  /*0130*/  S2UR UR24, SR_CTAID.Y ;  /* 0x00000000001879c3 */ /* 0x000fe20000002600 */
[----:B-1----:R-:W-:-:S02]  /*0140*/  ULEA UR9, UP0, UR30, UR10, 0x2 ;  /* 0x0000000a1e097291 */ /* 0x002fc4000f8010ff */
[----:B--2---:R-:W-:Y:S02]  /*0150*/  UISETP.EQ.U32.AND UP2, UPT, UR4, URZ, UPT ;  /* 0x000000ff0400728c */ /* 0x004fe4000bf42070 */
[----:B------:R-:W-:Y:S02]  /*0160*/  ULEA.HI.X UR8, UR30, UR11, URZ, 0x2, UP0 ;  /* 0x0000000b1e087291 */ /* 0x000fe400080f14ff */
[----:B------:R-:W-:Y:S01]  /*0170*/  UISETP.NE.U32.AND UP6, UPT, UR4, URZ, UPT ;  /* 0x000000ff0400728c */ /* 0x000fe2000bfc5070 */
[----:B------:R-:W1:Y:S01]  /*0180*/  S2UR UR4, SR_CgaCtaId ;  /* 0x00000000000479c3 */ /* 0x000e620000008800 */
[----:B------:R-:W-:Y:S01]  /*0190*/  MOV R2, UR9 ;  /* 0x0000000900027c02 */ /* 0x000fe20008000f00 */
[----:B---3--:R-:W-:Y:S01]  /*01a0*/  UISETP.NE.U32.AND UP1, UPT, UR6, URZ, UPT ;  /* 0x000000ff0600728c */ /* 0x008fe2000bf25070 */
[----:B------:R-:W-:Y:S01]  /*01b0*/  MOV R3, UR8 ;  /* 0x0000000800037c02 */ /* 0x000fe20008000f00 */
[----:B------:R-:W-:Y:S02]  /*01c0*/  UISETP.NE.U32.AND UP0, UPT, UR6, URZ, UPT ;  /* 0x000000ff0600728c */ /* 0x000fe4000bf05070 */
[----:B------:R-:W-:-:S02]  /*01d0*/  UISETP.NE.AND.EX UP5, UPT, UR7, URZ, UPT, UP1 ;  /* 0x000000ff0700728c */ /* 0x000fc4000bfa5310 */
[----:B------:R-:W2:Y:S01]  /*01e0*/  S2UR UR11, SR_CgaCtaId ;  /* 0x00000000000b79c3 */ /* 0x000ea20000008800 */
[----:B------:R-:W-:Y:S01]  /*01f0*/  UISETP.NE.AND.EX UP4, UPT, UR7, URZ, UPT, UP0 ;  /* 0x000000ff0700728c */ /* 0x000fe2000bf85300 */
[----:B------:R3:W-:Y:S01]  /*0200*/  STL.64 [R1+0x8], R2 ;  /* 0x0000080201007387 */ /* 0x0007e20000100a00 */
[----:B------:R-:W5:Y:S01]  /*0210*/  LDCU.64 UR6, c[0x0][0x470] ;  /* 0x00008e00ff0677ac */ /* 0x000f620008000a00 */
[----:B----4-:R-:W-:-:S04]  /*0220*/  UISETP.NE.AND UP3, UPT, UR12, URZ, UPT ;  /* 0x000000ff0c00728c */ /* 0x010fc8000bf65270 */
[----:B------:R-:W4:Y:S01]  /*0230*/  S2UR UR26, SR_CTAID.Z ;  /* 0x00000000001a79c3 */ /* 0x000f220000002700 */
[----:B------:R-:W-:Y:S02]  /*0240*/  UISETP.NE.AND.EX UP6, UPT, UR5, URZ, UPT, UP6 ;  /* 0x000000ff0500728c */ /* 0x000fe4000bfc5360 */
[----:B------:R-:W-:Y:S01]  /*0250*/  UISETP.EQ.OR.EX UP0, UPT, UR5, URZ, !UP3, UP2 ;  /* 0x000000ff0500728c */ /* 0x000fe2000df02720 */
[----:B------:R-:W-:Y:S02]  /*0260*/  UMOV UR12, 0x400 ;  /* 0x00000400000c7882 */ /* 0x000fe40000000000 */
[----:B------:R-:W-:Y:S01]  /*0270*/  UMOV UR5, 0x400 ;  /* 0x0000040000057882 */ /* 0x000fe20000000000 */
[----:B------:R-:W-:Y:S02]  /*0280*/  UP2UR UR32, UPR, URZ, 0x1 ;  /* 0x00000001ff207883 */ /* 0x000fe40008000000 */
[----:B-1----:R-:W-:Y:S02]  /*0290*/  ULEA UR4, UR4, UR5, 0x18 ;  /* 0x0000000504047291 */ /* 0x002fe4000f8ec0ff */
[----:B------:R-:W-:-:S02]  /*02a0*/  UP2UR UR31, UPR, URZ, 0x8 ;  /* 0x00000008ff1f7883 */ /* 0x000fc40008000000 */
[----:B-----5:R-:W-:Y:S01]  /*02b0*/  UISETP.NE.U32.AND UP0, UPT, UR6, URZ, UPT ;  /* 0x000000ff0600728c */ /* 0x020fe2000bf05070 */
[----:B------:R-:W1:Y:S01]  /*02c0*/  LDCU UR10, c[0x0][0x438] ;  /* 0x00008700ff0a77ac */ /* 0x000e620008000800 */
[----:B------:R-:W1:Y:S01]  /*02d0*/  LDCU UR25, c[0x0][0x438] ;  /* 0x00008700ff1977ac */ /* 0x000e620008000800 */
[----:B------:R-:W1:Y:S01]  /*02e0*/  @!UP4 LDCU UR28, c[0x0][0x434] ;  /* 0x00008680ff1cc7ac */ /* 0x000e620008000800 */
[----:B--2---:R-:W-:Y:S02]  /*02f0*/  ULEA UR5, UR11, UR12, 0x18 ;  /* 0x0000000c0b057291 */ /* 0x004fe4000f8ec0ff */
[----:B------:R-:W-:Y:S02]  /*0300*/  UIADD3 UR42, UPT, UPT, UR4, 0x13000, URZ ;  /* 0x00013000042a7890 */ /* 0x000fe4000fffe0ff */
[----:B------:R-:W-:Y:S01]  /*0310*/  UISETP.NE.AND.EX UP3, UPT, UR7, URZ, UPT, UP0 ;  /* 0x000000ff0700728c */ /* 0x000fe2000bf65300 */
[----:B------:R-:W-:Y:S01]  /*0320*/  UMOV UR37, 0xffffd000 ;  /* 0xffffd00000257882 */ /* 0x000fe20000000000 */
[----:B------:R-:W-:Y:S01]  /*0330*/  UMOV UR38, URZ ;  /* 0x000000ff00267c82 */ /* 0x000fe20008000000 */
[----:B---34-:R-:W-:-:S08]  /*0340*/  UMOV UR39, URZ ;  /* 0x000000ff00277c82 */ /* 0x018fd00008000000 */
.L_x_476:
[----:B--2---:R-:W2:Y:S01]  /*0350*/  LDL.64 R8, [R1+0x8] ;  /* 0x0000080001087983 */ /* 0x004ea20000100a00 */
[----:B---3--:R-:W3:Y:S01]  /*0360*/  LDCU.64 UR8, c[0x0][0x478] ;  /* 0x00008f00ff0877ac */ /* 0x008ee20008000a00 */
        /* <DEDUP_REMOVED lines=10> */
[----:B---3--:R-:W-:Y:S02]  /*0410*/  UISETP.NE.U32.AND UP0, UPT, UR8, URZ, UPT ;  /* 0x000000ff0800728c */ /* 0x008fe4000bf05070 */
[----:B------:R-:W3:Y:S02]  /*0420*/  @P1 LDG.E R6, desc[UR40][R4.64] ;  /* 0x0000002804061981 */ /* 0x000ee4000c1e1900 */
[----:B------:R-:W-:-:S06]  /*0430*/  UISETP.NE.AND.EX UP0, UPT, UR9, URZ, UPT, UP0 ;  /* 0x000000ff0900728c */ /* 0x000fcc000bf05300 */
[----:B------:R-:W-:-:S05]  /*0440*/  PLOP3.LUT P0, PT, PT, PT, UP0, 0x80, 0x8 ;  /* 0x000000000008781c */ /* 0x000fca0003f0f008 */
[----:B------:R-:W-:Y:S01]  /*0450*/  @UP0 ULEA UR14, UP1, UR30, UR8, 0x2 ;  /* 0x000000081e0e0291 */ /* 0x000fe2000f8210ff */
[----:B------:R-:W4:Y:S03]  /*0460*/  @!UP0 LDCU UR11, c[0x0][0x43c] ;  /* 0x00008780ff0b87ac */ /* 0x000f260008000800 */
[----:B------:R-:W-:Y:S02]  /*0470*/  @UP0 ULEA.HI.X UR15, UR30, UR9, URZ, 0x2, UP1 ;  /* 0x000000091e0f0291 */ /* 0x000fe400088f14ff */
[----:B------:R-:W-:Y:S01]  /*0480*/  IMAD.U32 R2, RZ, RZ, UR14 ;  /* 0x0000000eff027e24 */ /* 0x000fe2000f8e00ff */
[----:B-----5:R-:W5:Y:S03]  /*0490*/  @!UP0 LDCU.64 UR8, c[0x0][0x488] ;  /* 0x00009100ff0887ac */ /* 0x020f660008000a00 */
[----:B------:R-:W-:-:S05]  /*04a0*/  IMAD.U32 R3, RZ, RZ, UR15 ;  /* 0x0000000fff037e24 */ /* 0x000fca000f8e00ff */
[----:B------:R1:W3:Y:S01]  /*04b0*/  @P0 LDG.E R4, desc[UR40][R2.64] ;  /* 0x0000002802040981 */ /* 0x0002e2000c1e1900 */
[----:B------:R-:W-:Y:S01]  /*04c0*/  UMOV UR44, URZ ;  /* 0x000000ff002c7c82 */ /* 0x000fe20008000000 */
[----:B------:R-:W-:Y:S01]  /*04d0*/  UMOV UR46, 0xffffffff ;  /* 0xffffffff002e7882 */ /* 0x000fe20000000000 */
[----:B-----5:R-:W-:-:S04]  /*04e0*/  @!UP0 UISETP.NE.U32.AND UP1, UPT, UR8, URZ, UPT ;  /* 0x000000ff0800828c */ /* 0x020fc8000bf25070 */
[----:B------:R-:W-:Y:S02]  /*04f0*/  @!UP0 UISETP.NE.AND.EX UP1, UPT, UR9, URZ, UPT, UP1 ;  /* 0x000000ff0900828c */ /* 0x000fe4000bf25310 */
[----:B------:R-:W-:Y:S02]  /*0500*/  USHF.L.U32 UR36, UR45, 0x7, URZ ;  /* 0x000000072d247899 */ /* 0x000fe400080006ff */
[----:B----4-:R-:W-:Y:S01]  /*0510*/  @!UP0 USEL UR9, UR11, URZ, UP1 ;  /* 0x000000ff0b098287 */ /* 0x010fe20008800000 */
[----:B-1----:R-:W-:Y:S02]  /*0520*/  IMAD.U32 R2, RZ, RZ, UR12 ;  /* 0x0000000cff027e24 */ /* 0x002fe4000f8e00ff */
[----:B------:R-:W-:-:S05]  /*0530*/  IMAD.U32 R3, RZ, RZ, UR13 ;  /* 0x0000000dff037e24 */ /* 0x000fca000f8e00ff */
[----:B------:R-:W4:Y:S04]  /*0540*/  @P4 LDG.E R5, desc[UR40][R2.64] ;  /* 0x0000002802054981 */ /* 0x000f28000c1e1900 */
[----:B------:R-:W5:Y:S04]  /*0550*/  @P2 LDG.E R2, desc[UR40][R2.64+0x4] ;  /* 0x0000042802022981 */ /* 0x000f68000c1e1900 */
[----:B--2---:R-:W2:Y:S01]  /*0560*/  @!P3 LDG.E R0, desc[UR40][R8.64] ;  /* 0x000000280800b981 */ /* 0x004ea2000c1e1900 */
[----:B------:R-:W-:Y:S01]  /*0570*/  UMOV UR12, 0xffffffff ;  /* 0xffffffff000c7882 */ /* 0x000fe20000000000 */
[----:B---3--:R-:W-:-:S02]  /*0580*/  @P1 R2UR UR44, R6 ;  /* 0x00000000062c12ca */ /* 0x008fc400000e0000 */
[----:B------:R-:W-:-:S13]  /*0590*/  @P0 R2UR UR43, R4 ;  /* 0x00000000042b02ca */ /* 0x000fda00000e0000 */
[----:B------:R-:W-:Y:S01]  /*05a0*/  @UP0 UIADD3 UR43, UPT, UPT, UR43, -UR44, URZ ;  /* 0x8000002c2b2b0290 */ /* 0x000fe2000fffe0ff */
[----:B----4-:R-:W-:Y:S02]  /*05b0*/  @P4 R2UR UR12, R5 ;  /* 0x00000000050c42ca */ /* 0x010fe400000e0000 */
[----:B-----5:R-:W-:Y:S02]  /*05c0*/  @P2 R2UR UR8, R2 ;  /* 0x00000000020822ca */ /* 0x020fe400000e0000 */
[----:B--2---:R-:W-:Y:S01]  /*05d0*/  @!P3 R2UR UR46, R0 ;  /* 0x00000000002eb2ca */ /* 0x004fe200000e0000 */
        /* <DEDUP_REMOVED lines=8> */
.L_x_417:
        /* <DEDUP_REMOVED lines=33> */
.L_x_419:
[----:B------:R-:W1:Y:S01]  /*0870*/  LDCU.64 UR16, c[0x0][0x3b8] ;  /* 0x00007700ff1077ac */ /* 0x000e620008000a00 */
[----:B------:R-:W-:-:S04]  /*0880*/  UIADD3 UR8, UPT, UPT, UR44, UR46, URZ ;  /* 0x0000002e2c087290 */ /* 0x000fc8000fffe0ff */
[----:B-1----:R-:W-:Y:S02]  /*0890*/  UIMAD.WIDE.U32 UR50, UR8, UR16, URZ ;  /* 0x00000010083272a5 */ /* 0x002fe4000f8e00ff */
[----:B------:R-:W-:-:S04]  /*08a0*/  UIMAD UR8, UR8, UR17, URZ ;  /* 0x00000011080872a4 */ /* 0x000fc8000f8e02ff */
[----:B------:R-:W-:-:S06]  /*08b0*/  UIADD3 UR8, UPT, UPT, UR51, UR8, URZ ;  /* 0x0000000833087290 */ /* 0x000fcc000fffe0ff */
[----:B------:R-:W-:Y:S02]  /*08c0*/  MOV R18, UR8 ;  /* 0x0000000800127c02 */ /* 0x000fe40008000f00 */
.L_x_420:
        /* <DEDUP_REMOVED lines=43> */
.L_x_421:
[----:B------:R-:W1:Y:S01]  /*0b80*/  LDCU.64 UR14, c[0x0][0x3c0] ;  /* 0x00007800ff0e77ac */ /* 0x000e620008000a00 */
[----:B------:R-:W-:-:S04]  /*0b90*/  UIADD3 UR8, UPT, UPT, UR44, UR46, URZ ;  /* 0x0000002e2c087290 */ /* 0x000fc8000fffe0ff */
[----:B-1----:R-:W-:Y:S02]  /*0ba0*/  UIMAD.WIDE.U32 UR54, UR8, UR14, URZ ;  /* 0x0000000e083672a5 */ /* 0x002fe4000f8e00ff */
[----:B------:R-:W-:-:S04]  /*0bb0*/  UIMAD UR8, UR8, UR15, URZ ;  /* 0x0000000f080872a4 */ /* 0x000fc8000f8e02ff */
[----:B------:R-:W-:-:S06]  /*0bc0*/  UIADD3 UR8, UPT, UPT, UR55, UR8, URZ ;  /* 0x0000000837087290 */ /* 0x000fcc000fffe0ff */
[----:B------:R-:W-:-:S07]  /*0bd0*/  MOV R16, UR8 ;  /* 0x0000000800107c02 */ /* 0x000fce0008000f00 */
.L_x_422:
        /* <DEDUP_REMOVED lines=28> */
.L_x_423:
[----:B------:R-:W-:Y:S02]  /*0da0*/  UIMAD.WIDE.U32 UR10, UR56, UR12, URZ ;  /* 0x0000000c380a72a5 */ /* 0x000fe4000f8e00ff */
[----:B------:R-:W-:-:S04]  /*0db0*/  UIMAD UR8, UR57, UR12, URZ ;  /* 0x0000000c390872a4 */ /* 0x000fc8000f8e02ff */
[----:B------:R-:W-:-:S12]  /*0dc0*/  UIADD3 UR8, UPT, UPT, UR11, UR8, URZ ;  /* 0x000000080b087290 */ /* 0x000fd8000fffe0ff */
.L_x_424:
        /* <DEDUP_REMOVED lines=20> */
.L_x_425:
[----:B------:R-:W1:Y:S01]  /*0f10*/  LDCU UR57, c[0x0][0x434] ;  /* 0x00008680ff3977ac */ /* 0x000e620008000800 */
[----:B------:R-:W-:-:S04]  /*0f20*/  UIMAD UR9, UR30, UR48, UR29 ;  /* 0x000000301e0972a4 */ /* 0x000fc8000f8e021d */
[----:B-1----:R-:W-:Y:S02]  /*0f30*/  UIMAD UR57, UR9, UR57, URZ ;  /* 0x00000039093972a4 */ /* 0x002fe4000f8e02ff */
.L_x_426:
        /* <DEDUP_REMOVED lines=11> */
.L_x_427:
[----:B------:R-:W1:Y:S01]  /*0ff0*/  LDCU UR56, c[0x0][0x444] ;  /* 0x00008880ff3877ac */ /* 0x000e620008000800 */
[----:B------:R-:W-:-:S04]  /*1000*/  UIMAD UR9, UR30, UR48, UR29 ;  /* 0x000000301e0972a4 */ /* 0x000fc8000f8e021d */
[----:B-1----:R-:W-:-:S12]  /*1010*/  UIMAD UR56, UR9, UR56, URZ ;  /* 0x00000038093872a4 */ /* 0x002fd8000f8e02ff */
.L_x_428:
[----:B------:R-:W1:Y:S01]  /*1020*/  S2R R21, SR_TID.X ;  /* 0x0000000000157919 */ /* 0x000e620000002100 */
[----:B------:R-:W2:Y:S01]  /*1030*/  LDCU.64 UR12, c[0x0][0x3b0] ;  /* 0x00007600ff0c77ac */ /* 0x000ea20008000a00 */
[----:B------:R-:W-:Y:S01]  /*1040*/  IMAD.MOV.U32 R9, RZ, RZ, RZ ;  /* 0x000000ffff097224 */ /* 0x000fe200078e00ff */
[----:B------:R-:W3:Y:S01]  /*1050*/  LDC.64 R14, c[0x0][0x5f8] ;  /* 0x00017e00ff0e7b82 */ /* 0x000ee20000000a00 */
[----:B------:R-:W-:Y:S01]  /*1060*/  ISETP.NE.AND P3, PT, RZ, UR58, PT ;  /* 0x0000003aff007c0c */ /* 0x000fe2000bf65270 */
[----:B------:R-:W-:Y:S01]  /*1070*/  USHF.R.S32.HI UR9, URZ, 0x1f, UR55 ;  /* 0x0000001fff097899 */ /* 0x000fe20008011437 */
[----:B------:R-:W-:Y:S01]  /*1080*/  BSSY.RECONVERGENT B1, `(.L_x_418) ;  /* 0x000083d000017945 */ /* 0x000fe20003800200 */
[----:B------:R-:W-:Y:S01]  /*1090*/  UIADD3 UR55, UP1, UP0, UR18, UR10, UR55 ;  /* 0x0000000a12377290 */ /* 0x000fe2000f83e037 */
[----:B------:R-:W4:Y:S03]  /*10a0*/  LDCU.64 UR18, c[0x0][0x3c8] ;  /* 0x00007900ff1277ac */ /* 0x000f260008000a00 */
[----:B------:R-:W-:-:S02]  /*10b0*/  UIADD3.X UR53, UPT, UPT, UR53, UR8, UR9, UP1, UP0 ;  /* 0x0000000835357290 */ /* 0x000fc40008fe0409 */
[----:B------:R-:W-:-:S03]  /*10c0*/  UIMAD UR52, UR48, UR52, URZ ;  /* 0x00000034303472a4 */ /* 0x000fc6000f8e02ff */
[----:B------:R-:W5:Y:S01]  /*10d0*/  LDCU.128 UR8, c[0x0][0x590] ;  /* 0x0000b200ff0877ac */ /* 0x000f620008000c00 */
[----:B--2---:R-:W-:Y:S01]  /*10e0*/  IMAD.U32 R4, RZ, RZ, UR12 ;  /* 0x0000000cff047e24 */ /* 0x004fe2000f8e00ff */
[----:B------:R-:W-:Y:S02]  /*10f0*/  UIMAD UR61, UR23, UR12, URZ ;  /* 0x0000000c173d72a4 */ /* 0x000fe4000f8e02ff */
[----:B------:R-:W-:Y:S02]  /*1100*/  UISETP.GT.AND UP0, UPT, UR49, URZ, UPT ;  /* 0x000000ff3100728c */ /* 0x000fe4000bf04270 */
[----:B------:R-:W-:Y:S01]  /*1110*/  UIMAD UR61, UR20, UR13, UR61 ;  /* 0x0000000d143d72a4 */ /* 0x000fe2000f8e023d */
[----:B----4-:R-:W-:Y:S01]  /*1120*/  IMAD.U32 R6, RZ, RZ, UR18 ;  /* 0x00000012ff067e24 */ /* 0x010fe2000f8e00ff */
[----:B------:R-:W-:Y:S02]  /*1130*/  ULEA UR56, UR51, UR56, 0x6 ;  /* 0x0000003833387291 */ /* 0x000fe4000f8e30ff */
[----:B------:R-:W-:-:S02]  /*1140*/  ULEA UR57, UR51, UR57, 0x6 ;  /* 0x0000003933397291 */ /* 0x000fc4000f8e30ff */
[----:B------:R-:W-:Y:S01]  /*1150*/  IMAD.U32 R0, RZ, RZ, UR61 ;  /* 0x0000003dff007e24 */ /* 0x000fe2000f8e00ff */
[C---:B-1----:R-:W-:Y:S01]  /*1160*/  LOP3.LUT R248, R21.reuse, 0x1f, RZ, 0xc0, !PT ;  /* 0x0000001f15f87812 */ /* 0x042fe200078ec0ff */
[----:B------:R-:W-:Y:S01]  /*1170*/  IMAD.SHL.U32 R22, R21, 0x8, RZ ;  /* 0x0000000815167824 */ /* 0x000fe200078e00ff */
[--C-:B------:R-:W-:Y:S01]  /*1180*/  SHF.R.U32.HI R245, RZ, 0x5, R21.reuse ;  /* 0x00000005fff57819 */ /* 0x100fe20000011615 */
[----:B-----5:R-:W-:Y:S01]  /*1190*/  UIMAD UR23, UR23, UR8, URZ ;  /* 0x00000008171772a4 */ /* 0x020fe2000f8e02ff */
[----:B------:R-:W-:Y:S01]  /*11a0*/  MOV R7, UR8 ;  /* 0x0000000800077c02 */ /* 0x000fe20008000f00 */
[----:B------:R-:W-:Y:S01]  /*11b0*/  IMAD.U32 R10, RZ, RZ, UR11 ;  /* 0x0000000bff0a7e24 */ /* 0x000fe2000f8e00ff */
[----:B------:R-:W-:Y:S01]  /*11c0*/  LOP3.LUT R8, R22, 0x18, RZ, 0xc0, !PT ;  /* 0x0000001816087812 */ /* 0x000fe200078ec0ff */
[----:B------:R-:W-:Y:S01]  /*11d0*/  UIMAD UR18, UR20, UR9, UR23 ;  /* 0x00000009141272a4 */ /* 0x000fe2000f8e0217 */
[----:B------:R-:W-:Y:S02]  /*11e0*/  SHF.R.U32.HI R19, RZ, 0x2, R21 ;  /* 0x00000002ff137819 */ /* 0x000fe40000011615 */
[----:B------:R-:W-:Y:S01]  /*11f0*/  IADD3 R2, P0, PT, R8, UR60, RZ ;  /* 0x0000003c08027c10 */ /* 0x000fe2000ff1e0ff */
[----:B------:R-:W-:Y:S01]  /*1200*/  IMAD.WIDE.U32 R4, R4, UR20, R8 ;  /* 0x0000001404047c25 */ /* 0x000fe2000f8e0008 */
[----:B------:R-:W1:Y:S01]  /*1210*/  LDCU.64 UR60, c[0x0][0x5e8] ;  /* 0x0000bd00ff3c77ac */ /* 0x000e620008000a00 */
[----:B------:R-:W-:-:S02]  /*1220*/  IADD3 R20, PT, PT, R19, 0x40, RZ ;  /* 0x0000004013147810 */ /* 0x000fc40007ffe0ff */
[----:B------:R-:W-:Y:S01]  /*1230*/  IMAD.X R3, RZ, RZ, UR59, P0 ;  /* 0x0000003bff037e24 */ /* 0x000fe200080e06ff */
[----:B------:R-:W-:Y:S01]  /*1240*/  IADD3 R4, P1, PT, R4, UR22, RZ ;  /* 0x0000001604047c10 */ /* 0x000fe2000ff3e0ff */
[----:B------:R-:W2:Y:S01]  /*1250*/  LDCU.64 UR22, c[0x0][0x380] ;  /* 0x00007000ff1677ac */ /* 0x000ea20008000a00 */
[----:B------:R-:W-:Y:S02]  /*1260*/  IMAD.WIDE.U32 R2, R7, UR20, R2 ;  /* 0x0000001407027c25 */ /* 0x000fe4000f8e0002 */
[----:B------:R-:W-:Y:S01]  /*1270*/  IADD3.X R5, PT, PT, R5, UR21, R0, P1, !PT ;  /* 0x0000001505057c10 */ /* 0x000fe20008ffe400 */
[----:B------:R-:W4:Y:S01]  /*1280*/  LDCU.64 UR20, c[0x0][0x550] ;  /* 0x0000aa00ff1477ac */ /* 0x000f220008000a00 */
[----:B------:R-:W-:Y:S02]  /*1290*/  VIADD R3, R3, UR18 ;  /* 0x0000001203037c36 */ /* 0x000fe40008000000 */
[----:B------:R-:W-:Y:S01]  /*12a0*/  IMAD.WIDE.U32 R6, R6, UR29, R4 ;  /* 0x0000001d06067c25 */ /* 0x000fe2000f8e0004 */
[----:B------:R-:W-:Y:S01]  /*12b0*/  MOV R4, UR10 ;  /* 0x0000000a00047c02 */ /* 0x000fe20008000f00 */
[----:B------:R-:W-:-:S02]  /*12c0*/  USHF.L.U32 UR10, UR52, 0x6, URZ ;  /* 0x00000006340a7899 */ /* 0x000fc400080006ff */
[----:B------:R-:W-:Y:S01]  /*12d0*/  IMAD.U32 R0, RZ, RZ, UR19 ;  /* 0x00000013ff007e24 */ /* 0x000fe2000f8e00ff */
[----:B------:R-:W5:Y:S01]  /*12e0*/  LDCU.64 UR18, c[0x0][0x570] ;  /* 0x0000ae00ff1277ac */ /* 0x000f620008000a00 */
[----:B------:R-:W-:Y:S01]  /*12f0*/  IMAD.WIDE.U32 R4, R4, UR29, R2 ;  /* 0x0000001d04047c25 */ /* 0x000fe2000f8e0002 */
[----:B------:R-:W1:Y:S03]  /*1300*/  LDCU.64 UR58, c[0x0][0x420] ;  /* 0x00008400ff3a77ac */ /* 0x000e660008000a00 */
[----:B---3--:R-:W-:-:S04]  /*1310*/  IMAD.WIDE.U32 R2, R14, UR27, RZ ;  /* 0x0000001b0e027c25 */ /* 0x008fc8000f8e00ff */
[----:B------:R-:W-:Y:S01]  /*1320*/  IMAD R7, R0, UR29, R7 ;  /* 0x0000001d00077c24 */ /* 0x000fe2000f8e0207 */
[----:B------:R-:W-:Y:S01]  /*1330*/  SEL R11, R2, RZ, P3 ;  /* 0x000000ff020b7207 */ /* 0x000fe20001800000 */
[----:B------:R-:W-:Y:S02]  /*1340*/  IMAD R0, R245, UR52, R248 ;  /* 0x00000034f5007c24 */ /* 0x000fe4000f8e02f8 */
[----:B------:R-:W-:Y:S02]  /*1350*/  IMAD R2, R15, UR27, R3 ;  /* 0x0000001b0f027c24 */ /* 0x000fe4000f8e0203 */
[----:B------:R-:W-:Y:S01]  /*1360*/  IMAD R3, R10, UR29, R5 ;  /* 0x0000001d0a037c24 */ /* 0x000fe2000f8e0205 */
[----:B------:R-:W-:Y:S01]  /*1370*/  IADD3 R12, P1, P0, R0, UR55, R11 ;  /* 0x00000037000c7c10 */ /* 0x000fe2000f83e00b */
[----:B------:R-:W-:Y:S01]  /*1380*/  IMAD.U32 R10, RZ, RZ, UR10 ;  /* 0x0000000aff0a7e24 */ /* 0x000fe2000f8e00ff */
[----:B------:R-:W-:Y:S02]  /*1390*/  SHF.R.S32.HI R5, RZ, 0x1f, R0 ;  /* 0x0000001fff057819 */ /* 0x000fe40000011400 */
[----:B------:R-:W-:Y:S01]  /*13a0*/  SEL R0, R2, RZ, P3 ;  /* 0x000000ff02007207 */ /* 0x000fe20001800000 */
[----:B------:R-:W-:Y:S01]  /*13b0*/  IMAD.MOV.U32 R2, RZ, RZ, R4 ;  /* 0x000000ffff027224 */ /* 0x000fe200078e0004 */
[----:B-1----:R-:W-:-:S02]  /*13c0*/  UIMAD.WIDE UR58, UR57, 0x4, UR58 ;  /* 0x00000004393a78a5 */ /* 0x002fc4000f8e023a */
[----:B------:R-:W-:Y:S01]  /*13d0*/  IADD3.X R11, PT, PT, R5, UR53, R0, P1, P0 ;  /* 0x00000035050b7c10 */ /* 0x000fe20008fe0400 */
[C---:B------:R-:W-:Y:S01]  /*13e0*/  IMAD.WIDE.U32 R4, R19.reuse, UR12, R6 ;  /* 0x0000000c13047c25 */ /* 0x040fe2000f8e0006 */
[----:B------:R-:W-:Y:S01]  /*13f0*/  IADD3 R0, P0, PT, R12, UR10, RZ ;  /* 0x0000000a0c007c10 */ /* 0x000fe2000ff1e0ff */
[----:B------:R-:W-:Y:S01]  /*1400*/  UIMAD.WIDE UR10, UR56, 0x4, UR60 ;  /* 0x00000004380a78a5 */ /* 0x000fe2000f8e023c */
[----:B------:R-:W-:Y:S01]  /*1410*/  LOP3.LUT R12, R8, 0x40, RZ, 0xfc, !PT ;  /* 0x00000040080c7812 */ /* 0x000fe200078efcff */
[C---:B------:R-:W-:Y:S01]  /*1420*/  IMAD.WIDE.U32 R2, R19.reuse, UR8, R2 ;  /* 0x0000000813027c25 */ /* 0x040fe2000f8e0002 */
[----:B------:R-:W-:Y:S02]  /*1430*/  LEA.HI.X.SX32 R7, R10, R11, 0x1, P0 ;  /* 0x0000000b0a077211 */ /* 0x000fe400000f0eff */
[----:B-----5:R-:W-:Y:S01]  /*1440*/  LEA R238, P0, R0, UR18, 0x2 ;  /* 0x0000001200ee7c11 */ /* 0x020fe2000f8010ff */
[C---:B------:R-:W-:Y:S01]  /*1450*/  IMAD R6, R19.reuse, UR9, R3 ;  /* 0x0000000913067c24 */ /* 0x040fe2000f8e0203 */
[----:B--2---:R-:W-:Y:S01]  /*1460*/  LEA R242, P2, R4, UR22, 0x1 ;  /* 0x0000001604f27c11 */ /* 0x004fe2000f8408ff */
[----:B------:R-:W-:Y:S01]  /*1470*/  IMAD R3, R19, UR13, R5 ;  /* 0x0000000d13037c24 */ /* 0x000fe2000f8e0205 */
[----:B------:R-:W-:-:S02]  /*1480*/  LEA.HI.X R239, R0, UR19, R7, 0x2, P0 ;  /* 0x0000001300ef7c11 */ /* 0x000fc400080f1407 */
[----:B------:R-:W-:Y:S02]  /*1490*/  IADD3 R14, P0, PT, R19, 0x40, RZ ;  /* 0x00000040130e7810 */ /* 0x000fe40007f1e0ff */
[----:B----4-:R-:W-:Y:S02]  /*14a0*/  LEA R240, P1, R2, UR20, 0x1 ;  /* 0x0000001402f07c11 */ /* 0x010fe4000f8208ff */
        /* <DEDUP_REMOVED lines=18> */
.L_x_430:
[----:B------:R-:W1:Y:S01]  /*15d0*/  LDCU.64 UR12, c[0x0][0x5c0] ;  /* 0x0000b800ff0c77ac */ /* 0x000e620008000a00 */
[----:B------:R-:W-:-:S04]  /*15e0*/  UIADD3 UR8, UPT, UPT, UR44, UR46, URZ ;  /* 0x0000002e2c087290 */ /* 0x000fc8000fffe0ff */
[----:B-1----:R-:W-:Y:S02]  /*15f0*/  UIMAD.WIDE.U32 UR16, UR8, UR12, URZ ;  /* 0x0000000c081072a5 */ /* 0x002fe4000f8e00ff */
[----:B------:R-:W-:-:S04]  /*1600*/  UIMAD UR8, UR8, UR13, URZ ;  /* 0x0000000d080872a4 */ /* 0x000fc8000f8e02ff */
[----:B------:R-:W-:-:S06]  /*1610*/  UIADD3 UR8, UPT, UPT, UR17, UR8, URZ ;  /* 0x0000000811087290 */ /* 0x000fcc000fffe0ff */
[----:B------:R-:W-:Y:S02]  /*1620*/  MOV R0, UR8 ;  /* 0x0000000800007c02 */ /* 0x000fe40008000f00 */
.L_x_431:
        /* <DEDUP_REMOVED lines=13> */
.L_x_432:
[----:B------:R-:W1:Y:S01]  /*1700*/  LDCU.64 UR10, c[0x0][0x5c8] ;  /* 0x0000b900ff0a77ac */ /* 0x000e620008000a00 */
[----:B------:R-:W-:-:S04]  /*1710*/  UIADD3 UR44, UPT, UPT, UR44, UR46, URZ ;  /* 0x0000002e2c2c7290 */ /* 0x000fc8000fffe0ff */
[----:B-1----:R-:W-:Y:S02]  /*1720*/  UIMAD.WIDE.U32 UR14, UR44, UR10, URZ ;  /* 0x0000000a2c0e72a5 */ /* 0x002fe4000f8e00ff */
[----:B------:R-:W-:-:S04]  /*1730*/  UIMAD UR44, UR44, UR11, URZ ;  /* 0x0000000b2c2c72a4 */ /* 0x000fc8000f8e02ff */
[----:B------:R-:W-:-:S06]  /*1740*/  UIADD3 UR44, UPT, UPT, UR15, UR44, URZ ;  /* 0x0000002c0f2c7290 */ /* 0x000fcc000fffe0ff */
[----:B------:R-:W-:-:S07]  /*1750*/  MOV R10, UR44 ;  /* 0x0000002c000a7c02 */ /* 0x000fce0008000f00 */
.L_x_433:
        /* <DEDUP_REMOVED lines=30> */
.L_x_435:
[----:B------:R-:W-:Y:S05]  /*1940*/  BSYNC.RECONVERGENT B0 ;  /* 0x0000000000007941 */ /* 0x000fea0003800200 */
.L_x_434:
        /* <DEDUP_REMOVED lines=17> */
.L_x_437:
[----:B------:R-:W-:Y:S05]  /*1a60*/  BSYNC.RECONVERGENT B0 ;  /* 0x0000000000007941 */ /* 0x000fea0003800200 */
.L_x_436:
        /* <DEDUP_REMOVED lines=27> */
.L_x_439:
[----:B------:R-:W-:Y:S05]  /*1c20*/  BSYNC.RECONVERGENT B0 ;  /* 0x0000000000007941 */ /* 0x000fea0003800200 */
.L_x_438:
        /* <DEDUP_REMOVED lines=18> */
.L_x_429:
        /* <DEDUP_REMOVED lines=50> */
.L_x_443:
[----:B------:R2:W-:Y:S01]  /*2070*/  STS.128 [R0+0x13000], RZ ;  /* 0x013000ff00007388 */ /* 0x0005e20000000c00 */
[----:B------:R-:W-:Y:S05]  /*2080*/  BRA `(.L_x_444) ;  /* 0x00000000000c7947 */ /* 0x000fea0003800000 */
.L_x_442:
[----:B------:R1:W-:Y:S04]  /*2090*/  STS.128 [R0+0xf000], RZ ;  /* 0x00f000ff00007388 */ /* 0x0003e80000000c00 */
[----:B------:R1:W-:Y:S04]  /*20a0*/  STS.128 [R0+0x11000], RZ ;  /* 0x011000ff00007388 */ /* 0x0003e80000000c00 */
[----:B------:R1:W-:Y:S02]  /*20b0*/  STS.128 [R0+0x13000], RZ ;  /* 0x013000ff00007388 */ /* 0x0003e40000000c00 */
.L_x_444:
[----:B------:R-:W-:Y:S05]  /*20c0*/  BSYNC.RECONVERGENT B0 ;  /* 0x0000000000007941 */ /* 0x000fea0003800200 */
.L_x_441:
        /* <DEDUP_REMOVED lines=34> */
.L_x_447:
[----:B------:R3:W-:Y:S02]  /*22f0*/  STS.128 [R0+0x14000], RZ ;  /* 0x014000ff00007388 */ /* 0x0007e40000000c00 */
.L_x_446:
[----:B------:R-:W-:Y:S05]  /*2300*/  BSYNC.RECONVERGENT B0 ;  /* 0x0000000000007941 */ /* 0x000fea0003800200 */
.L_x_445:
        /* <DEDUP_REMOVED lines=25> */
.L_x_450:
[----:B------:R1:W-:Y:S01]  /*24a0*/  STS.128 [R0+0x8000], RZ ;  /* 0x008000ff00007388 */ /* 0x0003e20000000c00 */
[----:B------:R-:W-:Y:S05]  /*24b0*/  BRA `(.L_x_451) ;  /* 0x00000000000c7947 */ /* 0x000fea0003800000 */
.L_x_449:
[----:B------:R1:W-:Y:S04]  /*24c0*/  STS.128 [R0+0x6000], RZ ;  /* 0x006000ff00007388 */ /* 0x0003e80000000c00 */
[----:B------:R1:W-:Y:S04]  /*24d0*/  STS.128 [R0+0x7000], RZ ;  /* 0x007000ff00007388 */ /* 0x0003e80000000c00 */
[----:B------:R1:W-:Y:S02]  /*24e0*/  STS.128 [R0+0x8000], RZ ;  /* 0x008000ff00007388 */ /* 0x0003e40000000c00 */
.L_x_451:
[----:B------:R-:W-:Y:S05]  /*24f0*/  BSYNC.RECONVERGENT B0 ;  /* 0x0000000000007941 */ /* 0x000fea0003800200 */
.L_x_448:
        /* <DEDUP_REMOVED lines=23> */
.L_x_454:
[----:B------:R1:W-:Y:S01]  /*2670*/  STS.128 [R236+0x2000], RZ ;  /* 0x002000ffec007388 */ /* 0x0003e20000000c00 */
[----:B------:R-:W-:Y:S05]  /*2680*/  BRA `(.L_x_455) ;  /* 0x00000000000c7947 */ /* 0x000fea0003800000 */
.L_x_453:
[----:B------:R1:W-:Y:S04]  /*2690*/  STS.128 [R236], RZ ;  /* 0x000000ffec007388 */ /* 0x0003e80000000c00 */
[----:B------:R1:W-:Y:S04]  /*26a0*/  STS.128 [R236+0x1000], RZ ;  /* 0x001000ffec007388 */ /* 0x0003e80000000c00 */
[----:B------:R1:W-:Y:S02]  /*26b0*/  STS.128 [R236+0x2000], RZ ;  /* 0x002000ffec007388 */ /* 0x0003e40000000c00 */
.L_x_455:
[----:B------:R-:W-:Y:S05]  /*26c0*/  BSYNC.RECONVERGENT B0 ;  /* 0x0000000000007941 */ /* 0x000fea0003800200 */
.L_x_452:
        /* <DEDUP_REMOVED lines=60> */
.L_x_458:
[----:B------:R3:W-:Y:S01]  /*2a90*/  STS.128 [R0+0xd000], RZ ;  /* 0x00d000ff00007388 */ /* 0x0007e20000000c00 */
[----:B------:R-:W-:Y:S05]  /*2aa0*/  BRA `(.L_x_459) ;  /* 0x00000000000c7947 */ /* 0x000fea0003800000 */
.L_x_457:
[----:B------:R1:W-:Y:S04]  /*2ab0*/  STS.128 [R0+0x9000], RZ ;  /* 0x009000ff00007388 */ /* 0x0003e80000000c00 */
[----:B------:R1:W-:Y:S04]  /*2ac0*/  STS.128 [R0+0xb000], RZ ;  /* 0x00b000ff00007388 */ /* 0x0003e80000000c00 */
[----:B------:R1:W-:Y:S02]  /*2ad0*/  STS.128 [R0+0xd000], RZ ;  /* 0x00d000ff00007388 */ /* 0x0003e40000000c00 */
.L_x_459:
[----:B------:R-:W-:Y:S05]  /*2ae0*/  BSYNC.RECONVERGENT B0 ;  /* 0x0000000000007941 */ /* 0x000fea0003800200 */
.L_x_456:
        /* <DEDUP_REMOVED lines=33> */
.L_x_462:
[----:B------:R2:W-:Y:S02]  /*2d00*/  STS.128 [R0+0xe000], RZ ;  /* 0x00e000ff00007388 */ /* 0x0005e40000000c00 */
.L_x_461:
[----:B------:R-:W-:Y:S05]  /*2d10*/  BSYNC.RECONVERGENT B0 ;  /* 0x0000000000007941 */ /* 0x000fea0003800200 */
.L_x_460:
[----:B------:R-:W0:Y:S01]  /*2d20*/  LDGDEPBAR ;  /* 0x00000000000079af */ /* 0x000e220000000000 */
[----:B------:R-:W1:Y:S01]  /*2d30*/  LDC.64 R10, c[0x0][0x528] ;  /* 0x00014a00ff0a7b82 */ /* 0x000e620000000a00 */
[----:B------:R-:W1:Y:S01]  /*2d40*/  S2R R231, SR_TID.X ;  /* 0x0000000000e77919 */ /* 0x000e620000002100 */
[----:B------:R-:W-:Y:S01]  /*2d50*/  IMAD.SHL.U32 R7, R21, 0x20, RZ ;  /* 0x0000002015077824 */ /* 0x000fe200078e00ff */
[----:B------:R-:W-:Y:S01]  /*2d60*/  LOP3.LUT R245, R245, 0x1, RZ, 0xc0, !PT ;  /* 0x00000001f5f57812 */ /* 0x000fe200078ec0ff */
[----:B-1234-:R-:W-:Y:S02]  /*2d70*/  IMAD.U32 R0, RZ, RZ, UR47 ;  /* 0x0000002fff007e24 */ /* 0x01efe4000f8e00ff */
[C---:B------:R-:W-:Y:S02]  /*2d80*/  IMAD.SHL.U32 R2, R21.reuse, 0x10, RZ ;  /* 0x0000001015027824 */ /* 0x040fe400078e00ff */
[C---:B------:R-:W-:Y:S01]  /*2d90*/  IMAD.SHL.U32 R12, R21.reuse, 0x4, RZ ;  /* 0x00000004150c7824 */ /* 0x040fe200078e00ff */
[----:B------:R-:W-:Y:S01]  /*2da0*/  LOP3.LUT P0, RZ, R21, 0x4, RZ, 0xc0, !PT ;  /* 0x0000000415ff7812 */ /* 0x000fe2000780c0ff */
[----:B------:R-:W-:Y:S01]  /*2db0*/  UIMAD UR48, UR30, UR48, UR29 ;  /* 0x000000301e3072a4 */ /* 0x000fe2000f8e021d */
[----:B------:R-:W1:Y:S01]  /*2dc0*/  LDC R246, c[0x0][0x44c] ;  /* 0x00011300fff67b82 */ /* 0x000e620000000800 */
[----:B------:R-:W2:Y:S01]  /*2dd0*/  LDCU UR15, c[0x0][0x3b0] ;  /* 0x00007600ff0f77ac */ /* 0x000ea20008000800 */
[----:B------:R-:W-:-:S02]  /*2de0*/  UIADD3 UR36, UPT, UPT, UR36, 0x80, URZ ;  /* 0x0000008024247890 */ /* 0x000fc4000fffe0ff */
[----:B------:R-:W-:Y:S01]  /*2df0*/  USHF.L.U32 UR52, UR52, 0x3, URZ ;  /* 0x0000000334347899 */ /* 0x000fe200080006ff */
[----:B------:R-:W3:Y:S01]  /*2e00*/  LDCU UR8, c[0x0][0x440] ;  /* 0x00008800ff0877ac */ /* 0x000ee20008000800 */
[----:B------:R-:W-:-:S04]  /*2e10*/  DEPBAR.LE SB0, 0x1 ;  /* 0x000080400000791a */ /* 0x000fc80000000000 */
[----:B------:R-:W-:Y:S06]  /*2e20*/  BAR.SYNC.DEFER_BLOCKING 0x0 ;  /* 0x0000000000007b1d */ /* 0x000fec0000010000 */
[----:B------:R-:W4:Y:S01]  /*2e30*/  LDCU UR9, c[0x0][0x3e0] ;  /* 0x00007c00ff0977ac */ /* 0x000f220008000800 */
[----:B------:R-:W1:Y:S01]  /*2e40*/  LDCU UR14, c[0x0][0x45c] ;  /* 0x00008b80ff0e77ac */ /* 0x000e620008000800 */
[----:B------:R-:W1:Y:S01]  /*2e50*/  LDCU.U8 UR13, c[0x0][0x4f8] ;  /* 0x00009f00ff0d77ac */ /* 0x000e620008000000 */
[----:B------:R-:W3:Y:S04]  /*2e60*/  LDG.E.64 R8, desc[UR40][R10.64+0x8] ;  /* 0x000008280a087981 */ /* 0x000ee8000c1e1b00 */
[----:B------:R-:W4:Y:S01]  /*2e70*/  LDG.E.64 R10, desc[UR40][R10.64] ;  /* 0x000000280a0a7981 */ /* 0x000f22000c1e1b00 */
[C---:B------:R-:W-:Y:S01]  /*2e80*/  LOP3.LUT R3, R7.reuse, 0x20, RZ, 0xc0, !PT ;  /* 0x0000002007037812 */ /* 0x040fe200078ec0ff */
[----:B------:R-:W-:Y:S01]  /*2e90*/  IMAD R245, R0, 0x4, R245 ;  /* 0x0000000400f57824 */ /* 0x000fe200078e02f5 */
[----:B------:R-:W-:Y:S01]  /*2ea0*/  LOP3.LUT R5, R7, 0x120, RZ, 0xc0, !PT ;  /* 0x0000012007057812 */ /* 0x000fe200078ec0ff */
[----:B------:R-:W-:Y:S01]  /*2eb0*/  IMAD.SHL.U32 R13, R231, 0x20, RZ ;  /* 0x00000020e70d7824 */ /* 0x000fe200078e00ff */
[--C-:B------:R-:W-:Y:S01]  /*2ec0*/  LOP3.LUT R0, R3, 0x3c00, R2.reuse, 0xf8, !PT ;  /* 0x00003c0003007812 */ /* 0x100fe200078ef802 */
[C---:B------:R-:W-:Y:S01]  /*2ed0*/  IMAD.SHL.U32 R14, R231.reuse, 0x4, RZ ;  /* 0x00000004e70e7824 */ /* 0x040fe200078e00ff */
[----:B------:R-:W-:Y:S01]  /*2ee0*/  SHF.R.U32.HI R3, RZ, 0x4, R21 ;  /* 0x00000004ff037819 */ /* 0x000fe20000011615 */
[----:B------:R-:W-:Y:S01]  /*2ef0*/  IMAD.SHL.U32 R17, R231, 0x2, RZ ;  /* 0x00000002e7117824 */ /* 0x000fe200078e00ff */
[--C-:B------:R-:W-:Y:S01]  /*2f00*/  LOP3.LUT R5, R5, 0x200, R2.reuse, 0xf8, !PT ;  /* 0x0000020005057812 */ /* 0x100fe200078ef802 */
[----:B------:R-:W-:Y:S01]  /*2f10*/  USHF.L.U32 UR48, UR48, 0x5, URZ ;  /* 0x0000000530307899 */ /* 0x000fe200080006ff */
[----:B------:R-:W-:Y:S01]  /*2f20*/  LOP3.LUT R12, R12, 0x18, RZ, 0xc0, !PT ;  /* 0x000000180c0c7812 */ /* 0x000fe200078ec0ff */
[----:B------:R-:W-:Y:S01]  /*2f30*/  IMAD.MOV.U32 R229, RZ, RZ, 0x20 ;  /* 0x00000020ffe57424 */ /* 0x000fe200078e00ff */
[----:B------:R-:W-:Y:S01]  /*2f40*/  LOP3.LUT R2, R0, 0x100, R2, 0xf8, !PT ;  /* 0x0000010000027812 */ /* 0x000fe200078ef802 */
[----:B------:R-:W-:Y:S01]  /*2f50*/  USHF.R.S32.HI UR16, URZ, 0x1f, UR48 ;  /* 0x0000001fff107899 */ /* 0x000fe20008011430 */
[----:B------:R-:W-:Y:S01]  /*2f60*/  LOP3.LUT R0, R3, 0x8, RZ, 0xc0, !PT ;  /* 0x0000000803007812 */ /* 0x000fe200078ec0ff */
[----:B------:R-:W-:Y:S01]  /*2f70*/  IMAD.MOV.U32 R228, RZ, RZ, 0x20 ;  /* 0x00000020ffe47424 */ /* 0x000fe200078e00ff */
[----:B------:R-:W-:Y:S01]  /*2f80*/  LOP3.LUT R4, R12, 0xc0, R7, 0xf8, !PT ;  /* 0x000000c00c047812 */ /* 0x000fe200078ef807 */
[----:B------:R-:W-:Y:S01]  /*2f90*/  IMAD.MOV.U32 R237, RZ, RZ, R236 ;  /* 0x000000ffffed7224 */ /* 0x000fe200078e00ec */
[----:B------:R-:W-:-:S02]  /*2fa0*/  LOP3.LUT R0, R0, 0x10, R21, 0xf8, !PT ;  /* 0x0000001000007812 */ /* 0x000fc400078ef815 */
[----:B------:R-:W-:Y:S02]  /*2fb0*/  CS2R R126, SRZ ;  /* 0x00000000007e7805 */ /* 0x000fe4000001ff00 */
[C---:B------:R-:W-:Y:S02]  /*2fc0*/  LOP3.LUT R3, R4.reuse, 0x8, R21, 0x78, !PT ;  /* 0x0000000804037812 */ /* 0x040fe400078e7815 */
[----:B------:R-:W-:Y:S02]  /*2fd0*/  CS2R R124, SRZ ;  /* 0x00000000007c7805 */ /* 0x000fe4000001ff00 */
[----:B------:R-:W-:Y:S02]  /*2fe0*/  LOP3.LUT R4, R4, 0x8, R16, 0x78, !PT ;  /* 0x0000000804047812 */ /* 0x000fe400078e7810 */
[----:B------:R-:W-:Y:S02]  /*2ff0*/  CS2R R130, SRZ ;  /* 0x0000000000827805 */ /* 0x000fe4000001ff00 */
[----:B------:R-:W-:-:S02]  /*3000*/  LOP3.LUT R0, R0, 0xc0, R7, 0xf8, !PT ;  /* 0x000000c000007812 */ /* 0x000fc400078ef807 */
[----:B------:R-:W-:Y:S02]  /*3010*/  CS2R R128, SRZ ;  /* 0x0000000000807805 */ /* 0x000fe4000001ff00 */
[----:B------:R-:W-:Y:S02]  /*3020*/  LOP3.LUT R6, R13, 0xc0, RZ, 0xc0, !PT ;  /* 0x000000c00d067812 */ /* 0x000fe400078ec0ff */
[----:B------:R-:W-:Y:S02]  /*3030*/  CS2R R122, SRZ ;  /* 0x00000000007a7805 */ /* 0x000fe4000001ff00 */
[----:B------:R-:W-:Y:S01]  /*3040*/  LOP3.LUT R4, R5, R4, RZ, 0xfc, !PT ;  /* 0x0000000405047212 */ /* 0x000fe200078efcff */
[----:B------:R-:W-:Y:S01]  /*3050*/  IMAD.SHL.U32 R5, R231, 0x10, RZ ;  /* 0x00000010e7057824 */ /* 0x000fe200078e00ff */
[----:B------:R-:W-:Y:S02]  /*3060*/  LOP3.LUT R3, R2, R3, RZ, 0xfc, !PT ;  /* 0x0000000302037212 */ /* 0x000fe400078efcff */
[----:B------:R-:W-:-:S02]  /*3070*/  CS2R R120, SRZ ;  /* 0x0000000000787805 */ /* 0x000fc4000001ff00 */
[----:B------:R-:W-:Y:S02]  /*3080*/  LOP3.LUT R0, R0, R12, RZ, 0x3c, !PT ;  /* 0x0000000c00007212 */ /* 0x000fe400078e3cff */
[----:B------:R-:W-:Y:S02]  /*3090*/  CS2R R118, SRZ ;  /* 0x0000000000767805 */ /* 0x000fe4000001ff00 */
[----:B------:R-:W-:Y:S02]  /*30a0*/  LOP3.LUT R6, R6, 0x18, R14, 0xf8, !PT ;  /* 0x0000001806067812 */ /* 0x000fe400078ef80e */
[----:B------:R-:W-:Y:S02]  /*30b0*/  CS2R R116, SRZ ;  /* 0x0000000000747805 */ /* 0x000fe4000001ff00 */
[----:B------:R-:W-:Y:S02]  /*30c0*/  LOP3.LUT R2, R13, 0x120, RZ, 0xc0, !PT ;  /* 0x000001200d027812 */ /* 0x000fe400078ec0ff */
[----:B------:R-:W-:-:S02]  /*30d0*/  CS2R R110, SRZ ;  /* 0x00000000006e7805 */ /* 0x000fc4000001ff00 */
[----:B------:R-:W-:Y:S02]  /*30e0*/  SHF.R.U32.HI R15, RZ, 0x1, R231 ;  /* 0x00000001ff0f7819 */ /* 0x000fe400000116e7 */
[----:B------:R-:W-:Y:S02]  /*30f0*/  CS2R R108, SRZ ;  /* 0x00000000006c7805 */ /* 0x000fe4000001ff00 */
[----:B------:R-:W-:Y:S02]  /*3100*/  LOP3.LUT R224, R0, 0x120, R7, 0xf8, !PT ;  /* 0x0000012000e07812 */ /* 0x000fe400078ef807 */
[----:B------:R-:W-:Y:S02]  /*3110*/  CS2R R114, SRZ ;  /* 0x0000000000727805 */ /* 0x000fe4000001ff00 */
[----:B------:R-:W-:Y:S02]  /*3120*/  LOP3.LUT R2, R2, 0x200, R5, 0xf8, !PT ;  /* 0x0000020002027812 */ /* 0x000fe400078ef805 */
[----:B------:R-:W-:-:S02]  /*3130*/  CS2R R112, SRZ ;  /* 0x0000000000707805 */ /* 0x000fc4000001ff00 */
[----:B------:R-:W-:Y:S02]  /*3140*/  LOP3.LUT R0, R6, 0x8, R15, 0x78, !PT ;  /* 0x0000000806007812 */ /* 0x000fe400078e780f */
[----:B------:R-:W-:Y:S02]  /*3150*/  CS2R R106, SRZ ;  /* 0x00000000006a7805 */ /* 0x000fe4000001ff00 */
[----:B------:R-:W-:Y:S02]  /*3160*/  LEA R226, R3, UR5, 0x1 ;  /* 0x0000000503e27c11 */ /* 0x000fe4000f8e08ff */
[----:B------:R-:W-:Y:S02]  /*3170*/  CS2R R104, SRZ ;  /* 0x0000000000687805 */ /* 0x000fe4000001ff00 */
[----:B------:R-:W-:Y:S02]  /*3180*/  LOP3.LUT R230, R2, R0, RZ, 0xfc, !PT ;  /* 0x0000000002e67212 */ /* 0x000fe400078efcff */
[----:B------:R-:W-:-:S02]  /*3190*/  CS2R R102, SRZ ;  /* 0x0000000000667805 */ /* 0x000fc4000001ff00 */
[----:B------:R-:W-:Y:S01]  /*31a0*/  LOP3.LUT R5, R5, 0x1c0, RZ, 0xc0, !PT ;  /* 0x000001c005057812 */ /* 0x000fe200078ec0ff */
[C---:B------:R-:W-:Y:S01]  /*31b0*/  VIADD R2, R226.reuse, 0xf000 ;  /* 0x0000f000e2027836 */ /* 0x040fe20000000000 */
[----:B------:R-:W1:Y:S01]  /*31c0*/  LDSM.16.M88.4 R176, [R226+0xf000] ;  /* 0x00f00000e2b0783b */ /* 0x000e620000000200 */
[----:B------:R-:W-:Y:S01]  /*31d0*/  VIADD R220, R226, 0xf020 ;  /* 0x0000f020e2dc7836 */ /* 0x000fe20000000000 */
[----:B------:R-:W-:Y:S01]  /*31e0*/  LOP3.LUT R13, R13, 0x7400, RZ, 0xc0, !PT ;  /* 0x000074000d0d7812 */ /* 0x000fe200078ec0ff */
[----:B------:R-:W-:Y:S01]  /*31f0*/  @P0 VIADD R220, R2, 0xffffffe0 ;  /* 0xffffffe002dc0836 */ /* 0x000fe20000000000 */
[----:B------:R-:W1:Y:S01]  /*3200*/  LDSM.16.M88.4 R180, [R226+0xf400] ;  /* 0x00f40000e2b4783b */ /* 0x000e620000000200 */
[--C-:B------:R-:W-:Y:S02]  /*3210*/  LOP3.LUT R0, R5, 0x38, R17.reuse, 0xf8, !PT ;  /* 0x0000003805007812 */ /* 0x100fe400078ef811 */
[----:B------:R-:W-:Y:S02]  /*3220*/  CS2R R100, SRZ ;  /* 0x0000000000647805 */ /* 0x000fe4000001ff00 */
[----:B------:R-:W-:Y:S01]  /*3230*/  LOP3.LUT R3, R13, 0x6, R17, 0xf8, !PT ;  /* 0x000000060d037812 */ /* 0x000fe200078ef811 */
[----:B------:R-:W1:Y:S01]  /*3240*/  LDSM.16.M88.4 R184, [R220] ;  /* 0x00000000dcb8783b */ /* 0x000e620000000200 */
[----:B------:R-:W-:-:S02]  /*3250*/  LOP3.LUT R0, R0, 0x20, R15, 0x78, !PT ;  /* 0x0000002000007812 */ /* 0x000fc400078e780f */
[----:B------:R-:W-:Y:S02]  /*3260*/  CS2R R94, SRZ ;  /* 0x00000000005e7805 */ /* 0x000fe4000001ff00 */
[----:B------:R-:W-:Y:S01]  /*3270*/  SEL R229, R229, 0xffffffe0, !P0 ;  /* 0xffffffe0e5e57807 */ /* 0x000fe20004000000 */
[----:B------:R-:W1:Y:S01]  /*3280*/  LDSM.16.M88.4 R188, [R220+0x400] ;  /* 0x00040000dcbc783b */ /* 0x000e620000000200 */
[----:B------:R-:W-:Y:S02]  /*3290*/  LOP3.LUT R0, R3, R0, RZ, 0xfc, !PT ;  /* 0x0000000003007212 */ /* 0x000fe400078efcff */
[----:B------:R-:W-:Y:S02]  /*32a0*/  CS2R R92, SRZ ;  /* 0x00000000005c7805 */ /* 0x000fe4000001ff00 */
[----:B------:R-:W-:Y:S01]  /*32b0*/  LEA R225, R4, UR5, 0x1 ;  /* 0x0000000504e17c11 */ /* 0x000fe2000f8e08ff */
[----:B------:R-:W1:Y:S01]  /*32c0*/  LDSM.16.M88.4 R200, [R220+0x2000] ;  /* 0x00200000dcc8783b */ /* 0x000e620000000200 */
[----:B------:R-:W-:-:S02]  /*32d0*/  LEA R224, R224, UR5, 0x1 ;  /* 0x00000005e0e07c11 */ /* 0x000fc4000f8e08ff */
[----:B------:R-:W-:Y:S02]  /*32e0*/  CS2R R98, SRZ ;  /* 0x0000000000627805 */ /* 0x000fe4000001ff00 */
[----:B------:R-:W-:Y:S01]  /*32f0*/  LOP3.LUT P0, RZ, R231, 0x2, RZ, 0xc0, !PT ;  /* 0x00000002e7ff7812 */ /* 0x000fe2000780c0ff */
        /* <DEDUP_REMOVED lines=28> */
[----:B------:R3:W-:Y:S01]  /*34c0*/  STL [R1+0x4], R0 ;  /* 0x0000040001007387 */ /* 0x0007e20000100800 */
        /* <DEDUP_REMOVED lines=8> */
[----:B------:R-:W-:Y:S01]  /*3550*/  VIADD R245, R245, 0xfffffffc ;  /* 0xfffffffcf5f57836 */ /* 0x000fe20000000000 */
[----:B------:R-:W-:Y:S01]  /*3560*/  SEL R228, R228, 0xffffffe0, !P0 ;  /* 0xffffffe0e4e47807 */ /* 0x000fe20004000000 */
[----:B------:R-:W-:Y:S01]  /*3570*/  VIADD R225, R225, UR12 ;  /* 0x0000000ce1e17c36 */ /* 0x000fe20008000000 */
[----:B------:R-:W-:Y:S01]  /*3580*/  UISETP.GE.AND UP1, UPT, UR36, UR43, UPT ;  /* 0x0000002b2400728c */ /* 0x000fe2000bf26270 */
[----:B------:R-:W-:Y:S01]  /*3590*/  VIADD R224, R224, UR12 ;  /* 0x0000000ce0e07c36 */ /* 0x000fe20008000000 */
[----:B--2---:R-:W-:Y:S01]  /*35a0*/  USHF.L.U32 UR15, UR15, 0x6, URZ ;  /* 0x000000060f0f7899 */ /* 0x004fe200080006ff */
[----:B------:R-:W-:Y:S01]  /*35b0*/  IMAD.IADD R227, R226, 0x1, R229 ;  /* 0x00000001e2e37824 */ /* 0x000fe200078e02e5 */
[----:B---3--:R-:W-:-:S04]  /*35c0*/  IADD3 R248, P2, P1, R8, UR48, R248 ;  /* 0x0000003008f87c10 */ /* 0x008fc8000f95e0f8 */
[----:B------:R-:W-:Y:S01]  /*35d0*/  IADD3.X R0, PT, PT, R9, UR16, RZ, P2, P1 ;  /* 0x0000001009007c10 */ /* 0x000fe200097e24ff */
[----:B------:R-:W2:Y:S01]  /*35e0*/  LDCU UR16, c[0x0][0x590] ;  /* 0x0000b200ff1077ac */ /* 0x000ea20008000800 */
[C---:B------:R-:W-:Y:S01]  /*35f0*/  LOP3.LUT P1, RZ, R231.reuse, 0x4, RZ, 0xc0, !PT ;  /* 0x00000004e7ff7812 */ /* 0x040fe2000782c0ff */
[----:B------:R-:W-:Y:S01]  /*3600*/  IMAD.WIDE.U32 R248, R248, -0x2daee0ad, RZ ;  /* 0xd2511f53f8f87825 */ /* 0x000fe200078e00ff */
[----:B------:R-:W-:Y:S01]  /*3610*/  LOP3.LUT P2, RZ, R231, 0x8, RZ, 0xc0, !PT ;  /* 0x00000008e7ff7812 */ /* 0x000fe2000784c0ff */
[----:B------:R3:W-:Y:S01]  /*3620*/  STL [R1], R0 ;  /* 0x0000000001007387 */ /* 0x0007e20000100800 */
        /* <DEDUP_REMOVED lines=17> */
.L_x_465:
[----:B------:R-:W0:Y:S01]  /*3740*/  LDGDEPBAR ;  /* 0x00000000000079af */ /* 0x000e220000000000 */
[----:B------:R-:W-:Y:S01]  /*3750*/  IMAD.IADD R0, R225, 0x1, R229 ;  /* 0x00000001e1007824 */ /* 0x000fe200078e02e5 */
[----:B------:R-:W-:Y:S01]  /*3760*/  PLOP3.LUT P4, PT, PT, PT, UP1, 0x80, 0x8 ;  /* 0x000000000008781c */ /* 0x000fe20003f8f018 */
[----:B------:R-:W-:Y:S01]  /*3770*/  IMAD.SHL.U32 R2, R231, 0x2, RZ ;  /* 0x00000002e7027824 */ /* 0x000fe200078e00ff */
[----:B------:R-:W-:Y:S01]  /*3780*/  PLOP3.LUT P3, PT, PT, PT, UP1, 0x80, 0x8 ;  /* 0x000000000008781c */ /* 0x000fe20003f6f018 */
[----:B------:R-:W-:Y:S01]  /*3790*/  UISETP.NE.AND UP2, UPT, UR51, URZ, UPT ;  /* 0x000000ff3300728c */ /* 0x000fe2000bf45270 */
[----:B------:R-:W-:Y:S02]  /*37a0*/  SHF.R.U32.HI R3, RZ, 0x1, R231 ;  /* 0x00000001ff037819 */ /* 0x000fe400000116e7 */
[----:B------:R-:W-:Y:S02]  /*37b0*/  PLOP3.LUT P0, PT, PT, PT, UP1, 0x80, 0x8 ;  /* 0x000000000008781c */ /* 0x000fe40003f0f018 */
[----:B------:R-:W-:Y:S02]  /*37c0*/  PLOP3.LUT P6, PT, PT, PT, UP1, 0x80, 0x8 ;  /* 0x000000000008781c */ /* 0x000fe40003fcf018 */
[----:B------:R-:W-:Y:S03]  /*37d0*/  PLOP3.LUT P5, PT, PT, PT, UP1, 0x80, 0x8 ;  /* 0x000000000008781c */ /* 0x000fe60003faf018 */
[----:B------:R-:W-:Y:S02]  /*37e0*/  @P4 LOP3.LUT R2, R2, 0x6, RZ, 0xc0, !PT ;  /* 0x0000000602024812 */ /* 0x000fe400078ec0ff */
[----:B------:R-:W-:Y:S02]  /*37f0*/  PLOP3.LUT P4, PT, PT, PT, UP1, 0x80, 0x8 ;  /* 0x000000000008781c */ /* 0x000fe40003f8f018 */
[----:B------:R-:W-:Y:S02]  /*3800*/  @P3 LOP3.LUT R2, R2, 0x1e0, R3, 0xf8, !PT ;  /* 0x000001e002023812 */ /* 0x000fe400078ef803 */
[----:B------:R-:W2:Y:S01]  /*3810*/  LDL R3, [R1+0x4] ;  /* 0x0000040001037983 */ /* 0x000ea20000100800 */
[----:B------:R-:W-:Y:S01]  /*3820*/  PLOP3.LUT P3, PT, PT, PT, UP1, 0x80, 0x8 ;  /* 0x000000000008781c */ /* 0x000fe20003f6f018 */
[----:B------:R-:W-:Y:S04]  /*3830*/  DEPBAR.LE SB0, 0x0 ;  /* 0x000080000000791a */ /* 0x000fe80000000000 */
[----:B------:R-:W-:Y:S06]  /*3840*/  BAR.SYNC.DEFER_BLOCKING 0x0 ;  /* 0x0000000000007b1d */ /* 0x000fec0000010000 */
[----:B------:R-:W-:Y:S08]  /*3850*/  LDSM.16.M88.4 R32, [R225] ;  /* 0x00000000e120783b */ /* 0x000ff00000000200 */
[----:B------:R-:W1:Y:S08]  /*3860*/  LDSM.16.M88.4 R16, [R226+0x9000] ;  /* 0x00900000e210783b */ /* 0x000e700000000200 */
[----:B------:R-:W3:Y:S08]  /*3870*/  LDSM.16.M88.4 R28, [R225+0x800] ;  /* 0x00080000e11c783b */ /* 0x000ef00000000200 */
[----:B------:R-:W4:Y:S08]  /*3880*/  LDSM.16.M88.4 R132, [R226+0x9400] ;  /* 0x00940000e284783b */ /* 0x000f300000000200 */
[----:B------:R-:W-:Y:S08]  /*3890*/  LDSM.16.M88.4 R136, [R0] ;  /* 0x000000000088783b */ /* 0x000ff00000000200 */
[----:B------:R-:W4:Y:S01]  /*38a0*/  LDSM.16.M88.4 R140, [R227+0x9000] ;  /* 0x00900000e38c783b */ /* 0x000f220000000200 */
[-C--:B-1----:R-:W-:Y:S07]  /*38b0*/  HMMA.16816.F32.BF16 R4, R32, R16.reuse, RZ ;  /* 0x000000102004723c */ /* 0x082fee00000418ff */
[----:B------:R-:W1:Y:S01]  /*38c0*/  LDSM.16.M88.4 R144, [R0+0x800] ;  /* 0x000800000090783b */ /* 0x000e620000000200 */
[C---:B---3--:R-:W-:Y:S07]  /*38d0*/  HMMA.16816.F32.BF16 R8, R28.reuse, R16, RZ ;  /* 0x000000101c08723c */ /* 0x048fee00000418ff */
[----:B------:R-:W3:Y:S01]  /*38e0*/  LDSM.16.M88.4 R148, [R227+0x9400] ;  /* 0x00940000e394783b */ /* 0x000ee20000000200 */
[-C--:B------:R-:W-:Y:S07]  /*38f0*/  HMMA.16816.F32.BF16 R12, R28, R18.reuse, RZ ;  /* 0x000000121c0c723c */ /* 0x080fee00000418ff */
[----:B------:R-:W-:Y:S01]  /*3900*/  LDSM.16.M88.4 R152, [R225+0x1000] ;  /* 0x00100000e198783b */ /* 0x000fe20000000200 */
[C---:B------:R-:W-:Y:S07]  /*3910*/  HMMA.16816.F32.BF16 R16, R32.reuse, R18, RZ ;  /* 0x000000122010723c */ /* 0x040fee00000418ff */
[----:B------:R-:W3:Y:S01]  /*3920*/  LDSM.16.M88.4 R156, [R226+0xb000] ;  /* 0x00b00000e29c783b */ /* 0x000ee20000000200 */
[-C--:B----4-:R-:W-:Y:S07]  /*3930*/  HMMA.16816.F32.BF16 R20, R32, R132.reuse, RZ ;  /* 0x000000842014723c */ /* 0x090fee00000418ff */
[----:B------:R-:W4:Y:S01]  /*3940*/  LDSM.16.M88.4 R160, [R225+0x1800] ;  /* 0x00180000e1a0783b */ /* 0x000f220000000200 */
[C---:B------:R-:W-:Y:S07]  /*3950*/  HMMA.16816.F32.BF16 R24, R28.reuse, R132, RZ ;  /* 0x000000841c18723c */ /* 0x040fee00000418ff */
[----:B------:R-:W-:Y:S01]  /*3960*/  LDSM.16.M88.4 R164, [R0+0x1000] ;  /* 0x0010000000a4783b */ /* 0x000fe20000000200 */
[-C--:B------:R-:W-:Y:S07]  /*3970*/  HMMA.16816.F32.BF16 R28, R28, R134.reuse, RZ ;  /* 0x000000861c1c723c */ /* 0x080fee00000418ff */
[----:B------:R-:W-:Y:S01]  /*3980*/  LDSM.16.M88.4 R168, [R227+0xb000] ;  /* 0x00b00000e3a8783b */ /* 0x000fe20000000200 */
[----:B------:R-:W-:Y:S07]  /*3990*/  HMMA.16816.F32.BF16 R32, R32, R134, RZ ;  /* 0x000000862020723c */ /* 0x000fee00000418ff */
[----:B------:R-:W4:Y:S01]  /*39a0*/  LDSM.16.M88.4 R132, [R226+0xb400] ;  /* 0x00b40000e284783b */ /* 0x000f220000000200 */
[-C--:B------:R-:W-:Y:S07]  /*39b0*/  HMMA.16816.F32.BF16 R4, R136, R140.reuse, R4 ;  /* 0x0000008c8804723c */ /* 0x080fee0000041804 */
[----:B------:R-:W4:Y:S01]  /*39c0*/  LDSM.16.M88.4 R172, [R0+0x1800] ;  /* 0x0018000000ac783b */ /* 0x000f220000000200 */
[C---:B-1----:R-:W-:Y:S08]  /*39d0*/  HMMA.16816.F32.BF16 R8, R144.reuse, R140, R8 ;  /* 0x0000008c9008723c */ /* 0x042ff00000041808 */
[-C--:B------:R-:W-:Y:S08]  /*39e0*/  HMMA.16816.F32.BF16 R12, R144, R142.reuse, R12 ;  /* 0x0000008e900c723c */ /* 0x080ff0000004180c */
[C---:B------:R-:W-:Y:S01]  /*39f0*/  HMMA.16816.F32.BF16 R16, R136.reuse, R142, R16 ;  /* 0x0000008e8810723c */ /* 0x040fe20000041810 */
[----:B------:R-:W-:Y:S07]  /*3a00*/  LDSM.16.M88.4 R140, [R226+0xd000] ;  /* 0x00d00000e28c783b */ /* 0x000fee0000000200 */
[-C--:B---3--:R-:W-:Y:S08]  /*3a10*/  HMMA.16816.F32.BF16 R20, R136, R148.reuse, R20 ;  /* 0x000000948814723c */ /* 0x088ff00000041814 */
[C---:B------:R-:W-:Y:S08]  /*3a20*/  HMMA.16816.F32.BF16 R24, R144.reuse, R148, R24 ;  /* 0x000000949018723c */ /* 0x040ff00000041818 */
[-C--:B------:R-:W-:Y:S01]  /*3a30*/  HMMA.16816.F32.BF16 R28, R144, R150.reuse, R28 ;  /* 0x00000096901c723c */ /* 0x080fe2000004181c */
[----:B------:R-:W-:Y:S07]  /*3a40*/  LDSM.16.M88.4 R144, [R225+0x2800] ;  /* 0x00280000e190783b */ /* 0x000fee0000000200 */
[----:B------:R-:W-:Y:S01]  /*3a50*/  HMMA.16816.F32.BF16 R32, R136, R150, R32 ;  /* 0x000000968820723c */ /* 0x000fe20000041820 */
[----:B------:R-:W1:Y:S07]  /*3a60*/  LDSM.16.M88.4 R136, [R227+0xb400] ;  /* 0x00b40000e388783b */ /* 0x000e6e0000000200 */
[-C--:B------:R-:W-:Y:S01]  /*3a70*/  HMMA.16816.F32.BF16 R4, R152, R156.reuse, R4 ;  /* 0x0000009c9804723c */ /* 0x080fe20000041804 */
[----:B------:R-:W-:Y:S07]  /*3a80*/  LDSM.16.M88.4 R148, [R226+0xd400] ;  /* 0x00d40000e294783b */ /* 0x000fee0000000200 */
[C---:B----4-:R-:W-:Y:S08]  /*3a90*/  HMMA.16816.F32.BF16 R8, R160.reuse, R156, R8 ;  /* 0x0000009ca008723c */ /* 0x050ff00000041808 */
        /* <DEDUP_REMOVED lines=10> */
[----:B------:R4:W2:Y:S07]  /*3b40*/  LDSM.16.M88.4 R152, [R0+0x2000] ;  /* 0x002000000098783b */ /* 0x0008ae0000000200 */
[C---:B------:R-:W-:Y:S08]  /*3b50*/  HMMA.16816.F32.BF16 R8, R172.reuse, R168, R8 ;  /* 0x000000a8ac08723c */ /* 0x040ff00000041808 */
[-C--:B------:R-:W-:Y:S08]  /*3b60*/  HMMA.16816.F32.BF16 R12, R172, R170.reuse, R12 ;  /* 0x000000aaac0c723c */ /* 0x080ff0000004180c */
[C---:B------:R-:W-:Y:S01]  /*3b70*/  HMMA.16816.F32.BF16 R16, R164.reuse, R170, R16 ;  /* 0x000000aaa410723c */ /* 0x040fe20000041810 */
[----:B----4-:R-:W-:Y:S04]  /*3b80*/  IMAD.U32 R0, RZ, RZ, UR45 ;  /* 0x0000002dff007e24 */ /* 0x010fe8000f8e00ff */
[----:B------:R-:W-:Y:S01]  /*3b90*/  @P0 IMAD R0, R0, 0x80, R2 ;  /* 0x0000008000000824 */ /* 0x000fe200078e0202 */
[----:B------:R-:W-:Y:S02]  /*3ba0*/  PLOP3.LUT P0, PT, PT, PT, UP1, 0x80, 0x8 ;  /* 0x000000000008781c */ /* 0x000fe40003f0f018 */
[-C--:B-1----:R-:W-:Y:S03]  /*3bb0*/  HMMA.16816.F32.BF16 R20, R164, R136.reuse, R20 ;  /* 0x00000088a414723c */ /* 0x082fe60000041814 */
[----:B------:R-:W-:Y:S05]  /*3bc0*/  @P6 ISETP.GE.AND P6, PT, R0, UR43, PT ;  /* 0x0000002b00006c0c */ /* 0x000fea000bfc6270 */
[C---:B------:R-:W-:Y:S08]  /*3bd0*/  HMMA.16816.F32.BF16 R24, R172.reuse, R136, R24 ;  /* 0x00000088ac18723c */ /* 0x040ff00000041818 */
[-C--:B------:R-:W-:Y:S08]  /*3be0*/  HMMA.16816.F32.BF16 R28, R172, R138.reuse, R28 ;  /* 0x0000008aac1c723c */ /* 0x080ff0000004181c */
[----:B------:R-:W-:Y:S04]  /*3bf0*/  HMMA.16816.F32.BF16 R32, R164, R138, R32 ;  /* 0x0000008aa420723c */ /* 0x000fe80000041820 */
[----:B------:R-:W-:Y:S04]  /*3c00*/  SHF.R.U32.HI R138, RZ, 0x6, R231 ;  /* 0x00000006ff8a7819 */ /* 0x000fe800000116e7 */
[-C--:B---3--:R-:W-:Y:S08]  /*3c10*/  HMMA.16816.F32.BF16 R4, R132, R140.reuse, R4 ;  /* 0x0000008c8404723c */ /* 0x088ff00000041804 */
[C---:B------:R-:W-:Y:S04]  /*3c20*/  HMMA.16816.F32.BF16 R8, R144.reuse, R140, R8 ;  /* 0x0000008c9008723c */ /* 0x040fe80000041808 */
[----:B------:R-:W-:Y:S04]  /*3c30*/  VIADD R140, R245, 0x2 ;  /* 0x00000002f58c7836 */ /* 0x000fe80000000000 */
[-C--:B------:R-:W-:Y:S03]  /*3c40*/  HMMA.16816.F32.BF16 R12, R144, R142.reuse, R12 ;  /* 0x0000008e900c723c */ /* 0x080fe6000004180c */
[----:B------:R-:W-:Y:S05]  /*3c50*/  IMAD.WIDE.U32 R140, R140, -0x326172a9, RZ ;  /* 0xcd9e8d578c8c7825 */ /* 0x000fea00078e00ff */
[C---:B------:R-:W-:Y:S01]  /*3c60*/  HMMA.16816.F32.BF16 R16, R132.reuse, R142, R16 ;  /* 0x0000008e8410723c */ /* 0x040fe20000041810 */
[----:B------:R-:W3:Y:S07]  /*3c70*/  LDL R142, [R1] ;  /* 0x00000000018e7983 */ /* 0x000eee0000100800 */
[-C--:B------:R-:W-:Y:S08]  /*3c80*/  HMMA.16816.F32.BF16 R20, R132, R148.reuse, R20 ;  /* 0x000000948414723c */ /* 0x080ff00000041814 */
[C---:B------:R-:W-:Y:S08]  /*3c90*/  HMMA.16816.F32.BF16 R24, R144.reuse, R148, R24 ;  /* 0x000000949018723c */ /* 0x040ff00000041818 */
[-C--:B------:R-:W-:Y:S03]  /*3ca0*/  HMMA.16816.F32.BF16 R28, R144, R150.reuse, R28 ;  /* 0x00000096901c723c */ /* 0x080fe6000004181c */
[----:B--2---:R-:W-:Y:S05]  /*3cb0*/  LEA R144, R3, UR4, 0x1 ;  /* 0x0000000403907c11 */ /* 0x004fea000f8e08ff */
[----:B------:R-:W-:Y:S01]  /*3cc0*/  HMMA.16816.F32.BF16 R32, R132, R150, R32 ;  /* 0x000000968420723c */ /* 0x000fe20000041820 */
[----:B------:R-:W1:Y:S03]  /*3cd0*/  LDSM.16.M88.4 R132, [R227+0xd400] ;  /* 0x00d40000e384783b */ /* 0x000e660000000200 */
[C---:B------:R-:W-:Y:S02]  /*3ce0*/  VIADD R3, R144.reuse, 0x13000 ;  /* 0x0001300090037836 */ /* 0x040fe40000000000 */
[----:B------:R-:W-:Y:S02]  /*3cf0*/  VIADD R136, R144, 0x13020 ;  /* 0x0001302090887836 */ /* 0x000fe40000000000 */
[-C--:B------:R-:W-:Y:S05]  /*3d00*/  HMMA.16816.F32.BF16 R4, R152, R156.reuse, R4 ;  /* 0x0000009c9804723c */ /* 0x080fea0000041804 */
[----:B------:R-:W-:Y:S03]  /*3d10*/  @P2 VIADD R136, R3, 0xffffffe0 ;  /* 0xffffffe003882836 */ /* 0x000fe60000000000 */
        /* <DEDUP_REMOVED lines=12> */
[----:B------:R-:W-:Y:S01]  /*3de0*/  PLOP3.LUT P0, PT, PT, PT, UP1, 0x80, 0x8 ;  /* 0x000000000008781c */ /* 0x000fe20003f0f018 */
[----:B------:R-:W-:Y:S01]  /*3df0*/  @P4 VIADD R2, R0, 0x1 ;  /* 0x0000000100024836 */ /* 0x000fe20000000000 */
[----:B------:R-:W-:Y:S03]  /*3e00*/  PLOP3.LUT P4, PT, PT, PT, UP1, 0x80, 0x8 ;  /* 0x000000000008781c */ /* 0x000fe60003f8f018 */
[C---:B------:R-:W-:Y:S04]  /*3e10*/  HMMA.16816.F32.BF16 R24, R160.reuse, R132, R24 ;  /* 0x00000084a018723c */ /* 0x040fe80000041818 */
[----:B------:R-:W-:Y:S01]  /*3e20*/  @P5 ISETP.GE.AND P5, PT, R2, UR43, PT ;  /* 0x0000002b02005c0c */ /* 0x000fe2000bfa6270 */
[----:B------:R-:W-:Y:S01]  /*3e30*/  @P3 VIADD R2, R0, 0x8 ;  /* 0x0000000800023836 */ /* 0x000fe20000000000 */
[----:B------:R-:W-:Y:S02]  /*3e40*/  PLOP3.LUT P3, PT, PT, PT, UP1, 0x80, 0x8 ;  /* 0x000000000008781c */ /* 0x000fe40003f6f018 */
[----:B------:R-:W-:Y:S01]  /*3e50*/  @P6 FSEL R5, R5, -INF , !P5 ;  /* 0xff80000005056808 */ /* 0x000fe20006800000 */
[-C--:B------:R-:W-:Y:S01]  /*3e60*/  HMMA.16816.F32.BF16 R28, R160, R134.reuse, R28 ;  /* 0x00000086a01c723c */ /* 0x080fe2000004181c */
[----:B------:R-:W-:Y:S01]  /*3e70*/  PLOP3.LUT P6, PT, PT, PT, UP1, 0x80, 0x8 ;  /* 0x000000000008781c */ /* 0x000fe20003fcf018 */
[----:B------:R-:W-:Y:S01]  /*3e80*/  IMAD.MOV.U32 R163, RZ, RZ, 0x10 ;  /* 0x00000010ffa37424 */ /* 0x000fe200078e00ff */
[----:B------:R-:W-:Y:S02]  /*3e90*/  @P0 FSEL R7, R7, -INF , !P5 ;  /* 0xff80000007070808 */ /* 0x000fe40006800000 */
[----:B------:R-:W-:Y:S02]  /*3ea0*/  PLOP3.LUT P0, PT, PT, PT, UP1, 0x80, 0x8 ;  /* 0x000000000008781c */ /* 0x000fe40003f0f018 */
[----:B------:R-:W-:Y:S01]  /*3eb0*/  @P4 FSEL R9, R9, -INF , !P5 ;  /* 0xff80000009094808 */ /* 0x000fe20006800000 */
[----:B------:R-:W-:Y:S01]  /*3ec0*/  HMMA.16816.F32.BF16 R32, R152, R134, R32 ;  /* 0x000000869820723c */ /* 0x000fe20000041820 */
[----:B------:R-:W-:Y:S03]  /*3ed0*/  PLOP3.LUT P4, PT, PT, PT, UP1, 0x80, 0x8 ;  /* 0x000000000008781c */ /* 0x000fe60003f8f018 */
[----:B------:R-:W-:Y:S02]  /*3ee0*/  @P3 FSEL R11, R11, -INF , !P5 ;  /* 0xff8000000b0b3808 */ /* 0x000fe40006800000 */
[----:B------:R-:W-:Y:S02]  /*3ef0*/  PLOP3.LUT P3, PT, PT, PT, UP1, 0x80, 0x8 ;  /* 0x000000000008781c */ /* 0x000fe40003f6f018 */
[----:B------:R-:W-:Y:S01]  /*3f00*/  @P6 ISETP.GE.AND P6, PT, R2, UR43, PT ;  /* 0x0000002b02006c0c */ /* 0x000fe2000bfc6270 */
[----:B------:R-:W-:Y:S01]  /*3f10*/  IMAD.U32 R2, RZ, RZ, UR45 ;  /* 0x0000002dff027e24 */ /* 0x000fe2000f8e00ff */
[----:B------:R-:W-:Y:S02]  /*3f20*/  PLOP3.LUT P5, PT, PT, PT, UP1, 0x80, 0x8 ;  /* 0x000000000008781c */ /* 0x000fe40003faf018 */
[----:B------:R-:W-:Y:S01]  /*3f30*/  @P0 FSEL R12, R12, -INF , !P6 ;  /* 0xff8000000c0c0808 */ /* 0x000fe20007000000 */
[----:B------:R-:W-:Y:S01]  /*3f40*/  IMAD R2, R2, 0x4, R138 ;  /* 0x0000000402027824 */ /* 0x000fe200078e028a */
[----:B------:R-:W-:Y:S01]  /*3f50*/  PLOP3.LUT P0, PT, PT, PT, UP1, 0x80, 0x8 ;  /* 0x000000000008781c */ /* 0x000fe20003f0f018 */
[----:B------:R-:W-:Y:S01]  /*3f60*/  IMAD.WIDE.U32 R138, R245, -0x326172a9, RZ ;  /* 0xcd9e8d57f58a7825 */ /* 0x000fe200078e00ff */
[----:B------:R-:W-:Y:S02]  /*3f70*/  @P4 FSEL R14, R14, -INF , !P6 ;  /* 0xff8000000e0e4808 */ /* 0x000fe40007000000 */
[----:B------:R-:W-:Y:S02]  /*3f80*/  LOP3.LUT R2, R2, UR49, R249, 0x96, !PT ;  /* 0x0000003102027c12 */ /* 0x000fe4000f8e96f9 */
[----:B------:R-:W-:Y:S02]  /*3f90*/  PLOP3.LUT P4, PT, PT, PT, UP1, 0x80, 0x8 ;  /* 0x000000000008781c */ /* 0x000fe40003f8f018 */
[----:B------:R-:W-:Y:S01]  /*3fa0*/  @P3 FSEL R16, R16, -INF , !P6 ;  /* 0xff80000010103808 */ /* 0x000fe20007000000 */
[----:B------:R-:W-:Y:S01]  /*3fb0*/  IMAD.WIDE.U32 R2, R2, -0x326172a9, RZ ;  /* 0xcd9e8d5702027825 */ /* 0x000fe200078e00ff */
[----:B------:R-:W-:Y:S02]  /*3fc0*/  PLOP3.LUT P3, PT, PT, PT, UP1, 0x80, 0x8 ;  /* 0x000000000008781c */ /* 0x000fe40003f6f018 */
[----:B------:R-:W-:Y:S01]  /*3fd0*/  @P5 FSEL R18, R18, -INF , !P6 ;  /* 0xff80000012125808 */ /* 0x000fe20007000000 */
[----:B------:R-:W-:Y:S01]  /*3fe0*/  @P0 VIADD R137, R0, 0x9 ;  /* 0x0000000900890836 */ /* 0x000fe20000000000 */
[----:B------:R-:W-:Y:S02]  /*3ff0*/  PLOP3.LUT P6, PT, PT, PT, UP1, 0x80, 0x8 ;  /* 0x000000000008781c */ /* 0x000fe40003fcf018 */
[----:B------:R-:W-:Y:S02]  /*4000*/  PLOP3.LUT P0, PT, PT, PT, UP1, 0x80, 0x8 ;  /* 0x000000000008781c */ /* 0x000fe40003f0f018 */
[----:B------:R-:W-:Y:S02]  /*4010*/  PLOP3.LUT P5, PT, PT, PT, UP1, 0x80, 0x8 ;  /* 0x000000000008781c */ /* 0x000fe40003faf018 */
[----:B------:R-:W-:Y:S02]  /*4020*/  @P4 ISETP.GE.AND P4, PT, R137, UR43, PT ;  /* 0x0000002b89004c0c */ /* 0x000fe4000bf86270 */
[--C-:B------:R-:W-:Y:S02]  /*4030*/  LOP3.LUT R145, R138, UR48, R3.reuse, 0x96, !PT ;  /* 0x000000308a917c12 */ /* 0x100fe4000f8e9603 */
[----:B------:R-:W-:Y:S02]  /*4040*/  LOP3.LUT R3, R140, UR48, R3, 0x96, !PT ;  /* 0x000000308c037c12 */ /* 0x000fe4000f8e9603 */
[----:B------:R-:W-:Y:S02]  /*4050*/  @P3 FSEL R13, R13, -INF , !P4 ;  /* 0xff8000000d0d3808 */ /* 0x000fe40006000000 */
[----:B------:R-:W-:Y:S02]  /*4060*/  PLOP3.LUT P3, PT, PT, PT, UP1, 0x80, 0x8 ;  /* 0x000000000008781c */ /* 0x000fe40003f6f018 */
[----:B------:R-:W-:Y:S02]  /*4070*/  @P6 FSEL R17, R17, -INF , !P4 ;  /* 0xff80000011116808 */ /* 0x000fe40006000000 */
[----:B------:R-:W-:Y:S02]  /*4080*/  PLOP3.LUT P6, PT, PT, PT, UP1, 0x80, 0x8 ;  /* 0x000000000008781c */ /* 0x000fe40003fcf018 */
[----:B------:R-:W-:Y:S02]  /*4090*/  @P0 FSEL R19, R19, -INF , !P4 ;  /* 0xff80000013130808 */ /* 0x000fe40006000000 */
[----:B------:R-:W-:Y:S02]  /*40a0*/  PLOP3.LUT P0, PT, PT, PT, UP1, 0x80, 0x8 ;  /* 0x000000000008781c */ /* 0x000fe40003f0f018 */
[----:B------:R-:W-:Y:S02]  /*40b0*/  @P5 FSEL R15, R15, -INF , !P4 ;  /* 0xff8000000f0f5808 */ /* 0x000fe40006000000 */
[----:B------:R-:W-:Y:S01]  /*40c0*/  PLOP3.LUT P5, PT, PT, PT, UP1, 0x80, 0x8 ;  /* 0x000000000008781c */ /* 0x000fe20003faf018 */
[C---:B------:R-:W-:Y:S01]  /*40d0*/  @P3 VIADD R137, R0.reuse, 0x10 ;  /* 0x0000001000893836 */ /* 0x040fe20000000000 */
[----:B------:R-:W-:Y:S02]  /*40e0*/  PLOP3.LUT P4, PT, PT, PT, UP1, 0x80, 0x8 ;  /* 0x000000000008781c */ /* 0x000fe40003f8f018 */
[----:B------:R-:W-:Y:S02]  /*40f0*/  PLOP3.LUT P3, PT, PT, PT, UP1, 0x80, 0x8 ;  /* 0x000000000008781c */ /* 0x000fe40003f6f018 */
[----:B------:R-:W-:Y:S02]  /*4100*/  @P6 ISETP.GE.AND P6, PT, R137, UR43, PT ;  /* 0x0000002b89006c0c */ /* 0x000fe4000bfc6270 */
[----:B------:R-:W-:Y:S01]  /*4110*/  SEL R163, R163, 0xfffffff0, !P1 ;  /* 0xfffffff0a3a37807 */ /* 0x000fe20004800000 */
[C---:B------:R-:W-:Y:S01]  /*4120*/  @P0 VIADD R137, R0.reuse, 0x18 ;  /* 0x0000001800890836 */ /* 0x040fe20000000000 */
[----:B------:R-:W-:Y:S03]  /*4130*/  PLOP3.LUT P0, PT, PT, PT, UP1, 0x80, 0x8 ;  /* 0x000000000008781c */ /* 0x000fe60003f0f018 */
[----:B------:R-:W-:Y:S01]  /*4140*/  @P5 VIADD R138, R0, 0x11 ;  /* 0x00000011008a5836 */ /* 0x000fe20000000000 */
[----:B------:R-:W-:Y:S02]  /*4150*/  PLOP3.LUT P5, PT, PT, PT, UP1, 0x80, 0x8 ;  /* 0x000000000008781c */ /* 0x000fe40003faf018 */
[----:B------:R-:W-:Y:S02]  /*4160*/  @P4 FSEL R20, R20, -INF , !P6 ;  /* 0xff80000014144808 */ /* 0x000fe40007000000 */
[----:B------:R-:W-:Y:S02]  /*4170*/  PLOP3.LUT P4, PT, PT, PT, UP1, 0x80, 0x8 ;  /* 0x000000000008781c */ /* 0x000fe40003f8f018 */
[----:B------:R-:W-:Y:S02]  /*4180*/  @P3 FSEL R22, R22, -INF , !P6 ;  /* 0xff80000016163808 */ /* 0x000fe40007000000 */
[----:B------:R-:W-:Y:S02]  /*4190*/  PLOP3.LUT P3, PT, PT, PT, UP1, 0x80, 0x8 ;  /* 0x000000000008781c */ /* 0x000fe40003f6f018 */
[----:B------:R-:W-:Y:S02]  /*41a0*/  @P0 FSEL R24, R24, -INF , !P6 ;  /* 0xff80000018180808 */ /* 0x000fe40007000000 */
[----:B------:R-:W-:Y:S02]  /*41b0*/  PLOP3.LUT P0, PT, PT, PT, UP1, 0x80, 0x8 ;  /* 0x000000000008781c */ /* 0x000fe40003f0f018 */
[----:B------:R-:W-:Y:S03]  /*41c0*/  @P5 ISETP.GE.AND P5, PT, R138, UR43, PT ;  /* 0x0000002b8a005c0c */ /* 0x000fe6000bfa6270 */
[----:B------:R-:W-:Y:S02]  /*41d0*/  @P4 FSEL R26, R26, -INF , !P6 ;  /* 0xff8000001a1a4808 */ /* 0x000fe40007000000 */
[----:B------:R-:W-:Y:S02]  /*41e0*/  PLOP3.LUT P4, PT, PT, PT, UP1, 0x80, 0x8 ;  /* 0x000000000008781c */ /* 0x000fe40003f8f018 */
[----:B------:R-:W-:Y:S02]  /*41f0*/  @P3 ISETP.GE.AND P3, PT, R137, UR43, PT ;  /* 0x0000002b89003c0c */ /* 0x000fe4000bf66270 */
[----:B------:R-:W-:Y:S02]  /*4200*/  PLOP3.LUT P6, PT, PT, PT, UP1, 0x80, 0x8 ;  /* 0x000000000008781c */ /* 0x000fe40003fcf018 */
[----:B------:R-:W-:Y:S01]  /*4210*/  @P0 VIADD R0, R0, 0x19 ;  /* 0x0000001900000836 */ /* 0x000fe20000000000 */
[----:B------:R-:W-:Y:S06]  /*4220*/  PLOP3.LUT P0, PT, PT, PT, UP1, 0x80, 0x8 ;  /* 0x000000000008781c */ /* 0x000fec0003f0f018 */
[----:B------:R-:W-:Y:S02]  /*4230*/  @P4 FSEL R23, R23, -INF , !P5 ;  /* 0xff80000017174808 */ /* 0x000fe40006800000 */
[----:B------:R-:W-:Y:S02]  /*4240*/  PLOP3.LUT P4, PT, PT, PT, UP1, 0x80, 0x8 ;  /* 0x000000000008781c */ /* 0x000fe40003f8f018 */
[----:B------:R-:W-:Y:S02]  /*4250*/  @P6 FSEL R21, R21, -INF , !P5 ;  /* 0xff80000015156808 */ /* 0x000fe40006800000 */
[----:B------:R-:W-:Y:S02]  /*4260*/  PLOP3.LUT P6, PT, PT, PT, UP1, 0x80, 0x8 ;  /* 0x000000000008781c */ /* 0x000fe40003fcf018 */
[----:B------:R-:W-:Y:S02]  /*4270*/  @P0 FSEL R25, R25, -INF , !P5 ;  /* 0xff80000019190808 */ /* 0x000fe40006800000 */
[----:B------:R-:W-:Y:S05]  /*4280*/  PLOP3.LUT P0, PT, PT, PT, UP1, 0x80, 0x8 ;  /* 0x000000000008781c */ /* 0x000fea0003f0f018 */
[----:B------:R-:W-:Y:S02]  /*4290*/  @P4 FSEL R27, R27, -INF , !P5 ;  /* 0xff8000001b1b4808 */ /* 0x000fe40006800000 */
[----:B------:R-:W-:Y:S02]  /*42a0*/  PLOP3.LUT P5, PT, PT, PT, UP1, 0x80, 0x8 ;  /* 0x000000000008781c */ /* 0x000fe40003faf018 */
[----:B------:R-:W-:Y:S02]  /*42b0*/  PLOP3.LUT P4, PT, PT, PT, UP1, 0x80, 0x8 ;  /* 0x000000000008781c */ /* 0x000fe40003f8f018 */
[----:B------:R-:W-:Y:S02]  /*42c0*/  @P6 ISETP.GE.AND P6, PT, R0, UR43, PT ;  /* 0x0000002b00006c0c */ /* 0x000fe4000bfc6270 */
[----:B------:R-:W-:Y:S02]  /*42d0*/  @P0 FSEL R28, R28, -INF , !P3 ;  /* 0xff8000001c1c0808 */ /* 0x000fe40005800000 */
[----:B------:R-:W-:Y:S05]  /*42e0*/  PLOP3.LUT P0, PT, PT, PT, UP1, 0x80, 0x8 ;  /* 0x000000000008781c */ /* 0x000fea0003f0f018 */
[----:B------:R-:W-:Y:S02]  /*42f0*/  @P5 FSEL R32, R32, -INF , !P3 ;  /* 0xff80000020205808 */ /* 0x000fe40005800000 */
[----:B------:R-:W-:Y:S02]  /*4300*/  PLOP3.LUT P5, PT, PT, PT, UP1, 0x80, 0x8 ;  /* 0x000000000008781c */ /* 0x000fe40003faf018 */
[----:B------:R-:W-:Y:S02]  /*4310*/  @P4 FSEL R30, R30, -INF , !P3 ;  /* 0xff8000001e1e4808 */ /* 0x000fe40005800000 */
[----:B------:R-:W-:Y:S02]  /*4320*/  PLOP3.LUT P4, PT, PT, PT, UP1, 0x80, 0x8 ;  /* 0x000000000008781c */ /* 0x000fe40003f8f018 */
[----:B------:R-:W-:Y:S02]  /*4330*/  @P0 FSEL R34, R34, -INF , !P3 ;  /* 0xff80000022220808 */ /* 0x000fe40005800000 */
[----:B------:R-:W-:Y:S02]  /*4340*/  PLOP3.LUT P0, PT, PT, PT, UP1, 0x80, 0x8 ;  /* 0x000000000008781c */ /* 0x000fe40003f0f018 */
[----:B------:R-:W-:Y:S03]  /*4350*/  PLOP3.LUT P3, PT, PT, PT, UP1, 0x80, 0x8 ;  /* 0x000000000008781c */ /* 0x000fe60003f6f018 */
[----:B------:R-:W-:Y:S04]  /*4360*/  @P5 FSEL R31, R31, -INF , !P6 ;  /* 0xff8000001f1f5808 */ /* 0x000fe80007000000 */
[----:B------:R-:W-:Y:S04]  /*4370*/  @P4 FSEL R29, R29, -INF , !P6 ;  /* 0xff8000001d1d4808 */ /* 0x000fe80007000000 */
[----:B------:R-:W-:Y:S02]  /*4380*/  @P0 FSEL R33, R33, -INF , !P6 ;  /* 0xff80000021210808 */ /* 0x000fe40007000000 */
[----:B-----5:R-:W-:Y:S02]  /*4390*/  FSETP.NEU.FTZ.AND P0, PT, R252, -INF , PT ;  /* 0xff800000fc00780b */ /* 0x020fe40003f1d000 */
[----:B------:R-:W-:Y:S02]  /*43a0*/  @P3 FSEL R35, R35, -INF , !P6 ;  /* 0xff80000023233808 */ /* 0x000fe40007000000 */
[----:B------:R-:W-:Y:S02]  /*43b0*/  FSETP.NEU.FTZ.AND P6, PT, R251, -INF , PT ;  /* 0xff800000fb00780b */ /* 0x000fe40003fdd000 */
[C---:B---3--:R-:W-:Y:S02]  /*43c0*/  LOP3.LUT R139, R142.reuse, UR50, R139, 0x96, !PT ;  /* 0x000000328e8b7c12 */ /* 0x048fe4000f8e968b */
        /* <DEDUP_REMOVED lines=38> */
[----:B------:R-:W-:Y:S01]  /*4630*/  FMUL.FTZ R132, R252, 1.4426950216293334961 ;  /* 0x3fb8aa3bfc847820 */ /* 0x000fe20000410000 */
[C---:B------:R-:W-:Y:S02]  /*4640*/  PRMT R143, R2.reuse, 0x7770, RZ ;  /* 0x00007770028f7816 */ /* 0x040fe400000000ff */
[----:B------:R-:W-:Y:S02]  /*4650*/  PRMT R147, R2, 0x7772, RZ ;  /* 0x0000777202937816 */ /* 0x000fe400000000ff */
[----:B------:R-:W-:Y:S02]  /*4660*/  FSEL R132, R132, RZ, P0 ;  /* 0x000000ff84847208 */ /* 0x000fe40000000000 */
[C---:B------:R-:W-:Y:S02]  /*4670*/  PRMT R146, R2.reuse, 0x7771, RZ ;  /* 0x0000777102927816 */ /* 0x040fe400000000ff */
[----:B------:R-:W-:Y:S01]  /*4680*/  PRMT R148, R2, 0x7773, RZ ;  /* 0x0000777302947816 */ /* 0x000fe200000000ff */
[----:B------:R-:W-:Y:S04]  /*4690*/  IMAD.WIDE.U32 R2, R137, -0x326172a9, RZ ;  /* 0xcd9e8d5789027825 */ /* 0x000fe800078e00ff */
[--C-:B------:R-:W-:Y:S01]  /*46a0*/  FFMA.FTZ R4, R4, UR14, -R132.reuse ;  /* 0x0000000e04047c23 */ /* 0x100fe20008010884 */
[----:B------:R-:W-:Y:S01]  /*46b0*/  FSETP.NEU.FTZ.AND P0, PT, R250, -INF , PT ;  /* 0xff800000fa00780b */ /* 0x000fe20003f1d000 */
[--C-:B------:R-:W-:Y:S01]  /*46c0*/  FFMA.FTZ R5, R5, UR14, -R132.reuse ;  /* 0x0000000e05057c23 */ /* 0x100fe20008010884 */
[----:B------:R-:W-:Y:S01]  /*46d0*/  LOP3.LUT R150, R150, UR20, R135, 0x96, !PT ;  /* 0x0000001496967c12 */ /* 0x000fe2000f8e9687 */
[----:B------:R1:W2:Y:S01]  /*46e0*/  MUFU.EX2 R145, R4 ;  /* 0x0000000400917308 */ /* 0x0002a20000000800 */
[----:B------:R-:W-:Y:S01]  /*46f0*/  LOP3.LUT R133, R134, UR18, R3, 0x96, !PT ;  /* 0x0000001286857c12 */ /* 0x000fe2000f8e9603 */
[----:B------:R-:W-:Y:S01]  /*4700*/  FMUL.FTZ R135, R247, 1.4426950216293334961 ;  /* 0x3fb8aa3bf7877820 */ /* 0x000fe20000410000 */
[C---:B------:R-:W-:Y:S07]  /*4710*/  PRMT R139, R2.reuse, 0x7771, RZ ;  /* 0x00007771028b7816 */ /* 0x040fee00000000ff */
[----:B------:R-:W3:Y:S01]  /*4720*/  MUFU.EX2 R169, R5 ;  /* 0x0000000500a97308 */ /* 0x000ee20000000800 */
[----:B------:R-:W-:Y:S01]  /*4730*/  PRMT R141, R2, 0x7772, RZ ;  /* 0x00007772028d7816 */ /* 0x000fe200000000ff */
[----:B------:R-:W-:Y:S01]  /*4740*/  FMUL.FTZ R137, R250, 1.4426950216293334961 ;  /* 0x3fb8aa3bfa897820 */ /* 0x000fe20000410000 */
[----:B------:R-:W-:Y:S01]  /*4750*/  PRMT R134, R2, 0x7770, RZ ;  /* 0x0000777002867816 */ /* 0x000fe200000000ff */
[--C-:B------:R-:W-:Y:S01]  /*4760*/  FFMA.FTZ R16, R16, UR14, -R132.reuse ;  /* 0x0000000e10107c23 */ /* 0x100fe20008010884 */
[----:B------:R-:W-:Y:S01]  /*4770*/  PRMT R142, R2, 0x7773, RZ ;  /* 0x00007773028e7816 */ /* 0x000fe200000000ff */
[----:B------:R-:W-:Y:S01]  /*4780*/  FFMA.FTZ R17, R17, UR14, -R132 ;  /* 0x0000000e11117c23 */ /* 0x000fe20008010884 */
[----:B------:R-:W-:Y:S03]  /*4790*/  SHF.R.U32.HI R2, RZ, 0x18, R0 ;  /* 0x00000018ff027819 */ /* 0x000fe60000011600 */
[----:B------:R-:W-:Y:S01]  /*47a0*/  MUFU.EX2 R167, R16 ;  /* 0x0000001000a77308 */ /* 0x000fe20000000800 */
[----:B------:R-:W-:Y:S01]  /*47b0*/  LOP3.LUT R3, R0, 0xff, RZ, 0xc0, !PT ;  /* 0x000000ff00037812 */ /* 0x000fe200078ec0ff */
[----:B------:R-:W-:Y:S01]  /*47c0*/  FFMA.FTZ R20, R20, UR14, -R132 ;  /* 0x0000000e14147c23 */ /* 0x000fe20008010884 */
[----:B------:R-:W-:Y:S07]  /*47d0*/  ISETP.LE.U32.AND P5, PT, R2, UR13, PT ;  /* 0x0000000d02007c0c */ /* 0x000fee000bfa3070 */
[----:B------:R-:W-:Y:S01]  /*47e0*/  MUFU.EX2 R161, R17 ;  /* 0x0000001100a17308 */ /* 0x000fe20000000800 */
[C---:B------:R-:W-:Y:S01]  /*47f0*/  PRMT R2, R0.reuse, 0x7632, R2 ;  /* 0x0000763200027816 */ /* 0x040fe20000000002 */
[--C-:B------:R-:W-:Y:S01]  /*4800*/  FFMA.FTZ R21, R21, UR14, -R132.reuse ;  /* 0x0000000e15157c23 */ /* 0x100fe20008010884 */
[----:B------:R-:W-:Y:S01]  /*4810*/  ISETP.LE.U32.AND P4, PT, R3, UR13, PT ;  /* 0x0000000d03007c0c */ /* 0x000fe2000bf83070 */
[----:B------:R-:W-:Y:S01]  /*4820*/  FMUL.FTZ R3, R251, 1.4426950216293334961 ;  /* 0x3fb8aa3bfb037820 */ /* 0x000fe20000410000 */
[----:B------:R-:W-:Y:S05]  /*4830*/  LOP3.LUT R0, R0, 0xffff, RZ, 0xc0, !PT ;  /* 0x0000ffff00007812 */ /* 0x000fea00078ec0ff */
[----:B------:R-:W-:Y:S01]  /*4840*/  MUFU.EX2 R158, R20 ;  /* 0x00000014009e7308 */ /* 0x000fe20000000800 */
[----:B------:R-:W-:Y:S01]  /*4850*/  ISETP.LE.U32.AND P3, PT, R134, UR13, PT ;  /* 0x0000000d86007c0c */ /* 0x000fe2000bf63070 */
[----:B------:R-:W-:Y:S01]  /*4860*/  FFMA.FTZ R32, R32, UR14, -R132 ;  /* 0x0000000e20207c23 */ /* 0x000fe20008010884 */
[----:B------:R-:W-:Y:S01]  /*4870*/  SHF.R.U32.HI R0, RZ, 0x8, R0 ;  /* 0x00000008ff007819 */ /* 0x000fe20000011600 */
[----:B------:R-:W-:Y:S01]  /*4880*/  FFMA.FTZ R132, R33, UR14, -R132 ;  /* 0x0000000e21847c23 */ /* 0x000fe20008010884 */
[----:B------:R-:W-:Y:S05]  /*4890*/  FSEL R3, R3, RZ, P6 ;  /* 0x000000ff03037208 */ /* 0x000fea0003000000 */
[----:B------:R-:W-:Y:S01]  /*48a0*/  MUFU.EX2 R154, R32 ;  /* 0x00000020009a7308 */ /* 0x000fe20000000800 */
[----:B------:R-:W-:Y:S02]  /*48b0*/  FSETP.NEU.FTZ.AND P6, PT, R247, -INF , PT ;  /* 0xff800000f700780b */ /* 0x000fe40003fdd000 */
[----:B-1----:R-:W-:Y:S01]  /*48c0*/  LOP3.LUT R4, R0, 0xffff, RZ, 0xc0, !PT ;  /* 0x0000ffff00047812 */ /* 0x002fe200078ec0ff */
[--C-:B------:R-:W-:Y:S01]  /*48d0*/  FFMA.FTZ R6, R6, UR14, -R3.reuse ;  /* 0x0000000e06067c23 */ /* 0x100fe20008010803 */
[----:B------:R-:W-:Y:S01]  /*48e0*/  FSEL R0, R135, RZ, P6 ;  /* 0x000000ff87007208 */ /* 0x000fe20003000000 */
[----:B------:R-:W-:Y:S01]  /*48f0*/  FFMA.FTZ R7, R7, UR14, -R3 ;  /* 0x0000000e07077c23 */ /* 0x000fe20008010803 */
[----:B------:R-:W-:Y:S01]  /*4900*/  ISETP.LE.U32.AND P6, PT, R4, UR13, PT ;  /* 0x0000000d04007c0c */ /* 0x000fe2000bfc3070 */
[----:B--2---:R-:W-:Y:S01]  /*4910*/  @!P4 FADD.FTZ R145, -R145, -RZ ;  /* 0x800000ff9191c221 */ /* 0x004fe20000010100 */
[----:B------:R-:W-:Y:S01]  /*4920*/  LOP3.LUT R134, R2, 0xff, RZ, 0xc0, !PT ;  /* 0x000000ff02867812 */ /* 0x000fe200078ec0ff */
[----:B------:R-:W1:Y:S01]  /*4930*/  MUFU.EX2 R174, R6 ;  /* 0x0000000600ae7308 */ /* 0x000e620000000800 */
[----:B------:R-:W-:Y:S01]  /*4940*/  LOP3.LUT R4, R133, 0xff, RZ, 0xc0, !PT ;  /* 0x000000ff85047812 */ /* 0x000fe200078ec0ff */
[--C-:B------:R-:W-:Y:S01]  /*4950*/  FFMA.FTZ R10, R10, UR14, -R0.reuse ;  /* 0x0000000e0a0a7c23 */ /* 0x100fe20008010800 */
[----:B------:R-:W-:Y:S07]  /*4960*/  FSEL R2, R137, RZ, P0 ;  /* 0x000000ff89027208 */ /* 0x000fee0000000000 */
[----:B------:R-:W2:Y:S01]  /*4970*/  MUFU.EX2 R172, R7 ;  /* 0x0000000700ac7308 */ /* 0x000ea20000000800 */
[----:B------:R-:W-:Y:S01]  /*4980*/  ISETP.LE.U32.AND P0, PT, R134, UR13, PT ;  /* 0x0000000d86007c0c */ /* 0x000fe2000bf03070 */
[----:B------:R-:W-:Y:S01]  /*4990*/  FFMA.FTZ R11, R11, UR14, -R0 ;  /* 0x0000000e0b0b7c23 */ /* 0x000fe20008010800 */
[----:B------:R-:W-:Y:S01]  /*49a0*/  ISETP.LE.U32.AND P4, PT, R4, UR13, PT ;  /* 0x0000000d04007c0c */ /* 0x000fe2000bf83070 */
[----:B------:R-:W-:Y:S01]  /*49b0*/  FFMA.FTZ R9, R9, UR14, -R2 ;  /* 0x0000000e09097c23 */ /* 0x000fe20008010802 */
[----:B------:R-:W-:Y:S01]  /*49c0*/  PRMT R4, R133, 0x7632, R4 ;  /* 0x0000763285047816 */ /* 0x000fe20000000004 */
[----:B---3--:R-:W-:Y:S01]  /*49d0*/  @!P6 FADD.FTZ R169, -R169, -RZ ;  /* 0x800000ffa9a9e221 */ /* 0x008fe20000010100 */
[----:B------:R-:W-:Y:S03]  /*49e0*/  LOP3.LUT R5, R133, 0xffff, RZ, 0xc0, !PT ;  /* 0x0000ffff85057812 */ /* 0x000fe600078ec0ff */
[----:B------:R-:W3:Y:S01]  /*49f0*/  MUFU.EX2 R235, R10 ;  /* 0x0000000a00eb7308 */ /* 0x000ee20000000800 */
[----:B------:R-:W-:Y:S01]  /*4a00*/  LOP3.LUT R4, R4, 0xff, RZ, 0xc0, !PT ;  /* 0x000000ff04047812 */ /* 0x000fe200078ec0ff */
[--C-:B------:R-:W-:Y:S01]  /*4a10*/  FFMA.FTZ R12, R12, UR14, -R2.reuse ;  /* 0x0000000e0c0c7c23 */ /* 0x100fe20008010802 */
[----:B------:R-:W-:Y:S07]  /*4a20*/  SHF.R.U32.HI R5, RZ, 0x8, R5 ;  /* 0x00000008ff057819 */ /* 0x000fee0000011605 */
[----:B------:R-:W4:Y:S01]  /*4a30*/  MUFU.EX2 R232, R9 ;  /* 0x0000000900e87308 */ /* 0x000f220000000800 */
[----:B------:R-:W-:Y:S01]  /*4a40*/  ISETP.LE.U32.AND P6, PT, R4, UR13, PT ;  /* 0x0000000d04007c0c */ /* 0x000fe2000bfc3070 */
[----:B-1----:R-:W-:Y:S01]  /*4a50*/  @!P0 FADD.FTZ R174, -R174, -RZ ;  /* 0x800000ffaeae8221 */ /* 0x002fe20000010100 */
[----:B------:R-:W-:Y:S01]  /*4a60*/  LOP3.LUT R4, R5, 0xffff, RZ, 0xc0, !PT ;  /* 0x0000ffff05047812 */ /* 0x000fe200078ec0ff */
[----:B--2---:R-:W-:Y:S01]  /*4a70*/  @!P5 FADD.FTZ R172, -R172, -RZ ;  /* 0x800000ffacacd221 */ /* 0x004fe20000010100 */
[----:B------:R-:W-:Y:S05]  /*4a80*/  SHF.R.U32.HI R133, RZ, 0x18, R133 ;  /* 0x00000018ff857819 */ /* 0x000fea0000011685 */
[----:B------:R-:W1:Y:S01]  /*4a90*/  MUFU.EX2 R233, R11 ;  /* 0x0000000b00e97308 */ /* 0x000e620000000800 */
[----:B------:R-:W-:Y:S01]  /*4aa0*/  ISETP.LE.U32.AND P0, PT, R4, UR13, PT ;  /* 0x0000000d04007c0c */ /* 0x000fe2000bf03070 */
[----:B------:R-:W-:Y:S01]  /*4ab0*/  FFMA.FTZ R8, R8, UR14, -R2 ;  /* 0x0000000e08087c23 */ /* 0x000fe20008010802 */
[----:B------:R-:W-:Y:S07]  /*4ac0*/  ISETP.LE.U32.AND P5, PT, R133, UR13, PT ;  /* 0x0000000d85007c0c */ /* 0x000fee000bfa3070 */
[----:B------:R-:W2:Y:S01]  /*4ad0*/  MUFU.EX2 R173, R12 ;  /* 0x0000000c00ad7308 */ /* 0x000ea20000000800 */
[----:B------:R-:W-:Y:S01]  /*4ae0*/  FFMA.FTZ R14, R14, UR14, -R0 ;  /* 0x0000000e0e0e7c23 */ /* 0x000fe20008010800 */
[--C-:B------:R-:W-:Y:S01]  /*4af0*/  FFMA.FTZ R18, R18, UR14, -R3.reuse ;  /* 0x0000000e12127c23 */ /* 0x100fe20008010803 */
[----:B------:R-:W-:Y:S07]  /*4b00*/  IMAD.WIDE.U32 R6, R156, -0x2daee0ad, RZ ;  /* 0xd2511f539c067825 */ /* 0x000fee00078e00ff */
[----:B------:R2:W-:Y:S01]  /*4b10*/  MUFU.EX2 R234, R8 ;  /* 0x0000000800ea7308 */ /* 0x0005e20000000800 */
[----:B---3--:R-:W-:Y:S01]  /*4b20*/  @!P6 FADD.FTZ R235, -R235, -RZ ;  /* 0x800000ffebebe221 */ /* 0x008fe20000010100 */
[----:B------:R-:W-:Y:S08]  /*4b30*/  ISETP.GT.U32.AND P6, PT, R141, UR13, PT ;  /* 0x0000000d8d007c0c */ /* 0x000ff0000bfc4070 */
[----:B------:R-:W3:Y:S01]  /*4b40*/  MUFU.EX2 R175, R14 ;  /* 0x0000000e00af7308 */ /* 0x000ee20000000800 */
[----:B------:R-:W-:Y:S01]  /*4b50*/  FFMA.FTZ R19, R19, UR14, -R3 ;  /* 0x0000000e13137c23 */ /* 0x000fe20008010803 */
[----:B----4-:R-:W-:Y:S01]  /*4b60*/  @!P0 FADD.FTZ R232, -R232, -RZ ;  /* 0x800000ffe8e88221 */ /* 0x010fe20000010100 */
[----:B------:R-:W-:Y:S01]  /*4b70*/  ISETP.LE.U32.AND P0, PT, R143, UR13, PT ;  /* 0x0000000d8f007c0c */ /* 0x000fe2000bf03070 */
[----:B-1----:R-:W-:Y:S01]  /*4b80*/  @!P5 FADD.FTZ R233, -R233, -RZ ;  /* 0x800000ffe9e9d221 */ /* 0x002fe20000010100 */
[----:B------:R-:W-:Y:S01]  /*4b90*/  ISETP.GT.U32.AND P5, PT, R146, UR13, PT ;  /* 0x0000000d92007c0c */ /* 0x000fe2000bfa4070 */
[----:B--2---:R-:W-:Y:S04]  /*4ba0*/  @!P3 FADD.FTZ R173, -R173, -RZ ;  /* 0x800000ffadadb221 */ /* 0x004fe80000010100 */
[----:B------:R-:W1:Y:S01]  /*4bb0*/  MUFU.EX2 R166, R18 ;  /* 0x0000001200a67308 */ /* 0x000e620000000800 */
[----:B------:R-:W-:Y:S01]  /*4bc0*/  ISETP.GT.U32.AND P3, PT, R147, UR13, PT ;  /* 0x0000000d93007c0c */ /* 0x000fe2000bf64070 */
[----:B------:R-:W-:Y:S01]  /*4bd0*/  IMAD.WIDE.U32 R4, R150, -0x2daee0ad, RZ ;  /* 0xd2511f5396047825 */ /* 0x000fe200078e00ff */
[----:B------:R-:W-:Y:S07]  /*4be0*/  LOP3.LUT R7, R138, UR17, R7, 0x96, !PT ;  /* 0x000000118a077c12 */ /* 0x000fee000f8e9607 */
[----:B------:R-:W2:Y:S01]  /*4bf0*/  MUFU.EX2 R165, R19 ;  /* 0x0000001300a57308 */ /* 0x000ea20000000800 */
[----:B------:R-:W-:Y:S01]  /*4c00*/  PRMT R8, R6, 0x7771, RZ ;  /* 0x0000777106087816 */ /* 0x000fe200000000ff */
[--C-:B------:R-:W-:Y:S01]  /*4c10*/  FFMA.FTZ R22, R22, UR14, -R3.reuse ;  /* 0x0000000e16167c23 */ /* 0x100fe20008010803 */
[----:B---3--:R-:W-:Y:S01]  /*4c20*/  @P6 FADD.FTZ R175, -R175, -RZ ;  /* 0x800000ffafaf6221 */ /* 0x008fe20000010100 */
[C---:B------:R-:W-:Y:S01]  /*4c30*/  PRMT R9, R6.reuse, 0x7770, RZ ;  /* 0x0000777006097816 */ /* 0x040fe200000000ff */
[----:B------:R-:W-:Y:S01]  /*4c40*/  @!P0 FADD.FTZ R167, -R167, -RZ ;  /* 0x800000ffa7a78221 */ /* 0x000fe20000010100 */
[C---:B------:R-:W-:Y:S01]  /*4c50*/  PRMT R11, R6.reuse, 0x7772, RZ ;  /* 0x00007772060b7816 */ /* 0x040fe200000000ff */
[----:B------:R-:W-:Y:S01]  /*4c60*/  @P5 FADD.FTZ R161, -R161, -RZ ;  /* 0x800000ffa1a15221 */ /* 0x000fe20000010100 */
[----:B------:R-:W-:Y:S02]  /*4c70*/  PRMT R10, R6, 0x7773, RZ ;  /* 0x00007773060a7816 */ /* 0x000fe400000000ff */
[----:B------:R-:W3:Y:S01]  /*4c80*/  MUFU.EX2 R156, R21 ;  /* 0x00000015009c7308 */ /* 0x000ee20000000800 */
[----:B------:R-:W-:Y:S01]  /*4c90*/  ISETP.GT.U32.AND P6, PT, R148, UR13, PT ;  /* 0x0000000d94007c0c */ /* 0x000fe2000bfc4070 */
[----:B-1----:R-:W-:Y:S01]  /*4ca0*/  @P3 FADD.FTZ R166, -R166, -RZ ;  /* 0x800000ffa6a63221 */ /* 0x002fe20000010100 */
[----:B------:R-:W-:Y:S01]  /*4cb0*/  LOP3.LUT R6, R7, 0xff, RZ, 0xc0, !PT ;  /* 0x000000ff07067812 */ /* 0x000fe200078ec0ff */
[--C-:B------:R-:W-:Y:S01]  /*4cc0*/  FFMA.FTZ R34, R34, UR14, -R3.reuse ;  /* 0x0000000e22227c23 */ /* 0x100fe20008010803 */
[----:B------:R-:W-:Y:S01]  /*4cd0*/  ISETP.GT.U32.AND P0, PT, R8, UR13, PT ;  /* 0x0000000d08007c0c */ /* 0x000fe2000bf04070 */
[--C-:B------:R-:W-:Y:S01]  /*4ce0*/  FFMA.FTZ R23, R23, UR14, -R3.reuse ;  /* 0x0000000e17177c23 */ /* 0x100fe20008010803 */
[----:B------:R-:W-:Y:S01]  /*4cf0*/  LOP3.LUT R8, R7, 0xffff, RZ, 0xc0, !PT ;  /* 0x0000ffff07087812 */ /* 0x000fe200078ec0ff */
[----:B------:R-:W-:Y:S01]  /*4d00*/  FFMA.FTZ R3, R35, UR14, -R3 ;  /* 0x0000000e23037c23 */ /* 0x000fe20008010803 */
[----:B------:R-:W-:Y:S01]  /*4d10*/  ISETP.LE.U32.AND P5, PT, R6, UR13, PT ;  /* 0x0000000d06007c0c */ /* 0x000fe2000bfa3070 */
[----:B------:R-:W-:Y:S01]  /*4d20*/  MUFU.EX2 R160, R22 ;  /* 0x0000001600a07308 */ /* 0x000fe20000000800 */
[--C-:B------:R-:W-:Y:S01]  /*4d30*/  SHF.R.U32.HI R6, RZ, 0x18, R7.reuse ;  /* 0x00000018ff067819 */ /* 0x100fe20000011607 */
[----:B------:R-:W-:Y:S01]  /*4d40*/  FFMA.FTZ R13, R13, UR14, -R2 ;  /* 0x0000000e0d0d7c23 */ /* 0x000fe20008010802 */
[----:B------:R-:W-:Y:S01]  /*4d50*/  SHF.R.U32.HI R8, RZ, 0x8, R8 ;  /* 0x00000008ff087819 */ /* 0x000fe20000011608 */
[----:B--2---:R-:W-:Y:S01]  /*4d60*/  @P6 FADD.FTZ R165, -R165, -RZ ;  /* 0x800000ffa5a56221 */ /* 0x004fe20000010100 */
[----:B------:R-:W-:Y:S05]  /*4d70*/  ISETP.LE.U32.AND P3, PT, R6, UR13, PT ;  /* 0x0000000d06007c0c */ /* 0x000fea000bf63070 */
[----:B------:R-:W-:Y:S01]  /*4d80*/  MUFU.EX2 R157, R3 ;  /* 0x00000003009d7308 */ /* 0x000fe20000000800 */
[----:B------:R-:W-:Y:S01]  /*4d90*/  LOP3.LUT R6, R8, 0xffff, RZ, 0xc0, !PT ;  /* 0x0000ffff08067812 */ /* 0x000fe200078ec0ff */
[----:B------:R-:W-:Y:S01]  /*4da0*/  @!P4 FADD.FTZ R234, -R234, -RZ ;  /* 0x800000ffeaeac221 */ /* 0x000fe20000010100 */
[----:B------:R-:W-:Y:S07]  /*4db0*/  PRMT R7, R7, 0x7632, R7 ;  /* 0x0000763207077816 */ /* 0x000fee0000000007 */
[----:B------:R-:W1:Y:S01]  /*4dc0*/  MUFU.EX2 R159, R23 ;  /* 0x00000017009f7308 */ /* 0x000e620000000800 */
[----:B------:R-:W-:Y:S01]  /*4dd0*/  ISETP.LE.U32.AND P6, PT, R6, UR13, PT ;  /* 0x0000000d06007c0c */ /* 0x000fe2000bfc3070 */
[----:B------:R-:W-:Y:S01]  /*4de0*/  @!P5 FADD.FTZ R158, -R158, -RZ ;  /* 0x800000ff9e9ed221 */ /* 0x000fe20000010100 */
[----:B------:R-:W-:Y:S07]  /*4df0*/  LOP3.LUT R7, R7, 0xff, RZ, 0xc0, !PT ;  /* 0x000000ff07077812 */ /* 0x000fee00078ec0ff */
[----:B------:R-:W2:Y:S01]  /*4e00*/  MUFU.EX2 R152, R132 ;  /* 0x0000008400987308 */ /* 0x000ea20000000800 */
[----:B------:R-:W-:Y:S01]  /*4e10*/  LOP3.LUT R5, R140, UR17, R5, 0x96, !PT ;  /* 0x000000118c057c12 */ /* 0x000fe2000f8e9605 */
[----:B------:R-:W-:Y:S01]  /*4e20*/  FFMA.FTZ R25, R25, UR14, -R2 ;  /* 0x0000000e19197c23 */ /* 0x000fe20008010802 */
[----:B------:R-:W-:Y:S07]  /*4e30*/  ISETP.LE.U32.AND P5, PT, R7, UR13, PT ;  /* 0x0000000d07007c0c */ /* 0x000fee000bfa3070 */
[----:B------:R-:W4:Y:S01]  /*4e40*/  MUFU.EX2 R171, R13 ;  /* 0x0000000d00ab7308 */ /* 0x000f220000000800 */
[----:B------:R-:W-:Y:S01]  /*4e50*/  LOP3.LUT R6, R5, 0xffff, RZ, 0xc0, !PT ;  /* 0x0000ffff05067812 */ /* 0x000fe200078ec0ff */
[----:B------:R-:W-:Y:S01]  /*4e60*/  FFMA.FTZ R15, R15, UR14, -R0 ;  /* 0x0000000e0f0f7c23 */ /* 0x000fe20008010800 */
[----:B------:R-:W-:Y:S01]  /*4e70*/  LOP3.LUT R7, R5, 0xff, RZ, 0xc0, !PT ;  /* 0x000000ff05077812 */ /* 0x000fe200078ec0ff */
[----:B------:R-:W-:Y:S01]  /*4e80*/  FFMA.FTZ R24, R24, UR14, -R2 ;  /* 0x0000000e18187c23 */ /* 0x000fe20008010802 */
[----:B------:R-:W-:Y:S01]  /*4e90*/  SHF.R.U32.HI R6, RZ, 0x8, R6 ;  /* 0x00000008ff067819 */ /* 0x000fe20000011606 */
[----:B---3--:R-:W-:Y:S01]  /*4ea0*/  @!P6 FADD.FTZ R156, -R156, -RZ ;  /* 0x800000ff9c9ce221 */ /* 0x008fe20000010100 */
[----:B------:R-:W-:Y:S01]  /*4eb0*/  ISETP.LE.U32.AND P6, PT, R7, UR13, PT ;  /* 0x0000000d07007c0c */ /* 0x000fe2000bfc3070 */
[----:B-1----:R-:W-:Y:S01]  /*4ec0*/  @!P3 FADD.FTZ R159, -R159, -RZ ;  /* 0x800000ff9f9fb221 */ /* 0x002fe20000010100 */
[----:B------:R-:W-:Y:S01]  /*4ed0*/  LOP3.LUT R6, R6, 0xffff, RZ, 0xc0, !PT ;  /* 0x0000ffff06067812 */ /* 0x000fe200078ec0ff */
[----:B--2---:R-:W-:Y:S01]  /*4ee0*/  @P0 FADD.FTZ R152, -R152, -RZ ;  /* 0x800000ff98980221 */ /* 0x004fe20000010100 */
[----:B------:R-:W-:Y:S01]  /*4ef0*/  PRMT R7, R5, 0x7632, R7 ;  /* 0x0000763205077816 */ /* 0x000fe20000000007 */
[----:B------:R-:W-:Y:S01]  /*4f00*/  @!P5 FADD.FTZ R160, -R160, -RZ ;  /* 0x800000ffa0a0d221 */ /* 0x000fe20000010100 */
[----:B------:R-:W-:Y:S01]  /*4f10*/  ISETP.GT.U32.AND P4, PT, R139, UR13, PT ;  /* 0x0000000d8b007c0c */ /* 0x000fe2000bf84070 */
[----:B------:R-:W1:Y:S01]  /*4f20*/  MUFU.EX2 R162, R25 ;  /* 0x0000001900a27308 */ /* 0x000e620000000800 */
[----:B------:R-:W-:Y:S01]  /*4f30*/  ISETP.LE.U32.AND P5, PT, R6, UR13, PT ;  /* 0x0000000d06007c0c */ /* 0x000fe2000bfa3070 */
[----:B------:R-:W-:Y:S01]  /*4f40*/  FFMA.FTZ R28, R28, UR14, -R2 ;  /* 0x0000000e1c1c7c23 */ /* 0x000fe20008010802 */
[----:B------:R-:W-:Y:S07]  /*4f50*/  LOP3.LUT R6, R7, 0xff, RZ, 0xc0, !PT ;  /* 0x000000ff07067812 */ /* 0x000fee00078ec0ff */
[----:B------:R-:W-:Y:S01]  /*4f60*/  MUFU.EX2 R170, R15 ;  /* 0x0000000f00aa7308 */ /* 0x000fe20000000800 */
[----:B------:R-:W-:Y:S01]  /*4f70*/  PRMT R3, R4, 0x7772, RZ ;  /* 0x0000777204037816 */ /* 0x000fe200000000ff */
[--C-:B------:R-:W-:Y:S01]  /*4f80*/  FFMA.FTZ R30, R30, UR14, -R0.reuse ;  /* 0x0000000e1e1e7c23 */ /* 0x100fe20008010800 */
[----:B------:R-:W-:Y:S07]  /*4f90*/  ISETP.LE.U32.AND P3, PT, R6, UR13, PT ;  /* 0x0000000d06007c0c */ /* 0x000fee000bf63070 */
[----:B------:R-:W2:Y:S01]  /*4fa0*/  MUFU.EX2 R164, R24 ;  /* 0x0000001800a47308 */ /* 0x000ea20000000800 */
[----:B------:R-:W-:Y:S01]  /*4fb0*/  ISETP.GT.U32.AND P0, PT, R3, UR13, PT ;  /* 0x0000000d03007c0c */ /* 0x000fe2000bf04070 */
[--C-:B------:R-:W-:Y:S01]  /*4fc0*/  FFMA.FTZ R26, R26, UR14, -R0.reuse ;  /* 0x0000000e1a1a7c23 */ /* 0x100fe20008010800 */
[C---:B------:R-:W-:Y:S01]  /*4fd0*/  PRMT R8, R4.reuse, 0x7770, RZ ;  /* 0x0000777004087816 */ /* 0x040fe200000000ff */
[----:B----4-:R-:W-:Y:S01]  /*4fe0*/  @P4 FADD.FTZ R171, -R171, -RZ ;  /* 0x800000ffabab4221 */ /* 0x010fe20000010100 */
[----:B------:R-:W-:Y:S01]  /*4ff0*/  PRMT R7, R4, 0x7771, RZ ;  /* 0x0000777104077816 */ /* 0x000fe200000000ff */
[----:B-1----:R-:W-:Y:S01]  /*5000*/  @!P5 FADD.FTZ R162, -R162, -RZ ;  /* 0x800000ffa2a2d221 */ /* 0x002fe20000010100 */
[----:B------:R-:W-:Y:S03]  /*5010*/  PRMT R6, R4, 0x7773, RZ ;  /* 0x0000777304067816 */ /* 0x000fe600000000ff */
[----:B------:R-:W1:Y:S01]  /*5020*/  MUFU.EX2 R155, R34 ;  /* 0x00000022009b7308 */ /* 0x000e620000000800 */
[----:B------:R-:W-:Y:S01]  /*5030*/  F2FP.RELU.BF16.F32.PACK_AB R4, R169, R145 ;  /* 0x00000091a904723e */ /* 0x000fe200000018ff */
[----:B------:R-:W-:Y:S01]  /*5040*/  FFMA.FTZ R27, R27, UR14, -R0 ;  /* 0x0000000e1b1b7c23 */ /* 0x000fe20008010800 */
[----:B------:R-:W-:Y:S01]  /*5050*/  F2FP.RELU.BF16.F32.PACK_AB R3, R172, R174 ;  /* 0x000000aeac03723e */ /* 0x000fe200000018ff */
[----:B------:R-:W-:Y:S01]  /*5060*/  FFMA.FTZ R2, R29, UR14, -R2 ;  /* 0x0000000e1d027c23 */ /* 0x000fe20008010802 */
[----:B------:R-:W-:Y:S01]  /*5070*/  ISETP.GT.U32.AND P4, PT, R142, UR13, PT ;  /* 0x0000000d8e007c0c */ /* 0x000fe2000bf84070 */
[----:B------:R3:W-:Y:S01]  /*5080*/  STS [R144+0x13000], R4 ;  /* 0x0130000490007388 */ /* 0x0007e20000000800 */
[----:B------:R-:W-:Y:S01]  /*5090*/  ISETP.GT.U32.AND P5, PT, R10, UR13, PT ;  /* 0x0000000d0a007c0c */ /* 0x000fe2000bfa4070 */
[----:B--2---:R-:W-:Y:S01]  /*50a0*/  @!P6 FADD.FTZ R164, -R164, -RZ ;  /* 0x800000ffa4a4e221 */ /* 0x004fe20000010100 */
[----:B------:R-:W-:Y:S01]  /*50b0*/  ISETP.GT.U32.AND P6, PT, R11, UR13, PT ;  /* 0x0000000d0b007c0c */ /* 0x000fe2000bfc4070 */
[----:B------:R2:W-:Y:S01]  /*50c0*/  STS [R144+0x13400], R3 ;  /* 0x0134000390007388 */ /* 0x0005e20000000800 */
[----:B------:R-:W-:Y:S01]  /*50d0*/  SHF.R.U32.HI R5, RZ, 0x18, R5 ;  /* 0x00000018ff057819 */ /* 0x000fe20000011605 */
[----:B------:R-:W-:Y:S01]  /*50e0*/  FFMA.FTZ R0, R31, UR14, -R0 ;  /* 0x0000000e1f007c23 */ /* 0x000fe20008010800 */
[----:B------:R4:W-:Y:S01]  /*50f0*/  MUFU.EX2 R149, R2 ;  /* 0x0000000200957308 */ /* 0x0009e20000000800 */
[----:B------:R-:W-:Y:S01]  /*5100*/  IMAD.U32 R140, RZ, RZ, UR10 ;  /* 0x0000000aff8c7e24 */ /* 0x000fe2000f8e00ff */
[--C-:B------:R-:W-:Y:S01]  /*5110*/  SHF.R.U32.HI R150, RZ, 0x1, R231.reuse ;  /* 0x00000001ff967819 */ /* 0x100fe200000116e7 */
[----:B------:R-:W-:Y:S07]  /*5120*/  IMAD.U32 R141, RZ, RZ, UR11 ;  /* 0x0000000bff8d7e24 */ /* 0x000fee000f8e00ff */
[----:B------:R2:W-:Y:S01]  /*5130*/  MUFU.EX2 R146, R0 ;  /* 0x0000000000927308 */ /* 0x0005e20000000800 */
[----:B------:R-:W-:Y:S01]  /*5140*/  @P4 FADD.FTZ R170, -R170, -RZ ;  /* 0x800000ffaaaa4221 */ /* 0x000fe20000010100 */
[----:B------:R-:W-:Y:S01]  /*5150*/  ISETP.LE.U32.AND P4, PT, R9, UR13, PT ;  /* 0x0000000d09007c0c */ /* 0x000fe2000bf83070 */
[----:B------:R-:W-:Y:S01]  /*5160*/  @P5 FADD.FTZ R157, -R157, -RZ ;  /* 0x800000ff9d9d5221 */ /* 0x000fe20000010100 */
[----:B------:R-:W-:Y:S01]  /*5170*/  ISETP.LE.U32.AND P5, PT, R5, UR13, PT ;  /* 0x0000000d05007c0c */ /* 0x000fe2000bfa3070 */
[----:B-1----:R-:W-:Y:S01]  /*5180*/  @P6 FADD.FTZ R155, -R155, -RZ ;  /* 0x800000ff9b9b6221 */ /* 0x002fe20000010100 */
[----:B------:R-:W-:Y:S04]  /*5190*/  F2FP.RELU.BF16.F32.PACK_AB R5, R161, R167 ;  /* 0x000000a7a105723e */ /* 0x000fe800000018ff */
[----:B------:R-:W1:Y:S01]  /*51a0*/  MUFU.EX2 R168, R26 ;  /* 0x0000001a00a87308 */ /* 0x000e620000000800 */
[----:B------:R-:W-:Y:S01]  /*51b0*/  ISETP.GT.U32.AND P6, PT, R6, UR13, PT ;  /* 0x0000000d06007c0c */ /* 0x000fe2000bfc4070 */
[----:B------:R-:W-:Y:S01]  /*51c0*/  IMAD.SHL.U32 R148, R231, 0x40, RZ ;  /* 0x00000040e7947824 */ /* 0x000fe200078e00ff */
[----:B------:R-:W-:Y:S01]  /*51d0*/  F2FP.RELU.BF16.F32.PACK_AB R6, R233, R235 ;  /* 0x000000ebe906723e */ /* 0x000fe200000018ff */
[----:B----4-:R-:W-:Y:S06]  /*51e0*/  IMAD.IADD R2, R163, 0x1, R136 ;  /* 0x00000001a3027824 */ /* 0x010fec00078e0288 */
[----:B------:R-:W4:Y:S01]  /*51f0*/  MUFU.EX2 R153, R27 ;  /* 0x0000001b00997308 */ /* 0x000f220000000800 */
[----:B---3--:R-:W-:Y:S01]  /*5200*/  F2FP.RELU.BF16.F32.PACK_AB R4, R165, R166 ;  /* 0x000000a6a504723e */ /* 0x008fe200000018ff */
[----:B------:R-:W-:Y:S01]  /*5210*/  @!P4 FADD.FTZ R154, -R154, -RZ ;  /* 0x800000ff9a9ac221 */ /* 0x000fe20000010100 */
[----:B------:R-:W-:Y:S07]  /*5220*/  ISETP.GT.U32.AND P4, PT, R7, UR13, PT ;  /* 0x0000000d07007c0c */ /* 0x000fee000bf84070 */
[----:B------:R-:W-:Y:S01]  /*5230*/  MUFU.EX2 R151, R28 ;  /* 0x0000001c00977308 */ /* 0x000fe20000000800 */
[----:B--2---:R-:W-:Y:S01]  /*5240*/  IMAD.IADD R3, R163, 0x1, R144 ;  /* 0x00000001a3037824 */ /* 0x004fe200078e0290 */
[----:B------:R-:W-:Y:S01]  /*5250*/  F2FP.RELU.BF16.F32.PACK_AB R7, R232, R234 ;  /* 0x000000eae807723e */ /* 0x000fe200000018ff */
[----:B------:R-:W-:Y:S01]  /*5260*/  IMAD.SHL.U32 R163, R231, 0x8, RZ ;  /* 0x00000008e7a37824 */ /* 0x000fe200078e00ff */
[----:B------:R-:W-:Y:S06]  /*5270*/  F2FP.RELU.BF16.F32.PACK_AB R0, R152, R154 ;  /* 0x0000009a9800723e */ /* 0x000fec00000018ff */
[----:B------:R-:W2:Y:S01]  /*5280*/  MUFU.EX2 R147, R30 ;  /* 0x0000001e00937308 */ /* 0x000ea20000000800 */
[----:B------:R3:W-:Y:S01]  /*5290*/  STS [R3+0x13000], R5 ;  /* 0x0130000503007388 */ /* 0x0007e20000000800 */
[----:B-1----:R-:W-:Y:S01]  /*52a0*/  @!P3 FADD.FTZ R168, -R168, -RZ ;  /* 0x800000ffa8a8b221 */ /* 0x002fe20000010100 */
[----:B------:R-:W-:Y:S01]  /*52b0*/  ISETP.LE.U32.AND P3, PT, R8, UR13, PT ;  /* 0x0000000d08007c0c */ /* 0x000fe2000bf63070 */
[----:B----4-:R-:W-:Y:S01]  /*52c0*/  @!P5 FADD.FTZ R153, -R153, -RZ ;  /* 0x800000ff9999d221 */ /* 0x010fe20000010100 */
[----:B------:R1:W-:Y:S01]  /*52d0*/  STS [R3+0x13400], R4 ;  /* 0x0134000403007388 */ /* 0x0003e20000000800 */
[----:B------:R-:W-:Y:S01]  /*52e0*/  @P6 FADD.FTZ R146, -R146, -RZ ;  /* 0x800000ff92926221 */ /* 0x000fe20000010100 */
[----:B------:R-:W-:Y:S01]  /*52f0*/  @P4 FADD.FTZ R149, -R149, -RZ ;  /* 0x800000ff95954221 */ /* 0x000fe20000010100 */
[----:B------:R-:W-:Y:S01]  /*5300*/  FSETP.GE.FTZ.AND P6, PT, R167, RZ, PT ;  /* 0x000000ffa700720b */ /* 0x000fe20003fd6000 */
[----:B------:R4:W-:Y:S01]  /*5310*/  STS [R144+0x14000], R7 ;  /* 0x0140000790007388 */ /* 0x0009e20000000800 */
[----:B------:R-:W-:Y:S02]  /*5320*/  FSETP.GE.FTZ.AND P5, PT, R161, RZ, PT ;  /* 0x000000ffa100720b */ /* 0x000fe40003fb6000 */
[----:B------:R-:W-:Y:S01]  /*5330*/  FSETP.GE.FTZ.AND P4, PT, R158, RZ, PT ;  /* 0x000000ff9e00720b */ /* 0x000fe20003f96000 */
[----:B------:R4:W-:Y:S01]  /*5340*/  STS [R144+0x14400], R6 ;  /* 0x0144000690007388 */ /* 0x0009e20000000800 */
[----:B--2---:R-:W-:Y:S01]  /*5350*/  @P0 FADD.FTZ R147, -R147, -RZ ;  /* 0x800000ff93930221 */ /* 0x004fe20000010100 */
[----:B------:R-:W-:Y:S01]  /*5360*/  LEA R142, P0, R244, R140, 0x2 ;  /* 0x0000008cf48e7211 */ /* 0x000fe200078010ff */
[----:B------:R-:W-:Y:S01]  /*5370*/  @!P3 FADD.FTZ R151, -R151, -RZ ;  /* 0x800000ff9797b221 */ /* 0x000fe20000010100 */
[----:B------:R-:W-:Y:S02]  /*5380*/  FSETP.GE.FTZ.AND P3, PT, R156, RZ, PT ;  /* 0x000000ff9c00720b */ /* 0x000fe40003f76000 */
[----:B------:R-:W-:Y:S02]  /*5390*/  LEA.HI.X R143, R244, R141, RZ, 0x2, P0 ;  /* 0x0000008df48f7211 */ /* 0x000fe400000f14ff */
[----:B------:R-:W-:Y:S03]  /*53a0*/  FSETP.GE.FTZ.AND P0, PT, R145, RZ, PT ;  /* 0x000000ff9100720b */ /* 0x000fe60003f16000 */
[----:B------:R-:W2:Y:S01]  /*53b0*/  LDG.E R141, desc[UR40][R142.64] ;  /* 0x000000288e8d7981 */ /* 0x000ea2000c1e1900 */
[----:B---3--:R-:W-:Y:S03]  /*53c0*/  F2FP.RELU.BF16.F32.PACK_AB R5, R156, R158 ;  /* 0x0000009e9c05723e */ /* 0x008fe600000018ff */
[----:B------:R-:W3:Y:S01]  /*53d0*/  LDG.E R140, desc[UR40][R142.64+0x20] ;  /* 0x000020288e8c7981 */ /* 0x000ee2000c1e1900 */
[----:B-1----:R-:W-:Y:S02]  /*53e0*/  F2FP.RELU.BF16.F32.PACK_AB R4, R159, R160 ;  /* 0x000000a09f04723e */ /* 0x002fe400000018ff */
[----:B----4-:R-:W-:Y:S02]  /*53f0*/  F2FP.RELU.BF16.F32.PACK_AB R7, R171, R173 ;  /* 0x000000adab07723e */ /* 0x010fe400000018ff */
[----:B------:R-:W-:Y:S03]  /*5400*/  F2FP.RELU.BF16.F32.PACK_AB R6, R170, R175 ;  /* 0x000000afaa06723e */ /* 0x000fe600000018ff */
[----:B------:R-:W-:Y:S04]  /*5410*/  STS [R3+0x14000], R7 ;  /* 0x0140000703007388 */ /* 0x000fe80000000800 */
[----:B------:R1:W-:Y:S04]  /*5420*/  STS [R3+0x14400], R6 ;  /* 0x0144000603007388 */ /* 0x0003e80000000800 */
[----:B------:R4:W-:Y:S04]  /*5430*/  STS [R136], R5 ;  /* 0x0000000588007388 */ /* 0x0009e80000000800 */
[----:B------:R4:W-:Y:S04]  /*5440*/  STS [R136+0x400], R4 ;  /* 0x0004000488007388 */ /* 0x0009e80000000800 */
[----:B------:R4:W-:Y:S01]  /*5450*/  STS [R2], R0 ;  /* 0x0000000002007388 */ /* 0x0009e20000000800 */
[----:B-1----:R-:W-:Y:S02]  /*5460*/  F2FP.RELU.BF16.F32.PACK_AB R6, R162, R164 ;  /* 0x000000a4a206723e */ /* 0x002fe400000018ff */
[----:B------:R-:W-:Y:S02]  /*5470*/  F2FP.RELU.BF16.F32.PACK_AB R3, R146, R147 ;  /* 0x000000939203723e */ /* 0x000fe400000018ff */
[----:B----4-:R-:W-:Y:S02]  /*5480*/  F2FP.RELU.BF16.F32.PACK_AB R5, R153, R168 ;  /* 0x000000a89905723e */ /* 0x010fe400000018ff */
[----:B------:R-:W-:Y:S02]  /*5490*/  F2FP.RELU.BF16.F32.PACK_AB R4, R149, R151 ;  /* 0x000000979504723e */ /* 0x000fe400000018ff */
[----:B------:R-:W-:Y:S05]  /*54a0*/  F2FP.RELU.BF16.F32.PACK_AB R0, R157, R155 ;  /* 0x0000009b9d00723e */ /* 0x000fea00000018ff */
[----:B------:R1:W-:Y:S04]  /*54b0*/  STS [R2+0x400], R0 ;  /* 0x0004000002007388 */ /* 0x0003e80000000800 */
[----:B------:R-:W-:Y:S04]  /*54c0*/  STS [R136+0x1000], R6 ;  /* 0x0010000688007388 */ /* 0x000fe80000000800 */
[----:B------:R-:W-:Y:S04]  /*54d0*/  STS [R136+0x1400], R5 ;  /* 0x0014000588007388 */ /* 0x000fe80000000800 */
[----:B------:R-:W-:Y:S04]  /*54e0*/  STS [R2+0x1000], R4 ;  /* 0x0010000402007388 */ /* 0x000fe80000000800 */
[----:B------:R4:W-:Y:S01]  /*54f0*/  STS [R2+0x1400], R3 ;  /* 0x0014000302007388 */ /* 0x0009e20000000800 */
[----:B-1----:R-:W-:Y:S05]  /*5500*/  LEA R0, R230, UR4, 0x1 ;  /* 0x00000004e6007c11 */ /* 0x002fea000f8e08ff */
[----:B------:R-:W1:Y:S08]  /*5510*/  LDSM.16.M88.4 R32, [R0+0x6000] ;  /* 0x006000000020783b */ /* 0x000e700000000200 */
[----:B------:R-:W1:Y:S01]  /*5520*/  LDSM.16.M88.4 R28, [R0+0x6800] ;  /* 0x00680000001c783b */ /* 0x000e620000000200 */
[C---:B----4-:R-:W-:Y:S02]  /*5530*/  VIADD R3, R0.reuse, 0x6000 ;  /* 0x0000600000037836 */ /* 0x050fe40000000000 */
[----:B------:R-:W-:Y:S02]  /*5540*/  VIADD R2, R0, 0x6020 ;  /* 0x0000602000027836 */ /* 0x000fe40000000000 */
[----:B------:R-:W-:Y:S01]  /*5550*/  @P1 VIADD R2, R3, 0xffffffe0 ;  /* 0xffffffe003021836 */ /* 0x000fe20000000000 */
[----:B------:R-:W-:Y:S04]  /*5560*/  LOP3.LUT R3, R150, 0x30, RZ, 0xc0, !PT ;  /* 0x0000003096037812 */ /* 0x000fe800078ec0ff */
[----:B------:R-:W4:Y:S01]  /*5570*/  LDSM.16.M88.4 R132, [R2] ;  /* 0x000000000284783b */ /* 0x000f220000000200 */
[----:B------:R-:W-:Y:S04]  /*5580*/  LOP3.LUT R3, R3, 0x8, R231, 0xf8, !PT ;  /* 0x0000000803037812 */ /* 0x000fe800078ef8e7 */
[----:B------:R-:W-:Y:S03]  /*5590*/  LOP3.LUT R3, R3, 0x1c0, R148, 0xf8, !PT ;  /* 0x000001c003037812 */ /* 0x000fe600078ef894 */
[----:B------:R-:W4:Y:S01]  /*55a0*/  LDSM.16.M88.4 R136, [R2+0x800] ;  /* 0x000800000288783b */ /* 0x000f220000000200 */
[----:B------:R-:W-:Y:S01]  /*55b0*/  LOP3.LUT R3, R3, 0x38, R163, 0x78, !PT ;  /* 0x0000003803037812 */ /* 0x000fe200078e78a3 */
[-C--:B-1----:R-:W-:Y:S08]  /*55c0*/  HMMA.16816.F32.BF16 R4, R32, R176.reuse, RZ ;  /* 0x000000b02004723c */ /* 0x082ff000000418ff */
[C---:B------:R-:W-:Y:S08]  /*55d0*/  HMMA.16816.F32.BF16 R8, R28.reuse, R176, RZ ;  /* 0x000000b01c08723c */ /* 0x040ff000000418ff */
[-C--:B------:R-:W-:Y:S08]  /*55e0*/  HMMA.16816.F32.BF16 R12, R28, R178.reuse, RZ ;  /* 0x000000b21c0c723c */ /* 0x080ff000000418ff */
[C---:B------:R-:W-:Y:S08]  /*55f0*/  HMMA.16816.F32.BF16 R16, R32.reuse, R178, RZ ;  /* 0x000000b22010723c */ /* 0x040ff000000418ff */
[-C--:B------:R-:W-:Y:S08]  /*5600*/  HMMA.16816.F32.BF16 R20, R32, R180.reuse, RZ ;  /* 0x000000b42014723c */ /* 0x080ff000000418ff */
[C---:B------:R-:W-:Y:S08]  /*5610*/  HMMA.16816.F32.BF16 R24, R28.reuse, R180, RZ ;  /* 0x000000b41c18723c */ /* 0x040ff000000418ff */
[-C--:B------:R-:W-:Y:S08]  /*5620*/  HMMA.16816.F32.BF16 R28, R28, R182.reuse, RZ ;  /* 0x000000b61c1c723c */ /* 0x080ff000000418ff */
[----:B------:R-:W-:Y:S08]  /*5630*/  HMMA.16816.F32.BF16 R32, R32, R182, RZ ;  /* 0x000000b62020723c */ /* 0x000ff000000418ff */
[-C--:B----4-:R-:W-:Y:S08]  /*5640*/  HMMA.16816.F32.BF16 R4, R132, R184.reuse, R4 ;  /* 0x000000b88404723c */ /* 0x090ff00000041804 */
        /* <DEDUP_REMOVED lines=57> */
[----:B------:R-:W-:Y:S02]  /*59e0*/  IMAD R3, R3, 0x2, R0 ;  /* 0x0000000203037824 */ /* 0x000fe400078e0200 */
[C---:B------:R-:W-:Y:S01]  /*59f0*/  FADD.FTZ R0, -R141.reuse, R16 ;  /* 0x000000108d007221 */ /* 0x040fe20000010100 */
[----:B------:R-:W-:Y:S01]  /*5a00*/  FADD.FTZ R16, -R141, R17 ;  /* 0x000000118d107221 */ /* 0x000fe20000010100 */
[----:B------:R-:W-:Y:S01]  /*5a10*/  FMUL.FTZ R5, R169, R5 ;  /* 0x00000005a9057220 */ /* 0x000fe20000410000 */
[-C--:B------:R-:W-:Y:S03]  /*5a20*/  HMMA.16816.F32.BF16 R28, R136, R222.reuse, R28 ;  /* 0x000000de881c723c */ /* 0x080fe6000004181c */
[-C--:B------:R-:W-:Y:S01]  /*5a30*/  FSEL R0, R0, R141.reuse, P6 ;  /* 0x0000008d00007208 */ /* 0x080fe20003000000 */
[C---:B------:R-:W-:Y:S01]  /*5a40*/  FADD.FTZ R21, -R141.reuse, R21 ;  /* 0x000000158d157221 */ /* 0x040fe20000010100 */
[----:B------:R-:W-:Y:S01]  /*5a50*/  FSEL R16, R16, R141, P5 ;  /* 0x0000008d10107208 */ /* 0x000fe20002800000 */
[----:B------:R-:W-:Y:S01]  /*5a60*/  FADD.FTZ R20, -R141, R20 ;  /* 0x000000148d147221 */ /* 0x000fe20000010100 */
[----:B------:R-:W-:Y:S01]  /*5a70*/  F2FP.BF16.F32.PACK_AB R5, R5, R145 ;  /* 0x000000910505723e */ /* 0x000fe200000010ff */
[----:B------:R-:W-:Y:S04]  /*5a80*/  HMMA.16816.F32.BF16 R32, R132, R222, R32 ;  /* 0x000000de8420723c */ /* 0x000fe80000041820 */
[-C--:B------:R-:W-:Y:S01]  /*5a90*/  FSEL R21, R21, R141.reuse, P3 ;  /* 0x0000008d15157208 */ /* 0x080fe20001800000 */
[----:B------:R-:W-:Y:S01]  /*5aa0*/  FMUL.FTZ R167, R167, R0 ;  /* 0x00000000a7a77220 */ /* 0x000fe20000410000 */
[----:B------:R-:W-:Y:S01]  /*5ab0*/  FSEL R20, R20, R141, P4 ;  /* 0x0000008d14147208 */ /* 0x000fe20002000000 */
[----:B------:R-:W-:Y:S01]  /*5ac0*/  FMUL.FTZ R16, R161, R16 ;  /* 0x00000010a1107220 */ /* 0x000fe20000410000 */
[----:B------:R-:W-:Y:S01]  /*5ad0*/  FSETP.GE.FTZ.AND P3, PT, R154, RZ, PT ;  /* 0x000000ff9a00720b */ /* 0x000fe20003f76000 */
[----:B------:R-:W-:Y:S02]  /*5ae0*/  FMUL.FTZ R21, R156, R21 ;  /* 0x000000159c157220 */ /* 0x000fe40000410000 */
[----:B------:R-:W-:Y:S01]  /*5af0*/  FMUL.FTZ R158, R158, R20 ;  /* 0x000000149e9e7220 */ /* 0x000fe20000410000 */
[----:B------:R-:W-:Y:S04]  /*5b00*/  F2FP.BF16.F32.PACK_AB R16, R16, R167 ;  /* 0x000000a71010723e */ /* 0x000fe800000010ff */
[----:B------:R-:W-:Y:S03]  /*5b10*/  F2FP.BF16.F32.PACK_AB R21, R21, R158 ;  /* 0x0000009e1515723e */ /* 0x000fe600000010ff */
[C---:B------:R-:W-:Y:S05]  /*5b20*/  FADD.FTZ R32, -R141.reuse, R32 ;  /* 0x000000208d207221 */ /* 0x040fea0000010100 */
[----:B------:R-:W-:Y:S01]  /*5b30*/  FSEL R32, R32, R141, P3 ;  /* 0x0000008d20207208 */ /* 0x000fe20001800000 */
[----:B------:R-:W-:Y:S01]  /*5b40*/  @P0 FADD.FTZ R141, -R141, R33 ;  /* 0x000000218d8d0221 */ /* 0x000fe20000010100 */
[----:B------:R-:W-:Y:S02]  /*5b50*/  FSETP.GE.FTZ.AND P3, PT, R174, RZ, PT ;  /* 0x000000ffae00720b */ /* 0x000fe40003f76000 */
[----:B------:R-:W-:Y:S01]  /*5b60*/  FSETP.GE.FTZ.AND P0, PT, R172, RZ, PT ;  /* 0x000000ffac00720b */ /* 0x000fe20003f16000 */
[----:B------:R-:W-:Y:S01]  /*5b70*/  FMUL.FTZ R154, R154, R32 ;  /* 0x000000209a9a7220 */ /* 0x000fe20000410000 */
[-C--:B------:R-:W-:Y:S01]  /*5b80*/  FSEL R32, R6, R140.reuse, P3 ;  /* 0x0000008c06207208 */ /* 0x080fe20001800000 */
[----:B------:R-:W-:Y:S01]  /*5b90*/  FMUL.FTZ R20, R152, R141 ;  /* 0x0000008d98147220 */ /* 0x000fe20000410000 */
[----:B------:R-:W-:Y:S01]  /*5ba0*/  FSEL R17, R7, R140, P0 ;  /* 0x0000008c07117208 */ /* 0x000fe20000000000 */
[----:B----4-:R-:W-:Y:S08]  /*5bb0*/  BRA.U !UP2, `(.L_x_463) ;  /* 0x000000010a9c7547 */ /* 0x010ff0000b800000 */
        /* <DEDUP_REMOVED lines=39> */
.L_x_463:
[----:B------:R-:W2:Y:S01]  /*5e30*/  LDL R6, [R1+0x4] ;  /* 0x0000040001067983 */ /* 0x000ea20000100800 */
[----:B------:R-:W-:Y:S01]  /*5e40*/  FADD.FTZ R18, -R140, R18 ;  /* 0x000000128c127221 */ /* 0x000fe20000010100 */
[----:B------:R-:W-:Y:S01]  /*5e50*/  FSETP.GE.FTZ.AND P5, PT, R166, RZ, PT ;  /* 0x000000ffa600720b */ /* 0x000fe20003fb6000 */
[----:B------:R-:W-:Y:S01]  /*5e60*/  FADD.FTZ R0, -R140, R19 ;  /* 0x000000138c007221 */ /* 0x000fe20000010100 */
[----:B------:R-:W-:Y:S01]  /*5e70*/  STS [R144+0xf000], R5 ;  /* 0x00f0000590007388 */ /* 0x000fe20000000800 */
[----:B------:R-:W-:Y:S01]  /*5e80*/  FSETP.GE.FTZ.AND P4, PT, R165, RZ, PT ;  /* 0x000000ffa500720b */ /* 0x000fe20003f96000 */
[----:B------:R-:W-:Y:S01]  /*5e90*/  FMUL.FTZ R174, R174, R32 ;  /* 0x00000020aeae7220 */ /* 0x000fe20000410000 */
[-C--:B------:R-:W-:Y:S01]  /*5ea0*/  FSEL R18, R18, R140.reuse, P5 ;  /* 0x0000008c12127208 */ /* 0x080fe20002800000 */
[----:B------:R-:W-:Y:S01]  /*5eb0*/  FMUL.FTZ R7, R172, R17 ;  /* 0x00000011ac077220 */ /* 0x000fe20000410000 */
[----:B------:R-:W-:Y:S01]  /*5ec0*/  FSEL R0, R0, R140, P4 ;  /* 0x0000008c00007208 */ /* 0x000fe20002000000 */
[----:B------:R-:W-:Y:S01]  /*5ed0*/  FADD.FTZ R23, -R140, R23 ;  /* 0x000000178c177221 */ /* 0x000fe20000010100 */
[----:B------:R-:W-:Y:S01]  /*5ee0*/  FSETP.GE.FTZ.AND P0, PT, R159, RZ, PT ;  /* 0x000000ff9f00720b */ /* 0x000fe20003f16000 */
[----:B------:R-:W-:Y:S01]  /*5ef0*/  FMUL.FTZ R166, R166, R18 ;  /* 0x00000012a6a67220 */ /* 0x000fe20000410000 */
[----:B------:R-:W-:Y:S01]  /*5f00*/  IMAD.MOV.U32 R18, RZ, RZ, 0x10 ;  /* 0x00000010ff127424 */ /* 0x000fe200078e00ff */
[----:B------:R-:W-:Y:S01]  /*5f10*/  F2FP.BF16.F32.PACK_AB R7, R7, R174 ;  /* 0x000000ae0707723e */ /* 0x000fe200000010ff */
[----:B------:R-:W-:Y:S01]  /*5f20*/  FMUL.FTZ R0, R165, R0 ;  /* 0x00000000a5007220 */ /* 0x000fe20000410000 */
[----:B------:R-:W-:Y:S01]  /*5f30*/  FSEL R17, R23, R140, P0 ;  /* 0x0000008c17117208 */ /* 0x000fe20000000000 */
[----:B------:R-:W-:Y:S01]  /*5f40*/  FADD.FTZ R22, -R140, R22 ;  /* 0x000000168c167221 */ /* 0x000fe20000010100 */
[----:B------:R-:W-:Y:S01]  /*5f50*/  SEL R18, R18, 0xfffffff0, !P1 ;  /* 0xfffffff012127807 */ /* 0x000fe20004800000 */
[----:B------:R3:W-:Y:S01]  /*5f60*/  STS [R144+0xf400], R7 ;  /* 0x00f4000790007388 */ /* 0x0007e20000000800 */
[----:B------:R-:W-:Y:S01]  /*5f70*/  F2FP.BF16.F32.PACK_AB R0, R0, R166 ;  /* 0x000000a60000723e */ /* 0x000fe200000010ff */
[----:B------:R-:W-:Y:S01]  /*5f80*/  FADD.FTZ R34, -R140, R34 ;  /* 0x000000228c227221 */ /* 0x000fe20000010100 */
[----:B------:R-:W-:Y:S01]  /*5f90*/  FSETP.GE.FTZ.AND P0, PT, R157, RZ, PT ;  /* 0x000000ff9d00720b */ /* 0x000fe20003f16000 */
[----:B-----5:R-:W-:Y:S01]  /*5fa0*/  FADD.FTZ R8, -R2, R8 ;  /* 0x0000000802087221 */ /* 0x020fe20000010100 */
[----:B------:R-:W-:Y:S01]  /*5fb0*/  FSETP.GE.FTZ.AND P3, PT, R160, RZ, PT ;  /* 0x000000ffa000720b */ /* 0x000fe20003f76000 */
[C---:B------:R-:W-:Y:S01]  /*5fc0*/  FADD.FTZ R9, -R2.reuse, R9 ;  /* 0x0000000902097221 */ /* 0x040fe20000010100 */
[C---:B------:R-:W-:Y:S01]  /*5fd0*/  FADD.FTZ R12, -R2.reuse, R12 ;  /* 0x0000000c020c7221 */ /* 0x040fe20000010100 */
[----:B------:R-:W-:Y:S01]  /*5fe0*/  FADD.FTZ R13, -R2, R13 ;  /* 0x0000000d020d7221 */ /* 0x000fe20000010100 */
[-C--:B------:R-:W-:Y:S01]  /*5ff0*/  FSEL R22, R22, R140.reuse, P3 ;  /* 0x0000008c16167208 */ /* 0x080fe20001800000 */
[C---:B------:R-:W-:Y:S01]  /*6000*/  FADD.FTZ R25, -R2.reuse, R25 ;  /* 0x0000001902197221 */ /* 0x040fe20000010100 */
[----:B------:R-:W-:Y:S01]  /*6010*/  FSETP.GE.FTZ.AND P3, PT, R155, RZ, PT ;  /* 0x000000ff9b00720b */ /* 0x000fe20003f76000 */
[----:B------:R-:W-:Y:S01]  /*6020*/  FADD.FTZ R24, -R2, R24 ;  /* 0x0000001802187221 */ /* 0x000fe20000010100 */
[----:B------:R-:W-:Y:S01]  /*6030*/  FSETP.GE.FTZ.AND P6, PT, R171, RZ, PT ;  /* 0x000000ffab00720b */ /* 0x000fe20003fd6000 */
[----:B------:R-:W-:Y:S01]  /*6040*/  FADD.FTZ R11, -R4, R11 ;  /* 0x0000000b040b7221 */ /* 0x000fe20000010100 */
[----:B------:R-:W-:Y:S01]  /*6050*/  FSEL R34, R34, R140, P3 ;  /* 0x0000008c22227208 */ /* 0x000fe20001800000 */
[----:B------:R-:W-:Y:S01]  /*6060*/  @P0 FADD.FTZ R140, -R140, R35 ;  /* 0x000000238c8c0221 */ /* 0x000fe20000010100 */
[----:B------:R-:W-:Y:S01]  /*6070*/  FSETP.GE.FTZ.AND P3, PT, R234, RZ, PT ;  /* 0x000000ffea00720b */ /* 0x000fe20003f76000 */
[----:B------:R-:W-:Y:S01]  /*6080*/  FADD.FTZ R14, -R4, R14 ;  /* 0x0000000e040e7221 */ /* 0x000fe20000010100 */
[----:B------:R-:W-:Y:S01]  /*6090*/  FSETP.GE.FTZ.AND P0, PT, R232, RZ, PT ;  /* 0x000000ffe800720b */ /* 0x000fe20003f16000 */
[----:B------:R-:W-:Y:S01]  /*60a0*/  FADD.FTZ R26, -R4, R26 ;  /* 0x0000001a041a7221 */ /* 0x000fe20000010100 */
[----:B------:R-:W-:Y:S01]  /*60b0*/  FSEL R8, R8, R2, P3 ;  /* 0x0000000208087208 */ /* 0x000fe20001800000 */
[----:B------:R-:W-:Y:S01]  /*60c0*/  FADD.FTZ R30, -R4, R30 ;  /* 0x0000001e041e7221 */ /* 0x000fe20000010100 */
[----:B------:R-:W-:Y:S01]  /*60d0*/  FSETP.GE.FTZ.AND P3, PT, R173, RZ, PT ;  /* 0x000000ffad00720b */ /* 0x000fe20003f76000 */
[----:B------:R-:W-:Y:S01]  /*60e0*/  FMUL.FTZ R22, R160, R22 ;  /* 0x00000016a0167220 */ /* 0x000fe20000410000 */
[----:B---3--:R-:W-:Y:S01]  /*60f0*/  FSEL R7, R9, R2, P0 ;  /* 0x0000000209077208 */ /* 0x008fe20000000000 */
[----:B------:R-:W-:Y:S01]  /*6100*/  FMUL.FTZ R8, R234, R8 ;  /* 0x00000008ea087220 */ /* 0x000fe20000410000 */
[----:B------:R-:W-:Y:S01]  /*6110*/  FSETP.GE.FTZ.AND P0, PT, R149, RZ, PT ;  /* 0x000000ff9500720b */ /* 0x000fe20003f16000 */
[----:B------:R-:W-:Y:S01]  /*6120*/  FMUL.FTZ R17, R159, R17 ;  /* 0x000000119f117220 */ /* 0x000fe20000410000 */
[----:B------:R-:W-:Y:S01]  /*6130*/  FSETP.GE.FTZ.AND P5, PT, R164, RZ, PT ;  /* 0x000000ffa400720b */ /* 0x000fe20003fb6000 */
[----:B------:R-:W-:Y:S01]  /*6140*/  FMUL.FTZ R232, R232, R7 ;  /* 0x00000007e8e87220 */ /* 0x000fe20000410000 */
[----:B------:R-:W-:Y:S01]  /*6150*/  FADD.FTZ R7, -R2, R28 ;  /* 0x0000001c02077221 */ /* 0x000fe20000010100 */
[----:B------:R-:W-:Y:S01]  /*6160*/  FSETP.GE.FTZ.AND P4, PT, R162, RZ, PT ;  /* 0x000000ffa200720b */ /* 0x000fe20003f96000 */
[----:B------:R-:W-:Y:S01]  /*6170*/  FMUL.FTZ R34, R155, R34 ;  /* 0x000000229b227220 */ /* 0x000fe20000410000 */
[----:B------:R-:W-:Y:S01]  /*6180*/  FSEL R24, R24, R2, P5 ;  /* 0x0000000218187208 */ /* 0x000fe20002800000 */
[----:B------:R-:W-:Y:S01]  /*6190*/  FMUL.FTZ R140, R157, R140 ;  /* 0x0000008c9d8c7220 */ /* 0x000fe20000410000 */
[----:B------:R-:W-:Y:S01]  /*61a0*/  FSETP.GE.FTZ.AND P5, PT, R168, RZ, PT ;  /* 0x000000ffa800720b */ /* 0x000fe20003fb6000 */
[----:B------:R-:W-:Y:S01]  /*61b0*/  IMAD.SHL.U32 R165, R231, 0x4, RZ ;  /* 0x00000004e7a57824 */ /* 0x000fe200078e00ff */
[----:B------:R-:W-:Y:S01]  /*61c0*/  F2FP.BF16.F32.PACK_AB R17, R17, R22 ;  /* 0x000000161111723e */ /* 0x000fe200000010ff */
[----:B------:R-:W-:Y:S01]  /*61d0*/  FMUL.FTZ R164, R164, R24 ;  /* 0x00000018a4a47220 */ /* 0x000fe20000410000 */
[----:B------:R-:W-:Y:S01]  /*61e0*/  FSEL R26, R26, R4, P5 ;  /* 0x000000041a1a7208 */ /* 0x000fe20002800000 */
[----:B------:R-:W-:Y:S01]  /*61f0*/  IMAD R174, R246, UR9, RZ ;  /* 0x00000009f6ae7c24 */ /* 0x000fe2000f8e02ff */
[----:B------:R-:W-:Y:S03]  /*6200*/  F2FP.BF16.F32.PACK_AB R20, R20, R154 ;  /* 0x0000009a1414723e */ /* 0x000fe600000010ff */
[----:B------:R-:W-:Y:S01]  /*6210*/  FMUL.FTZ R26, R168, R26 ;  /* 0x0000001aa81a7220 */ /* 0x000fe20000410000 */
[----:B--2---:R-:W-:Y:S05]  /*6220*/  LEA R6, R6, UR42, 0x1 ;  /* 0x0000002a06067c11 */ /* 0x004fea000f8e08ff */
[C---:B------:R-:W-:Y:S02]  /*6230*/  VIADD R5, R6.reuse, 0x20 ;  /* 0x0000002006057836 */ /* 0x040fe40000000000 */
[----:B------:R-:W-:Y:S02]  /*6240*/  @P2 VIADD R5, R6, 0xffffffe0 ;  /* 0xffffffe006052836 */ /* 0x000fe40000000000 */
[----:B------:R-:W-:Y:S05]  /*6250*/  IMAD.IADD R6, R18, 0x1, R6 ;  /* 0x0000000112067824 */ /* 0x000fea00078e0206 */
[----:B------:R2:W-:Y:S04]  /*6260*/  STS [R6+-0x3c00], R0 ;  /* 0xffc4000006007388 */ /* 0x0005e80000000800 */
[----:B------:R-:W-:Y:S01]  /*6270*/  STS [R6+-0x4000], R16 ;  /* 0xffc0001006007388 */ /* 0x000fe20000000800 */
[-C--:B--2---:R-:W-:Y:S02]  /*6280*/  FSEL R0, R12, R2.reuse, P3 ;  /* 0x000000020c007208 */ /* 0x084fe40001800000 */
[----:B------:R-:W-:Y:S02]  /*6290*/  FSETP.GE.FTZ.AND P3, PT, R151, RZ, PT ;  /* 0x000000ff9700720b */ /* 0x000fe40003f76000 */
[----:B------:R-:W-:Y:S01]  /*62a0*/  FSEL R12, R13, R2, P6 ;  /* 0x000000020d0c7208 */ /* 0x000fe20003000000 */
[----:B------:R-:W-:Y:S01]  /*62b0*/  FMUL.FTZ R173, R173, R0 ;  /* 0x00000000adad7220 */ /* 0x000fe20000410000 */
[----:B------:R-:W-:Y:S02]  /*62c0*/  F2FP.BF16.F32.PACK_AB R0, R232, R8 ;  /* 0x00000008e800723e */ /* 0x000fe400000010ff */
[----:B------:R-:W-:Y:S01]  /*62d0*/  FSEL R13, R25, R2, P4 ;  /* 0x00000002190d7208 */ /* 0x000fe20002000000 */
[----:B------:R-:W-:Y:S01]  /*62e0*/  FMUL.FTZ R12, R171, R12 ;  /* 0x0000000cab0c7220 */ /* 0x000fe20000410000 */
[----:B------:R-:W-:Y:S01]  /*62f0*/  FSEL R7, R7, R2, P3 ;  /* 0x0000000207077208 */ /* 0x000fe20001800000 */
[----:B------:R-:W-:Y:S01]  /*6300*/  @P0 FADD.FTZ R2, -R2, R29 ;  /* 0x0000001d02020221 */ /* 0x000fe20000010100 */
[----:B------:R2:W-:Y:S01]  /*6310*/  STS [R144+0x10000], R0 ;  /* 0x0100000090007388 */ /* 0x0005e20000000800 */
[----:B------:R-:W-:Y:S01]  /*6320*/  FSETP.GE.FTZ.AND P4, PT, R235, RZ, PT ;  /* 0x000000ffeb00720b */ /* 0x000fe20003f96000 */
[----:B------:R-:W-:Y:S01]  /*6330*/  FMUL.FTZ R13, R162, R13 ;  /* 0x0000000da20d7220 */ /* 0x000fe20000410000 */
[----:B------:R-:W-:Y:S01]  /*6340*/  FMUL.FTZ R9, R149, R2 ;  /* 0x0000000295097220 */ /* 0x000fe20000410000 */
[----:B------:R-:W-:Y:S01]  /*6350*/  FADD.FTZ R2, -R4, R10 ;  /* 0x0000000a04027221 */ /* 0x000fe20000010100 */
[----:B------:R-:W-:Y:S01]  /*6360*/  FSETP.GE.FTZ.AND P3, PT, R233, RZ, PT ;  /* 0x000000ffe900720b */ /* 0x000fe20003f76000 */
[----:B------:R-:W-:Y:S01]  /*6370*/  FMUL.FTZ R7, R151, R7 ;  /* 0x0000000797077220 */ /* 0x000fe20000410000 */
[----:B------:R-:W-:Y:S01]  /*6380*/  FSETP.GE.FTZ.AND P0, PT, R175, RZ, PT ;  /* 0x000000ffaf00720b */ /* 0x000fe20003f16000 */
[----:B------:R-:W-:Y:S01]  /*6390*/  IMAD.SHL.U32 R149, R231, 0x20, RZ ;  /* 0x00000020e7957824 */ /* 0x000fe200078e00ff */
[-C--:B------:R-:W-:Y:S02]  /*63a0*/  FSEL R2, R2, R4.reuse, P4 ;  /* 0x0000000402027208 */ /* 0x080fe40002000000 */
[-C--:B------:R-:W-:Y:S02]  /*63b0*/  FSEL R11, R11, R4.reuse, P3 ;  /* 0x000000040b0b7208 */ /* 0x080fe40001800000 */
[----:B------:R-:W-:Y:S01]  /*63c0*/  FSEL R14, R14, R4, P0 ;  /* 0x000000040e0e7208 */ /* 0x000fe20000000000 */
[----:B------:R-:W-:Y:S01]  /*63d0*/  FMUL.FTZ R235, R235, R2 ;  /* 0x00000002ebeb7220 */ /* 0x000fe20000410000 */
[----:B------:R-:W-:Y:S01]  /*63e0*/  FSETP.GE.FTZ.AND P0, PT, R146, RZ, PT ;  /* 0x000000ff9200720b */ /* 0x000fe20003f16000 */
[----:B------:R-:W-:Y:S01]  /*63f0*/  FMUL.FTZ R2, R233, R11 ;  /* 0x0000000be9027220 */ /* 0x000fe20000410000 */
[----:B------:R-:W-:Y:S01]  /*6400*/  FSETP.GE.FTZ.AND P3, PT, R170, RZ, PT ;  /* 0x000000ffaa00720b */ /* 0x000fe20003f76000 */
[----:B------:R-:W-:Y:S01]  /*6410*/  FMUL.FTZ R14, R175, R14 ;  /* 0x0000000eaf0e7220 */ /* 0x000fe20000410000 */
[----:B------:R-:W-:Y:S01]  /*6420*/  F2FP.BF16.F32.PACK_AB R9, R9, R7 ;  /* 0x000000070909723e */ /* 0x000fe200000010ff */
[----:B------:R-:W-:Y:S01]  /*6430*/  FADD.FTZ R7, -R4, R27 ;  /* 0x0000001b04077221 */ /* 0x000fe20000010100 */
[----:B------:R-:W-:Y:S02]  /*6440*/  F2FP.BF16.F32.PACK_AB R2, R2, R235 ;  /* 0x000000eb0202723e */ /* 0x000fe400000010ff */
[----:B------:R-:W-:Y:S01]  /*6450*/  FSETP.GE.FTZ.AND P4, PT, R153, RZ, PT ;  /* 0x000000ff9900720b */ /* 0x000fe20003f96000 */
[----:B--2---:R-:W-:Y:S02]  /*6460*/  FADD.FTZ R0, -R4, R15 ;  /* 0x0000000f04007221 */ /* 0x004fe40000010100 */
[----:B------:R2:W-:Y:S01]  /*6470*/  STS [R144+0x10400], R2 ;  /* 0x0104000290007388 */ /* 0x0005e20000000800 */
[-C--:B------:R-:W-:Y:S02]  /*6480*/  FSEL R7, R7, R4.reuse, P4 ;  /* 0x0000000407077208 */ /* 0x080fe40002000000 */
[----:B------:R-:W-:Y:S02]  /*6490*/  F2FP.BF16.F32.PACK_AB R12, R12, R173 ;  /* 0x000000ad0c0c723e */ /* 0x000fe400000010ff */
[----:B------:R-:W-:Y:S01]  /*64a0*/  FSEL R0, R0, R4, P3 ;  /* 0x0000000400007208 */ /* 0x000fe20001800000 */
[----:B------:R-:W-:Y:S01]  /*64b0*/  FMUL.FTZ R7, R153, R7 ;  /* 0x0000000799077220 */ /* 0x000fe20000410000 */
[----:B------:R-:W-:Y:S01]  /*64c0*/  FSETP.GE.FTZ.AND P3, PT, R147, RZ, PT ;  /* 0x000000ff9300720b */ /* 0x000fe20003f76000 */
[----:B------:R-:W-:Y:S01]  /*64d0*/  STS [R6+-0x3000], R12 ;  /* 0xffd0000c06007388 */ /* 0x000fe20000000800 */
[----:B------:R-:W-:Y:S01]  /*64e0*/  F2FP.BF16.F32.PACK_AB R16, R140, R34 ;  /* 0x000000228c10723e */ /* 0x000fe200000010ff */
[----:B------:R-:W-:Y:S01]  /*64f0*/  FMUL.FTZ R170, R170, R0 ;  /* 0x00000000aaaa7220 */ /* 0x000fe20000410000 */
[----:B------:R-:W-:Y:S01]  /*6500*/  FSEL R30, R30, R4, P3 ;  /* 0x000000041e1e7208 */ /* 0x000fe20001800000 */
[----:B------:R-:W-:Y:S01]  /*6510*/  @P0 FADD.FTZ R4, -R4, R31 ;  /* 0x0000001f04040221 */ /* 0x000fe20000010100 */
[----:B------:R-:W-:Y:S02]  /*6520*/  F2FP.BF16.F32.PACK_AB R13, R13, R164 ;  /* 0x000000a40d0d723e */ /* 0x000fe400000010ff */
[----:B------:R-:W-:Y:S01]  /*6530*/  F2FP.BF16.F32.PACK_AB R7, R7, R26 ;  /* 0x0000001a0707723e */ /* 0x000fe200000010ff */
[----:B------:R-:W-:Y:S01]  /*6540*/  FMUL.FTZ R8, R146, R4 ;  /* 0x0000000492087220 */ /* 0x000fe20000410000 */
[----:B------:R-:W-:Y:S01]  /*6550*/  F2FP.BF16.F32.PACK_AB R4, R170, R14 ;  /* 0x0000000eaa04723e */ /* 0x000fe200000010ff */
[----:B------:R-:W-:Y:S01]  /*6560*/  FMUL.FTZ R30, R147, R30 ;  /* 0x0000001e931e7220 */ /* 0x000fe20000410000 */
[----:B------:R-:W-:Y:S03]  /*6570*/  SHF.R.U32.HI R0, RZ, 0x4, R231 ;  /* 0x00000004ff007819 */ /* 0x000fe600000116e7 */
[----:B------:R-:W-:Y:S01]  /*6580*/  STS [R6+-0x2c00], R4 ;  /* 0xffd4000406007388 */ /* 0x000fe20000000800 */
[----:B------:R-:W-:Y:S01]  /*6590*/  F2FP.BF16.F32.PACK_AB R8, R8, R30 ;  /* 0x0000001e0808723e */ /* 0x000fe200000010ff */
[----:B--2---:R-:W-:Y:S02]  /*65a0*/  IMAD.IADD R2, R18, 0x1, R5 ;  /* 0x0000000112027824 */ /* 0x004fe400078e0205 */
[----:B------:R-:W-:Y:S01]  /*65b0*/  STS [R5+-0x4000], R21 ;  /* 0xffc0001505007388 */ /* 0x000fe20000000800 */
[----:B------:R-:W-:Y:S03]  /*65c0*/  LOP3.LUT R164, R0, 0x8, RZ, 0xc0, !PT ;  /* 0x0000000800a47812 */ /* 0x000fe600078ec0ff */
[----:B------:R-:W-:Y:S01]  /*65d0*/  STS [R5+-0x3c00], R17 ;  /* 0xffc4001105007388 */ /* 0x000fe20000000800 */
[----:B------:R-:W-:Y:S03]  /*65e0*/  LOP3.LUT R0, R164, 0x10, R231, 0xf8, !PT ;  /* 0x00000010a4007812 */ /* 0x000fe600078ef8e7 */
[----:B------:R-:W-:Y:S01]  /*65f0*/  STS [R2+-0x4000], R20 ;  /* 0xffc0001402007388 */ /* 0x000fe20000000800 */
[----:B------:R-:W-:Y:S03]  /*6600*/  LOP3.LUT R0, R0, 0xc0, R149, 0xf8, !PT ;  /* 0x000000c000007812 */ /* 0x000fe600078ef895 */
[----:B------:R-:W-:Y:S01]  /*6610*/  STS [R2+-0x3c00], R16 ;  /* 0xffc4001002007388 */ /* 0x000fe20000000800 */
[----:B------:R-:W-:Y:S03]  /*6620*/  LOP3.LUT R0, R0, 0x18, R165, 0x78, !PT ;  /* 0x0000001800007812 */ /* 0x000fe600078e78a5 */
[----:B------:R-:W-:Y:S01]  /*6630*/  STS [R5+-0x3000], R13 ;  /* 0xffd0000d05007388 */ /* 0x000fe20000000800 */
[----:B------:R-:W-:Y:S03]  /*6640*/  LOP3.LUT R0, R0, 0x120, R149, 0xf8, !PT ;  /* 0x0000012000007812 */ /* 0x000fe600078ef895 */
[----:B------:R-:W-:Y:S01]  /*6650*/  STS [R5+-0x2c00], R7 ;  /* 0xffd4000705007388 */ /* 0x000fe20000000800 */
[----:B------:R-:W-:Y:S03]  /*6660*/  LEA R0, R0, UR4, 0x1 ;  /* 0x0000000400007c11 */ /* 0x000fe6000f8e08ff */
        /* <DEDUP_REMOVED lines=113> */
.L_x_464:
        /* <DEDUP_REMOVED lines=34> */
[----:B------:R-:W5:Y:S01]  /*6fa0*/  @P4 LDG.E R252, desc[UR40][R170.64+-0x100] ;  /* 0xffff0028aafc4981 */ /* 0x000f62000c1e1900 */
[----:B------:R-:W-:Y:S03]  /*6fb0*/  UMOV UR51, UR12 ;  /* 0x0000000c00337c82 */ /* 0x000fe60008000000 */
[----:B------:R-:W1:Y:S01]  /*6fc0*/  LDSM.16.M88.4 R24, [R2+0xf000] ;  /* 0x00f000000218783b */ /* 0x000e620000000200 */
[C---:B------:R-:W-:Y:S02]  /*6fd0*/  IMAD.IADD R161, R2.reuse, 0x1, R228 ;  /* 0x0000000102a17824 */ /* 0x040fe400078e02e4 */
[C---:B------:R-:W-:Y:S01]  /*6fe0*/  VIADD R12, R2.reuse, 0xf000 ;  /* 0x0000f000020c7836 */ /* 0x040fe20000000000 */
[----:B------:R-:W5:Y:S01]  /*6ff0*/  @P4 LDG.E R251, desc[UR40][R170.64+-0xe0] ;  /* 0xffff2028aafb4981 */ /* 0x000f62000c1e1900 */
[----:B------:R-:W-:Y:S02]  /*7000*/  VIADD R160, R2, 0xf040 ;  /* 0x0000f04002a07836 */ /* 0x000fe40000000000 */
[----:B------:R-:W-:Y:S01]  /*7010*/  @P1 VIADD R160, R12, 0xffffffc0 ;  /* 0xffffffc00ca01836 */ /* 0x000fe20000000000 */
[----:B------:R-:W2:Y:S03]  /*7020*/  LDSM.16.M88.4 R32, [R161+0xf000] ;  /* 0x00f00000a120783b */ /* 0x000ea60000000200 */
[----:B------:R-:W-:Y:S01]  /*7030*/  IMAD.IADD R162, R228, 0x1, R160 ;  /* 0x00000001e4a27824 */ /* 0x000fe200078e02a0 */
[----:B------:R-:W3:Y:S04]  /*7040*/  LDSM.16.M88.4 R144, [R160] ;  /* 0x00000000a090783b */ /* 0x000ee80000000200 */
[----:B------:R-:W-:Y:S04]  /*7050*/  LDSM.16.M88.4 R152, [R162] ;  /* 0x00000000a298783b */ /* 0x000fe80000000200 */
[----:B------:R-:W5:Y:S04]  /*7060*/  @P4 LDG.E R250, desc[UR40][R170.64+-0x80] ;  /* 0xffff8028aafa4981 */ /* 0x000f68000c1e1900 */
[----:B------:R4:W5:Y:S01]  /*7070*/  @P4 LDG.E R247, desc[UR40][R170.64+-0x60] ;  /* 0xffffa028aaf74981 */ /* 0x000962000c1e1900 */
[C---:B-1----:R-:W-:Y:S08]  /*7080*/  HMMA.16816.F32.BF16 R4, R24.reuse, R8, RZ ;  /* 0x000000081804723c */ /* 0x042ff000000418ff */
[C---:B------:R-:W-:Y:S08]  /*7090*/  HMMA.16816.F32.BF16 R8, R24.reuse, R10, RZ ;  /* 0x0000000a1808723c */ /* 0x040ff000000418ff */
[C---:B------:R-:W-:Y:S08]  /*70a0*/  HMMA.16816.F32.BF16 R12, R24.reuse, R16, RZ ;  /* 0x00000010180c723c */ /* 0x040ff000000418ff */
[C---:B------:R-:W-:Y:S08]  /*70b0*/  HMMA.16816.F32.BF16 R16, R24.reuse, R18, RZ ;  /* 0x000000121810723c */ /* 0x040ff000000418ff */
[C---:B------:R-:W-:Y:S08]  /*70c0*/  HMMA.16816.F32.BF16 R20, R24.reuse, R28, RZ ;  /* 0x0000001c1814723c */ /* 0x040ff000000418ff */
[----:B------:R-:W-:Y:S01]  /*70d0*/  HMMA.16816.F32.BF16 R24, R24, R30, RZ ;  /* 0x0000001e1818723c */ /* 0x000fe200000418ff */
[----:B------:R-:W1:Y:S07]  /*70e0*/  LDSM.16.MT88.4 R28, [R0+0xb800] ;  /* 0x00b80000001c783b */ /* 0x000e6e0000004200 */
[C---:B--2---:R-:W-:Y:S08]  /*70f0*/  HMMA.16816.F32.BF16 R4, R32.reuse, R132, R4 ;  /* 0x000000842004723c */ /* 0x044ff00000041804 */
[C---:B------:R-:W-:Y:S01]  /*7100*/  HMMA.16816.F32.BF16 R8, R32.reuse, R134, R8 ;  /* 0x000000862008723c */ /* 0x040fe20000041808 */
[----:B------:R-:W2:Y:S07]  /*7110*/  LDSM.16.MT88.4 R132, [R0+0xd800] ;  /* 0x00d800000084783b */ /* 0x000eae0000004200 */
[C---:B------:R-:W-:Y:S08]  /*7120*/  HMMA.16816.F32.BF16 R12, R32.reuse, R136, R12 ;  /* 0x00000088200c723c */ /* 0x040ff0000004180c */
[C---:B------:R-:W-:Y:S01]  /*7130*/  HMMA.16816.F32.BF16 R16, R32.reuse, R138, R16 ;  /* 0x0000008a2010723c */ /* 0x040fe20000041810 */
[----:B------:R-:W-:Y:S07]  /*7140*/  LDSM.16.MT88.4 R136, [R0+0xdc00] ;  /* 0x00dc00000088783b */ /* 0x000fee0000004200 */
[C---:B------:R-:W-:Y:S08]  /*7150*/  HMMA.16816.F32.BF16 R20, R32.reuse, R140, R20 ;  /* 0x0000008c2014723c */ /* 0x040ff00000041814 */
[----:B------:R-:W-:Y:S01]  /*7160*/  HMMA.16816.F32.BF16 R24, R32, R142, R24 ;  /* 0x0000008e2018723c */ /* 0x000fe20000041818 */
[----:B------:R-:W4:Y:S04]  /*7170*/  LDSM.16.MT88.4 R32, [R0+0xbc00] ;  /* 0x00bc00000020783b */ /* 0x000f280000004200 */
[----:B------:R2:W-:Y:S03]  /*7180*/  LDSM.16.M88.4 R140, [R2+0x11000] ;  /* 0x01100000028c783b */ /* 0x0005e60000000200 */
[C---:B---3--:R-:W-:Y:S08]  /*7190*/  HMMA.16816.F32.BF16 R4, R144.reuse, R148, R4 ;  /* 0x000000949004723c */ /* 0x048ff00000041804 */
[C---:B------:R-:W-:Y:S01]  /*71a0*/  HMMA.16816.F32.BF16 R8, R144.reuse, R150, R8 ;  /* 0x000000969008723c */ /* 0x040fe20000041808 */
[----:B------:R-:W3:Y:S07]  /*71b0*/  LDSM.16.MT88.4 R148, [R0+0xa000] ;  /* 0x00a000000094783b */ /* 0x000eee0000004200 */
[C---:B-1----:R-:W-:Y:S01]  /*71c0*/  HMMA.16816.F32.BF16 R12, R144.reuse, R28, R12 ;  /* 0x0000001c900c723c */ /* 0x042fe2000004180c */
[----:B--2---:R-:W-:Y:S07]  /*71d0*/  IMAD.U32 R2, RZ, RZ, UR52 ;  /* 0x00000034ff027e24 */ /* 0x004fee000f8e00ff */
[C---:B------:R-:W-:Y:S01]  /*71e0*/  HMMA.16816.F32.BF16 R16, R144.reuse, R30, R16 ;  /* 0x0000001e9010723c */ /* 0x040fe20000041810 */
[----:B------:R-:W1:Y:S02]  /*71f0*/  LDSM.16.MT88.4 R28, [R0+0xc000] ;  /* 0x00c00000001c783b */ /* 0x000e640000004200 */
[----:B------:R-:W-:Y:S02]  /*7200*/  LEA.HI.X.SX32 R169, R2, R239, 0x2, P0 ;  /* 0x000000ef02a97211 */ /* 0x000fe400000f16ff */
[C---:B------:R-:W-:Y:S03]  /*7210*/  LEA R166, P0, R174.reuse, R168, 0x5 ;  /* 0x000000a8aea67211 */ /* 0x040fe600078028ff */
[C---:B------:R-:W-:Y:S03]  /*7220*/  HMMA.16816.F32.BF16 R20, R144.reuse, R132, R20 ;  /* 0x000000849014723c */ /* 0x040fe60000041814 */
[C---:B------:R-:W-:Y:S05]  /*7230*/  LEA.HI.X.SX32 R167, R174.reuse, R169, 0x5, P0 ;  /* 0x000000a9aea77211 */ /* 0x040fea00000f2eff */
[----:B------:R-:W-:Y:S01]  /*7240*/  HMMA.16816.F32.BF16 R24, R144, R134, R24 ;  /* 0x000000869018723c */ /* 0x000fe20000041818 */
[----:B------:R-:W2:Y:S04]  /*7250*/  LDSM.16.MT88.4 R132, [R0+0xe000] ;  /* 0x00e000000084783b */ /* 0x000ea80000004200 */
[----:B------:R-:W-:Y:S03]  /*7260*/  LDSM.16.M88.4 R144, [R161+0x11000] ;  /* 0x01100000a190783b */ /* 0x000fe60000000200 */
[C---:B------:R-:W-:Y:S08]  /*7270*/  HMMA.16816.F32.BF16 R4, R152.reuse, R156, R4 ;  /* 0x0000009c9804723c */ /* 0x040ff00000041804 */
[C---:B------:R-:W-:Y:S01]  /*7280*/  HMMA.16816.F32.BF16 R8, R152.reuse, R158, R8 ;  /* 0x0000009e9808723c */ /* 0x040fe20000041808 */
[----:B------:R-:W2:Y:S07]  /*7290*/  LDSM.16.MT88.4 R156, [R0+0xa400] ;  /* 0x00a40000009c783b */ /* 0x000eae0000004200 */
[C---:B----4-:R-:W-:Y:S08]  /*72a0*/  HMMA.16816.F32.BF16 R12, R152.reuse, R32, R12 ;  /* 0x00000020980c723c */ /* 0x050ff0000004180c */
[C---:B------:R-:W-:Y:S01]  /*72b0*/  HMMA.16816.F32.BF16 R16, R152.reuse, R34, R16 ;  /* 0x000000229810723c */ /* 0x040fe20000041810 */
[----:B------:R-:W4:Y:S07]  /*72c0*/  LDSM.16.MT88.4 R32, [R0+0xc400] ;  /* 0x00c400000020783b */ /* 0x000f2e0000004200 */
[C---:B------:R-:W-:Y:S08]  /*72d0*/  HMMA.16816.F32.BF16 R20, R152.reuse, R136, R20 ;  /* 0x000000889814723c */ /* 0x040ff00000041814 */
[----:B------:R-:W-:Y:S01]  /*72e0*/  HMMA.16816.F32.BF16 R24, R152, R138, R24 ;  /* 0x0000008a9818723c */ /* 0x000fe20000041818 */
[----:B------:R-:W-:Y:S07]  /*72f0*/  LDSM.16.MT88.4 R136, [R0+0xa800] ;  /* 0x00a800000088783b */ /* 0x000fee0000004200 */
[C---:B---3--:R-:W-:Y:S08]  /*7300*/  HMMA.16816.F32.BF16 R4, R140.reuse, R148, R4 ;  /* 0x000000948c04723c */ /* 0x048ff00000041804 */
[C---:B------:R-:W-:Y:S08]  /*7310*/  HMMA.16816.F32.BF16 R8, R140.reuse, R150, R8 ;  /* 0x000000968c08723c */ /* 0x040ff00000041808 */
[C---:B-1----:R-:W-:Y:S08]  /*7320*/  HMMA.16816.F32.BF16 R12, R140.reuse, R28, R12 ;  /* 0x0000001c8c0c723c */ /* 0x042ff0000004180c */
[C---:B------:R-:W-:Y:S01]  /*7330*/  HMMA.16816.F32.BF16 R16, R140.reuse, R30, R16 ;  /* 0x0000001e8c10723c */ /* 0x040fe20000041810 */
[----:B------:R-:W1:Y:S07]  /*7340*/  LDSM.16.MT88.4 R28, [R0+0xe400] ;  /* 0x00e40000001c783b */ /* 0x000e6e0000004200 */
[C---:B--2---:R-:W-:Y:S08]  /*7350*/  HMMA.16816.F32.BF16 R20, R140.reuse, R132, R20 ;  /* 0x000000848c14723c */ /* 0x044ff00000041814 */
[----:B------:R-:W-:Y:S01]  /*7360*/  HMMA.16816.F32.BF16 R24, R140, R134, R24 ;  /* 0x000000868c18723c */ /* 0x000fe20000041818 */
[----:B------:R2:W3:Y:S04]  /*7370*/  LDSM.16.M88.4 R132, [R160+0x2000] ;  /* 0x00200000a084783b */ /* 0x0004e80000000200 */
[----:B------:R-:W-:Y:S03]  /*7380*/  LDSM.16.MT88.4 R140, [R0+0xac00] ;  /* 0x00ac0000008c783b */ /* 0x000fe60000004200 */
[C---:B------:R-:W-:Y:S08]  /*7390*/  HMMA.16816.F32.BF16 R4, R144.reuse, R156, R4 ;  /* 0x0000009c9004723c */ /* 0x040ff00000041804 */
[C---:B------:R-:W-:Y:S03]  /*73a0*/  HMMA.16816.F32.BF16 R8, R144.reuse, R158, R8 ;  /* 0x0000009e9008723c */ /* 0x040fe60000041808 */
[C---:B------:R-:W-:Y:S04]  /*73b0*/  LEA R158, P0, R174.reuse, R166, 0x5 ;  /* 0x000000a6ae9e7211 */ /* 0x040fe800078028ff */
[C---:B------:R-:W-:Y:S01]  /*73c0*/  LEA.HI.X.SX32 R159, R174.reuse, R167, 0x5, P0 ;  /* 0x000000a7ae9f7211 */ /* 0x040fe200000f2eff */
[C---:B----4-:R-:W-:Y:S03]  /*73d0*/  HMMA.16816.F32.BF16 R12, R144.reuse, R32, R12 ;  /* 0x00000020900c723c */ /* 0x050fe6000004180c */
[C---:B------:R-:W-:Y:S04]  /*73e0*/  LEA R156, P0, R174.reuse, R158, 0x5 ;  /* 0x0000009eae9c7211 */ /* 0x040fe800078028ff */
[C---:B------:R-:W-:Y:S01]  /*73f0*/  LEA.HI.X.SX32 R157, R174.reuse, R159, 0x5, P0 ;  /* 0x0000009fae9d7211 */ /* 0x040fe200000f2eff */
[C---:B------:R-:W-:Y:S01]  /*7400*/  HMMA.16816.F32.BF16 R16, R144.reuse, R34, R16 ;  /* 0x000000229010723c */ /* 0x040fe20000041810 */
[----:B------:R-:W4:Y:S02]  /*7410*/  LDSM.16.MT88.4 R32, [R0+0xc800] ;  /* 0x00c800000020783b */ /* 0x000f240000004200 */
[C---:B------:R-:W-:Y:S04]  /*7420*/  LEA R154, P0, R174.reuse, R156, 0x5 ;  /* 0x0000009cae9a7211 */ /* 0x040fe800078028ff */
[C---:B------:R-:W-:Y:S01]  /*7430*/  LEA.HI.X.SX32 R155, R174.reuse, R157, 0x5, P0 ;  /* 0x0000009dae9b7211 */ /* 0x040fe200000f2eff */
[C---:B-1----:R-:W-:Y:S03]  /*7440*/  HMMA.16816.F32.BF16 R20, R144.reuse, R28, R20 ;  /* 0x0000001c9014723c */ /* 0x042fe60000041814 */
[C---:B------:R-:W-:Y:S04]  /*7450*/  LEA R152, P0, R174.reuse, R154, 0x5 ;  /* 0x0000009aae987211 */ /* 0x040fe800078028ff */
[C---:B------:R-:W-:Y:S01]  /*7460*/  LEA.HI.X.SX32 R153, R174.reuse, R155, 0x5, P0 ;  /* 0x0000009bae997211 */ /* 0x040fe200000f2eff */
[----:B------:R-:W-:Y:S01]  /*7470*/  HMMA.16816.F32.BF16 R24, R144, R30, R24 ;  /* 0x0000001e9018723c */ /* 0x000fe20000041818 */
[----:B------:R-:W1:Y:S02]  /*7480*/  LDSM.16.MT88.4 R28, [R0+0xe800] ;  /* 0x00e80000001c783b */ /* 0x000e640000004200 */
[C---:B--2---:R-:W-:Y:S04]  /*7490*/  LEA R160, P0, R174.reuse, R152, 0x5 ;  /* 0x00000098aea07211 */ /* 0x044fe800078028ff */
[C---:B------:R-:W-:Y:S01]  /*74a0*/  LEA.HI.X.SX32 R161, R174.reuse, R153, 0x5, P0 ;  /* 0x00000099aea17211 */ /* 0x040fe200000f2eff */
[C---:B---3--:R-:W-:Y:S05]  /*74b0*/  HMMA.16816.F32.BF16 R4, R132.reuse, R136, R4 ;  /* 0x000000888404723c */ /* 0x048fea0000041804 */
[C---:B------:R-:W-:Y:S03]  /*74c0*/  IMAD.WIDE R172, R174.reuse, -0xc0, R160 ;  /* 0xffffff40aeac7825 */ /* 0x040fe600078e02a0 */
[C---:B------:R-:W-:Y:S01]  /*74d0*/  HMMA.16816.F32.BF16 R8, R132.reuse, R138, R8 ;  /* 0x0000008a8408723c */ /* 0x040fe20000041808 */
[----:B------:R-:W2:Y:S02]  /*74e0*/  LDSM.16.M88.4 R136, [R162+0x2000] ;  /* 0x00200000a288783b */ /* 0x000ea40000000200 */
[C---:B------:R-:W-:Y:S04]  /*74f0*/  LEA R150, P0, R174.reuse, R172, 0x5 ;  /* 0x000000acae967211 */ /* 0x040fe800078028ff */
[C---:B------:R-:W-:Y:S01]  /*7500*/  LEA.HI.X.SX32 R151, R174.reuse, R173, 0x5, P0 ;  /* 0x000000adae977211 */ /* 0x040fe200000f2eff */
[C---:B----4-:R-:W-:Y:S03]  /*7510*/  HMMA.16816.F32.BF16 R12, R132.reuse, R32, R12 ;  /* 0x00000020840c723c */ /* 0x050fe6000004180c */
[C---:B------:R-:W-:Y:S04]  /*7520*/  LEA R148, P0, R174.reuse, R150, 0x5 ;  /* 0x00000096ae947211 */ /* 0x040fe800078028ff */
[C---:B------:R-:W-:Y:S01]  /*7530*/  LEA.HI.X.SX32 R149, R174.reuse, R151, 0x5, P0 ;  /* 0x00000097ae957211 */ /* 0x040fe200000f2eff */
[C---:B------:R-:W-:Y:S01]  /*7540*/  HMMA.16816.F32.BF16 R16, R132.reuse, R34, R16 ;  /* 0x000000228410723c */ /* 0x040fe20000041810 */
[----:B------:R-:W-:Y:S02]  /*7550*/  LDSM.16.MT88.4 R32, [R0+0xec00] ;  /* 0x00ec00000020783b */ /* 0x000fe40000004200 */
[C---:B------:R-:W-:Y:S04]  /*7560*/  LEA R146, P0, R174.reuse, R148, 0x5 ;  /* 0x00000094ae927211 */ /* 0x040fe800078028ff */
[C---:B------:R-:W-:Y:S01]  /*7570*/  LEA.HI.X.SX32 R147, R174.reuse, R149, 0x5, P0 ;  /* 0x00000095ae937211 */ /* 0x040fe200000f2eff */
[C---:B-1----:R-:W-:Y:S03]  /*7580*/  HMMA.16816.F32.BF16 R20, R132.reuse, R28, R20 ;  /* 0x0000001c8414723c */ /* 0x042fe60000041814 */
[C---:B------:R-:W-:Y:S04]  /*7590*/  LEA R144, P0, R174.reuse, R146, 0x5 ;  /* 0x00000092ae907211 */ /* 0x040fe800078028ff */
[C---:B------:R-:W-:Y:S01]  /*75a0*/  LEA.HI.X.SX32 R145, R174.reuse, R147, 0x5, P0 ;  /* 0x00000093ae917211 */ /* 0x040fe200000f2eff */
[----:B------:R-:W-:Y:S01]  /*75b0*/  HMMA.16816.F32.BF16 R24, R132, R30, R24 ;  /* 0x0000001e8418723c */ /* 0x000fe20000041818 */
[----:B------:R1:W3:Y:S07]  /*75c0*/  LDSM.16.MT88.4 R28, [R0+0xcc00] ;  /* 0x00cc0000001c783b */ /* 0x0002ee0000004200 */
[C---:B--2---:R-:W-:Y:S05]  /*75d0*/  HMMA.16816.F32.BF16 R4, R136.reuse, R140, R4 ;  /* 0x0000008c8804723c */ /* 0x044fea0000041804 */
[C---:B------:R-:W-:Y:S03]  /*75e0*/  LEA R140, P0, R174.reuse, R144, 0x5 ;  /* 0x00000090ae8c7211 */ /* 0x040fe600078028ff */
[C---:B------:R-:W-:Y:S03]  /*75f0*/  HMMA.16816.F32.BF16 R8, R136.reuse, R142, R8 ;  /* 0x0000008e8808723c */ /* 0x040fe60000041808 */
[C---:B------:R-:W-:Y:S02]  /*7600*/  LEA.HI.X.SX32 R141, R174.reuse, R145, 0x5, P0 ;  /* 0x00000091ae8d7211 */ /* 0x040fe400000f2eff */
[----:B------:R-:W-:Y:S01]  /*7610*/  LEA R142, P0, R174, R140, 0x5 ;  /* 0x0000008cae8e7211 */ /* 0x000fe200078028ff */
[----:B-1----:R-:W-:Y:S03]  /*7620*/  VIADD R0, R224, 0xffffd000 ;  /* 0xffffd000e0007836 */ /* 0x002fe60000000000 */
[----:B------:R-:W-:Y:S01]  /*7630*/  LEA.HI.X.SX32 R143, R174, R141, 0x5, P0 ;  /* 0x0000008dae8f7211 */ /* 0x000fe200000f2eff */
[----:B------:R-:W-:Y:S01]  /*7640*/  @P3 VIADD R0, R224, 0x3000 ;  /* 0x00003000e0003836 */ /* 0x000fe20000000000 */
[----:B------:R1:W-:Y:S01]  /*7650*/  REDG.E.ADD.F32.FTZ.RN.STRONG.GPU desc[UR40][R238.64], R4 ;  /* 0x00000004ee0079a6 */ /* 0x0003e2000c12f328 */
[C---:B------:R-:W-:Y:S03]  /*7660*/  IMAD.WIDE R170, R174.reuse, -0xc0, R142 ;  /* 0xffffff40aeaa7825 */ /* 0x040fe600078e028e */
[----:B------:R2:W-:Y:S04]  /*7670*/  REDG.E.ADD.F32.FTZ.RN.STRONG.GPU desc[UR40][R168.64], R5 ;  /* 0x00000005a80079a6 */ /* 0x0005e8000c12f328 */
[----:B------:R4:W-:Y:S01]  /*7680*/  REDG.E.ADD.F32.FTZ.RN.STRONG.GPU desc[UR40][R166.64], R6 ;  /* 0x00000006a60079a6 */ /* 0x0009e2000c12f328 */
[C---:B------:R-:W-:Y:S03]  /*7690*/  LEA R134, P0, R174.reuse, R170, 0x5 ;  /* 0x000000aaae867211 */ /* 0x040fe600078028ff */
[----:B------:R4:W-:Y:S01]  /*76a0*/  REDG.E.ADD.F32.FTZ.RN.STRONG.GPU desc[UR40][R158.64], R7 ;  /* 0x000000079e0079a6 */ /* 0x0009e2000c12f328 */
[C---:B------:R-:W-:Y:S01]  /*76b0*/  LEA.HI.X.SX32 R135, R174.reuse, R171, 0x5, P0 ;  /* 0x000000abae877211 */ /* 0x040fe200000f2eff */
[C---:B---3--:R-:W-:Y:S02]  /*76c0*/  HMMA.16816.F32.BF16 R12, R136.reuse, R28, R12 ;  /* 0x0000001c880c723c */ /* 0x048fe4000004180c */
[----:B------:R-:W-:Y:S01]  /*76d0*/  REDG.E.ADD.F32.FTZ.RN.STRONG.GPU desc[UR40][R156.64], R8 ;  /* 0x000000089c0079a6 */ /* 0x000fe2000c12f328 */
[C---:B------:R-:W-:Y:S03]  /*76e0*/  LEA R132, P0, R174.reuse, R134, 0x5 ;  /* 0x00000086ae847211 */ /* 0x040fe600078028ff */
[----:B------:R-:W-:Y:S01]  /*76f0*/  REDG.E.ADD.F32.FTZ.RN.STRONG.GPU desc[UR40][R154.64], R9 ;  /* 0x000000099a0079a6 */ /* 0x000fe2000c12f328 */
[C---:B------:R-:W-:Y:S01]  /*7700*/  LEA.HI.X.SX32 R133, R174.reuse, R135, 0x5, P0 ;  /* 0x00000087ae857211 */ /* 0x040fe200000f2eff */
[C---:B------:R-:W-:Y:S02]  /*7710*/  HMMA.16816.F32.BF16 R16, R136.reuse, R30, R16 ;  /* 0x0000001e8810723c */ /* 0x040fe40000041810 */
[----:B------:R-:W-:Y:S01]  /*7720*/  REDG.E.ADD.F32.FTZ.RN.STRONG.GPU desc[UR40][R152.64], R10 ;  /* 0x0000000a980079a6 */ /* 0x000fe2000c12f328 */
[C---:B------:R-:W-:Y:S03]  /*7730*/  LEA R30, P0, R174.reuse, R132, 0x5 ;  /* 0x00000084ae1e7211 */ /* 0x040fe600078028ff */
[----:B------:R-:W-:Y:S01]  /*7740*/  REDG.E.ADD.F32.FTZ.RN.STRONG.GPU desc[UR40][R160.64], R11 ;  /* 0x0000000ba00079a6 */ /* 0x000fe2000c12f328 */
[C---:B------:R-:W-:Y:S01]  /*7750*/  LEA.HI.X.SX32 R31, R174.reuse, R133, 0x5, P0 ;  /* 0x00000085ae1f7211 */ /* 0x040fe200000f2eff */
[C---:B------:R-:W-:Y:S02]  /*7760*/  HMMA.16816.F32.BF16 R20, R136.reuse, R32, R20 ;  /* 0x000000208814723c */ /* 0x040fe40000041814 */
[----:B------:R-:W-:Y:S01]  /*7770*/  LDSM.16.MT88.4 R8, [R224] ;  /* 0x00000000e008783b */ /* 0x000fe20000004200 */
[C---:B------:R-:W-:Y:S03]  /*7780*/  LEA R28, P0, R174.reuse, R30, 0x5 ;  /* 0x0000001eae1c7211 */ /* 0x040fe600078028ff */
[----:B------:R-:W-:Y:S01]  /*7790*/  REDG.E.ADD.F32.FTZ.RN.STRONG.GPU desc[UR40][R238.64+0x80], R12 ;  /* 0x0000800cee0079a6 */ /* 0x000fe2000c12f328 */
[C---:B------:R-:W-:Y:S01]  /*77a0*/  LEA.HI.X.SX32 R29, R174.reuse, R31, 0x5, P0 ;  /* 0x0000001fae1d7211 */ /* 0x040fe200000f2eff */
[----:B------:R-:W-:Y:S02]  /*77b0*/  HMMA.16816.F32.BF16 R24, R136, R34, R24 ;  /* 0x000000228818723c */ /* 0x000fe40000041818 */
[----:B------:R-:W-:Y:S01]  /*77c0*/  REDG.E.ADD.F32.FTZ.RN.STRONG.GPU desc[UR40][R172.64+0x80], R13 ;  /* 0x0000800dac0079a6 */ /* 0x000fe2000c12f328 */
[C---:B-1----:R-:W-:Y:S03]  /*77d0*/  LEA R4, P0, R174.reuse, R28, 0x5 ;  /* 0x0000001cae047211 */ /* 0x042fe600078028ff */
[----:B------:R-:W-:Y:S01]  /*77e0*/  REDG.E.ADD.F32.FTZ.RN.STRONG.GPU desc[UR40][R150.64+0x80], R14 ;  /* 0x0000800e960079a6 */ /* 0x000fe2000c12f328 */
[C---:B--2---:R-:W-:Y:S02]  /*77f0*/  LEA.HI.X.SX32 R5, R174.reuse, R29, 0x5, P0 ;  /* 0x0000001dae057211 */ /* 0x044fe400000f2eff */
[C---:B----4-:R-:W-:Y:S01]  /*7800*/  LEA R6, P0, R174.reuse, R4, 0x5 ;  /* 0x00000004ae067211 */ /* 0x050fe200078028ff */
[----:B------:R-:W-:Y:S03]  /*7810*/  REDG.E.ADD.F32.FTZ.RN.STRONG.GPU desc[UR40][R148.64+0x80], R15 ;  /* 0x0000800f940079a6 */ /* 0x000fe6000c12f328 */
[----:B------:R-:W-:Y:S01]  /*7820*/  LEA.HI.X.SX32 R7, R174, R5, 0x5, P0 ;  /* 0x00000005ae077211 */ /* 0x000fe200000f2eff */
        /* <DEDUP_REMOVED lines=12> */
[----:B------:R-:W1:Y:S04]  /*78f0*/  LDSM.16.MT88.4 R4, [R3+UR4+0xf000] ;  /* 0x00f000040304783b */ /* 0x000e680008004200 */
        /* <DEDUP_REMOVED lines=288> */
[----:B-1----:R-:W-:Y:S01]  /*8b00*/  MOV R4, UR9 ;  /* 0x0000000900047c02 */ /* 0x002fe20008000f00 */
[----:B------:R-:W-:Y:S05]  /*8b10*/  BRA `(.L_x_467) ;  /* 0x0000000000187947 */ /* 0x000fea0003800000 */
.L_x_466:
[----:B------:R-:W2:Y:S01]  /*8b20*/  LDCU.64 UR10, c[0x0][0x5c0] ;  /* 0x0000b800ff0a77ac */ /* 0x000ea20008000a00 */
[----:B------:R-:W-:-:S04]  /*8b30*/  UIADD3 UR8, UPT, UPT, UR44, UR46, URZ ;  /* 0x0000002e2c087290 */ /* 0x000fc8000fffe0ff */
[----:B--2---:R-:W-:Y:S02]  /*8b40*/  UIMAD.WIDE.U32 UR16, UR8, UR10, URZ ;  /* 0x0000000a081072a5 */ /* 0x004fe4000f8e00ff */
[----:B------:R-:W-:-:S04]  /*8b50*/  UIMAD UR8, UR8, UR11, URZ ;  /* 0x0000000b080872a4 */ /* 0x000fc8000f8e02ff */
[----:B------:R-:W-:-:S06]  /*8b60*/  UIADD3 UR8, UPT, UPT, UR17, UR8, URZ ;  /* 0x0000000811087290 */ /* 0x000fcc000fffe0ff */
[----:B-1----:R-:W-:Y:S02]  /*8b70*/  MOV R4, UR8 ;  /* 0x0000000800047c02 */ /* 0x002fe40008000f00 */
.L_x_467:
        /* <DEDUP_REMOVED lines=12> */
.L_x_468:
[----:B------:R-:W1:Y:S01]  /*8c40*/  LDCU.64 UR8, c[0x0][0x5c8] ;  /* 0x0000b900ff0877ac */ /* 0x000e620008000a00 */
[----:B------:R-:W-:-:S04]  /*8c50*/  UIADD3 UR12, UPT, UPT, UR44, UR46, URZ ;  /* 0x0000002e2c0c7290 */ /* 0x000fc8000fffe0ff */
[----:B-1----:R-:W-:Y:S02]  /*8c60*/  UIMAD.WIDE.U32 UR18, UR12, UR8, URZ ;  /* 0x000000080c1272a5 */ /* 0x002fe4000f8e00ff */
[----:B------:R-:W-:-:S04]  /*8c70*/  UIMAD UR12, UR12, UR9, URZ ;  /* 0x000000090c0c72a4 */ /* 0x000fc8000f8e02ff */
[----:B------:R-:W-:-:S06]  /*8c80*/  UIADD3 UR12, UPT, UPT, UR19, UR12, URZ ;  /* 0x0000000c130c7290 */ /* 0x000fcc000fffe0ff */
[----:B------:R-:W-:-:S07]  /*8c90*/  MOV R23, UR12 ;  /* 0x0000000c00177c02 */ /* 0x000fce0008000f00 */
.L_x_469:
        /* <DEDUP_REMOVED lines=59> */
.L_x_471:
[----:B------:R-:W-:Y:S05]  /*9050*/  BSYNC.RECONVERGENT B0 ;  /* 0x0000000000007941 */ /* 0x000fea0003800200 */
.L_x_470:
        /* <DEDUP_REMOVED lines=19> */
.L_x_473:
[----:B------:R-:W-:Y:S05]  /*9190*/  BSYNC.RECONVERGENT B0 ;  /* 0x0000000000007941 */ /* 0x000fea0003800200 */
.L_x_472:
        /* <DEDUP_REMOVED lines=25> */
.L_x_475:
[----:B------:R-:W-:Y:S05]  /*9330*/  BSYNC.RECONVERGENT B0 ;  /* 0x0000000000007941 */ /* 0x000fea0003800200 */
.L_x_474:
        /* <DEDUP_REMOVED lines=17> */
.L_x_440:
[----:B------:R-:W-:Y:S05]  /*9450*/  BSYNC.RECONVERGENT B1 ;  /* 0x0000000000017941 */ /* 0x000fea0003800200 */
.L_x_418:
[----:B------:R-:W4:Y:S01]  /*9460*/  LDCU UR9, c[0x0][0x438] ;  /* 0x00008700ff0977ac */ /* 0x000f220008000800 */
[----:B------:R-:W1:Y:S01]  /*9470*/  LDCU UR10, c[0x0][0x370] ;  /* 0x00006e00ff0a77ac */ /* 0x000e620008000800 */
[----:B----4-:R-:W-:-:S04]  /*9480*/  UIADD3 UR9, UPT, UPT, UR9, 0x7f, URZ ;  /* 0x0000007f09097890 */ /* 0x010fc8000fffe0ff */
[----:B------:R-:W-:Y:S02]  /*9490*/  USHF.R.S32.HI UR8, URZ, 0x1f, UR9 ;  /* 0x0000001fff087899 */ /* 0x000fe40008011409 */
[----:B-1----:R-:W-:Y:S02]  /*94a0*/  UIADD3 UR45, UPT, UPT, UR10, UR45, URZ ;  /* 0x0000002d0a2d7290 */ /* 0x002fe4000fffe0ff */
[----:B------:R-:W-:Y:S01]  /*94b0*/  ULEA.HI UR8, UR8, UR9, URZ, 0x7 ;  /* 0x0000000908087291 */ /* 0x000fe2000f8f38ff */
[----:B------:R-:W-:-:S03]  /*94c0*/  UMOV UR10, UR25 ;  /* 0x00000019000a7c82 */ /* 0x000fc60008000000 */
[----:B------:R-:W-:-:S04]  /*94d0*/  USHF.R.S32.HI UR8, URZ, 0x7, UR8 ;  /* 0x00000007ff087899 */ /* 0x000fc80008011408 */
[----:B------:R-:W-:-:S09]  /*94e0*/  UISETP.GE.AND UP0, UPT, UR45, UR8, UPT ;  /* 0x000000082d00728c */ /* 0x000fd2000bf06270 */
[----:B------:R-:W-:Y:S05]  /*94f0*/  BRA.U !UP0, `(.L_x_476) ;  /* 0xffffff6d08947547 */ /* 0x000fea000b83ffff */
[----:B------:R-:W-:Y:S05]  /*9500*/  EXIT ;  /* 0x000000000000794d */ /* 0x000fea0003800000 */
.L_x_477:
        /* <DEDUP_REMOVED lines=15> */
.L_x_1718:


//--------------------- .text._ZN5flash44flash_bwd_dq_dk_dv_loop_seqk_parallel_kernelI23Flash_bwd_kernel_traitsILi96ELi64ELi128ELi8ELi2ELi4ELi4ELb1ELb0EN7cutlass10bfloat16_tE19Flash_kernel_traitsILi96ELi64ELi128ELi8ES3_EELb0ELb0ELb0ELb0ELb0ELb0ELb1EEEvNS_16Flash_bwd_paramsE --------------------------
	.section	.text._ZN5flash44flash_bwd_dq_dk_dv_loop_seqk_parallel_kernelI23Flash_bwd_kernel_traitsILi96ELi64ELi128ELi8ELi2ELi4ELi4ELb1ELb0EN7cutlass10bfloat16_tE19Flash_kernel_traitsILi96ELi64ELi128ELi8ES3_EELb0ELb0ELb0ELb0ELb0ELb0ELb1EEEvNS_16Flash_bwd_paramsE,"ax",@progbits
	.align	128
        .global         _ZN5flash44flash_bwd_dq_dk_dv_loop_seqk_parallel_kernelI23Flash_bwd_kernel_traitsILi96ELi64ELi128ELi8ELi2ELi4ELi4ELb1ELb0EN7cutlass10bfloat16_tE19Flash_kernel_traitsILi96ELi64ELi128ELi8ES3_EELb0ELb0ELb0ELb0ELb0ELb0ELb1EEEvNS_16Flash_bwd_paramsE
        .type           _ZN5flash44flash_bwd_dq_dk_dv_loop_seqk_parallel_kernelI23Flash_bwd_kernel_traitsILi96ELi64ELi128ELi8ELi2ELi4ELi4ELb1ELb0EN7cutlass10bfloat16_tE19Flash_kernel_traitsILi96ELi64ELi128ELi8ES3_EELb0ELb0ELb0ELb0ELb0ELb0ELb1EEEvNS_16Flash_bwd_paramsE,@function
        .size           _ZN5flash44flash_bwd_dq_dk_dv_loop_seqk_parallel_kernelI23Flash_bwd_kernel_traitsILi96ELi64ELi128ELi8ELi2ELi4ELi4ELb1ELb0EN7cutlass10bfloat16_tE19Flash_kernel_traitsILi96ELi64ELi128ELi8ES3_EELb0ELb0ELb0ELb0ELb0ELb0ELb1EEEvNS_16Flash_bwd_paramsE,(.L_x_1719 - _ZN5flash44flash_bwd_dq_dk_dv_loop_seqk_parallel_kernelI23Flash_bwd_kernel_traitsILi96ELi64ELi128ELi8ELi2ELi4ELi4ELb1ELb0EN7cutlass10bfloat16_tE19Flash_kernel_traitsILi96ELi64ELi128ELi8ES3_EELb0ELb0ELb0ELb0ELb0ELb0ELb1EEEvNS_16Flash_bwd_paramsE)
        .other          _ZN5flash44flash_bwd_dq_dk_dv_loop_seqk_parallel_kernelI23Flash_bwd_kernel_traitsILi96ELi64ELi128ELi8ELi2ELi4ELi4ELb1ELb0EN7cutlass10bfloat16_tE19Flash_kernel_traitsILi96ELi64ELi128ELi8ES3_EELb0ELb0ELb0ELb0ELb0ELb0ELb1EEEvNS_16Flash_bwd_paramsE,@"STO_CUDA_ENTRY STV_DEFAULT"
_ZN5flash44flash_bwd_dq_dk_dv_loop_seqk_parallel_kernelI23Flash_bwd_kernel_traitsILi96ELi64ELi128ELi8ELi2ELi4ELi4ELb1ELb0EN7cutlass10bfloat16_tE19Flash_kernel_traitsILi96ELi64ELi128ELi8ES3_EELb0ELb0ELb0ELb0ELb0ELb0ELb1EEEvNS_16Flash_bwd_paramsE:
.text._ZN5flash44flash_bwd_dq_dk_dv_loop_seqk_parallel_kernelI23Flash_bwd_kernel_traitsILi96ELi64ELi128ELi8ELi2ELi4ELi4ELb1ELb0EN7cutlass10bfloat16_tE19Flash_kernel_traitsILi96ELi64ELi128ELi8ES3_EELb0ELb0ELb0ELb0ELb0ELb0ELb1EEEvNS_16Flash_bwd_paramsE:
        /* <DEDUP_REMOVED lines=49> */
.L_x_537:
        /* <DEDUP_REMOVED lines=23> */
[----:B---3--:R-:W-:-:S04]  /*0480*/  @!UP0 UISETP.NE.U32.AND UP1, UPT, UR8, URZ, UPT ;  /* 0x000000ff0800828c */ /* 0x008fc8000bf25070 */
[----:B------:R-:W-:Y:S01]  /*0490*/  @!UP0 UISETP.NE.AND.EX UP1, UPT, UR9, URZ, UPT, UP1 ;  /* 0x000000ff0900828c */ /* 0x000fe2000bf25310 */
[----:B------:R-:W-:-:S03]  /*04a0*/  UMOV UR45, 0xffffffff ;  /* 0xffffffff002d7882 */ /* 0x000fc60000000000 */
        /* <DEDUP_REMOVED lines=26> */
.L_x_478:
        /* <DEDUP_REMOVED lines=33> */
.L_x_480:
[----:B------:R-:W1:Y:S01]  /*0860*/  LDCU.64 UR18, c[0x0][0x3b8] ;  /* 0x00007700ff1277ac */ /* 0x000e620008000a00 */
[----:B------:R-:W-:-:S04]  /*0870*/  UIADD3 UR5, UPT, UPT, UR40, UR45, URZ ;  /* 0x0000002d28057290 */ /* 0x000fc8000fffe0ff */
[----:B-1----:R-:W-:Y:S02]  /*0880*/  UIMAD.WIDE.U32 UR8, UR5, UR18, URZ ;  /* 0x00000012050872a5 */ /* 0x002fe4000f8e00ff */
[----:B------:R-:W-:-:S04]  /*0890*/  UIMAD UR5, UR5, UR19, URZ ;  /* 0x00000013050572a4 */ /* 0x000fc8000f8e02ff */
[----:B------:R-:W-:Y:S01]  /*08a0*/  UIADD3 UR5, UPT, UPT, UR9, UR5, URZ ;  /* 0x0000000509057290 */ /* 0x000fe2000fffe0ff */
[----:B------:R-:W-:-:S05]  /*08b0*/  UMOV UR48, UR8 ;  /* 0x0000000800307c82 */ /* 0x000fca0008000000 */
[----:B------:R-:W-:-:S07]  /*08c0*/  MOV R18, UR5 ;  /* 0x0000000500127c02 */ /* 0x000fce0008000f00 */
.L_x_481:
        /* <DEDUP_REMOVED lines=44> */
.L_x_482:
[----:B------:R-:W1:Y:S01]  /*0b90*/  LDCU.64 UR16, c[0x0][0x3c0] ;  /* 0x00007800ff1077ac */ /* 0x000e620008000a00 */
[----:B------:R-:W-:-:S04]  /*0ba0*/  UIADD3 UR8, UPT, UPT, UR40, UR45, URZ ;  /* 0x0000002d28087290 */ /* 0x000fc8000fffe0ff */
[----:B-1----:R-:W-:Y:S02]  /*0bb0*/  UIMAD.WIDE.U32 UR10, UR8, UR16, URZ ;  /* 0x00000010080a72a5 */ /* 0x002fe4000f8e00ff */
[----:B------:R-:W-:-:S04]  /*0bc0*/  UIMAD UR8, UR8, UR17, URZ ;  /* 0x00000011080872a4 */ /* 0x000fc8000f8e02ff */
[----:B------:R-:W-:Y:S01]  /*0bd0*/  UIADD3 UR8, UPT, UPT, UR11, UR8, URZ ;  /* 0x000000080b087290 */ /* 0x000fe2000fffe0ff */
[----:B------:R-:W-:-:S05]  /*0be0*/  UMOV UR50, UR10 ;  /* 0x0000000a00327c82 */ /* 0x000fca0008000000 */
[----:B------:R-:W-:-:S07]  /*0bf0*/  MOV R16, UR8 ;  /* 0x0000000800107c02 */ /* 0x000fce0008000f00 */
.L_x_483:
        /* <DEDUP_REMOVED lines=27> */
.L_x_484:
[----:B------:R-:W-:Y:S02]  /*0db0*/  UIMAD.WIDE.U32 UR54, UR62, UR14, URZ ;  /* 0x0000000e3e3672a5 */ /* 0x000fe4000f8e00ff */
[----:B------:R-:W-:-:S04]  /*0dc0*/  UIMAD UR8, UR63, UR14, URZ ;  /* 0x0000000e3f0872a4 */ /* 0x000fc8000f8e02ff */
[----:B------:R-:W-:Y:S02]  /*0dd0*/  UIADD3 UR8, UPT, UPT, UR55, UR8, URZ ;  /* 0x0000000837087290 */ /* 0x000fe4000fffe0ff */
.L_x_485:
        /* <DEDUP_REMOVED lines=20> */
.L_x_486:
[----:B------:R-:W1:Y:S01]  /*0f20*/  LDCU UR56, c[0x0][0x434] ;  /* 0x00008680ff3877ac */ /* 0x000e620008000800 */
[----:B------:R-:W-:-:S04]  /*0f30*/  UIMAD UR11, UR44, UR58, UR28 ;  /* 0x0000003a2c0b72a4 */ /* 0x000fc8000f8e021c */
[----:B-1----:R-:W-:Y:S02]  /*0f40*/  UIMAD UR56, UR11, UR56, URZ ;  /* 0x000000380b3872a4 */ /* 0x002fe4000f8e02ff */
.L_x_487:
        /* <DEDUP_REMOVED lines=11> */
.L_x_488:
[----:B------:R-:W1:Y:S01]  /*1000*/  LDCU UR55, c[0x0][0x444] ;  /* 0x00008880ff3777ac */ /* 0x000e620008000800 */
[----:B------:R-:W-:-:S04]  /*1010*/  UIMAD UR10, UR44, UR58, UR28 ;  /* 0x0000003a2c0a72a4 */ /* 0x000fc8000f8e021c */
[----:B-1----:R-:W-:-:S12]  /*1020*/  UIMAD UR55, UR10, UR55, URZ ;  /* 0x000000370a3772a4 */ /* 0x002fd8000f8e02ff */
.L_x_489:
        /* <DEDUP_REMOVED lines=19> */
[----:B------:R-:W-:Y:S01]  /*1160*/  IMAD.U32 R0, RZ, RZ, UR61 ;  /* 0x0000003dff007e24 */ /* 0x000fe2000f8e00ff */
[C---:B-1----:R-:W-:Y:S01]  /*1170*/  LOP3.LUT R11, R21.reuse, 0x1f, RZ, 0xc0, !PT ;  /* 0x0000001f150b7812 */ /* 0x042fe200078ec0ff */
[----:B------:R-:W-:Y:S01]  /*1180*/  IMAD.SHL.U32 R22, R21, 0x8, RZ ;  /* 0x0000000815167824 */ /* 0x000fe200078e00ff */
[----:B-----5:R-:W-:Y:S01]  /*1190*/  MOV R7, UR8 ;  /* 0x0000000800077c02 */ /* 0x020fe20008000f00 */
[----:B------:R-:W-:Y:S01]  /*11a0*/  UIMAD UR51, UR51, UR8, URZ ;  /* 0x00000008333372a4 */ /* 0x000fe2000f8e02ff */
[----:B------:R-:W-:-:S02]  /*11b0*/  SHF.R.U32.HI R19, RZ, 0x2, R21 ;  /* 0x00000002ff137819 */ /* 0x000fc40000011615 */
[----:B------:R-:W-:Y:S02]  /*11c0*/  LOP3.LUT R8, R22, 0x18, RZ, 0xc0, !PT ;  /* 0x0000001816087812 */ /* 0x000fe400078ec0ff */
[----:B------:R-:W-:Y:S02]  /*11d0*/  IADD3 R20, PT, PT, R19, 0x40, RZ ;  /* 0x0000004013147810 */ /* 0x000fe40007ffe0ff */
        /* <DEDUP_REMOVED lines=13> */
[----:B------:R-:W-:Y:S01]  /*12b0*/  MOV R4, UR10 ;  /* 0x0000000a00047c02 */ /* 0x000fe20008000f00 */
[----:B------:R-:W-:Y:S01]  /*12c0*/  VIADD R3, R3, UR22 ;  /* 0x0000001603037c36 */ /* 0x000fe20008000000 */
        /* <DEDUP_REMOVED lines=8> */
[----:B------:R-:W-:Y:S01]  /*1350*/  SEL R10, R2, RZ, P3 ;  /* 0x000000ff020a7207 */ /* 0x000fe20001800000 */
[----:B------:R-:W-:Y:S01]  /*1360*/  IMAD.U32 R0, RZ, RZ, UR11 ;  /* 0x0000000bff007e24 */ /* 0x000fe2000f8e00ff */
[----:B------:R-:W1:Y:S01]  /*1370*/  LDCU.64 UR10, c[0x0][0x570] ;  /* 0x0000ae00ff0a77ac */ /* 0x000e620008000a00 */
        /* <DEDUP_REMOVED lines=13> */
[----:B----4-:R-:W-:Y:S01]  /*1450*/  LEA R26, P1, R2, UR20, 0x1 ;  /* 0x00000014021a7c11 */ /* 0x010fe2000f8208ff */
[C---:B------:R-:W-:Y:S01]  /*1460*/  IMAD R6, R19.reuse, UR9, R3 ;  /* 0x0000000913067c24 */ /* 0x040fe2000f8e0203 */
[----:B-----5:R-:W-:Y:S01]  /*1470*/  LEA R24, P2, R4, UR22, 0x1 ;  /* 0x0000001604187c11 */ /* 0x020fe2000f8408ff */
[----:B------:R-:W-:Y:S01]  /*1480*/  IMAD R3, R19, UR15, R5 ;  /* 0x0000000f13037c24 */ /* 0x000fe2000f8e0205 */
[----:B-1----:R-:W-:Y:S01]  /*1490*/  LEA R28, P0, R0, UR10, 0x2 ;  /* 0x0000000a001c7c11 */ /* 0x002fe2000f8010ff */
[----:B------:R-:W-:Y:S01]  /*14a0*/  UMOV UR10, UR58 ;  /* 0x0000003a000a7c82 */ /* 0x000fe20008000000 */
[----:B------:R-:W-:-:S02]  /*14b0*/  LEA.HI.X R27, R2, UR21, R6, 0x1, P1 ;  /* 0x00000015021b7c11 */ /* 0x000fc400088f0c06 */
[----:B------:R-:W-:Y:S02]  /*14c0*/  LEA.HI.X R25, R4, UR23, R3, 0x1, P2 ;  /* 0x0000001704197c11 */ /* 0x000fe400090f0c03 */
[----:B------:R-:W-:Y:S01]  /*14d0*/  LEA.HI.X R29, R0, UR11, R7, 0x2, P0 ;  /* 0x0000000b001d7c11 */ /* 0x000fe200080f1407 */
[----:B------:R-:W-:Y:S01]  /*14e0*/  UMOV UR11, UR59 ;  /* 0x0000003b000b7c82 */ /* 0x000fe20008000000 */
[----:B------:R-:W-:Y:S01]  /*14f0*/  IADD3 R14, P0, PT, R19, 0x40, RZ ;  /* 0x00000040130e7810 */ /* 0x000fe20007f1e0ff */
[----:B------:R1:W-:Y:S01]  /*1500*/  STL.64 [R1+0x8], R24 ;  /* 0x0000081801007387 */ /* 0x0003e20000100a00 */
[----:B------:R-:W-:-:S03]  /*1510*/  LOP3.LUT R11, R8, 0x20, RZ, 0xfc, !PT ;  /* 0x00000020080b7812 */ /* 0x000fc600078efcff */
[----:B------:R1:W-:Y:S01]  /*1520*/  STL.64 [R1+0x10], R26 ;  /* 0x0000101a01007387 */ /* 0x0003e20000100a00 */
[----:B------:R-:W-:-:S03]  /*1530*/  IMAD.X R15, RZ, RZ, RZ, P0 ;  /* 0x000000ffff0f7224 */ /* 0x000fc600000e06ff */
[----:B------:R1:W-:Y:S01]  /*1540*/  STL.64 [R1], R28 ;  /* 0x0000001c01007387 */ /* 0x0003e20000100a00 */
        /* <DEDUP_REMOVED lines=14> */
.L_x_491:
[----:B------:R-:W2:Y:S01]  /*1630*/  LDCU.64 UR14, c[0x0][0x5c0] ;  /* 0x0000b800ff0e77ac */ /* 0x000ea20008000a00 */
[----:B------:R-:W-:-:S04]  /*1640*/  UIADD3 UR8, UPT, UPT, UR40, UR45, URZ ;  /* 0x0000002d28087290 */ /* 0x000fc8000fffe0ff */
[----:B--2---:R-:W-:Y:S02]  /*1650*/  UIMAD.WIDE.U32 UR18, UR8, UR14, URZ ;  /* 0x0000000e081272a5 */ /* 0x004fe4000f8e00ff */
[----:B------:R-:W-:-:S04]  /*1660*/  UIMAD UR8, UR8, UR15, URZ ;  /* 0x0000000f080872a4 */ /* 0x000fc8000f8e02ff */
[----:B------:R-:W-:-:S06]  /*1670*/  UIADD3 UR8, UPT, UPT, UR19, UR8, URZ ;  /* 0x0000000813087290 */ /* 0x000fcc000fffe0ff */
[----:B------:R-:W-:Y:S02]  /*1680*/  MOV R0, UR8 ;  /* 0x0000000800007c02 */ /* 0x000fe40008000f00 */
.L_x_492:
        /* <DEDUP_REMOVED lines=13> */
.L_x_493:
[----:B------:R-:W2:Y:S01]  /*1760*/  LDCU.64 UR10, c[0x0][0x5c8] ;  /* 0x0000b900ff0a77ac */ /* 0x000ea20008000a00 */
[----:B------:R-:W-:-:S04]  /*1770*/  UIADD3 UR40, UPT, UPT, UR40, UR45, URZ ;  /* 0x0000002d28287290 */ /* 0x000fc8000fffe0ff */
[----:B--2---:R-:W-:Y:S02]  /*1780*/  UIMAD.WIDE.U32 UR16, UR40, UR10, URZ ;  /* 0x0000000a281072a5 */ /* 0x004fe4000f8e00ff */
[----:B------:R-:W-:-:S04]  /*1790*/  UIMAD UR40, UR40, UR11, URZ ;  /* 0x0000000b282872a4 */ /* 0x000fc8000f8e02ff */
[----:B------:R-:W-:-:S06]  /*17a0*/  UIADD3 UR40, UPT, UPT, UR17, UR40, URZ ;  /* 0x0000002811287290 */ /* 0x000fcc000fffe0ff */
[----:B------:R-:W-:-:S07]  /*17b0*/  MOV R10, UR40 ;  /* 0x00000028000a7c02 */ /* 0x000fce0008000f00 */
.L_x_494:
        /* <DEDUP_REMOVED lines=27> */
[----:B------:R2:W-:Y:S04]  /*1970*/  @!P3 STG.E.128 desc[UR38][R2.64], RZ ;  /* 0x000000ff0200b986 */ /* 0x0005e8000c101d26 */
[----:B------:R2:W-:Y:S04]  /*1980*/  @!P2 STG.E.128 desc[UR38][R2.64+0x40], RZ ;  /* 0x000040ff0200a986 */ /* 0x0005e8000c101d26 */
[----:B------:R2:W-:Y:S02]  /*1990*/  @!P1 STG.E.128 desc[UR38][R2.64+0x80], RZ ;  /* 0x000080ff02009986 */ /* 0x0005e4000c101d26 */
.L_x_496:
[----:B------:R-:W-:Y:S05]  /*19a0*/  BSYNC.RECONVERGENT B0 ;  /* 0x0000000000007941 */ /* 0x000fea0003800200 */
.L_x_495:
[----:B------:R-:W-:Y:S04]  /*19b0*/  BSSY.RECONVERGENT B0, `(.L_x_497) ;  /* 0x0000011000007945 */ /* 0x000fe80003800200 */
[----:B------:R-:W-:Y:S05]  /*19c0*/  @P4 BRA `(.L_x_498) ;  /* 0x00000000003c4947 */ /* 0x000fea0003800000 */
[----:B------:R-:W3:Y:S01]  /*19d0*/  LDCU UR17, c[0x0][0x440] ;  /* 0x00008800ff1177ac */ /* 0x000ee20008000800 */
[----:B--2---:R-:W-:Y:S02]  /*19e0*/  IMAD R2, R15, UR14, RZ ;  /* 0x0000000e0f027c24 */ /* 0x004fe4000f8e02ff */
[----:B------:R-:W-:Y:S01]  /*19f0*/  IMAD.MOV.U32 R5, RZ, RZ, R0 ;  /* 0x000000ffff057224 */ /* 0x000fe200078e0000 */
[----:B------:R-:W2:Y:S01]  /*1a00*/  LDCU.64 UR8, c[0x0][0x560] ;  /* 0x0000ac00ff0877ac */ /* 0x000ea20008000a00 */
        /* <DEDUP_REMOVED lines=8> */
[----:B------:R3:W-:Y:S04]  /*1a90*/  @!P2 STG.E.128 desc[UR38][R2.64], RZ ;  /* 0x000000ff0200a986 */ /* 0x0007e8000c101d26 */
[----:B------:R3:W-:Y:S04]  /*1aa0*/  @!P1 STG.E.128 desc[UR38][R2.64+0x40], RZ ;  /* 0x000040ff02009986 */ /* 0x0007e8000c101d26 */
[----:B------:R3:W-:Y:S02]  /*1ab0*/  @!P0 STG.E.128 desc[UR38][R2.64+0x80], RZ ;  /* 0x000080ff02008986 */ /* 0x0007e4000c101d26 */
.L_x_498:
[----:B------:R-:W-:Y:S05]  /*1ac0*/  BSYNC.RECONVERGENT B0 ;  /* 0x0000000000007941 */ /* 0x000fea0003800200 */
.L_x_497:
        /* <DEDUP_REMOVED lines=27> */
.L_x_500:
[----:B------:R-:W-:Y:S05]  /*1c80*/  BSYNC.RECONVERGENT B0 ;  /* 0x0000000000007941 */ /* 0x000fea0003800200 */
.L_x_499:
        /* <DEDUP_REMOVED lines=10> */
[----:B--2---:R-:W-:-:S04]  /*1d30*/  LEA R2, P2, R4, UR8, 0x1 ;  /* 0x0000000804027c11 */ /* 0x004fc8000f8408ff */
[----:B------:R-:W-:-:S05]  /*1d40*/  LEA.HI.X R3, R4, UR9, R0, 0x1, P2 ;  /* 0x0000000904037c11 */ /* 0x000fca00090f0c00 */
[----:B------:R2:W-:Y:S04]  /*1d50*/  @!P1 STG.E.128 desc[UR38][R2.64], RZ ;  /* 0x000000ff02009986 */ /* 0x0005e8000c101d26 */
[----:B------:R2:W-:Y:S01]  /*1d60*/  @!P0 STG.E.128 desc[UR38][R2.64+0x40], RZ ;  /* 0x000040ff02008986 */ /* 0x0005e2000c101d26 */
[----:B------:R-:W-:-:S13]  /*1d70*/  ISETP.GE.AND P0, PT, R12, UR5, PT ;  /* 0x000000050c007c0c */ /* 0x000fda000bf06270 */
[----:B------:R-:W-:Y:S05]  /*1d80*/  @P0 BRA `(.L_x_501) ;  /* 0x0000007000f40947 */ /* 0x000fea0003800000 */
[----:B------:R3:W-:Y:S01]  /*1d90*/  STG.E.128 desc[UR38][R2.64+0x80], RZ ;  /* 0x000080ff02007986 */ /* 0x0007e2000c101d26 */
[----:B------:R-:W-:Y:S05]  /*1da0*/  BRA `(.L_x_501) ;  /* 0x0000007000ec7947 */ /* 0x000fea0003800000 */
.L_x_490:
[----:B------:R-:W2:Y:S01]  /*1db0*/  LDCU.64 UR8, c[0x0][0x3d8] ;  /* 0x00007b00ff0877ac */ /* 0x000ea20008000a00 */
        /* <DEDUP_REMOVED lines=14> */
[----:B--2---:R-:W-:Y:S02]  /*1ea0*/  IMAD R0, R17, UR8, RZ ;  /* 0x0000000811007c24 */ /* 0x004fe4000f8e02ff */
[----:B------:R-:W-:Y:S01]  /*1eb0*/  UISETP.NE.AND UP0, UPT, UR14, 0x1, UPT ;  /* 0x000000010e00788c */ /* 0x000fe2000bf05270 */
[----:B------:R-:W-:-:S03]  /*1ec0*/  IMAD.WIDE.U32 R4, R13, UR8, R2 ;  /* 0x000000080d047c25 */ /* 0x000fc6000f8e0002 */
[----:B------:R-:W-:Y:S01]  /*1ed0*/  USEL UR14, URZ, 0x3000, UP0 ;  /* 0x00003000ff0e7887 */ /* 0x000fe20008000000 */
[----:B------:R-:W-:Y:S01]  /*1ee0*/  IMAD R10, R13, UR9, R0 ;  /* 0x000000090d0a7c24 */ /* 0x000fe2000f8e0200 */
[----:B------:R-:W-:-:S03]  /*1ef0*/  LEA R0, R6, UR6, 0x1 ;  /* 0x0000000606007c11 */ /* 0x000fc6000f8e08ff */
[----:B------:R-:W-:Y:S01]  /*1f00*/  IMAD.IADD R10, R5, 0x1, R10 ;  /* 0x00000001050a7824 */ /* 0x000fe200078e020a */
        /* <DEDUP_REMOVED lines=28> */
.L_x_504:
[----:B------:R3:W-:Y:S01]  /*20d0*/  STS.128 [R0+0x13000], RZ ;  /* 0x013000ff00007388 */ /* 0x0007e20000000c00 */
[----:B------:R-:W-:Y:S05]  /*20e0*/  BRA `(.L_x_505) ;  /* 0x00000000000c7947 */ /* 0x000fea0003800000 */
.L_x_503:
[----:B------:R2:W-:Y:S04]  /*20f0*/  STS.128 [R0+0xf000], RZ ;  /* 0x00f000ff00007388 */ /* 0x0005e80000000c00 */
[----:B------:R2:W-:Y:S04]  /*2100*/  STS.128 [R0+0x11000], RZ ;  /* 0x011000ff00007388 */ /* 0x0005e80000000c00 */
[----:B------:R2:W-:Y:S02]  /*2110*/  STS.128 [R0+0x13000], RZ ;  /* 0x013000ff00007388 */ /* 0x0005e40000000c00 */
.L_x_505:
[----:B------:R-:W-:Y:S05]  /*2120*/  BSYNC.RECONVERGENT B0 ;  /* 0x0000000000007941 */ /* 0x000fea0003800200 */
.L_x_502:
[----:B------:R-:W-:Y:S01]  /*2130*/  ISETP.GE.AND P4, PT, R20, UR15, PT ;  /* 0x0000000f14007c0c */ /* 0x000fe2000bf86270 */
[----:B------:R-:W-:-:S12]  /*2140*/  BSSY.RECONVERGENT B0, `(.L_x_506) ;  /* 0x0000022000007945 */ /* 0x000fd80003800200 */
[----:B------:R1:W-:Y:S04]  /*2150*/  @P4 STS.128 [R0+0x10000], RZ ;  /* 0x010000ff00004388 */ /* 0x0003e80000000c00 */
[----:B------:R1:W-:Y:S04]  /*2160*/  @P4 STS.128 [R0+0x12000], RZ ;  /* 0x012000ff00004388 */ /* 0x0003e80000000c00 */
[----:B------:R1:W-:Y:S01]  /*2170*/  @P4 STS.128 [R0+0x14000], RZ ;  /* 0x014000ff00004388 */ /* 0x0003e20000000c00 */
[----:B------:R-:W-:Y:S05]  /*2180*/  @P4 BRA `(.L_x_507) ;  /* 0x0000000000744947 */ /* 0x000fea0003800000 */
[----:B------:R-:W5:Y:S01]  /*2190*/  LDCU UR15, c[0x0][0x440] ;  /* 0x00008800ff0f77ac */ /* 0x000f620008000800 */
[----:B--2-4-:R-:W-:Y:S02]  /*21a0*/  IMAD R2, R15, UR16, RZ ;  /* 0x000000100f027c24 */ /* 0x014fe4000f8e02ff */
[----:B------:R-:W-:Y:S01]  /*21b0*/  IMAD.MOV.U32 R5, RZ, RZ, R10 ;  /* 0x000000ffff057224 */ /* 0x000fe200078e000a */
[----:B------:R-:W2:Y:S01]  /*21c0*/  LDCU.64 UR8, c[0x0][0x390] ;  /* 0x00007200ff0877ac */ /* 0x000ea20008000a00 */
[C---:B------:R-:W-:Y:S02]  /*21d0*/  IMAD R2, R14.reuse, UR17, R2 ;  /* 0x000000110e027c24 */ /* 0x040fe4000f8e0202 */
[----:B------:R-:W-:-:S04]  /*21e0*/  IMAD.WIDE.U32 R4, R14, UR16, R4 ;  /* 0x000000100e047c25 */ /* 0x000fc8000f8e0004 */
[----:B------:R-:W-:Y:S01]  /*21f0*/  IMAD.IADD R3, R5, 0x1, R2 ;  /* 0x0000000105037824 */ /* 0x000fe200078e0202 */
[----:B-----5:R-:W-:Y:S02]  /*2200*/  ISETP.GE.AND P1, PT, R8, UR15, PT ;  /* 0x0000000f08007c0c */ /* 0x020fe4000bf26270 */
        /* <DEDUP_REMOVED lines=20> */
.L_x_508:
[----:B------:R4:W-:Y:S02]  /*2350*/  STS.128 [R0+0x14000], RZ ;  /* 0x014000ff00007388 */ /* 0x0009e40000000c00 */
.L_x_507:
[----:B------:R-:W-:Y:S05]  /*2360*/  BSYNC.RECONVERGENT B0 ;  /* 0x0000000000007941 */ /* 0x000fea0003800200 */
.L_x_506:
        /* <DEDUP_REMOVED lines=25> */
.L_x_511:
[----:B------:R1:W-:Y:S01]  /*2500*/  STS.128 [R0+0x8000], RZ ;  /* 0x008000ff00007388 */ /* 0x0003e20000000c00 */
[----:B------:R-:W-:Y:S05]  /*2510*/  BRA `(.L_x_512) ;  /* 0x00000000000c7947 */ /* 0x000fea0003800000 */
.L_x_510:
[----:B------:R1:W-:Y:S04]  /*2520*/  STS.128 [R0+0x6000], RZ ;  /* 0x006000ff00007388 */ /* 0x0003e80000000c00 */
[----:B------:R1:W-:Y:S04]  /*2530*/  STS.128 [R0+0x7000], RZ ;  /* 0x007000ff00007388 */ /* 0x0003e80000000c00 */
[----:B------:R1:W-:Y:S02]  /*2540*/  STS.128 [R0+0x8000], RZ ;  /* 0x008000ff00007388 */ /* 0x0003e40000000c00 */
.L_x_512:
[----:B------:R-:W-:Y:S05]  /*2550*/  BSYNC.RECONVERGENT B0 ;  /* 0x0000000000007941 */ /* 0x000fea0003800200 */
.L_x_509:
        /* <DEDUP_REMOVED lines=23> */
.L_x_515:
[----:B------:R1:W-:Y:S01]  /*26d0*/  STS.128 [R248+0x2000], RZ ;  /* 0x002000fff8007388 */ /* 0x0003e20000000c00 */
[----:B------:R-:W-:Y:S05]  /*26e0*/  BRA `(.L_x_516) ;  /* 0x00000000000c7947 */ /* 0x000fea0003800000 */
.L_x_514:
[----:B------:R1:W-:Y:S04]  /*26f0*/  STS.128 [R248], RZ ;  /* 0x000000fff8007388 */ /* 0x0003e80000000c00 */
[----:B------:R1:W-:Y:S04]  /*2700*/  STS.128 [R248+0x1000], RZ ;  /* 0x001000fff8007388 */ /* 0x0003e80000000c00 */
[----:B------:R1:W-:Y:S02]  /*2710*/  STS.128 [R248+0x2000], RZ ;  /* 0x002000fff8007388 */ /* 0x0003e40000000c00 */
.L_x_516:
[----:B------:R-:W-:Y:S05]  /*2720*/  BSYNC.RECONVERGENT B0 ;  /* 0x0000000000007941 */ /* 0x000fea0003800200 */
.L_x_513:
[----:B------:R-:W-:Y:S01]  /*2730*/  SHF.R.U32.HI R16, RZ, 0x1, R21 ;  /* 0x00000001ff107819 */ /* 0x000fe20000011615 */
[----:B------:R-:W-:Y:S01]  /*2740*/  IMAD.MOV.U32 R6, RZ, RZ, 0x7f800000 ;  /* 0x7f800000ff067424 */ /* 0x000fe200078e00ff */
[----:B------:R-:W-:Y:S02]  /*2750*/  MOV R7, 0x7f800000 ;  /* 0x7f80000000077802 */ /* 0x000fe40000000f00 */
[----:B--2-4-:R-:W-:-:S04]  /*2760*/  LOP3.LUT R2, R16, 0x10, RZ, 0xc0, !PT ;  /* 0x0000001010027812 */ /* 0x014fc800078ec0ff */
[----:B------:R-:W-:-:S04]  /*2770*/  LOP3.LUT R5, R2, 0x7, R19, 0xf8, !PT ;  /* 0x0000000702057812 */ /* 0x000fc800078ef813 */
[C---:B------:R-:W-:Y:S01]  /*2780*/  LOP3.LUT R3, R5.reuse, 0x20, RZ, 0xfc, !PT ;  /* 0x0000002005037812 */ /* 0x040fe200078efcff */
[C---:B------:R-:W-:Y:S01]  /*2790*/  VIADD R2, R5.reuse, 0x28 ;  /* 0x0000002805027836 */ /* 0x040fe20000000000 */
[C---:B------:R-:W-:Y:S01]  /*27a0*/  ISETP.GE.AND P3, PT, R5.reuse, UR9, PT ;  /* 0x0000000905007c0c */ /* 0x040fe2000bf66270 */
[----:B------:R-:W-:Y:S01]  /*27b0*/  VIADD R4, R5, 0x8 ;  /* 0x0000000805047836 */ /* 0x000fe20000000000 */
[----:B------:R-:W-:Y:S01]  /*27c0*/  ISETP.GE.AND P1, PT, R3, UR9, PT ;  /* 0x0000000903007c0c */ /* 0x000fe2000bf26270 */
[----:B------:R2:W-:Y:S01]  /*27d0*/  STL [R1+0x1c], R5 ;  /* 0x00001c0501007387 */ /* 0x0005e20000100800 */
[----:B------:R-:W-:Y:S01]  /*27e0*/  ISETP.GE.AND P0, PT, R2, UR9, PT ;  /* 0x0000000902007c0c */ /* 0x000fe2000bf06270 */
[----:B------:R-:W-:Y:S01]  /*27f0*/  IMAD.MOV.U32 R2, RZ, RZ, 0x4 ;  /* 0x00000004ff027424 */ /* 0x000fe200078e00ff */
[----:B------:R-:W-:Y:S01]  /*2800*/  ISETP.GE.AND P2, PT, R4, UR9, PT ;  /* 0x0000000904007c0c */ /* 0x000fe2000bf46270 */
[----:B------:R-:W4:Y:S01]  /*2810*/  LDCU.64 UR8, c[0x0][0x3d0] ;  /* 0x00007a00ff0877ac */ /* 0x000f220008000a00 */
[----:B------:R-:W-:Y:S01]  /*2820*/  MOV R4, 0x7f800000 ;  /* 0x7f80000000047802 */ /* 0x000fe20000000f00 */
[----:B------:R-:W-:-:S05]  /*2830*/  IMAD.WIDE.U32 R2, R5, R2, UR60 ;  /* 0x0000003c05027e25 */ /* 0x000fca000f8e0002 */
[----:B------:R-:W5:Y:S04]  /*2840*/  @!P3 LDG.E R7, desc[UR38][R2.64] ;  /* 0x000000260207b981 */ /* 0x000f68000c1e1900 */
[----:B------:R-:W3:Y:S04]  /*2850*/  @!P0 LDG.E R4, desc[UR38][R2.64+0xa0] ;  /* 0x0000a02602048981 */ /* 0x000ee8000c1e1900 */
[----:B------:R-:W4:Y:S01]  /*2860*/  @!P2 LDG.E R6, desc[UR38][R2.64+0x20] ;  /* 0x000020260206a981 */ /* 0x000f22000c1e1900 */
[----:B--2---:R-:W-:-:S06]  /*2870*/  IMAD.MOV.U32 R5, RZ, RZ, 0x7f800000 ;  /* 0x7f800000ff057424 */ /* 0x004fcc00078e00ff */
[----:B------:R2:W5:Y:S01]  /*2880*/  @!P1 LDG.E R5, desc[UR38][R2.64+0x80] ;  /* 0x0000802602059981 */ /* 0x000562000c1e1900 */
[----:B------:R-:W-:-:S04]  /*2890*/  UIMAD UR5, UR5, UR18, URZ ;  /* 0x00000012050572a4 */ /* 0x000fc8000f8e02ff */
[----:B------:R-:W-:Y:S01]  /*28a0*/  UIMAD UR5, UR31, UR19, UR5 ;  /* 0x000000131f0572a4 */ /* 0x000fe2000f8e0205 */
[----:B--2---:R-:W-:-:S04]  /*28b0*/  IMAD.U32 R2, RZ, RZ, UR18 ;  /* 0x00000012ff027e24 */ /* 0x004fc8000f8e00ff */
[----:B------:R-:W-:-:S03]  /*28c0*/  IMAD.WIDE.U32 R2, R2, UR31, R8 ;  /* 0x0000001f02027c25 */ /* 0x000fc6000f8e0008 */
[----:B------:R-:W-:-:S04]  /*28d0*/  IADD3 R2, P0, PT, R2, UR48, RZ ;  /* 0x0000003002027c10 */ /* 0x000fc8000ff1e0ff */
[----:B------:R-:W-:Y:S01]  /*28e0*/  IADD3.X R3, PT, PT, R18, UR5, R3, P0, !PT ;  /* 0x0000000512037c10 */ /* 0x000fe200087fe403 */
[----:B------:R-:W-:Y:S01]  /*28f0*/  BSSY.RECONVERGENT B0, `(.L_x_517) ;  /* 0x000002a000007945 */ /* 0x000fe20003800200 */
[----:B---3--:R2:W-:Y:S04]  /*2900*/  STL [R1+0x20], R4 ;  /* 0x0000200401007387 */ /* 0x0085e80000100800 */
[----:B-----5:R3:W-:Y:S04]  /*2910*/  STL [R1+0x24], R5 ;  /* 0x0000240501007387 */ /* 0x0207e80000100800 */
[----:B----4-:R4:W-:Y:S04]  /*2920*/  STL [R1+0x28], R6 ;  /* 0x0000280601007387 */ /* 0x0109e80000100800 */
[----:B------:R4:W-:Y:S01]  /*2930*/  STL [R1+0x2c], R7 ;  /* 0x00002c0701007387 */ /* 0x0009e20000100800 */
[----:B--2---:R-:W-:-:S04]  /*2940*/  IMAD R4, R17, UR8, RZ ;  /* 0x0000000811047c24 */ /* 0x004fc8000f8e02ff */
[C---:B------:R-:W-:Y:S02]  /*2950*/  IMAD R10, R13.reuse, UR9, R4 ;  /* 0x000000090d0a7c24 */ /* 0x040fe4000f8e0204 */
[----:B---3--:R-:W-:-:S05]  /*2960*/  IMAD.WIDE.U32 R4, R13, UR8, R2 ;  /* 0x000000080d047c25 */ /* 0x008fca000f8e0002 */
[----:B------:R-:W-:Y:S01]  /*2970*/  IADD3 R10, PT, PT, R5, R10, RZ ;  /* 0x0000000a050a7210 */ /* 0x000fe20007ffe0ff */
[----:B------:R-:W-:Y:S06]  /*2980*/  @P5 BRA `(.L_x_518) ;  /* 0x0000000000745947 */ /* 0x000fec0003800000 */
[----:B------:R-:W2:Y:S01]  /*2990*/  LDCU UR5, c[0x0][0x440] ;  /* 0x00008800ff0577ac */ /* 0x000ea20008000800 */
[----:B------:R-:W-:Y:S02]  /*29a0*/  IMAD.MOV.U32 R2, RZ, RZ, R4 ;  /* 0x000000ffff027224 */ /* 0x000fe400078e0004 */
[----:B------:R-:W-:Y:S01]  /*29b0*/  IMAD.MOV.U32 R3, RZ, RZ, R10 ;  /* 0x000000ffff037224 */ /* 0x000fe200078e000a */
[----:B------:R-:W3:Y:S01]  /*29c0*/  LDCU.64 UR8, c[0x0][0x388] ;  /* 0x00007100ff0877ac */ /* 0x000ee20008000a00 */
[----:B----4-:R-:W-:-:S04]  /*29d0*/  IMAD.WIDE.U32 R6, R19, UR18, R2 ;  /* 0x0000001213067c25 */ /* 0x010fc8000f8e0002 */
        /* <DEDUP_REMOVED lines=22> */
.L_x_519:
[----:B------:R3:W-:Y:S01]  /*2b40*/  STS.128 [R0+0xd000], RZ ;  /* 0x00d000ff00007388 */ /* 0x0007e20000000c00 */
[----:B------:R-:W-:Y:S05]  /*2b50*/  BRA `(.L_x_520) ;  /* 0x00000000000c7947 */ /* 0x000fea0003800000 */
.L_x_518:
[----:B------:R2:W-:Y:S04]  /*2b60*/  STS.128 [R0+0x9000], RZ ;  /* 0x009000ff00007388 */ /* 0x0005e80000000c00 */
[----:B------:R2:W-:Y:S04]  /*2b70*/  STS.128 [R0+0xb000], RZ ;  /* 0x00b000ff00007388 */ /* 0x0005e80000000c00 */
[----:B------:R2:W-:Y:S02]  /*2b80*/  STS.128 [R0+0xd000], RZ ;  /* 0x00d000ff00007388 */ /* 0x0005e40000000c00 */
.L_x_520:
[----:B------:R-:W-:Y:S05]  /*2b90*/  BSYNC.RECONVERGENT B0 ;  /* 0x0000000000007941 */ /* 0x000fea0003800200 */
.L_x_517:
[----:B------:R1:W-:Y:S01]  /*2ba0*/  @P4 STS.128 [R0+0xa000], RZ ;  /* 0x00a000ff00004388 */ /* 0x0003e20000000c00 */
[----:B------:R-:W-:Y:S03]  /*2bb0*/  BSSY.RECONVERGENT B0, `(.L_x_521) ;  /* 0x0000021000007945 */ /* 0x000fe60003800200 */
[----:B------:R1:W-:Y:S04]  /*2bc0*/  @P4 STS.128 [R0+0xc000], RZ ;  /* 0x00c000ff00004388 */ /* 0x0003e80000000c00 */
[----:B------:R1:W-:Y:S01]  /*2bd0*/  @P4 STS.128 [R0+0xe000], RZ ;  /* 0x00e000ff00004388 */ /* 0x0003e20000000c00 */
[----:B------:R-:W-:Y:S05]  /*2be0*/  @P4 BRA `(.L_x_522) ;  /* 0x0000000000744947 */ /* 0x000fea0003800000 */
[----:B------:R-:W5:Y:S01]  /*2bf0*/  LDCU UR5, c[0x0][0x440] ;  /* 0x00008800ff0577ac */ /* 0x000f620008000800 */
[----:B--23--:R-:W-:Y:S02]  /*2c00*/  IMAD R2, R15, UR18, RZ ;  /* 0x000000120f027c24 */ /* 0x00cfe4000f8e02ff */
        /* <DEDUP_REMOVED lines=26> */
.L_x_523:
[----:B------:R3:W-:Y:S02]  /*2db0*/  STS.128 [R0+0xe000], RZ ;  /* 0x00e000ff00007388 */ /* 0x0007e40000000c00 */
.L_x_522:
[----:B------:R-:W-:Y:S05]  /*2dc0*/  BSYNC.RECONVERGENT B0 ;  /* 0x0000000000007941 */ /* 0x000fea0003800200 */
.L_x_521:
[----:B------:R-:W0:Y:S01]  /*2dd0*/  LDGDEPBAR ;  /* 0x00000000000079af */ /* 0x000e220000000000 */
[C---:B------:R-:W-:Y:S01]  /*2de0*/  IMAD.SHL.U32 R8, R21.reuse, 0x20, RZ ;  /* 0x0000002015087824 */ /* 0x040fe200078e00ff */
[----:B--23--:R-:W-:Y:S01]  /*2df0*/  SHF.R.U32.HI R3, RZ, 0x4, R21 ;  /* 0x00000004ff037819 */ /* 0x00cfe20000011615 */
[C---:B------:R-:W-:Y:S01]  /*2e00*/  IMAD.SHL.U32 R9, R21.reuse, 0x4, RZ ;  /* 0x0000000415097824 */ /* 0x040fe200078e00ff */
[----:B------:R-:W2:Y:S01]  /*2e10*/  S2R R228, SR_TID.X ;  /* 0x0000000000e47919 */ /* 0x000ea20000002100 */
[----:B------:R-:W-:Y:S01]  /*2e20*/  IMAD.SHL.U32 R2, R21, 0x10, RZ ;  /* 0x0000001015027824 */ /* 0x000fe200078e00ff */
[C---:B-1----:R-:W-:Y:S01]  /*2e30*/  LOP3.LUT R0, R8.reuse, 0x20, RZ, 0xc0, !PT ;  /* 0x0000002008007812 */ /* 0x042fe200078ec0ff */
[----:B------:R-:W1:Y:S01]  /*2e40*/  LDCU UR16, c[0x0][0x3b0] ;  /* 0x00007600ff1077ac */ /* 0x000e620008000800 */
[----:B------:R-:W-:Y:S01]  /*2e50*/  LOP3.LUT R9, R9, 0x18, RZ, 0xc0, !PT ;  /* 0x0000001809097812 */ /* 0x000fe200078ec0ff */
[----:B------:R-:W-:Y:S01]  /*2e60*/  IMAD.MOV.U32 R225, RZ, RZ, 0x20 ;  /* 0x00000020ffe17424 */ /* 0x000fe200078e00ff */
[----:B----4-:R-:W-:Y:S01]  /*2e70*/  LOP3.LUT R6, R8, 0x120, RZ, 0xc0, !PT ;  /* 0x0000012008067812 */ /* 0x010fe200078ec0ff */
[----:B------:R-:W3:Y:S01]  /*2e80*/  LDCU UR17, c[0x0][0x590] ;  /* 0x0000b200ff1177ac */ /* 0x000ee20008000800 */
[----:B------:R-:W-:Y:S01]  /*2e90*/  LOP3.LUT R0, R0, 0x3c00, R2, 0xf8, !PT ;  /* 0x00003c0000007812 */ /* 0x000fe200078ef802 */
[----:B------:R-:W-:Y:S01]  /*2ea0*/  IMAD.MOV.U32 R224, RZ, RZ, 0x20 ;  /* 0x00000020ffe07424 */ /* 0x000fe200078e00ff */
[----:B------:R-:W-:Y:S01]  /*2eb0*/  LOP3.LUT R3, R3, 0x8, RZ, 0xc0, !PT ;  /* 0x0000000803037812 */ /* 0x000fe200078ec0ff */
[----:B------:R-:W-:Y:S01]  /*2ec0*/  UIADD3 UR31, UPT, UPT, UR31, 0x80, URZ ;  /* 0x000000801f1f7890 */ /* 0x000fe2000fffe0ff */
[----:B------:R-:W-:-:S02]  /*2ed0*/  LOP3.LUT R4, R9, 0xc0, R8, 0xf8, !PT ;  /* 0x000000c009047812 */ /* 0x000fc400078ef808 */
[----:B------:R-:W-:Y:S02]  /*2ee0*/  CS2R R126, SRZ ;  /* 0x00000000007e7805 */ /* 0x000fe4000001ff00 */
[--C-:B------:R-:W-:Y:S02]  /*2ef0*/  LOP3.LUT R6, R6, 0x200, R2.reuse, 0xf8, !PT ;  /* 0x0000020006067812 */ /* 0x100fe400078ef802 */
[----:B------:R-:W-:Y:S02]  /*2f00*/  CS2R R124, SRZ ;  /* 0x00000000007c7805 */ /* 0x000fe4000001ff00 */
[----:B------:R-:W-:Y:S02]  /*2f10*/  LOP3.LUT R2, R0, 0x100, R2, 0xf8, !PT ;  /* 0x0000010000027812 */ /* 0x000fe400078ef802 */
[----:B------:R-:W-:Y:S02]  /*2f20*/  CS2R R130, SRZ ;  /* 0x0000000000827805 */ /* 0x000fe4000001ff00 */
[----:B------:R-:W-:-:S02]  /*2f30*/  LOP3.LUT R3, R3, 0x10, R21, 0xf8, !PT ;  /* 0x0000001003037812 */ /* 0x000fc400078ef815 */
[----:B------:R-:W-:Y:S01]  /*2f40*/  CS2R R128, SRZ ;  /* 0x0000000000807805 */ /* 0x000fe2000001ff00 */
[----:B------:R-:W-:-:S04]  /*2f50*/  DEPBAR.LE SB0, 0x1 ;  /* 0x000080400000791a */ /* 0x000fc80000000000 */
[----:B------:R-:W-:Y:S02]  /*2f60*/  LOP3.LUT R0, R4, 0x8, R21, 0x78, !PT ;  /* 0x0000000804007812 */ /* 0x000fe400078e7815 */
[----:B------:R-:W-:Y:S02]  /*2f70*/  CS2R R122, SRZ ;  /* 0x00000000007a7805 */ /* 0x000fe4000001ff00 */
[----:B------:R-:W-:Y:S02]  /*2f80*/  LOP3.LUT P0, RZ, R21, 0x4, RZ, 0xc0, !PT ;  /* 0x0000000415ff7812 */ /* 0x000fe4000780c0ff */
[----:B------:R-:W-:Y:S02]  /*2f90*/  CS2R R120, SRZ ;  /* 0x0000000000787805 */ /* 0x000fe4000001ff00 */
[----:B------:R-:W-:Y:S02]  /*2fa0*/  LOP3.LUT R0, R2, R0, RZ, 0xfc, !PT ;  /* 0x0000000002007212 */ /* 0x000fe400078efcff */
[----:B------:R-:W-:-:S02]  /*2fb0*/  CS2R R118, SRZ ;  /* 0x0000000000767805 */ /* 0x000fc4000001ff00 */
[----:B------:R-:W-:Y:S02]  /*2fc0*/  LOP3.LUT R3, R3, 0xc0, R8, 0xf8, !PT ;  /* 0x000000c003037812 */ /* 0x000fe400078ef808 */
[----:B------:R-:W-:Y:S02]  /*2fd0*/  CS2R R116, SRZ ;  /* 0x0000000000747805 */ /* 0x000fe4000001ff00 */
[----:B------:R-:W-:Y:S01]  /*2fe0*/  LEA R222, R0, UR6, 0x1 ;  /* 0x0000000600de7c11 */ /* 0x000fe2000f8e08ff */
[----:B------:R-:W-:Y:S01]  /*2ff0*/  BAR.SYNC.DEFER_BLOCKING 0x0 ;  /* 0x0000000000007b1d */ /* 0x000fe20000010000 */
[----:B------:R-:W-:Y:S01]  /*3000*/  LOP3.LUT R3, R3, R9, RZ, 0x3c, !PT ;  /* 0x0000000903037212 */ /* 0x000fe200078e3cff */
[----:B--2---:R-:W-:Y:S01]  /*3010*/  IMAD.SHL.U32 R229, R228, 0x20, RZ ;  /* 0x00000020e4e57824 */ /* 0x004fe200078e00ff */
[----:B------:R-:W-:Y:S01]  /*3020*/  LOP3.LUT R4, R4, 0x8, R16, 0x78, !PT ;  /* 0x0000000804047812 */ /* 0x000fe200078e7810 */
[----:B------:R-:W-:Y:S01]  /*3030*/  IMAD.SHL.U32 R11, R228, 0x10, RZ ;  /* 0x00000010e40b7824 */ /* 0x000fe200078e00ff */
[----:B------:R-:W-:Y:S01]  /*3040*/  LOP3.LUT R220, R3, 0x120, R8, 0xf8, !PT ;  /* 0x0000012003dc7812 */ /* 0x000fe200078ef808 */
[C---:B------:R-:W-:Y:S01]  /*3050*/  VIADD R3, R222.reuse, 0xf000 ;  /* 0x0000f000de037836 */ /* 0x040fe20000000000 */
[----:B------:R-:W-:Y:S01]  /*3060*/  LOP3.LUT R7, R229, 0x7400, RZ, 0xc0, !PT ;  /* 0x00007400e5077812 */ /* 0x000fe200078ec0ff */
[----:B------:R-:W-:Y:S01]  /*3070*/  VIADD R216, R222, 0xf020 ;  /* 0x0000f020ded87836 */ /* 0x000fe20000000000 */
[----:B------:R-:W-:Y:S01]  /*3080*/  LOP3.LUT R10, R11, 0x1c0, RZ, 0xc0, !PT ;  /* 0x000001c00b0a7812 */ /* 0x000fe200078ec0ff */
[----:B------:R-:W-:Y:S01]  /*3090*/  @P0 VIADD R216, R3, 0xffffffe0 ;  /* 0xffffffe003d80836 */ /* 0x000fe20000000000 */
[----:B------:R-:W-:Y:S01]  /*30a0*/  LOP3.LUT R6, R6, R4, RZ, 0xfc, !PT ;  /* 0x0000000406067212 */ /* 0x000fe200078efcff */
[C---:B------:R-:W-:Y:S01]  /*30b0*/  IMAD.SHL.U32 R5, R228.reuse, 0x2, RZ ;  /* 0x00000002e4057824 */ /* 0x040fe200078e00ff */
[----:B------:R-:W-:Y:S01]  /*30c0*/  LOP3.LUT R2, R229, 0xc0, RZ, 0xc0, !PT ;  /* 0x000000c0e5027812 */ /* 0x000fe200078ec0ff */
[C---:B------:R-:W-:Y:S01]  /*30d0*/  IMAD.SHL.U32 R230, R228.reuse, 0x4, RZ ;  /* 0x00000004e4e67824 */ /* 0x040fe200078e00ff */
[----:B------:R-:W-:Y:S01]  /*30e0*/  SEL R225, R225, 0xffffffe0, !P0 ;  /* 0xffffffe0e1e17807 */ /* 0x000fe20004000000 */
[----:B------:R-:W-:Y:S01]  /*30f0*/  IMAD.SHL.U32 R227, R228, 0x8, RZ ;  /* 0x00000008e4e37824 */ /* 0x000fe200078e00ff */
[----:B------:R-:W-:-:S02]  /*3100*/  LOP3.LUT R7, R7, 0x6, R5, 0xf8, !PT ;  /* 0x0000000607077812 */ /* 0x000fc400078ef805 */
[----:B------:R-:W-:Y:S02]  /*3110*/  CS2R R110, SRZ ;  /* 0x00000000006e7805 */ /* 0x000fe4000001ff00 */
[----:B------:R-:W-:Y:S02]  /*3120*/  LOP3.LUT R5, R10, 0x38, R5, 0xf8, !PT ;  /* 0x000000380a057812 */ /* 0x000fe400078ef805 */
[----:B------:R-:W-:Y:S02]  /*3130*/  CS2R R108, SRZ ;  /* 0x00000000006c7805 */ /* 0x000fe4000001ff00 */
[----:B------:R-:W-:Y:S02]  /*3140*/  SHF.R.U32.HI R10, RZ, 0x1, R228 ;  /* 0x00000001ff0a7819 */ /* 0x000fe400000116e4 */
[----:B------:R-:W-:Y:S02]  /*3150*/  CS2R R114, SRZ ;  /* 0x0000000000727805 */ /* 0x000fe4000001ff00 */
[----:B------:R-:W-:Y:S01]  /*3160*/  LOP3.LUT R2, R2, 0x18, R230, 0xf8, !PT ;  /* 0x0000001802027812 */ /* 0x000fe200078ef8e6 */
[----:B------:R2:W4:Y:S01]  /*3170*/  LDSM.16.M88.4 R180, [R216] ;  /* 0x00000000d8b4783b */ /* 0x0005220000000200 */
[----:B------:R-:W-:-:S02]  /*3180*/  LOP3.LUT R4, R5, 0x20, R10, 0x78, !PT ;  /* 0x0000002005047812 */ /* 0x000fc400078e780a */
[----:B------:R-:W-:Y:S02]  /*3190*/  CS2R R112, SRZ ;  /* 0x0000000000707805 */ /* 0x000fe4000001ff00 */
[----:B------:R-:W-:Y:S01]  /*31a0*/  LOP3.LUT R5, R229, 0x120, RZ, 0xc0, !PT ;  /* 0x00000120e5057812 */ /* 0x000fe200078ec0ff */
[----:B------:R2:W1:Y:S01]  /*31b0*/  LDSM.16.M88.4 R184, [R216+0x400] ;  /* 0x00040000d8b8783b */ /* 0x0004620000000200 */
[----:B------:R-:W-:Y:S02]  /*31c0*/  LOP3.LUT R4, R7, R4, RZ, 0xfc, !PT ;  /* 0x0000000407047212 */ /* 0x000fe400078efcff */
[----:B------:R-:W-:Y:S02]  /*31d0*/  CS2R R106, SRZ ;  /* 0x00000000006a7805 */ /* 0x000fe4000001ff00 */
[----:B------:R-:W-:Y:S01]  /*31e0*/  LOP3.LUT R2, R2, 0x8, R10, 0x78, !PT ;  /* 0x0000000802027812 */ /* 0x000fe200078e780a */
[----:B------:R2:W1:Y:S01]  /*31f0*/  LDSM.16.M88.4 R196, [R216+0x2000] ;  /* 0x00200000d8c4783b */ /* 0x0004620000000200 */
[----:B------:R-:W-:-:S02]  /*3200*/  LOP3.LUT R0, R5, 0x200, R11, 0xf8, !PT ;  /* 0x0000020005007812 */ /* 0x000fc400078ef80b */
[----:B------:R-:W-:Y:S02]  /*3210*/  CS2R R104, SRZ ;  /* 0x0000000000687805 */ /* 0x000fe4000001ff00 */
[----:B------:R-:W-:Y:S01]  /*3220*/  LOP3.LUT P2, RZ, R228, 0x4, RZ, 0xc0, !PT ;  /* 0x00000004e4ff7812 */ /* 0x000fe2000784c0ff */
[----:B------:R2:W1:Y:S01]  /*3230*/  LDSM.16.M88.4 R200, [R216+0x2400] ;  /* 0x00240000d8c8783b */ /* 0x0004620000000200 */
[----:B------:R-:W-:Y:S01]  /*3240*/  LOP3.LUT R226, R0, R2, RZ, 0xfc, !PT ;  /* 0x0000000200e27212 */ /* 0x000fe200078efcff */
[----:B------:R-:W-:Y:S01]  /*3250*/  IMAD.MOV.U32 R0, RZ, RZ, 0x10 ;  /* 0x00000010ff007424 */ /* 0x000fe200078e00ff */
[----:B------:R-:W-:Y:S01]  /*3260*/  LEA R221, R6, UR6, 0x1 ;  /* 0x0000000606dd7c11 */ /* 0x000fe2000f8e08ff */
[----:B------:R2:W1:Y:S01]  /*3270*/  LDSM.16.M88.4 R212, [R216+0x4000] ;  /* 0x00400000d8d4783b */ /* 0x0004620000000200 */
[----:B------:R-:W-:Y:S02]  /*3280*/  LEA R220, R220, UR6, 0x1 ;  /* 0x00000006dcdc7c11 */ /* 0x000fe4000f8e08ff */
[----:B------:R-:W-:-:S02]  /*3290*/  CS2R R102, SRZ ;  /* 0x0000000000667805 */ /* 0x000fc4000001ff00 */
[----:B------:R-:W-:Y:S01]  /*32a0*/  LOP3.LUT P0, RZ, R228, 0x2, RZ, 0xc0, !PT ;  /* 0x00000002e4ff7812 */ /* 0x000fe2000780c0ff */
[----:B------:R2:W1:Y:S01]  /*32b0*/  LDSM.16.M88.4 R172, [R222+0xf000] ;  /* 0x00f00000deac783b */ /* 0x0004620000000200 */
[----:B------:R-:W-:Y:S02]  /*32c0*/  LOP3.LUT R2, R227, 0x18, RZ, 0xc0, !PT ;  /* 0x00000018e3027812 */ /* 0x000fe400078ec0ff */
[----:B------:R-:W-:Y:S02]  /*32d0*/  CS2R R100, SRZ ;  /* 0x0000000000647805 */ /* 0x000fe4000001ff00 */
[----:B------:R-:W-:Y:S01]  /*32e0*/  SEL R0, R0, 0xfffffff0, !P2 ;  /* 0xfffffff000007807 */ /* 0x000fe20005000000 */
[----:B------:R2:W1:Y:S01]  /*32f0*/  LDSM.16.M88.4 R176, [R222+0xf400] ;  /* 0x00f40000deb0783b */ /* 0x0004620000000200 */
[----:B------:R-:W-:Y:S02]  /*3300*/  CS2R R94, SRZ ;  /* 0x00000000005e7805 */ /* 0x000fe4000001ff00 */
[----:B------:R-:W-:-:S02]  /*3310*/  CS2R R92, SRZ ;  /* 0x00000000005c7805 */ /* 0x000fc4000001ff00 */
[----:B------:R-:W-:Y:S01]  /*3320*/  CS2R R98, SRZ ;  /* 0x0000000000627805 */ /* 0x000fe2000001ff00 */
[----:B------:R2:W1:Y:S01]  /*3330*/  LDSM.16.M88.4 R188, [R222+0x11000] ;  /* 0x01100000debc783b */ /* 0x0004620000000200 */
[----:B------:R-:W-:Y:S02]  /*3340*/  CS2R R96, SRZ ;  /* 0x0000000000607805 */ /* 0x000fe4000001ff00 */
[----:B------:R-:W-:Y:S02]  /*3350*/  CS2R R90, SRZ ;  /* 0x00000000005a7805 */ /* 0x000fe4000001ff00 */
[----:B------:R-:W-:Y:S01]  /*3360*/  CS2R R88, SRZ ;  /* 0x0000000000587805 */ /* 0x000fe2000001ff00 */
        /* <DEDUP_REMOVED lines=12> */
[----:B------:R-:W1:Y:S01]  /*3430*/  LDSM.16.M88.4 R216, [R216+0x4400] ;  /* 0x00440000d8d8783b */ /* 0x000e620000000200 */
[----:B------:R-:W-:Y:S02]  /*3440*/  CS2R R68, SRZ ;  /* 0x0000000000447805 */ /* 0x000fe4000001ff00 */
[----:B------:R-:W-:Y:S02]  /*3450*/  CS2R R62, SRZ ;  /* 0x00000000003e7805 */ /* 0x000fe4000001ff00 */
[----:B------:R-:W-:Y:S01]  /*3460*/  CS2R R60, SRZ ;  /* 0x00000000003c7805 */ /* 0x000fe2000001ff00 */
[----:B------:R2:W-:Y:S01]  /*3470*/  STL [R1+0x30], R4 ;  /* 0x0000300401007387 */ /* 0x0005e20000100800 */
[----:B------:R-:W-:Y:S02]  /*3480*/  CS2R R66, SRZ ;  /* 0x0000000000427805 */ /* 0x000fe4000001ff00 */
[----:B------:R-:W-:-:S02]  /*3490*/  CS2R R64, SRZ ;  /* 0x0000000000407805 */ /* 0x000fc4000001ff00 */
[----:B------:R-:W-:Y:S01]  /*34a0*/  CS2R R58, SRZ ;  /* 0x00000000003a7805 */ /* 0x000fe2000001ff00 */
[----:B------:R2:W-:Y:S01]  /*34b0*/  STL [R1+0x18], R248 ;  /* 0x000018f801007387 */ /* 0x0005e20000100800 */
        /* <DEDUP_REMOVED lines=11> */
[----:B------:R-:W-:Y:S01]  /*3570*/  LOP3.LUT P1, RZ, R228, 0x8, RZ, 0xc0, !PT ;  /* 0x00000008e4ff7812 */ /* 0x000fe2000782c0ff */
[----:B------:R-:W-:Y:S01]  /*3580*/  VIADD R221, R221, UR14 ;  /* 0x0000000edddd7c36 */ /* 0x000fe20008000000 */
[----:B------:R-:W-:Y:S01]  /*3590*/  SEL R224, R224, 0xffffffe0, !P0 ;  /* 0xffffffe0e0e07807 */ /* 0x000fe20004000000 */
[----:B------:R-:W-:Y:S01]  /*35a0*/  VIADD R220, R220, UR14 ;  /* 0x0000000edcdc7c36 */ /* 0x000fe20008000000 */
[----:B------:R-:W-:Y:S01]  /*35b0*/  LOP3.LUT R0, R2, 0x20, RZ, 0xfc, !PT ;  /* 0x0000002002007812 */ /* 0x000fe200078efcff */
[----:B------:R-:W-:Y:S01]  /*35c0*/  IMAD.IADD R223, R222, 0x1, R225 ;  /* 0x00000001dedf7824 */ /* 0x000fe200078e02e1 */
[----:B------:R-:W-:Y:S01]  /*35d0*/  USHF.L.U32 UR47, UR47, 0x3, URZ ;  /* 0x000000032f2f7899 */ /* 0x000fe200080006ff */
[----:B------:R-:W2:Y:S01]  /*35e0*/  LDCU UR5, c[0x0][0x440] ;  /* 0x00008800ff0577ac */ /* 0x000ea20008000800 */
[----:B------:R-:W2:Y:S01]  /*35f0*/  LDCU UR8, c[0x0][0x3e0] ;  /* 0x00007c00ff0877ac */ /* 0x000ea20008000800 */
[----:B------:R-:W2:Y:S01]  /*3600*/  LDCU UR15, c[0x0][0x50c] ;  /* 0x0000a180ff0f77ac */ /* 0x000ea20008000800 */
[----:B------:R-:W2:Y:S01]  /*3610*/  LDCU UR9, c[0x0][0x45c] ;  /* 0x00008b80ff0977ac */ /* 0x000ea20008000800 */
[----:B------:R-:W-:-:S02]  /*3620*/  UISETP.GE.AND UP1, UPT, UR31, UR37, UPT ;  /* 0x000000251f00728c */ /* 0x000fc4000bf26270 */
[----:B-1----:R-:W-:Y:S02]  /*3630*/  USHF.L.U32 UR16, UR16, 0x6, URZ ;  /* 0x0000000610107899 */ /* 0x002fe400080006ff */
[----:B---34-:R-:W-:-:S12]  /*3640*/  USHF.L.U32 UR17, UR17, 0x6, URZ ;  /* 0x0000000611117899 */ /* 0x018fd800080006ff */
.L_x_526:
        /* <DEDUP_REMOVED lines=21> */
[----:B------:R-:W2:Y:S08]  /*37a0*/  LDSM.16.M88.4 R16, [R222+0x9000] ;  /* 0x00900000de10783b */ /* 0x000eb00000000200 */
[----:B------:R-:W1:Y:S08]  /*37b0*/  LDSM.16.M88.4 R28, [R221+0x800] ;  /* 0x00080000dd1c783b */ /* 0x000e700000000200 */
[----:B------:R-:W3:Y:S08]  /*37c0*/  LDSM.16.M88.4 R132, [R222+0x9400] ;  /* 0x00940000de84783b */ /* 0x000ef00000000200 */
[----:B------:R-:W-:Y:S08]  /*37d0*/  LDSM.16.M88.4 R136, [R0] ;  /* 0x000000000088783b */ /* 0x000ff00000000200 */
[----:B------:R-:W4:Y:S01]  /*37e0*/  LDSM.16.M88.4 R140, [R223+0x9000] ;  /* 0x00900000df8c783b */ /* 0x000f220000000200 */
[-C--:B--2---:R-:W-:Y:S07]  /*37f0*/  HMMA.16816.F32.BF16 R4, R32, R16.reuse, RZ ;  /* 0x000000102004723c */ /* 0x084fee00000418ff */
[----:B------:R-:W2:Y:S01]  /*3800*/  LDSM.16.M88.4 R144, [R0+0x800] ;  /* 0x000800000090783b */ /* 0x000ea20000000200 */
[C---:B-1----:R-:W-:Y:S07]  /*3810*/  HMMA.16816.F32.BF16 R8, R28.reuse, R16, RZ ;  /* 0x000000101c08723c */ /* 0x042fee00000418ff */
[----:B------:R-:W1:Y:S01]  /*3820*/  LDSM.16.M88.4 R148, [R223+0x9400] ;  /* 0x00940000df94783b */ /* 0x000e620000000200 */
[-C--:B------:R-:W-:Y:S07]  /*3830*/  HMMA.16816.F32.BF16 R12, R28, R18.reuse, RZ ;  /* 0x000000121c0c723c */ /* 0x080fee00000418ff */
[----:B------:R-:W-:Y:S01]  /*3840*/  LDSM.16.M88.4 R152, [R221+0x1000] ;  /* 0x00100000dd98783b */ /* 0x000fe20000000200 */
[C---:B------:R-:W-:Y:S07]  /*3850*/  HMMA.16816.F32.BF16 R16, R32.reuse, R18, RZ ;  /* 0x000000122010723c */ /* 0x040fee00000418ff */
[----:B------:R-:W1:Y:S01]  /*3860*/  LDSM.16.M88.4 R156, [R222+0xb000] ;  /* 0x00b00000de9c783b */ /* 0x000e620000000200 */
        /* <DEDUP_REMOVED lines=11> */
[C---:B--2---:R-:W-:Y:S03]  /*3920*/  HMMA.16816.F32.BF16 R8, R144.reuse, R140, R8 ;  /* 0x0000008c9008723c */ /* 0x044fe60000041808 */
[----:B------:R-:W-:Y:S04]  /*3930*/  STL [R1+0x3c], R38 ;  /* 0x00003c2601007387 */ /* 0x000fe80000100800 */
[----:B------:R-:W-:Y:S01]  /*3940*/  STL [R1+0x38], R37 ;  /* 0x0000382501007387 */ /* 0x000fe20000100800 */
[-C--:B------:R-:W-:Y:S03]  /*3950*/  HMMA.16816.F32.BF16 R12, R144, R142.reuse, R12 ;  /* 0x0000008e900c723c */ /* 0x080fe6000004180c */
[----:B------:R-:W-:Y:S04]  /*3960*/  STL [R1+0x34], R36 ;  /* 0x0000342401007387 */ /* 0x000fe80000100800 */
[----:B------:R-:W2:Y:S01]  /*3970*/  LDL R3, [R1+0x28] ;  /* 0x0000280001037983 */ /* 0x000ea20000100800 */
[C---:B------:R-:W-:Y:S03]  /*3980*/  HMMA.16816.F32.BF16 R16, R136.reuse, R142, R16 ;  /* 0x0000008e8810723c */ /* 0x040fe60000041810 */
[----:B------:R-:W4:Y:S05]  /*3990*/  LDSM.16.M88.4 R140, [R0+0x1000] ;  /* 0x00100000008c783b */ /* 0x000f2a0000000200 */
[-C--:B-1----:R-:W-:Y:S08]  /*39a0*/  HMMA.16816.F32.BF16 R20, R136, R148.reuse, R20 ;  /* 0x000000948814723c */ /* 0x082ff00000041814 */
[C---:B------:R-:W-:Y:S08]  /*39b0*/  HMMA.16816.F32.BF16 R24, R144.reuse, R148, R24 ;  /* 0x000000949018723c */ /* 0x040ff00000041818 */
[-C--:B------:R-:W-:Y:S01]  /*39c0*/  HMMA.16816.F32.BF16 R28, R144, R150.reuse, R28 ;  /* 0x00000096901c723c */ /* 0x080fe2000004181c */
[----:B------:R-:W-:Y:S07]  /*39d0*/  LDSM.16.M88.4 R144, [R223+0xb400] ;  /* 0x00b40000df90783b */ /* 0x000fee0000000200 */
[----:B------:R-:W-:Y:S01]  /*39e0*/  HMMA.16816.F32.BF16 R32, R136, R150, R32 ;  /* 0x000000968820723c */ /* 0x000fe20000041820 */
[----:B------:R-:W1:Y:S07]  /*39f0*/  LDSM.16.M88.4 R136, [R0+0x1800] ;  /* 0x001800000088783b */ /* 0x000e6e0000000200 */
[-C--:B------:R-:W-:Y:S01]  /*3a00*/  HMMA.16816.F32.BF16 R4, R152, R156.reuse, R4 ;  /* 0x0000009c9804723c */ /* 0x080fe20000041804 */
[----:B------:R-:W1:Y:S07]  /*3a10*/  LDSM.16.M88.4 R148, [R221+0x2000] ;  /* 0x00200000dd94783b */ /* 0x000e6e0000000200 */
        /* <DEDUP_REMOVED lines=10> */
[-C--:B----4-:R-:W-:Y:S01]  /*3ac0*/  HMMA.16816.F32.BF16 R4, R140, R164.reuse, R4 ;  /* 0x000000a48c04723c */ /* 0x090fe20000041804 */
[----:B------:R-:W4:Y:S07]  /*3ad0*/  LDSM.16.M88.4 R152, [R222+0xd400] ;  /* 0x00d40000de98783b */ /* 0x000f2e0000000200 */
[C---:B-1----:R-:W-:Y:S08]  /*3ae0*/  HMMA.16816.F32.BF16 R8, R136.reuse, R164, R8 ;  /* 0x000000a48808723c */ /* 0x042ff00000041808 */
[-C--:B------:R-:W-:Y:S08]  /*3af0*/  HMMA.16816.F32.BF16 R12, R136, R166.reuse, R12 ;  /* 0x000000a6880c723c */ /* 0x080ff0000004180c */
[C---:B------:R-:W-:Y:S08]  /*3b00*/  HMMA.16816.F32.BF16 R16, R140.reuse, R166, R16 ;  /* 0x000000a68c10723c */ /* 0x040ff00000041810 */
[-C--:B------:R-:W-:Y:S08]  /*3b10*/  HMMA.16816.F32.BF16 R20, R140, R144.reuse, R20 ;  /* 0x000000908c14723c */ /* 0x080ff00000041814 */
[C---:B------:R-:W-:Y:S08]  /*3b20*/  HMMA.16816.F32.BF16 R24, R136.reuse, R144, R24 ;  /* 0x000000908818723c */ /* 0x040ff00000041818 */
[-C--:B------:R-:W-:Y:S01]  /*3b30*/  HMMA.16816.F32.BF16 R28, R136, R146.reuse, R28 ;  /* 0x00000092881c723c */ /* 0x080fe2000004181c */
[----:B------:R1:W4:Y:S07]  /*3b40*/  LDSM.16.M88.4 R136, [R0+0x2800] ;  /* 0x002800000088783b */ /* 0x00032e0000000200 */
[----:B------:R-:W-:Y:S01]  /*3b50*/  HMMA.16816.F32.BF16 R32, R140, R146, R32 ;  /* 0x000000928c20723c */ /* 0x000fe20000041820 */
[----:B------:R-:W2:Y:S01]  /*3b60*/  LDL R142, [R1+0x1c] ;  /* 0x00001c00018e7983 */ /* 0x000ea20000100800 */
[----:B------:R-:W-:Y:S01]  /*3b70*/  MOV R141, UR11 ;  /* 0x0000000b008d7c02 */ /* 0x000fe20008000f00 */
[----:B------:R-:W-:Y:S05]  /*3b80*/  IMAD.U32 R140, RZ, RZ, UR10 ;  /* 0x0000000aff8c7e24 */ /* 0x000fea000f8e00ff */
[-C--:B------:R-:W-:Y:S08]  /*3b90*/  HMMA.16816.F32.BF16 R4, R148, R168.reuse, R4 ;  /* 0x000000a89404723c */ /* 0x080ff00000041804 */
[C---:B---3--:R-:W-:Y:S04]  /*3ba0*/  HMMA.16816.F32.BF16 R8, R132.reuse, R168, R8 ;  /* 0x000000a88408723c */ /* 0x048fe80000041808 */
[----:B-1----:R-:W-:Y:S02]  /*3bb0*/  @P5 LOP3.LUT R0, R2, 0x6, RZ, 0xc0, !PT ;  /* 0x0000000602005812 */ /* 0x002fe400078ec0ff */
[----:B------:R-:W-:Y:S02]  /*3bc0*/  SHF.R.U32.HI R2, RZ, 0x1, R228 ;  /* 0x00000001ff027819 */ /* 0x000fe400000116e4 */
[-C--:B------:R-:W-:Y:S01]  /*3bd0*/  HMMA.16816.F32.BF16 R12, R132, R170.reuse, R12 ;  /* 0x000000aa840c723c */ /* 0x080fe2000004180c */
[----:B------:R-:W-:Y:S02]  /*3be0*/  PLOP3.LUT P5, PT, PT, PT, UP1, 0x80, 0x8 ;  /* 0x000000000008781c */ /* 0x000fe40003faf018 */
[----:B------:R-:W-:Y:S02]  /*3bf0*/  @P4 LOP3.LUT R0, R0, 0x1e0, R2, 0xf8, !PT ;  /* 0x000001e000004812 */ /* 0x000fe400078ef802 */
[----:B------:R-:W-:Y:S03]  /*3c00*/  PLOP3.LUT P4, PT, PT, PT, UP1, 0x80, 0x8 ;  /* 0x000000000008781c */ /* 0x000fe60003f8f018 */
[C---:B------:R-:W-:Y:S08]  /*3c10*/  HMMA.16816.F32.BF16 R16, R148.reuse, R170, R16 ;  /* 0x000000aa9410723c */ /* 0x040ff00000041810 */
[-C--:B----4-:R-:W-:Y:S08]  /*3c20*/  HMMA.16816.F32.BF16 R20, R148, R152.reuse, R20 ;  /* 0x000000989414723c */ /* 0x090ff00000041814 */
        /* <DEDUP_REMOVED lines=22> */
[----:B-1----:R-:W-:Y:S01]  /*3d90*/  MOV R2, R143 ;  /* 0x0000008f00027202 */ /* 0x002fe20000000f00 */
[----:B------:R-:W-:Y:S01]  /*3da0*/  FMUL.FTZ R16, R16, UR15 ;  /* 0x0000000f10107c20 */ /* 0x000fe20008410000 */
[----:B------:R-:W-:Y:S01]  /*3db0*/  FMUL.FTZ R18, R18, UR15 ;  /* 0x0000000f12127c20 */ /* 0x000fe20008410000 */
[----:B------:R-:W-:Y:S01]  /*3dc0*/  FMUL.FTZ R19, R19, UR15 ;  /* 0x0000000f13137c20 */ /* 0x000fe20008410000 */
[----:B------:R-:W-:Y:S05]  /*3dd0*/  FMUL.FTZ R17, R17, UR15 ;  /* 0x0000000f11117c20 */ /* 0x000fea0008410000 */
[----:B------:R1:W-:Y:S10]  /*3de0*/  MUFU.TANH R232, R14 ;  /* 0x0000000e00e87308 */ /* 0x0003f40000002400 */
[----:B------:R4:W-:Y:S01]  /*3df0*/  MUFU.TANH R233, R11 ;  /* 0x0000000b00e97308 */ /* 0x0009e20000002400 */
[----:B---3--:R-:W3:Y:S09]  /*3e00*/  LDL R9, [R1+0x2c] ;  /* 0x00002c0001097983 */ /* 0x008ef20000100800 */
[----:B------:R-:W-:Y:S01]  /*3e10*/  MUFU.TANH R49, R5 ;  /* 0x0000000500317308 */ /* 0x000fe20000002400 */
[----:B-1----:R-:W3:Y:S09]  /*3e20*/  LDL R14, [R1+0x24] ;  /* 0x00002400010e7983 */ /* 0x002ef20000100800 */
[----:B------:R1:W-:Y:S01]  /*3e30*/  MUFU.TANH R229, R7 ;  /* 0x0000000700e57308 */ /* 0x0003e20000002400 */
[----:B----4-:R-:W4:Y:S09]  /*3e40*/  LDL R11, [R1+0x20] ;  /* 0x00002000010b7983 */ /* 0x010f320000100800 */
[----:B------:R1:W1:Y:S10]  /*3e50*/  MUFU.TANH R168, R8 ;  /* 0x0000000800a87308 */ /* 0x0002740000002400 */
[----:B------:R1:W-:Y:S02]  /*3e60*/  MUFU.TANH R165, R12 ;  /* 0x0000000c00a57308 */ /* 0x0003e40000002400 */
[----:B-1----:R-:W1:Y:S08]  /*3e70*/  LDSM.16.M88.4 R4, [R223+0xd400] ;  /* 0x00d40000df04783b */ /* 0x002e700000000200 */
[----:B------:R-:W-:Y:S01]  /*3e80*/  MUFU.TANH R45, R16 ;  /* 0x00000010002d7308 */ /* 0x000fe20000002400 */
[----:B------:R-:W-:Y:S05]  /*3e90*/  MOV R8, UR41 ;  /* 0x0000002900087c02 */ /* 0x000fea0008000f00 */
[----:B------:R-:W-:Y:S04]  /*3ea0*/  @P0 IMAD R8, R8, 0x80, R0 ;  /* 0x0000008008080824 */ /* 0x000fe800078e0200 */
[----:B------:R-:W1:Y:S01]  /*3eb0*/  MUFU.TANH R42, R17 ;  /* 0x00000011002a7308 */ /* 0x000e620000002400 */
[----:B------:R-:W-:Y:S01]  /*3ec0*/  PLOP3.LUT P0, PT, PT, PT, UP1, 0x80, 0x8 ;  /* 0x000000000008781c */ /* 0x000fe20003f0f018 */
[----:B------:R-:W-:Y:S02]  /*3ed0*/  IMAD.MOV.U32 R12, RZ, RZ, R168 ;  /* 0x000000ffff0c7224 */ /* 0x000fe400078e00a8 */
[C---:B------:R-:W-:Y:S01]  /*3ee0*/  @P3 VIADD R0, R8.reuse, 0x1 ;  /* 0x0000000108003836 */ /* 0x040fe20000000000 */
[----:B------:R-:W-:Y:S02]  /*3ef0*/  @P5 ISETP.GE.AND P5, PT, R8, UR37, PT ;  /* 0x0000002508005c0c */ /* 0x000fe4000bfa6270 */
[----:B------:R-:W-:Y:S03]  /*3f00*/  PLOP3.LUT P3, PT, PT, PT, UP1, 0x80, 0x8 ;  /* 0x000000000008781c */ /* 0x000fe60003f6f018 */
[----:B------:R1:W1:Y:S01]  /*3f10*/  MUFU.TANH R160, R18 ;  /* 0x0000001200a07308 */ /* 0x0002620000002400 */
[----:B------:R-:W-:Y:S01]  /*3f20*/  @P6 ISETP.GE.AND P6, PT, R0, UR37, PT ;  /* 0x0000002500006c0c */ /* 0x000fe2000bfc6270 */
[----:B------:R-:W-:Y:S02]  /*3f30*/  IMAD.MOV.U32 R0, RZ, RZ, R49 ;  /* 0x000000ffff007224 */ /* 0x000fe400078e0031 */
[----:B------:R-:W-:Y:S06]  /*3f40*/  @P0 FSEL R2, R143, -INF , !P5 ;  /* 0xff8000008f020808 */ /* 0x000fec0006800000 */
[----:B------:R1:W1:Y:S01]  /*3f50*/  MUFU.TANH R154, R19 ;  /* 0x00000013009a7308 */ /* 0x0002620000002400 */
[----:B------:R-:W-:Y:S01]  /*3f60*/  PLOP3.LUT P0, PT, PT, PT, UP1, 0x80, 0x8 ;  /* 0x000000000008781c */ /* 0x000fe20003f0f018 */
[----:B-1----:R-:W-:Y:S01]  /*3f70*/  IMAD.MOV.U32 R16, RZ, RZ, R42 ;  /* 0x000000ffff107224 */ /* 0x002fe200078e002a */
[----:B------:R-:W-:Y:S07]  /*3f80*/  @P3 FSEL R12, R168, -INF , !P5 ;  /* 0xff800000a80c3808 */ /* 0x000fee0006800000 */
[----:B------:R-:W1:Y:S01]  /*3f90*/  MUFU.TANH R231, R15 ;  /* 0x0000000f00e77308 */ /* 0x000e620000002400 */
[-C--:B------:R-:W-:Y:S03]  /*3fa0*/  HMMA.16816.F32.BF16 R20, R156, R4.reuse, R20 ;  /* 0x000000049c14723c */ /* 0x080fe60000041814 */
[----:B------:R-:W-:Y:S06]  /*3fb0*/  MOV R18, R45 ;  /* 0x0000002d00127202 */ /* 0x000fec0000000f00 */
[----:B------:R1:W1:Y:S01]  /*3fc0*/  MUFU.TANH R235, R10 ;  /* 0x0000000a00eb7308 */ /* 0x0002620000002400 */
[C---:B------:R-:W-:Y:S04]  /*3fd0*/  HMMA.16816.F32.BF16 R24, R136.reuse, R4, R24 ;  /* 0x000000048818723c */ /* 0x040fe80000041818 */
[----:B------:R-:W-:Y:S01]  /*3fe0*/  IMAD.MOV.U32 R5, RZ, RZ, R230 ;  /* 0x000000ffff057224 */ /* 0x000fe200078e00e6 */
[----:B------:R-:W-:Y:S04]  /*3ff0*/  @P4 FSEL R5, R230, -INF , !P5 ;  /* 0xff800000e6054808 */ /* 0x000fe80006800000 */
[----:B------:R2:W-:Y:S01]  /*4000*/  MUFU.TANH R162, R13 ;  /* 0x0000000d00a27308 */ /* 0x0005e20000002400 */
[----:B------:R-:W-:Y:S01]  /*4010*/  PLOP3.LUT P4, PT, PT, PT, UP1, 0x80, 0x8 ;  /* 0x000000000008781c */ /* 0x000fe20003f8f018 */
[-C--:B------:R-:W-:Y:S03]  /*4020*/  HMMA.16816.F32.BF16 R28, R136, R6.reuse, R28 ;  /* 0x00000006881c723c */ /* 0x080fe6000004181c */
[----:B------:R-:W-:Y:S01]  /*4030*/  FMUL.FTZ R21, R21, UR15 ;  /* 0x0000000f15157c20 */ /* 0x000fe20008410000 */
[----:B------:R-:W-:Y:S01]  /*4040*/  IMAD.MOV.U32 R19, RZ, RZ, R160 ;  /* 0x000000ffff137224 */ /* 0x000fe200078e00a0 */
[----:B------:R-:W-:Y:S01]  /*4050*/  MOV R17, R154 ;  /* 0x0000009a00117202 */ /* 0x000fe20000000f00 */
[----:B-1----:R-:W-:Y:S02]  /*4060*/  IMAD.MOV.U32 R15, RZ, RZ, R231 ;  /* 0x000000ffff0f7224 */ /* 0x002fe400078e00e7 */
[----:B------:R1:W4:Y:S01]  /*4070*/  MUFU.TANH R227, R21 ;  /* 0x0000001500e37308 */ /* 0x0003220000002400 */
[----:B------:R-:W-:Y:S04]  /*4080*/  HMMA.16816.F32.BF16 R32, R156, R6, R32 ;  /* 0x000000069c20723c */ /* 0x000fe80000041820 */
[----:B------:R-:W-:Y:S01]  /*4090*/  @P4 FSEL R0, R49, -INF , !P6 ;  /* 0xff80000031004808 */ /* 0x000fe20007000000 */
[----:B------:R-:W-:Y:S01]  /*40a0*/  IMAD.MOV.U32 R10, RZ, RZ, R233 ;  /* 0x000000ffff0a7224 */ /* 0x000fe200078e00e9 */
[----:B------:R-:W-:Y:S01]  /*40b0*/  PLOP3.LUT P4, PT, PT, PT, UP1, 0x80, 0x8 ;  /* 0x000000000008781c */ /* 0x000fe20003f8f018 */
[----:B------:R-:W-:Y:S01]  /*40c0*/  FMUL.FTZ R24, R24, UR15 ;  /* 0x0000000f18187c20 */ /* 0x000fe20008410000 */
[----:B--2---:R-:W-:Y:S01]  /*40d0*/  MOV R13, R235 ;  /* 0x000000eb000d7202 */ /* 0x004fe20000000f00 */
[----:B------:R-:W-:Y:S01]  /*40e0*/  FMUL.FTZ R20, R20, UR15 ;  /* 0x0000000f14147c20 */ /* 0x000fe20008410000 */
[----:B------:R-:W-:Y:S01]  /*40f0*/  @P0 FSEL R13, R235, -INF , !P5 ;  /* 0xff800000eb0d0808 */ /* 0x000fe20006800000 */
[----:B------:R-:W2:Y:S01]  /*4100*/  MUFU.TANH R161, R24 ;  /* 0x0000001800a17308 */ /* 0x000ea20000002400 */
[C---:B------:R-:W-:Y:S01]  /*4110*/  FSETP.NEU.FTZ.AND P5, PT, R3.reuse, -INF , PT ;  /* 0xff8000000300780b */ /* 0x040fe20003fbd000 */
[----:B------:R-:W-:Y:S01]  /*4120*/  FMUL.FTZ R3, R3, 1.4426950216293334961 ;  /* 0x3fb8aa3b03037820 */ /* 0x000fe20000410000 */
[----:B------:R-:W-:Y:S01]  /*4130*/  PLOP3.LUT P0, PT, PT, PT, UP1, 0x80, 0x8 ;  /* 0x000000000008781c */ /* 0x000fe20003f0f018 */
[----:B------:R-:W-:Y:S01]  /*4140*/  FMUL.FTZ R22, R22, UR15 ;  /* 0x0000000f16167c20 */ /* 0x000fe20008410000 */
[----:B------:R-:W-:Y:S01]  /*4150*/  FMUL.FTZ R26, R26, UR15 ;  /* 0x0000000f1a1a7c20 */ /* 0x000fe20008410000 */
[----:B-1----:R-:W2:Y:S01]  /*4160*/  LDL R21, [R1+0x30] ;  /* 0x0000300001157983 */ /* 0x002ea20000100800 */
[----:B------:R-:W-:Y:S03]  /*4170*/  FSEL R3, R3, RZ, P5 ;  /* 0x000000ff03037208 */ /* 0x000fe60002800000 */
[----:B------:R-:W-:Y:S01]  /*4180*/  MUFU.TANH R41, R20 ;  /* 0x0000001400297308 */ /* 0x000fe20000002400 */
[----:B------:R-:W-:Y:S01]  /*4190*/  PLOP3.LUT P5, PT, PT, PT, UP1, 0x80, 0x8 ;  /* 0x000000000008781c */ /* 0x000fe20003faf018 */
[----:B------:R-:W-:Y:S01]  /*41a0*/  FMUL.FTZ R23, R23, UR15 ;  /* 0x0000000f17177c20 */ /* 0x000fe20008410000 */
[----:B------:R-:W-:Y:S01]  /*41b0*/  FMUL.FTZ R25, R25, UR15 ;  /* 0x0000000f19197c20 */ /* 0x000fe20008410000 */
[----:B------:R-:W-:Y:S01]  /*41c0*/  FMUL.FTZ R27, R27, UR15 ;  /* 0x0000000f1b1b7c20 */ /* 0x000fe20008410000 */
        /* <DEDUP_REMOVED lines=9> */
[----:B------:R-:W1:Y:S10]  /*4260*/  MUFU.TANH R164, R26 ;  /* 0x0000001a00a47308 */ /* 0x000e740000002400 */
[----:B------:R-:W-:Y:S10]  /*4270*/  MUFU.TANH R153, R23 ;  /* 0x0000001700997308 */ /* 0x000ff40000002400 */
[----:B------:R-:W-:Y:S10]  /*4280*/  MUFU.TANH R155, R25 ;  /* 0x00000019009b7308 */ /* 0x000ff40000002400 */
[----:B------:R-:W1:Y:S10]  /*4290*/  MUFU.TANH R163, R27 ;  /* 0x0000001b00a37308 */ /* 0x000e740000002400 */
[----:B------:R-:W-:Y:S10]  /*42a0*/  MUFU.TANH R152, R28 ;  /* 0x0000001c00987308 */ /* 0x000ff40000002400 */
[----:B------:R-:W-:Y:S10]  /*42b0*/  MUFU.TANH R151, R29 ;  /* 0x0000001d00977308 */ /* 0x000ff40000002400 */
[----:B------:R-:W-:Y:S10]  /*42c0*/  MUFU.TANH R36, R32 ;  /* 0x0000002000247308 */ /* 0x000ff40000002400 */
[----:B------:R-:W-:Y:S10]  /*42d0*/  MUFU.TANH R252, R33 ;  /* 0x0000002100fc7308 */ /* 0x000ff40000002400 */
[----:B------:R-:W1:Y:S10]  /*42e0*/  MUFU.TANH R157, R30 ;  /* 0x0000001e009d7308 */ /* 0x000e740000002400 */
[----:B------:R-:W-:Y:S10]  /*42f0*/  MUFU.TANH R146, R34 ;  /* 0x0000002200927308 */ /* 0x000ff40000002400 */
[----:B------:R-:W-:Y:S10]  /*4300*/  MUFU.TANH R145, R35 ;  /* 0x0000002300917308 */ /* 0x000ff40000002400 */
[----:B------:R-:W1:Y:S01]  /*4310*/  MUFU.TANH R156, R31 ;  /* 0x0000001f009c7308 */ /* 0x000e620000002400 */
[C---:B---3--:R-:W-:Y:S01]  /*4320*/  FMUL.FTZ R4, R9.reuse, 1.4426950216293334961 ;  /* 0x3fb8aa3b09047820 */ /* 0x048fe20000410000 */
[----:B------:R-:W-:Y:S04]  /*4330*/  FSETP.NEU.FTZ.AND P3, PT, R9, -INF , PT ;  /* 0xff8000000900780b */ /* 0x000fe80003f7d000 */
[----:B------:R-:W-:Y:S02]  /*4340*/  FSEL R4, R4, RZ, P3 ;  /* 0x000000ff04047208 */ /* 0x000fe40001800000 */
[----:B------:R-:W-:Y:S03]  /*4350*/  PLOP3.LUT P3, PT, PT, PT, UP1, 0x80, 0x8 ;  /* 0x000000000008781c */ /* 0x000fe60003f6f018 */
[--C-:B------:R-:W-:Y:S01]  /*4360*/  FFMA.FTZ R9, R2, UR9, -R4.reuse ;  /* 0x0000000902097c23 */ /* 0x100fe20008010804 */
[----:B------:R-:W-:Y:S01]  /*4370*/  FFMA.FTZ R0, R0, UR9, -R4 ;  /* 0x0000000900007c23 */ /* 0x000fe20008010804 */
[----:B------:R-:W-:Y:S01]  /*4380*/  IMAD.MOV.U32 R2, RZ, RZ, R229 ;  /* 0x000000ffff027224 */ /* 0x000fe200078e00e5 */
[----:B------:R-:W-:Y:S01]  /*4390*/  @P0 FSEL R2, R229, -INF , !P6 ;  /* 0xff800000e5020808 */ /* 0x000fe20007000000 */
[----:B------:R3:W-:Y:S01]  /*43a0*/  MUFU.EX2 R149, R9 ;  /* 0x0000000900957308 */ /* 0x0007e20000000800 */
[----:B------:R-:W-:Y:S09]  /*43b0*/  PLOP3.LUT P0, PT, PT, PT, UP1, 0x80, 0x8 ;  /* 0x000000000008781c */ /* 0x000ff20003f0f018 */
[----:B------:R1:W-:Y:S01]  /*43c0*/  MUFU.EX2 R48, R0 ;  /* 0x0000000000307308 */ /* 0x0003e20000000800 */
[--C-:B---3--:R-:W-:Y:S01]  /*43d0*/  FFMA.FTZ R9, R5, UR9, -R3.reuse ;  /* 0x0000000905097c23 */ /* 0x108fe20008010803 */
[----:B------:R-:W-:Y:S02]  /*43e0*/  @P3 IADD3 R5, PT, PT, R8, 0x8, RZ ;  /* 0x0000000808053810 */ /* 0x000fe40007ffe0ff */
[----:B------:R-:W-:Y:S06]  /*43f0*/  FSETP.NEU.FTZ.AND P3, PT, R14, -INF , PT ;  /* 0xff8000000e00780b */ /* 0x000fec0003f7d000 */
[----:B------:R3:W-:Y:S01]  /*4400*/  MUFU.EX2 R38, R9 ;  /* 0x0000000900267308 */ /* 0x0007e20000000800 */
[----:B-1----:R-:W-:Y:S01]  /*4410*/  FFMA.FTZ R0, R2, UR9, -R3 ;  /* 0x0000000902007c23 */ /* 0x002fe20008010803 */
[----:B------:R-:W-:Y:S01]  /*4420*/  FMUL.FTZ R2, R14, 1.4426950216293334961 ;  /* 0x3fb8aa3b0e027820 */ /* 0x000fe20000410000 */
[----:B------:R-:W-:Y:S07]  /*4430*/  @P0 FSEL R10, R233, -INF , !P6 ;  /* 0xff800000e90a0808 */ /* 0x000fee0007000000 */
[----:B------:R1:W2:Y:S01]  /*4440*/  MUFU.EX2 R37, R0 ;  /* 0x0000000000257308 */ /* 0x0002a20000000800 */
[----:B----4-:R-:W-:Y:S02]  /*4450*/  FSETP.NEU.FTZ.AND P0, PT, R11, -INF , PT ;  /* 0xff8000000b00780b */ /* 0x010fe40003f1d000 */
[----:B------:R-:W-:Y:S02]  /*4460*/  FSEL R2, R2, RZ, P3 ;  /* 0x000000ff02027208 */ /* 0x000fe40001800000 */
[----:B------:R-:W-:Y:S02]  /*4470*/  PLOP3.LUT P3, PT, PT, PT, UP1, 0x80, 0x8 ;  /* 0x000000000008781c */ /* 0x000fe40003f6f018 */
[----:B------:R-:W-:Y:S01]  /*4480*/  @P5 ISETP.GE.AND P5, PT, R5, UR37, PT ;  /* 0x0000002505005c0c */ /* 0x000fe2000bfa6270 */
[----:B------:R-:W-:Y:S02]  /*4490*/  IMAD.MOV.U32 R5, RZ, RZ, R165 ;  /* 0x000000ffff057224 */ /* 0x000fe400078e00a5 */
[----:B------:R-:W-:Y:S01]  /*44a0*/  FFMA.FTZ R12, R12, UR9, -R2 ;  /* 0x000000090c0c7c23 */ /* 0x000fe20008010802 */
[----:B---3--:R-:W-:Y:S01]  /*44b0*/  IMAD.MOV.U32 R9, RZ, RZ, R166 ;  /* 0x000000ffff097224 */ /* 0x008fe200078e00a6 */
[----:B------:R-:W-:Y:S02]  /*44c0*/  @P4 FSEL R9, R166, -INF , !P6 ;  /* 0xff800000a6094808 */ /* 0x000fe40007000000 */
[----:B------:R-:W-:Y:S01]  /*44d0*/  PLOP3.LUT P6, PT, PT, PT, UP1, 0x80, 0x8 ;  /* 0x000000000008781c */ /* 0x000fe20003fcf018 */
[----:B-1----:R-:W-:Y:S01]  /*44e0*/  FMUL.FTZ R0, R11, 1.4426950216293334961 ;  /* 0x3fb8aa3b0b007820 */ /* 0x002fe20000410000 */
[----:B------:R-:W-:Y:S01]  /*44f0*/  PLOP3.LUT P4, PT, PT, PT, UP1, 0x80, 0x8 ;  /* 0x000000000008781c */ /* 0x000fe20003f8f018 */
[----:B------:R-:W-:Y:S01]  /*4500*/  FFMA.FTZ R9, R9, UR9, -R2 ;  /* 0x0000000909097c23 */ /* 0x000fe20008010802 */
[----:B------:R-:W-:Y:S01]  /*4510*/  IMAD.MOV.U32 R11, RZ, RZ, R232 ;  /* 0x000000ffff0b7224 */ /* 0x000fe200078e00e8 */
[----:B------:R-:W-:Y:S01]  /*4520*/  @P3 FSEL R11, R232, -INF , !P5 ;  /* 0xff800000e80b3808 */ /* 0x000fe20006800000 */
[----:B------:R1:W-:Y:S01]  /*4530*/  MUFU.EX2 R246, R12 ;  /* 0x0000000c00f67308 */ /* 0x0003e20000000800 */
[----:B------:R-:W-:Y:S02]  /*4540*/  FSEL R0, R0, RZ, P0 ;  /* 0x000000ff00007208 */ /* 0x000fe40000000000 */
[----:B------:R-:W-:Y:S07]  /*4550*/  PLOP3.LUT P0, PT, PT, PT, UP1, 0x80, 0x8 ;  /* 0x000000000008781c */ /* 0x000fee0003f0f018 */
[----:B------:R3:W-:Y:S01]  /*4560*/  MUFU.EX2 R245, R9 ;  /* 0x0000000900f57308 */ /* 0x0007e20000000800 */
[----:B------:R-:W-:Y:S01]  /*4570*/  PLOP3.LUT P3, PT, PT, PT, UP1, 0x80, 0x8 ;  /* 0x000000000008781c */ /* 0x000fe20003f6f018 */
[----:B------:R-:W-:Y:S01]  /*4580*/  FFMA.FTZ R6, R11, UR9, -R0 ;  /* 0x000000090b067c23 */ /* 0x000fe20008010800 */
[----:B------:R-:W-:Y:S01]  /*4590*/  @P6 FSEL R5, R165, -INF , !P5 ;  /* 0xff800000a5056808 */ /* 0x000fe20006800000 */
[----:B------:R-:W-:Y:S01]  /*45a0*/  IMAD.MOV.U32 R11, RZ, RZ, R227 ;  /* 0x000000ffff0b7224 */ /* 0x000fe200078e00e3 */
[----:B------:R-:W-:Y:S05]  /*45b0*/  PLOP3.LUT P6, PT, PT, PT, UP1, 0x80, 0x8 ;  /* 0x000000000008781c */ /* 0x000fea0003fcf018 */
[----:B------:R-:W-:Y:S01]  /*45c0*/  MUFU.EX2 R249, R6 ;  /* 0x0000000600f97308 */ /* 0x000fe20000000800 */
[----:B------:R-:W-:Y:S01]  /*45d0*/  @P4 IADD3 R14, PT, PT, R8, 0x9, RZ ;  /* 0x00000009080e4810 */ /* 0x000fe20007ffe0ff */
[----:B------:R-:W-:Y:S01]  /*45e0*/  FFMA.FTZ R5, R5, UR9, -R2 ;  /* 0x0000000905057c23 */ /* 0x000fe20008010802 */
[----:B------:R-:W-:Y:S01]  /*45f0*/  PLOP3.LUT P4, PT, PT, PT, UP1, 0x80, 0x8 ;  /* 0x000000000008781c */ /* 0x000fe20003f8f018 */
[--C-:B-1----:R-:W-:Y:S01]  /*4600*/  FFMA.FTZ R12, R13, UR9, -R0.reuse ;  /* 0x000000090d0c7c23 */ /* 0x102fe20008010800 */
[----:B--2---:R-:W-:Y:S01]  /*4610*/  IMAD.MOV.U32 R13, RZ, RZ, R161 ;  /* 0x000000ffff0d7224 */ /* 0x004fe200078e00a1 */
[----:B------:R-:W-:Y:S04]  /*4620*/  @P0 FSEL R18, R45, -INF , !P5 ;  /* 0xff8000002d120808 */ /* 0x000fe80006800000 */
[----:B------:R-:W-:Y:S01]  /*4630*/  MUFU.EX2 R242, R5 ;  /* 0x0000000500f27308 */ /* 0x000fe20000000800 */
[----:B---3--:R-:W-:Y:S01]  /*4640*/  FFMA.FTZ R9, R10, UR9, -R0 ;  /* 0x000000090a097c23 */ /* 0x008fe20008010800 */
[----:B------:R-:W-:Y:S01]  /*4650*/  PLOP3.LUT P0, PT, PT, PT, UP1, 0x80, 0x8 ;  /* 0x000000000008781c */ /* 0x000fe20003f0f018 */
[----:B------:R-:W-:Y:S01]  /*4660*/  @P3 VIADD R10, R8, 0x10 ;  /* 0x00000010080a3836 */ /* 0x000fe20000000000 */
[----:B------:R-:W-:Y:S06]  /*4670*/  PLOP3.LUT P3, PT, PT, PT, UP1, 0x80, 0x8 ;  /* 0x000000000008781c */ /* 0x000fec0003f6f018 */
[----:B------:R1:W-:Y:S01]  /*4680*/  MUFU.EX2 R250, R9 ;  /* 0x0000000900fa7308 */ /* 0x0003e20000000800 */
[----:B------:R-:W-:Y:S01]  /*4690*/  @P6 ISETP.GE.AND P6, PT, R14, UR37, PT ;  /* 0x000000250e006c0c */ /* 0x000fe2000bfc6270 */
[----:B------:R-:W-:Y:S01]  /*46a0*/  IMAD.MOV.U32 R14, RZ, RZ, R164 ;  /* 0x000000ffff0e7224 */ /* 0x000fe200078e00a4 */
[----:B------:R-:W-:Y:S07]  /*46b0*/  @P4 FSEL R19, R160, -INF , !P5 ;  /* 0xff800000a0134808 */ /* 0x000fee0006800000 */
[----:B------:R2:W-:Y:S01]  /*46c0*/  MUFU.EX2 R251, R12 ;  /* 0x0000000c00fb7308 */ /* 0x0005e20000000800 */
[----:B------:R-:W-:Y:S02]  /*46d0*/  PLOP3.LUT P4, PT, PT, PT, UP1, 0x80, 0x8 ;  /* 0x000000000008781c */ /* 0x000fe40003f8f018 */
[----:B------:R-:W-:Y:S02]  /*46e0*/  PLOP3.LUT P5, PT, PT, PT, UP1, 0x80, 0x8 ;  /* 0x000000000008781c */ /* 0x000fe40003faf018 */
[----:B------:R-:W-:Y:S02]  /*46f0*/  @P3 FSEL R16, R42, -INF , !P6 ;  /* 0xff8000002a103808 */ /* 0x000fe40007000000 */
[----:B-1----:R-:W-:Y:S02]  /*4700*/  MOV R9, R162 ;  /* 0x000000a200097202 */ /* 0x002fe40000000f00 */
[----:B------:R-:W-:Y:S01]  /*4710*/  @P0 FSEL R9, R162, -INF , !P6 ;  /* 0xff800000a2090808 */ /* 0x000fe20007000000 */
[----:B------:R-:W-:Y:S01]  /*4720*/  FFMA.FTZ R16, R16, UR9, -R4 ;  /* 0x0000000910107c23 */ /* 0x000fe20008010804 */
[----:B------:R-:W-:Y:S03]  /*4730*/  PLOP3.LUT P0, PT, PT, PT, UP1, 0x80, 0x8 ;  /* 0x000000000008781c */ /* 0x000fe60003f0f018 */
[----:B------:R-:W-:Y:S01]  /*4740*/  @P4 FSEL R15, R231, -INF , !P6 ;  /* 0xff800000e70f4808 */ /* 0x000fe20007000000 */
[----:B------:R-:W-:Y:S01]  /*4750*/  FFMA.FTZ R7, R9, UR9, -R2 ;  /* 0x0000000909077c23 */ /* 0x000fe20008010802 */
[----:B------:R-:W-:Y:S01]  /*4760*/  @P5 ISETP.GE.AND P5, PT, R10, UR37, PT ;  /* 0x000000250a005c0c */ /* 0x000fe2000bfa6270 */
[----:B------:R-:W-:Y:S01]  /*4770*/  IMAD.MOV.U32 R10, RZ, RZ, R41 ;  /* 0x000000ffff0a7224 */ /* 0x000fe200078e0029 */
[----:B------:R-:W-:Y:S01]  /*4780*/  PLOP3.LUT P4, PT, PT, PT, UP1, 0x80, 0x8 ;  /* 0x000000000008781c */ /* 0x000fe20003f8f018 */
[----:B------:R-:W-:Y:S01]  /*4790*/  FFMA.FTZ R5, R15, UR9, -R0 ;  /* 0x000000090f057c23 */ /* 0x000fe20008010800 */
[----:B------:R-:W-:Y:S01]  /*47a0*/  PLOP3.LUT P3, PT, PT, PT, UP1, 0x80, 0x8 ;  /* 0x000000000008781c */ /* 0x000fe20003f6f018 */
[--C-:B------:R-:W-:Y:S01]  /*47b0*/  FFMA.FTZ R15, R18, UR9, -R4.reuse ;  /* 0x00000009120f7c23 */ /* 0x100fe20008010804 */
[----:B--2---:R-:W-:Y:S01]  /*47c0*/  MOV R12, R150 ;  /* 0x00000096000c7202 */ /* 0x004fe20000000f00 */
[----:B------:R-:W-:Y:S01]  /*47d0*/  MUFU.EX2 R247, R5 ;  /* 0x0000000500f77308 */ /* 0x000fe20000000800 */
[----:B------:R-:W-:Y:S01]  /*47e0*/  IMAD.MOV.U32 R9, RZ, RZ, R163 ;  /* 0x000000ffff097224 */ /* 0x000fe200078e00a3 */
[----:B------:R-:W-:Y:S02]  /*47f0*/  @P0 FSEL R17, R154, -INF , !P6 ;  /* 0xff8000009a110808 */ /* 0x000fe40007000000 */
[----:B------:R-:W-:Y:S06]  /*4800*/  PLOP3.LUT P6, PT, PT, PT, UP1, 0x80, 0x8 ;  /* 0x000000000008781c */ /* 0x000fec0003fcf018 */
[----:B------:R1:W-:Y:S01]  /*4810*/  MUFU.EX2 R47, R15 ;  /* 0x0000000f002f7308 */ /* 0x0003e20000000800 */
[----:B------:R-:W-:Y:S01]  /*4820*/  PLOP3.LUT P0, PT, PT, PT, UP1, 0x80, 0x8 ;  /* 0x000000000008781c */ /* 0x000fe20003f0f018 */
[----:B------:R-:W-:Y:S01]  /*4830*/  @P4 VIADD R20, R8, 0x11 ;  /* 0x0000001108144836 */ /* 0x000fe20000000000 */
[----:B------:R-:W-:Y:S07]  /*4840*/  PLOP3.LUT P4, PT, PT, PT, UP1, 0x80, 0x8 ;  /* 0x000000000008781c */ /* 0x000fee0003f8f018 */
[----:B------:R2:W-:Y:S01]  /*4850*/  MUFU.EX2 R240, R7 ;  /* 0x0000000700f07308 */ /* 0x0005e20000000800 */
[----:B------:R-:W-:Y:S02]  /*4860*/  LEA R144, R21, UR4, 0x1 ;  /* 0x0000000415907c11 */ /* 0x000fe4000f8e08ff */
[----:B------:R-:W-:Y:S07]  /*4870*/  @P3 FSEL R10, R41, -INF , !P5 ;  /* 0xff800000290a3808 */ /* 0x000fee0006800000 */
[----:B------:R-:W3:Y:S01]  /*4880*/  MUFU.EX2 R46, R16 ;  /* 0x00000010002e7308 */ /* 0x000ee20000000800 */
[----:B------:R-:W-:Y:S01]  /*4890*/  PLOP3.LUT P3, PT, PT, PT, UP1, 0x80, 0x8 ;  /* 0x000000000008781c */ /* 0x000fe20003f6f018 */
[C---:B------:R-:W-:Y:S01]  /*48a0*/  VIADD R147, R144.reuse, 0x13020 ;  /* 0x0001302090937836 */ /* 0x040fe20000000000 */
[----:B------:R-:W-:Y:S01]  /*48b0*/  @P6 FSEL R13, R161, -INF , !P5 ;  /* 0xff800000a10d6808 */ /* 0x000fe20006800000 */
[----:B------:R-:W-:Y:S01]  /*48c0*/  VIADD R148, R144, 0x13000 ;  /* 0x0001300090947836 */ /* 0x000fe20000000000 */
[----:B------:R-:W-:Y:S01]  /*48d0*/  PLOP3.LUT P6, PT, PT, PT, UP1, 0x80, 0x8 ;  /* 0x000000000008781c */ /* 0x000fe20003fcf018 */
[----:B-1----:R-:W-:Y:S01]  /*48e0*/  FFMA.FTZ R15, R19, UR9, -R3 ;  /* 0x00000009130f7c23 */ /* 0x002fe20008010803 */
[----:B------:R-:W-:Y:S02]  /*48f0*/  @P0 FSEL R12, R150, -INF , !P5 ;  /* 0xff800000960c0808 */ /* 0x000fe40006800000 */
[----:B------:R-:W-:Y:S01]  /*4900*/  PLOP3.LUT P0, PT, PT, PT, UP1, 0x80, 0x8 ;  /* 0x000000000008781c */ /* 0x000fe20003f0f018 */
[----:B------:R1:W-:Y:S01]  /*4910*/  MUFU.EX2 R170, R15 ;  /* 0x0000000f00aa7308 */ /* 0x0003e20000000800 */
[----:B------:R-:W-:Y:S01]  /*4920*/  @P4 FSEL R14, R164, -INF , !P5 ;  /* 0xff800000a40e4808 */ /* 0x000fe20006800000 */
[----:B--2---:R-:W-:Y:S01]  /*4930*/  IMAD.MOV.U32 R7, RZ, RZ, R155 ;  /* 0x000000ffff077224 */ /* 0x004fe200078e009b */
[----:B------:R-:W-:Y:S02]  /*4940*/  PLOP3.LUT P5, PT, PT, PT, UP1, 0x80, 0x8 ;  /* 0x000000000008781c */ /* 0x000fe40003faf018 */
[----:B------:R-:W-:Y:S02]  /*4950*/  PLOP3.LUT P4, PT, PT, PT, UP1, 0x80, 0x8 ;  /* 0x000000000008781c */ /* 0x000fe40003f8f018 */
[----:B------:R-:W-:Y:S01]  /*4960*/  @P3 ISETP.GE.AND P3, PT, R20, UR37, PT ;  /* 0x0000002514003c0c */ /* 0x000fe2000bf66270 */
[C---:B------:R-:W-:Y:S01]  /*4970*/  @P6 VIADD R6, R8.reuse, 0x19 ;  /* 0x0000001908066836 */ /* 0x040fe20000000000 */
[----:B------:R-:W-:Y:S02]  /*4980*/  PLOP3.LUT P6, PT, PT, PT, UP1, 0x80, 0x8 ;  /* 0x000000000008781c */ /* 0x000fe40003fcf018 */
[----:B------:R-:W-:Y:S02]  /*4990*/  MOV R20, 0x10 ;  /* 0x0000001000147802 */ /* 0x000fe40000000f00 */
[----:B------:R-:W-:Y:S01]  /*49a0*/  @P0 IADD3 R5, PT, PT, R8, 0x18, RZ ;  /* 0x0000001808050810 */ /* 0x000fe20007ffe0ff */
[--C-:B-1----:R-:W-:Y:S01]  /*49b0*/  FFMA.FTZ R15, R10, UR9, -R4.reuse ;  /* 0x000000090a0f7c23 */ /* 0x102fe20008010804 */
[----:B------:R-:W-:Y:S02]  /*49c0*/  PLOP3.LUT P0, PT, PT, PT, UP1, 0x80, 0x8 ;  /* 0x000000000008781c */ /* 0x000fe40003f0f018 */
[----:B------:R-:W-:Y:S01]  /*49d0*/  @P5 ISETP.GE.AND P5, PT, R5, UR37, PT ;  /* 0x0000002505005c0c */ /* 0x000fe2000bfa6270 */
[----:B------:R1:W-:Y:S01]  /*49e0*/  MUFU.EX2 R44, R15 ;  /* 0x0000000f002c7308 */ /* 0x0003e20000000800 */
[----:B------:R-:W-:Y:S02]  /*49f0*/  F2FP.BF16.F32.PACK_AB R5, R37, R38 ;  /* 0x000000262505723e */ /* 0x000fe400000010ff */
[----:B------:R-:W-:Y:S02]  /*4a00*/  @P4 FSEL R11, R227, -INF , !P3 ;  /* 0xff800000e30b4808 */ /* 0x000fe40005800000 */
[----:B------:R-:W-:Y:S01]  /*4a10*/  @P6 ISETP.GE.AND P6, PT, R6, UR37, PT ;  /* 0x0000002506006c0c */ /* 0x000fe2000bfc6270 */
[----:B------:R2:W-:Y:S01]  /*4a20*/  STS [R144+0x13400], R5 ;  /* 0x0134000590007388 */ /* 0x0005e20000000800 */
[----:B------:R-:W-:Y:S01]  /*4a30*/  F2FP.BF16.F32.PACK_AB R6, R48, R149 ;  /* 0x000000953006723e */ /* 0x000fe200000010ff */
[----:B------:R-:W-:Y:S01]  /*4a40*/  FFMA.FTZ R10, R11, UR9, -R4 ;  /* 0x000000090b0a7c23 */ /* 0x000fe20008010804 */
[----:B------:R-:W-:Y:S01]  /*4a50*/  MOV R8, R153 ;  /* 0x0000009900087202 */ /* 0x000fe20000000f00 */
[----:B------:R-:W-:Y:S01]  /*4a60*/  IMAD.MOV.U32 R11, RZ, RZ, R157 ;  /* 0x000000ffff0b7224 */ /* 0x000fe200078e009d */
[----:B------:R-:W-:Y:S01]  /*4a70*/  PLOP3.LUT P4, PT, PT, PT, UP1, 0x80, 0x8 ;  /* 0x000000000008781c */ /* 0x000fe20003f8f018 */
[----:B------:R4:W-:Y:S01]  /*4a80*/  STS [R144+0x13000], R6 ;  /* 0x0130000690007388 */ /* 0x0009e20000000800 */
[----:B------:R-:W-:Y:S01]  /*4a90*/  @P0 FSEL R8, R153, -INF , !P3 ;  /* 0xff80000099080808 */ /* 0x000fe20005800000 */
[--C-:B-1----:R-:W-:Y:S01]  /*4aa0*/  FFMA.FTZ R15, R12, UR9, -R3.reuse ;  /* 0x000000090c0f7c23 */ /* 0x102fe20008010803 */
[----:B------:R-:W-:Y:S01]  /*4ab0*/  PLOP3.LUT P0, PT, PT, PT, UP1, 0x80, 0x8 ;  /* 0x000000000008781c */ /* 0x000fe20003f0f018 */
[----:B------:R1:W-:Y:S01]  /*4ac0*/  MUFU.EX2 R43, R10 ;  /* 0x0000000a002b7308 */ /* 0x0003e20000000800 */
[----:B------:R-:W-:Y:S01]  /*4ad0*/  SEL R20, R20, 0xfffffff0, !P2 ;  /* 0xfffffff014147807 */ /* 0x000fe20005000000 */
[--C-:B------:R-:W-:Y:S01]  /*4ae0*/  FFMA.FTZ R12, R8, UR9, -R3.reuse ;  /* 0x00000009080c7c23 */ /* 0x100fe20008010803 */
[--C-:B------:R-:W-:Y:S07]  /*4af0*/  FFMA.FTZ R8, R13, UR9, -R2.reuse ;  /* 0x000000090d087c23 */ /* 0x100fee0008010802 */
[----:B------:R-:W-:Y:S01]  /*4b00*/  MUFU.EX2 R169, R15 ;  /* 0x0000000f00a97308 */ /* 0x000fe20000000800 */
[----:B------:R-:W-:Y:S09]  /*4b10*/  @P4 FSEL R7, R155, -INF , !P3 ;  /* 0xff8000009b074808 */ /* 0x000ff20005800000 */
[----:B------:R-:W-:Y:S01]  /*4b20*/  MUFU.EX2 R167, R12 ;  /* 0x0000000c00a77308 */ /* 0x000fe20000000800 */
[----:B------:R-:W-:Y:S02]  /*4b30*/  PLOP3.LUT P4, PT, PT, PT, UP1, 0x80, 0x8 ;  /* 0x000000000008781c */ /* 0x000fe40003f8f018 */
[----:B------:R-:W-:Y:S01]  /*4b40*/  @P0 FSEL R9, R163, -INF , !P3 ;  /* 0xff800000a3090808 */ /* 0x000fe20005800000 */
[----:B------:R-:W-:Y:S01]  /*4b50*/  FFMA.FTZ R7, R7, UR9, -R2 ;  /* 0x0000000907077c23 */ /* 0x000fe20008010802 */
[----:B------:R-:W-:Y:S05]  /*4b60*/  PLOP3.LUT P0, PT, PT, PT, UP1, 0x80, 0x8 ;  /* 0x000000000008781c */ /* 0x000fea0003f0f018 */
[----:B------:R3:W-:Y:S01]  /*4b70*/  MUFU.EX2 R238, R8 ;  /* 0x0000000800ee7308 */ /* 0x0007e20000000800 */
[----:B--2---:R-:W-:Y:S01]  /*4b80*/  MOV R5, R152 ;  /* 0x0000009800057202 */ /* 0x004fe20000000f00 */
[----:B-1----:R-:W-:Y:S01]  /*4b90*/  IMAD.MOV.U32 R10, RZ, RZ, R156 ;  /* 0x000000ffff0a7224 */ /* 0x002fe200078e009c */
[----:B------:R-:W-:Y:S07]  /*4ba0*/  PLOP3.LUT P3, PT, PT, PT, UP1, 0x80, 0x8 ;  /* 0x000000000008781c */ /* 0x000fee0003f6f018 */
[----:B------:R1:W-:Y:S01]  /*4bb0*/  MUFU.EX2 R237, R7 ;  /* 0x0000000700ed7308 */ /* 0x0003e20000000800 */
[----:B----4-:R-:W-:Y:S01]  /*4bc0*/  FFMA.FTZ R6, R17, UR9, -R3 ;  /* 0x0000000911067c23 */ /* 0x010fe20008010803 */
[----:B------:R-:W-:Y:S08]  /*4bd0*/  @P4 FSEL R5, R152, -INF , !P5 ;  /* 0xff80000098054808 */ /* 0x000ff00006800000 */
[----:B------:R2:W4:Y:S01]  /*4be0*/  MUFU.EX2 R171, R6 ;  /* 0x0000000600ab7308 */ /* 0x0005220000000800 */
[----:B------:R-:W-:Y:S01]  /*4bf0*/  PLOP3.LUT P4, PT, PT, PT, UP1, 0x80, 0x8 ;  /* 0x000000000008781c */ /* 0x000fe20003f8f018 */
[----:B------:R-:W-:Y:S01]  /*4c00*/  FFMA.FTZ R13, R5, UR9, -R2 ;  /* 0x00000009050d7c23 */ /* 0x000fe20008010802 */
[----:B------:R-:W-:Y:S01]  /*4c10*/  MOV R5, R36 ;  /* 0x0000002400057202 */ /* 0x000fe20000000f00 */
[--C-:B---3--:R-:W-:Y:S01]  /*4c20*/  FFMA.FTZ R8, R14, UR9, -R0.reuse ;  /* 0x000000090e087c23 */ /* 0x108fe20008010800 */
[----:B------:R-:W-:Y:S05]  /*4c30*/  @P3 FSEL R11, R157, -INF , !P5 ;  /* 0xff8000009d0b3808 */ /* 0x000fea0006800000 */
[----:B------:R-:W-:Y:S01]  /*4c40*/  MUFU.EX2 R236, R13 ;  /* 0x0000000d00ec7308 */ /* 0x000fe20000000800 */
[--C-:B-1----:R-:W-:Y:S01]  /*4c50*/  FFMA.FTZ R7, R9, UR9, -R0.reuse ;  /* 0x0000000909077c23 */ /* 0x102fe20008010800 */
[----:B------:R-:W-:Y:S08]  /*4c60*/  PLOP3.LUT P3, PT, PT, PT, UP1, 0x80, 0x8 ;  /* 0x000000000008781c */ /* 0x000ff00003f6f018 */
[----:B------:R1:W-:Y:S01]  /*4c70*/  MUFU.EX2 R244, R8 ;  /* 0x0000000800f47308 */ /* 0x0003e20000000800 */
[----:B------:R-:W-:Y:S01]  /*4c80*/  MOV R9, R145 ;  /* 0x0000009100097202 */ /* 0x000fe20000000f00 */
[----:B------:R-:W-:Y:S01]  /*4c90*/  FFMA.FTZ R11, R11, UR9, -R0 ;  /* 0x000000090b0b7c23 */ /* 0x000fe20008010800 */
[----:B--2---:R-:W-:Y:S01]  /*4ca0*/  IMAD.MOV.U32 R6, RZ, RZ, R151 ;  /* 0x000000ffff067224 */ /* 0x004fe200078e0097 */
[----:B------:R-:W-:Y:S06]  /*4cb0*/  @P0 FSEL R6, R151, -INF , !P6 ;  /* 0xff80000097060808 */ /* 0x000fec0007000000 */
[----:B------:R2:W-:Y:S01]  /*4cc0*/  MUFU.EX2 R243, R7 ;  /* 0x0000000700f37308 */ /* 0x0005e20000000800 */
[----:B------:R-:W-:Y:S02]  /*4cd0*/  PLOP3.LUT P0, PT, PT, PT, UP1, 0x80, 0x8 ;  /* 0x000000000008781c */ /* 0x000fe40003f0f018 */
[----:B------:R-:W-:Y:S01]  /*4ce0*/  @P4 FSEL R5, R36, -INF , !P5 ;  /* 0xff80000024054808 */ /* 0x000fe20006800000 */
[----:B------:R-:W-:Y:S01]  /*4cf0*/  FFMA.FTZ R2, R6, UR9, -R2 ;  /* 0x0000000906027c23 */ /* 0x000fe20008010802 */
[----:B------:R-:W-:Y:S01]  /*4d00*/  IMAD.MOV.U32 R6, RZ, RZ, R252 ;  /* 0x000000ffff067224 */ /* 0x000fe200078e00fc */
[----:B------:R-:W-:Y:S04]  /*4d10*/  PLOP3.LUT P4, PT, PT, PT, UP1, 0x80, 0x8 ;  /* 0x000000000008781c */ /* 0x000fe80003f8f018 */
[----:B------:R-:W-:Y:S01]  /*4d20*/  MUFU.EX2 R241, R11 ;  /* 0x0000000b00f17308 */ /* 0x000fe20000000800 */
[----:B------:R-:W-:Y:S01]  /*4d30*/  FFMA.FTZ R12, R5, UR9, -R4 ;  /* 0x00000009050c7c23 */ /* 0x000fe20008010804 */
[----:B------:R-:W-:Y:S01]  /*4d40*/  IMAD.IADD R5, R20, 0x1, R144 ;  /* 0x0000000114057824 */ /* 0x000fe200078e0290 */
[----:B------:R-:W-:Y:S07]  /*4d50*/  @P3 FSEL R10, R156, -INF , !P6 ;  /* 0xff8000009c0a3808 */ /* 0x000fee0007000000 */
[----:B------:R3:W-:Y:S01]  /*4d60*/  MUFU.EX2 R234, R2 ;  /* 0x0000000200ea7308 */ /* 0x0007e20000000800 */
[----:B-1----:R-:W-:Y:S01]  /*4d70*/  IMAD.MOV.U32 R8, RZ, RZ, R146 ;  /* 0x000000ffff087224 */ /* 0x002fe200078e0092 */
[----:B------:R-:W-:Y:S08]  /*4d80*/  @P0 FSEL R6, R252, -INF , !P6 ;  /* 0xff800000fc060808 */ /* 0x000ff00007000000 */
[----:B------:R-:W-:Y:S01]  /*4d90*/  MUFU.EX2 R40, R12 ;  /* 0x0000000c00287308 */ /* 0x000fe20000000800 */
[----:B------:R-:W-:Y:S01]  /*4da0*/  PLOP3.LUT P0, PT, PT, PT, UP1, 0x80, 0x8 ;  /* 0x000000000008781c */ /* 0x000fe20003f0f018 */
[----:B------:R-:W-:Y:S01]  /*4db0*/  FFMA.FTZ R0, R10, UR9, -R0 ;  /* 0x000000090a007c23 */ /* 0x000fe20008010800 */
[----:B--2---:R-:W-:Y:S01]  /*4dc0*/  F2FP.BF16.F32.PACK_AB R7, R46, R47 ;  /* 0x0000002f2e07723e */ /* 0x004fe200000010ff */
[----:B------:R-:W-:Y:S01]  /*4dd0*/  FFMA.FTZ R4, R6, UR9, -R4 ;  /* 0x0000000906047c23 */ /* 0x000fe20008010804 */
[----:B----4-:R-:W-:Y:S05]  /*4de0*/  F2FP.BF16.F32.PACK_AB R6, R171, R170 ;  /* 0x000000aaab06723e */ /* 0x010fea00000010ff */
[----:B------:R-:W-:Y:S01]  /*4df0*/  MUFU.EX2 R239, R0 ;  /* 0x0000000000ef7308 */ /* 0x000fe20000000800 */
[----:B------:R-:W-:Y:S01]  /*4e00*/  @P4 FSEL R8, R146, -INF , !P5 ;  /* 0xff80000092084808 */ /* 0x000fe20006800000 */
[----:B------:R1:W-:Y:S08]  /*4e10*/  STS [R5+0x13000], R7 ;  /* 0x0130000705007388 */ /* 0x0003f00000000800 */
[----:B------:R2:W-:Y:S01]  /*4e20*/  MUFU.EX2 R39, R4 ;  /* 0x0000000400277308 */ /* 0x0005e20000000800 */
[----:B---3--:R-:W-:Y:S01]  /*4e30*/  F2FP.BF16.F32.PACK_AB R2, R240, R242 ;  /* 0x000000f2f002723e */ /* 0x008fe200000010ff */
[----:B------:R3:W-:Y:S01]  /*4e40*/  STS [R5+0x13400], R6 ;  /* 0x0134000605007388 */ /* 0x0007e20000000800 */
[--C-:B------:R-:W-:Y:S01]  /*4e50*/  FFMA.FTZ R8, R8, UR9, -R3.reuse ;  /* 0x0000000908087c23 */ /* 0x100fe20008010803 */
[----:B------:R-:W-:Y:S06]  /*4e60*/  @P0 FSEL R9, R145, -INF , !P6 ;  /* 0xff80000091090808 */ /* 0x000fec0007000000 */
[----:B------:R4:W-:Y:S01]  /*4e70*/  MUFU.EX2 R159, R8 ;  /* 0x00000008009f7308 */ /* 0x0009e20000000800 */
[----:B------:R-:W-:Y:S09]  /*4e80*/  FFMA.FTZ R3, R9, UR9, -R3 ;  /* 0x0000000909037c23 */ /* 0x000ff20008010803 */
[----:B------:R3:W3:Y:S01]  /*4e90*/  MUFU.EX2 R158, R3 ;  /* 0x00000003009e7308 */ /* 0x0006e20000000800 */
[----:B--2---:R-:W-:Y:S05]  /*4ea0*/  F2FP.BF16.F32.PACK_AB R4, R250, R251 ;  /* 0x000000fbfa04723e */ /* 0x004fea00000010ff */
[----:B------:R2:W-:Y:S01]  /*4eb0*/  STS [R144+0x14400], R4 ;  /* 0x0144000490007388 */ /* 0x0005e20000000800 */
[----:B----4-:R-:W-:Y:S02]  /*4ec0*/  F2FP.BF16.F32.PACK_AB R8, R247, R249 ;  /* 0x000000f9f708723e */ /* 0x010fe400000010ff */
[----:B-1----:R-:W-:Y:S02]  /*4ed0*/  F2FP.BF16.F32.PACK_AB R7, R43, R44 ;  /* 0x0000002c2b07723e */ /* 0x002fe400000010ff */
[----:B---3--:R-:W-:Y:S02]  /*4ee0*/  F2FP.BF16.F32.PACK_AB R6, R245, R246 ;  /* 0x000000f6f506723e */ /* 0x008fe400000010ff */
[----:B------:R-:W-:Y:S01]  /*4ef0*/  MOV R3, R147 ;  /* 0x0000009300037202 */ /* 0x000fe20000000f00 */
[----:B------:R-:W-:Y:S01]  /*4f00*/  @P1 VIADD R3, R148, 0xffffffe0 ;  /* 0xffffffe094031836 */ /* 0x000fe20000000000 */
[----:B------:R-:W-:Y:S01]  /*4f10*/  F2FP.BF16.F32.PACK_AB R0, R158, R159 ;  /* 0x0000009f9e00723e */ /* 0x000fe200000010ff */
[----:B------:R1:W-:Y:S04]  /*4f20*/  STS [R144+0x14000], R6 ;  /* 0x0140000690007388 */ /* 0x0003e80000000800 */
[----:B------:R3:W-:Y:S04]  /*4f30*/  STS [R5+0x14000], R2 ;  /* 0x0140000205007388 */ /* 0x0007e80000000800 */
[----:B------:R4:W-:Y:S01]  /*4f40*/  STS [R5+0x14400], R8 ;  /* 0x0144000805007388 */ /* 0x0009e20000000800 */
[----:B--2---:R-:W-:Y:S03]  /*4f50*/  F2FP.BF16.F32.PACK_AB R4, R39, R40 ;  /* 0x000000282704723e */ /* 0x004fe600000010ff */
[----:B------:R2:W-:Y:S01]  /*4f60*/  STS [R3], R7 ;  /* 0x0000000703007388 */ /* 0x0005e20000000800 */
[----:B-1----:R-:W-:Y:S02]  /*4f70*/  F2FP.BF16.F32.PACK_AB R6, R167, R169 ;  /* 0x000000a9a706723e */ /* 0x002fe400000010ff */
[----:B---3--:R-:W-:Y:S03]  /*4f80*/  IADD3 R2, PT, PT, R20, R3, RZ ;  /* 0x0000000314027210 */ /* 0x008fe60007ffe0ff */
[----:B------:R1:W-:Y:S01]  /*4f90*/  STS [R3+0x400], R6 ;  /* 0x0004000603007388 */ /* 0x0003e20000000800 */
[----:B----4-:R-:W-:Y:S03]  /*4fa0*/  F2FP.BF16.F32.PACK_AB R5, R234, R236 ;  /* 0x000000ecea05723e */ /* 0x010fe600000010ff */
[----:B------:R3:W-:Y:S04]  /*4fb0*/  STS [R2], R4 ;  /* 0x0000000402007388 */ /* 0x0007e80000000800 */
[----:B------:R4:W-:Y:S01]  /*4fc0*/  STS [R2+0x400], R0 ;  /* 0x0004000002007388 */ /* 0x0009e20000000800 */
[----:B--2---:R-:W-:Y:S05]  /*4fd0*/  F2FP.BF16.F32.PACK_AB R7, R237, R238 ;  /* 0x000000eeed07723e */ /* 0x004fea00000010ff */
[----:B------:R-:W-:Y:S01]  /*4fe0*/  STS [R3+0x1000], R7 ;  /* 0x0010000703007388 */ /* 0x000fe20000000800 */
[----:B-1----:R-:W-:Y:S02]  /*4ff0*/  F2FP.BF16.F32.PACK_AB R6, R243, R244 ;  /* 0x000000f4f306723e */ /* 0x002fe400000010ff */
[----:B---3--:R-:W-:Y:S03]  /*5000*/  F2FP.BF16.F32.PACK_AB R4, R239, R241 ;  /* 0x000000f1ef04723e */ /* 0x008fe600000010ff */
[----:B------:R1:W-:Y:S01]  /*5010*/  STS [R3+0x1400], R6 ;  /* 0x0014000603007388 */ /* 0x0003e20000000800 */
[----:B----4-:R-:W-:Y:S03]  /*5020*/  LEA R0, R226, UR4, 0x1 ;  /* 0x00000004e2007c11 */ /* 0x010fe6000f8e08ff */
[----:B------:R-:W-:Y:S04]  /*5030*/  STS [R2+0x1000], R5 ;  /* 0x0010000502007388 */ /* 0x000fe80000000800 */
[----:B------:R2:W-:Y:S04]  /*5040*/  STS [R2+0x1400], R4 ;  /* 0x0014000402007388 */ /* 0x0005e80000000800 */
[----:B------:R-:W3:Y:S08]  /*5050*/  LDSM.16.M88.4 R32, [R0+0x6000] ;  /* 0x006000000020783b */ /* 0x000ef00000000200 */
[----:B------:R-:W4:Y:S01]  /*5060*/  LDSM.16.M88.4 R28, [R0+0x6800] ;  /* 0x00680000001c783b */ /* 0x000f220000000200 */
[C---:B-1----:R-:W-:Y:S01]  /*5070*/  VIADD R3, R0.reuse, 0x6000 ;  /* 0x0000600000037836 */ /* 0x042fe20000000000 */
[----:B--2---:R-:W-:Y:S03]  /*5080*/  IADD3 R2, PT, PT, R0, 0x6020, RZ ;  /* 0x0000602000027810 */ /* 0x004fe60007ffe0ff */
[----:B------:R-:W-:Y:S01]  /*5090*/  @P2 VIADD R2, R3, 0xffffffe0 ;  /* 0xffffffe003022836 */ /* 0x000fe20000000000 */
[----:B------:R-:W-:Y:S04]  /*50a0*/  MOV R3, R143 ;  /* 0x0000008f00037202 */ /* 0x000fe80000000f00 */
[----:B------:R-:W1:Y:S08]  /*50b0*/  LDSM.16.M88.4 R132, [R2] ;  /* 0x000000000284783b */ /* 0x000e700000000200 */
        /* <DEDUP_REMOVED lines=40> */
[----:B------:R-:W-:Y:S01]  /*5340*/  ISETP.NE.AND P6, PT, R0, RZ, PT ;  /* 0x000000ff0000720c */ /* 0x000fe20003fc5270 */
[-C--:B-1----:R-:W-:Y:S08]  /*5350*/  HMMA.16816.F32.BF16 R4, R136, R204.reuse, R4 ;  /* 0x000000cc8804723c */ /* 0x082ff00000041804 */
[C---:B---3--:R-:W-:Y:S08]  /*5360*/  HMMA.16816.F32.BF16 R8, R132.reuse, R204, R8 ;  /* 0x000000cc8408723c */ /* 0x048ff00000041808 */
        /* <DEDUP_REMOVED lines=14> */
[----:B-1----:R-:W-:Y:S01]  /*5450*/  MOV R2, R147 ;  /* 0x0000009300027202 */ /* 0x002fe20000000f00 */
        /* <DEDUP_REMOVED lines=10> */
[C---:B------:R-:W-:Y:S01]  /*5500*/  FADD.FTZ R17, -R143.reuse, R17 ;  /* 0x000000118f117221 */ /* 0x040fe20000010100 */
[----:B------:R-:W-:Y:S01]  /*5510*/  FADD.FTZ R21, -R143, R21 ;  /* 0x000000158f157221 */ /* 0x000fe20000010100 */
[----:B------:R-:W-:Y:S01]  /*5520*/  FMUL.FTZ R149, R149, R4 ;  /* 0x0000000495957220 */ /* 0x000fe20000410000 */
[----:B------:R-:W-:Y:S01]  /*5530*/  IMAD.MOV.U32 R4, RZ, RZ, R3 ;  /* 0x000000ffff047224 */ /* 0x000fe200078e0003 */
[----:B------:R-:W-:Y:S01]  /*5540*/  LOP3.LUT R3, R228, 0x8, RZ, 0xc0, !PT ;  /* 0x00000008e4037812 */ /* 0x000fe200078ec0ff */
[----:B------:R-:W-:Y:S01]  /*5550*/  FMUL.FTZ R5, R48, R5 ;  /* 0x0000000530057220 */ /* 0x000fe20000410000 */
[----:B------:R-:W-:Y:S01]  /*5560*/  FMUL.FTZ R17, R46, R17 ;  /* 0x000000112e117220 */ /* 0x000fe20000410000 */
[----:B------:R-:W-:Y:S01]  /*5570*/  FFMA.FTZ R0, -R4, R4, 1 ;  /* 0x3f80000004007423 */ /* 0x000fe20000010104 */
[----:B------:R-:W-:Y:S01]  /*5580*/  FFMA.FTZ R4, -R49, R49, 1 ;  /* 0x3f80000031047423 */ /* 0x000fe20000010131 */
[----:B------:R-:W-:Y:S01]  /*5590*/  FMUL.FTZ R133, R43, R21 ;  /* 0x000000152b857220 */ /* 0x000fe20000410000 */
[----:B------:R1:W5:Y:S01]  /*55a0*/  LDL.LU R49, [R1+0x68] ;  /* 0x0000680001317983 */ /* 0x0003620000300800 */
[----:B------:R-:W-:Y:S01]  /*55b0*/  FMUL.FTZ R0, R0, UR15 ;  /* 0x0000000f00007c20 */ /* 0x000fe20008410000 */
[----:B------:R-:W-:Y:S01]  /*55c0*/  ISETP.NE.AND P0, PT, R3, RZ, PT ;  /* 0x000000ff0300720c */ /* 0x000fe20003f05270 */
[----:B------:R-:W-:Y:S01]  /*55d0*/  FADD.FTZ R20, -R143, R20 ;  /* 0x000000148f147221 */ /* 0x000fe20000010100 */
[----:B------:R1:W5:Y:S01]  /*55e0*/  LDL.LU R48, [R1+0x64] ;  /* 0x0000640001307983 */ /* 0x0003620000300800 */
[----:B------:R-:W-:Y:S01]  /*55f0*/  FMUL.FTZ R132, R149, R0 ;  /* 0x0000000095847220 */ /* 0x000fe20000410000 */
[----:B------:R-:W-:Y:S01]  /*5600*/  FADD.FTZ R0, -R143, R16 ;  /* 0x000000108f007221 */ /* 0x000fe20000010100 */
[----:B------:R-:W-:Y:S01]  /*5610*/  FMUL.FTZ R4, R4, UR15 ;  /* 0x0000000f04047c20 */ /* 0x000fe20008410000 */
[----:B------:R-:W-:Y:S01]  /*5620*/  SHF.R.U32.HI R149, RZ, 0x1, R228 ;  /* 0x00000001ff957819 */ /* 0x000fe200000116e4 */
[----:B------:R-:W-:Y:S01]  /*5630*/  FFMA.FTZ R21, -R227, R227, 1 ;  /* 0x3f800000e3157423 */ /* 0x000fe200000101e3 */
[----:B------:R-:W-:Y:S01]  /*5640*/  FMUL.FTZ R0, R47, R0 ;  /* 0x000000002f007220 */ /* 0x000fe20000410000 */
[----:B------:R-:W-:Y:S01]  /*5650*/  FMUL.FTZ R134, R44, R20 ;  /* 0x000000142c867220 */ /* 0x000fe20000410000 */
[----:B------:R1:W5:Y:S01]  /*5660*/  LDL.LU R47, [R1+0x60] ;  /* 0x00006000012f7983 */ /* 0x0003620000300800 */
[----:B------:R-:W-:Y:S01]  /*5670*/  FFMA.FTZ R20, -R42, R42, 1 ;  /* 0x3f8000002a147423 */ /* 0x000fe2000001012a */
[----:B------:R-:W-:Y:S01]  /*5680*/  FFMA.FTZ R16, -R41, R41, 1 ;  /* 0x3f80000029107423 */ /* 0x000fe20000010129 */
[----:B------:R-:W-:Y:S01]  /*5690*/  FMUL.FTZ R4, R5, R4 ;  /* 0x0000000405047220 */ /* 0x000fe20000410000 */
[----:B------:R1:W5:Y:S01]  /*56a0*/  LDL.LU R46, [R1+0x5c] ;  /* 0x00005c00012e7983 */ /* 0x0003620000300800 */
[----:B------:R-:W-:Y:S01]  /*56b0*/  FFMA.FTZ R5, -R45, R45, 1 ;  /* 0x3f8000002d057423 */ /* 0x000fe2000001012d */
[----:B------:R-:W-:Y:S01]  /*56c0*/  @P0 VIADD R2, R148, 0xffffffe0 ;  /* 0xffffffe094020836 */ /* 0x000fe20000000000 */
[C---:B------:R-:W-:Y:S01]  /*56d0*/  SHF.L.U32 R148, R228.reuse, 0x6, RZ ;  /* 0x00000006e4947819 */ /* 0x040fe200000006ff */
[----:B------:R1:W5:Y:S01]  /*56e0*/  LDL.LU R45, [R1+0x58] ;  /* 0x00005800012d7983 */ /* 0x0003620000300800 */
[----:B------:R-:W-:Y:S01]  /*56f0*/  LOP3.LUT R3, R3, 0x30, R149, 0xf8, !PT ;  /* 0x0000003003037812 */ /* 0x000fe200078ef895 */
[----:B------:R-:W-:Y:S01]  /*5700*/  FMUL.FTZ R5, R5, UR15 ;  /* 0x0000000f05057c20 */ /* 0x000fe20008410000 */
[----:B------:R-:W-:Y:S01]  /*5710*/  IMAD.SHL.U32 R227, R228, 0x8, RZ ;  /* 0x00000008e4e37824 */ /* 0x000fe200078e00ff */
[----:B------:R1:W5:Y:S01]  /*5720*/  LDL.LU R44, [R1+0x54] ;  /* 0x00005400012c7983 */ /* 0x0003620000300800 */
[----:B------:R-:W-:Y:S01]  /*5730*/  LOP3.LUT R3, R3, 0x1c0, R148, 0xf8, !PT ;  /* 0x000001c003037812 */ /* 0x000fe200078ef894 */
[----:B------:R-:W-:Y:S01]  /*5740*/  FMUL.FTZ R5, R0, R5 ;  /* 0x0000000500057220 */ /* 0x000fe20000410000 */
[----:B------:R-:W-:Y:S01]  /*5750*/  LOP3.LUT R0, R148, 0x400, RZ, 0xc0, !PT ;  /* 0x0000040094007812 */ /* 0x000fe200078ec0ff */
[----:B------:R1:W5:Y:S01]  /*5760*/  LDL.LU R43, [R1+0x50] ;  /* 0x00005000012b7983 */ /* 0x0003620000300800 */
[----:B------:R-:W-:Y:S01]  /*5770*/  LOP3.LUT R3, R3, 0x38, R227, 0x78, !PT ;  /* 0x0000003803037812 */ /* 0x000fe200078e78e3 */
[----:B------:R-:W-:Y:S01]  /*5780*/  FMUL.FTZ R16, R16, UR15 ;  /* 0x0000000f10107c20 */ /* 0x000fe20008410000 */
[----:B------:R-:W-:Y:S01]  /*5790*/  FMUL.FTZ R21, R21, UR15 ;  /* 0x0000000f15157c20 */ /* 0x000fe20008410000 */
[----:B------:R1:W5:Y:S01]  /*57a0*/  LDL.LU R42, [R1+0x4c] ;  /* 0x00004c00012a7983 */ /* 0x0003620000300800 */
[----:B------:R-:W-:Y:S01]  /*57b0*/  FADD.FTZ R32, -R143, R32 ;  /* 0x000000208f207221 */ /* 0x000fe20000010100 */
[----:B------:R-:W-:Y:S01]  /*57c0*/  FMUL.FTZ R20, R20, UR15 ;  /* 0x0000000f14147c20 */ /* 0x000fe20008410000 */
[----:B------:R-:W-:Y:S01]  /*57d0*/  LEA R3, R3, R0, 0x1 ;  /* 0x0000000003037211 */ /* 0x000fe200078e08ff */
[----:B------:R1:W5:Y:S01]  /*57e0*/  LDL.LU R41, [R1+0x48] ;  /* 0x0000480001297983 */ /* 0x0003620000300800 */
[----:B------:R-:W-:Y:S01]  /*57f0*/  FMUL.FTZ R0, R134, R16 ;  /* 0x0000001086007220 */ /* 0x000fe20000410000 */
[C---:B---3--:R-:W-:Y:S01]  /*5800*/  FADD.FTZ R6, -R142.reuse, R6 ;  /* 0x000000068e067221 */ /* 0x048fe20000010100 */
[----:B------:R-:W-:Y:S01]  /*5810*/  FADD.FTZ R7, -R142, R7 ;  /* 0x000000078e077221 */ /* 0x000fe20000010100 */
[----:B------:R-:W-:Y:S01]  /*5820*/  FMUL.FTZ R21, R133, R21 ;  /* 0x0000001585157220 */ /* 0x000fe20000410000 */
[----:B------:R-:W-:Y:S01]  /*5830*/  FMUL.FTZ R20, R17, R20 ;  /* 0x0000001411147220 */ /* 0x000fe20000410000 */
[----:B------:R-:W-:Y:S01]  /*5840*/  FFMA.FTZ R17, -R230, R230, 1 ;  /* 0x3f800000e6117423 */ /* 0x000fe200000101e6 */
[----:B------:R-:W-:Y:S01]  /*5850*/  FFMA.FTZ R16, -R229, R229, 1 ;  /* 0x3f800000e5107423 */ /* 0x000fe200000101e5 */
[----:B------:R-:W-:Y:S01]  /*5860*/  LOP3.LUT R139, R227, 0x18, RZ, 0xc0, !PT ;  /* 0x00000018e38b7812 */ /* 0x000fe200078ec0ff */
[----:B------:R-:W-:Y:S01]  /*5870*/  IMAD.SHL.U32 R230, R228, 0x4, RZ ;  /* 0x00000004e4e67824 */ /* 0x000fe200078e00ff */
[----:B------:R-:W-:Y:S01]  /*5880*/  F2FP.BF16.F32.PACK_AB R21, R21, R0 ;  /* 0x000000001515723e */ /* 0x000fe200000010ff */
[----:B------:R-:W-:Y:S01]  /*5890*/  FMUL.FTZ R0, R40, R32 ;  /* 0x0000002028007220 */ /* 0x000fe20000410000 */
[----:B------:R-:W-:Y:S01]  /*58a0*/  F2FP.BF16.F32.PACK_AB R20, R20, R5 ;  /* 0x000000051414723e */ /* 0x000fe200000010ff */
[----:B------:R1:W5:Y:S01]  /*58b0*/  LDL.LU R40, [R1+0x44] ;  /* 0x0000440001287983 */ /* 0x0003620000300800 */
[----:B------:R-:W-:Y:S01]  /*58c0*/  FADD.FTZ R5, -R143, R33 ;  /* 0x000000218f057221 */ /* 0x000fe20000010100 */
[----:B------:R-:W-:Y:S01]  /*58d0*/  FMUL.FTZ R33, R38, R6 ;  /* 0x0000000626217220 */ /* 0x000fe20000410000 */
[----:B------:R-:W-:Y:S01]  /*58e0*/  FMUL.FTZ R32, R37, R7 ;  /* 0x0000000725207220 */ /* 0x000fe20000410000 */
[----:B------:R-:W-:Y:S01]  /*58f0*/  FFMA.FTZ R7, -R36, R36, 1 ;  /* 0x3f80000024077423 */ /* 0x000fe20000010124 */
[----:B------:R-:W-:Y:S01]  /*5900*/  FMUL.FTZ R5, R39, R5 ;  /* 0x0000000527057220 */ /* 0x000fe20000410000 */
[----:B------:R-:W-:Y:S01]  /*5910*/  FFMA.FTZ R6, -R252, R252, 1 ;  /* 0x3f800000fc067423 */ /* 0x000fe200000101fc */
[----:B------:R1:W5:Y:S01]  /*5920*/  LDL.LU R39, [R1+0x40] ;  /* 0x0000400001277983 */ /* 0x0003620000300800 */
[----:B------:R-:W-:Y:S01]  /*5930*/  FMUL.FTZ R7, R7, UR15 ;  /* 0x0000000f07077c20 */ /* 0x000fe20008410000 */
[----:B------:R-:W-:Y:S01]  /*5940*/  FMUL.FTZ R17, R17, UR15 ;  /* 0x0000000f11117c20 */ /* 0x000fe20008410000 */
[----:B------:R-:W-:Y:S01]  /*5950*/  FMUL.FTZ R6, R6, UR15 ;  /* 0x0000000f06067c20 */ /* 0x000fe20008410000 */
[----:B------:R1:W5:Y:S01]  /*5960*/  LDL.LU R38, [R1+0x3c] ;  /* 0x00003c0001267983 */ /* 0x0003620000300800 */
[----:B------:R-:W-:Y:S01]  /*5970*/  FMUL.FTZ R16, R16, UR15 ;  /* 0x0000000f10107c20 */ /* 0x000fe20008410000 */
[----:B------:R-:W-:Y:S01]  /*5980*/  F2FP.BF16.F32.PACK_AB R4, R4, R132 ;  /* 0x000000840404723e */ /* 0x000fe200000010ff */
[----:B------:R-:W-:Y:S01]  /*5990*/  FMUL.FTZ R7, R0, R7 ;  /* 0x0000000700077220 */ /* 0x000fe20000410000 */
[----:B------:R1:W5:Y:S01]  /*59a0*/  LDL.LU R37, [R1+0x38] ;  /* 0x0000380001257983 */ /* 0x0003620000300800 */
[----:B------:R-:W-:Y:S01]  /*59b0*/  SHF.L.U32 R229, R228, 0x5, RZ ;  /* 0x00000005e4e57819 */ /* 0x000fe200000006ff */
[----:B------:R-:W-:Y:S01]  /*59c0*/  FMUL.FTZ R6, R5, R6 ;  /* 0x0000000605067220 */ /* 0x000fe20000410000 */
[----:B------:R-:W-:Y:S01]  /*59d0*/  FMUL.FTZ R17, R33, R17 ;  /* 0x0000001121117220 */ /* 0x000fe20000410000 */
[----:B------:R1:W5:Y:S01]  /*59e0*/  LDL.LU R36, [R1+0x34] ;  /* 0x0000340001247983 */ /* 0x0003620000300800 */
[----:B------:R-:W-:Y:S01]  /*59f0*/  LOP3.LUT R252, R139, 0x20, RZ, 0xfc, !PT ;  /* 0x000000208bfc7812 */ /* 0x000fe200078efcff */
[----:B------:R-:W-:Y:S01]  /*5a00*/  FMUL.FTZ R16, R32, R16 ;  /* 0x0000001020107220 */ /* 0x000fe20000410000 */
[----:B------:R-:W-:Y:S06]  /*5a10*/  BRA.U !UP2, `(.L_x_524) ;  /* 0x000000010aa07547 */ /* 0x000fec000b800000 */
[----:B------:R-:W2:Y:S01]  /*5a20*/  LDL.LU.64 R136, [R1+0x8] ;  /* 0x0000080001887983 */ /* 0x000ea20000300a00 */
[C---:B------:R-:W-:Y:S01]  /*5a30*/  ISETP.GE.AND P4, PT, R139.reuse, UR5, PT ;  /* 0x000000058b007c0c */ /* 0x040fe2000bf86270 */
[----:B------:R-:W-:Y:S01]  /*5a40*/  ULOP3.LUT UR14, UR49, 0x1, URZ, 0xc0, !UPT ;  /* 0x00000001310e7892 */ /* 0x000fe2000f8ec0ff */
[----:B------:R-:W-:Y:S01]  /*5a50*/  ISETP.GE.AND P3, PT, R252, UR5, PT ;  /* 0x00000005fc007c0c */ /* 0x000fe2000bf66270 */
[----:B------:R-:W3:Y:S01]  /*5a60*/  LDL.LU R132, [R1+0x18] ;  /* 0x0000180001847983 */ /* 0x000ee20000300800 */
[----:B------:R-:W-:Y:S01]  /*5a70*/  IADD3 R5, P0, PT, RZ, -UR35, RZ ;  /* 0x80000023ff057c10 */ /* 0x000fe2000ff1e0ff */
[----:B------:R-:W-:Y:S01]  /*5a80*/  UISETP.NE.U32.AND UP0, UPT, UR14, 0x1, UPT ;  /* 0x000000010e00788c */ /* 0x000fe2000bf05070 */
[----:B------:R-:W-:Y:S03]  /*5a90*/  LOP3.LUT R32, R139, 0x40, RZ, 0xfc, !PT ;  /* 0x000000408b207812 */ /* 0x000fe600078efcff */
[----:B------:R-:W-:Y:S01]  /*5aa0*/  IMAD.X R0, RZ, RZ, ~UR16, P0 ;  /* 0x80000010ff007e24 */ /* 0x000fe200080e06ff */
[----:B------:R-:W-:Y:S04]  /*5ab0*/  USEL UR14, UR34, 0x3000, !UP0 ;  /* 0x00003000220e7887 */ /* 0x000fe8000c000000 */
[----:B------:R-:W-:Y:S02]  /*5ac0*/  SHF.R.S64 R5, R5, 0x1f, R0 ;  /* 0x0000001f05057819 */ /* 0x000fe40000001000 */
[----:B------:R-:W-:Y:S02]  /*5ad0*/  VIADD R248, R248, UR14 ;  /* 0x0000000ef8f87c36 */ /* 0x000fe40008000000 */
[----:B------:R-:W-:Y:S02]  /*5ae0*/  VIADD R221, R221, UR14 ;  /* 0x0000000edddd7c36 */ /* 0x000fe40008000000 */
[----:B---3--:R-:W-:Y:S01]  /*5af0*/  VIADD R132, R132, UR14 ;  /* 0x0000000e84847c36 */ /* 0x008fe20008000000 */
[----:B--2---:R-:W-:Y:S04]  /*5b00*/  IADD3 R5, P0, PT, R136, R5, RZ ;  /* 0x0000000588057210 */ /* 0x004fe80007f1e0ff */
[----:B------:R2:W-:Y:S01]  /*5b10*/  STL [R1+0x18], R132 ;  /* 0x0000188401007387 */ /* 0x0005e20000100800 */
[----:B------:R-:W-:Y:S01]  /*5b20*/  LEA.HI.X.SX32 R0, R0, R137, 0x1, P0 ;  /* 0x0000008900007211 */ /* 0x000fe200000f0eff */
[----:B------:R-:W-:Y:S01]  /*5b30*/  IMAD.MOV.U32 R134, RZ, RZ, R5 ;  /* 0x000000ffff867224 */ /* 0x000fe200078e0005 */
[----:B------:R-:W-:Y:S03]  /*5b40*/  ISETP.GE.AND P0, PT, R32, UR5, PT ;  /* 0x0000000520007c0c */ /* 0x000fe6000bf06270 */
[----:B------:R-:W-:Y:S05]  /*5b50*/  IMAD.MOV.U32 R135, RZ, RZ, R0 ;  /* 0x000000ffff877224 */ /* 0x000fea00078e0000 */
        /* <DEDUP_REMOVED lines=18> */
[----:B------:R2:W-:Y:S04]  /*5c80*/  STL.64 [R1+0x8], R134 ;  /* 0x0000088601007387 */ /* 0x0005e80000100a00 */
[----:B------:R-:W0:Y:S02]  /*5c90*/  LDGDEPBAR ;  /* 0x00000000000079af */ /* 0x000e240000000000 */
.L_x_524:
[----:B------:R3:W-:Y:S01]  /*5ca0*/  STS [R144+0xf000], R4 ;  /* 0x00f0000490007388 */ /* 0x0007e20000000800 */
[C---:B------:R-:W-:Y:S01]  /*5cb0*/  FADD.FTZ R22, -R142.reuse, R22 ;  /* 0x000000168e167221 */ /* 0x040fe20000010100 */
[C---:B------:R-:W-:Y:S01]  /*5cc0*/  FADD.FTZ R35, -R142.reuse, R35 ;  /* 0x000000238e237221 */ /* 0x040fe20000010100 */
[----:B------:R-:W-:Y:S01]  /*5cd0*/  MOV R32, 0x10 ;  /* 0x0000001000207802 */ /* 0x000fe20000000f00 */
[----:B------:R-:W-:Y:S01]  /*5ce0*/  FADD.FTZ R19, -R142, R19 ;  /* 0x000000138e137221 */ /* 0x000fe20000010100 */
[----:B------:R-:W-:Y:S01]  /*5cf0*/  FMUL.FTZ R22, R169, R22 ;  /* 0x00000016a9167220 */ /* 0x000fe20000410000 */
[----:B------:R-:W-:Y:S01]  /*5d00*/  F2FP.BF16.F32.PACK_AB R0, R16, R17 ;  /* 0x000000111000723e */ /* 0x000fe200000010ff */
[----:B------:R-:W-:Y:S01]  /*5d10*/  FMUL.FTZ R35, R158, R35 ;  /* 0x000000239e237220 */ /* 0x000fe20000410000 */
[----:B------:R-:W-:Y:S01]  /*5d20*/  SEL R32, R32, 0xfffffff0, !P6 ;  /* 0xfffffff020207807 */ /* 0x000fe20007000000 */
[----:B------:R-:W-:Y:S01]  /*5d30*/  FFMA.FTZ R5, -R154, R154, 1 ;  /* 0x3f8000009a057423 */ /* 0x000fe2000001019a */
[----:B------:R-:W-:Y:S01]  /*5d40*/  FMUL.FTZ R19, R171, R19 ;  /* 0x00000013ab137220 */ /* 0x000fe20000410000 */
[----:B------:R4:W-:Y:S01]  /*5d50*/  STS [R144+0xf400], R0 ;  /* 0x00f4000090007388 */ /* 0x0009e20000000800 */
[C---:B------:R-:W-:Y:S01]  /*5d60*/  FADD.FTZ R34, -R142.reuse, R34 ;  /* 0x000000228e227221 */ /* 0x040fe20000010100 */
[----:B------:R-:W-:Y:S01]  /*5d70*/  FMUL.FTZ R5, R5, UR15 ;  /* 0x0000000f05057c20 */ /* 0x000fe20008410000 */
[----:B------:R-:W-:Y:S01]  /*5d80*/  FADD.FTZ R23, -R142, R23 ;  /* 0x000000178e177221 */ /* 0x000fe20000010100 */
[----:B-----5:R-:W-:Y:S01]  /*5d90*/  FADD.FTZ R9, -R141, R9 ;  /* 0x000000098d097221 */ /* 0x020fe20000010100 */
[----:B------:R-:W-:Y:S01]  /*5da0*/  FMUL.FTZ R34, R159, R34 ;  /* 0x000000229f227220 */ /* 0x000fe20000410000 */
[----:B------:R-:W-:Y:S01]  /*5db0*/  FMUL.FTZ R19, R19, R5 ;  /* 0x0000000513137220 */ /* 0x000fe20000410000 */
[----:B------:R-:W-:Y:S01]  /*5dc0*/  FFMA.FTZ R5, -R146, R146, 1 ;  /* 0x3f80000092057423 */ /* 0x000fe20000010192 */
[C---:B------:R-:W-:Y:S01]  /*5dd0*/  FADD.FTZ R8, -R141.reuse, R8 ;  /* 0x000000088d087221 */ /* 0x040fe20000010100 */
[----:B------:R-:W-:Y:S01]  /*5de0*/  FADD.FTZ R13, -R141, R13 ;  /* 0x0000000d8d0d7221 */ /* 0x000fe20000010100 */
[----:B------:R-:W-:Y:S01]  /*5df0*/  FMUL.FTZ R23, R167, R23 ;  /* 0x00000017a7177220 */ /* 0x000fe20000410000 */
[----:B------:R-:W-:Y:S01]  /*5e00*/  FMUL.FTZ R5, R5, UR15 ;  /* 0x0000000f05057c20 */ /* 0x000fe20008410000 */
[----:B------:R-:W-:Y:S01]  /*5e10*/  FMUL.FTZ R9, R245, R9 ;  /* 0x00000009f5097220 */ /* 0x000fe20000410000 */
[----:B------:R-:W-:Y:S01]  /*5e20*/  FMUL.FTZ R13, R240, R13 ;  /* 0x0000000df00d7220 */ /* 0x000fe20000410000 */
[----:B---3--:R-:W-:Y:S01]  /*5e30*/  FADD.FTZ R4, -R142, R18 ;  /* 0x000000128e047221 */ /* 0x008fe20000010100 */
[----:B------:R-:W-:Y:S01]  /*5e40*/  F2FP.BF16.F32.PACK_AB R18, R6, R7 ;  /* 0x000000070612723e */ /* 0x000fe200000010ff */
[----:B------:R-:W-:Y:S01]  /*5e50*/  FMUL.FTZ R34, R34, R5 ;  /* 0x0000000522227220 */ /* 0x000fe20000410000 */
[C---:B------:R-:W-:Y:S01]  /*5e60*/  FADD.FTZ R29, -R141.reuse, R29 ;  /* 0x0000001d8d1d7221 */ /* 0x040fe20000010100 */
[----:B------:R-:W-:Y:S01]  /*5e70*/  FMUL.FTZ R6, R170, R4 ;  /* 0x00000004aa067220 */ /* 0x000fe20000410000 */
[----:B------:R-:W-:Y:S01]  /*5e80*/  FFMA.FTZ R4, -R160, R160, 1 ;  /* 0x3f800000a0047423 */ /* 0x000fe200000101a0 */
[C---:B------:R-:W-:Y:S01]  /*5e90*/  FADD.FTZ R12, -R141.reuse, R12 ;  /* 0x0000000c8d0c7221 */ /* 0x040fe20000010100 */
[----:B------:R-:W-:Y:S01]  /*5ea0*/  FMUL.FTZ R29, R234, R29 ;  /* 0x0000001dea1d7220 */ /* 0x000fe20000410000 */
[----:B------:R-:W-:Y:S01]  /*5eb0*/  FADD.FTZ R25, -R141, R25 ;  /* 0x000000198d197221 */ /* 0x000fe20000010100 */
[----:B------:R-:W-:Y:S01]  /*5ec0*/  FMUL.FTZ R7, R4, UR15 ;  /* 0x0000000f04077c20 */ /* 0x000fe20008410000 */
[----:B------:R-:W-:Y:S01]  /*5ed0*/  FFMA.FTZ R4, -R150, R150, 1 ;  /* 0x3f80000096047423 */ /* 0x000fe20000010196 */
[----:B----4-:R-:W-:Y:S01]  /*5ee0*/  FFMA.FTZ R0, -R162, R162, 1 ;  /* 0x3f800000a2007423 */ /* 0x010fe200000101a2 */
[----:B------:R-:W-:Y:S01]  /*5ef0*/  FMUL.FTZ R12, R242, R12 ;  /* 0x0000000cf20c7220 */ /* 0x000fe20000410000 */
[----:B------:R-:W-:Y:S01]  /*5f00*/  FMUL.FTZ R7, R6, R7 ;  /* 0x0000000706077220 */ /* 0x000fe20000410000 */
[----:B------:R-:W-:Y:S01]  /*5f10*/  FMUL.FTZ R4, R4, UR15 ;  /* 0x0000000f04047c20 */ /* 0x000fe20008410000 */
[----:B------:R-:W-:Y:S01]  /*5f20*/  FFMA.FTZ R6, -R153, R153, 1 ;  /* 0x3f80000099067423 */ /* 0x000fe20000010199 */
[----:B------:R-:W-:Y:S01]  /*5f30*/  FMUL.FTZ R0, R0, UR15 ;  /* 0x0000000f00007c20 */ /* 0x000fe20008410000 */
[----:B------:R-:W-:Y:S01]  /*5f40*/  FMUL.FTZ R25, R237, R25 ;  /* 0x00000019ed197220 */ /* 0x000fe20000410000 */
[----:B------:R-:W-:Y:S01]  /*5f50*/  FMUL.FTZ R22, R22, R4 ;  /* 0x0000000416167220 */ /* 0x000fe20000410000 */
[----:B------:R-:W-:Y:S01]  /*5f60*/  FFMA.FTZ R4, -R145, R145, 1 ;  /* 0x3f80000091047423 */ /* 0x000fe20000010191 */
[----:B------:R-:W-:Y:S01]  /*5f70*/  F2FP.BF16.F32.PACK_AB R5, R19, R7 ;  /* 0x000000071305723e */ /* 0x000fe200000010ff */
[----:B------:R-:W-:Y:S01]  /*5f80*/  FFMA.FTZ R7, -R166, R166, 1 ;  /* 0x3f800000a6077423 */ /* 0x000fe200000101a6 */
[----:B------:R-:W-:Y:S01]  /*5f90*/  FMUL.FTZ R6, R6, UR15 ;  /* 0x0000000f06067c20 */ /* 0x000fe20008410000 */
[----:B------:R-:W-:Y:S01]  /*5fa0*/  FMUL.FTZ R4, R4, UR15 ;  /* 0x0000000f04047c20 */ /* 0x000fe20008410000 */
[----:B------:R-:W-:Y:S01]  /*5fb0*/  FMUL.FTZ R19, R246, R8 ;  /* 0x00000008f6137220 */ /* 0x000fe20000410000 */
[----:B------:R-:W-:Y:S01]  /*5fc0*/  FMUL.FTZ R7, R7, UR15 ;  /* 0x0000000f07077c20 */ /* 0x000fe20008410000 */
[----:B------:R-:W-:Y:S01]  /*5fd0*/  FFMA.FTZ R8, -R168, R168, 1 ;  /* 0x3f800000a8087423 */ /* 0x000fe200000101a8 */
[----:B------:R-:W-:Y:S01]  /*5fe0*/  FMUL.FTZ R16, R35, R4 ;  /* 0x0000000423107220 */ /* 0x000fe20000410000 */
[----:B------:R-:W-:Y:S01]  /*5ff0*/  IADD3 R4, PT, PT, R144, R32, RZ ;  /* 0x0000002090047210 */ /* 0x000fe20007ffe0ff */
[----:B------:R-:W-:Y:S01]  /*6000*/  FMUL.FTZ R17, R23, R6 ;  /* 0x0000000617117220 */ /* 0x000fe20000410000 */
[----:B------:R-:W-:Y:S01]  /*6010*/  FMUL.FTZ R8, R8, UR15 ;  /* 0x0000000f08087c20 */ /* 0x000fe20008410000 */
[----:B------:R-:W-:Y:S01]  /*6020*/  FFMA.FTZ R6, -R165, R165, 1 ;  /* 0x3f800000a5067423 */ /* 0x000fe200000101a5 */
[----:B------:R-:W-:Y:S01]  /*6030*/  FADD.FTZ R15, -R140, R15 ;  /* 0x0000000f8c0f7221 */ /* 0x000fe20000010100 */
[----:B------:R3:W-:Y:S01]  /*6040*/  STS [R4+0xf000], R20 ;  /* 0x00f0001404007388 */ /* 0x0007e20000000800 */
[----:B------:R-:W-:Y:S01]  /*6050*/  F2FP.BF16.F32.PACK_AB R17, R17, R22 ;  /* 0x000000161111723e */ /* 0x000fe200000010ff */
[----:B------:R-:W-:Y:S01]  /*6060*/  FMUL.FTZ R22, R19, R8 ;  /* 0x0000000813167220 */ /* 0x000fe20000410000 */
[----:B------:R-:W-:Y:S02]  /*6070*/  FMUL.FTZ R6, R6, UR15 ;  /* 0x0000000f06067c20 */ /* 0x000fe40008410000 */
[----:B------:R4:W-:Y:S01]  /*6080*/  STS [R4+0xf400], R5 ;  /* 0x00f4000504007388 */ /* 0x0009e20000000800 */
[----:B------:R-:W-:Y:S01]  /*6090*/  FADD.FTZ R28, -R141, R28 ;  /* 0x0000001c8d1c7221 */ /* 0x000fe20000010100 */
[----:B------:R-:W-:Y:S01]  /*60a0*/  FADD.FTZ R10, -R140, R10 ;  /* 0x0000000a8c0a7221 */ /* 0x000fe20000010100 */
[----:B------:R-:W-:Y:S01]  /*60b0*/  FMUL.FTZ R19, R12, R6 ;  /* 0x000000060c137220 */ /* 0x000fe20000410000 */
[----:B------:R-:W-:Y:S01]  /*60c0*/  FFMA.FTZ R6, -R152, R152, 1 ;  /* 0x3f80000098067423 */ /* 0x000fe20000010198 */
[----:B------:R-:W-:Y:S01]  /*60d0*/  FADD.FTZ R14, -R140, R14 ;  /* 0x0000000e8c0e7221 */ /* 0x000fe20000010100 */
[----:B------:R-:W-:Y:S01]  /*60e0*/  FMUL.FTZ R15, R247, R15 ;  /* 0x0000000ff70f7220 */ /* 0x000fe20000410000 */
[----:B------:R-:W-:Y:S01]  /*60f0*/  FMUL.FTZ R28, R236, R28 ;  /* 0x0000001cec1c7220 */ /* 0x000fe20000410000 */
[----:B------:R-:W-:Y:S01]  /*6100*/  FMUL.FTZ R6, R6, UR15 ;  /* 0x0000000f06067c20 */ /* 0x000fe20008410000 */
[----:B------:R-:W-:Y:S01]  /*6110*/  FMUL.FTZ R10, R251, R10 ;  /* 0x0000000afb0a7220 */ /* 0x000fe20000410000 */
[----:B------:R-:W-:Y:S01]  /*6120*/  FMUL.FTZ R14, R249, R14 ;  /* 0x0000000ef90e7220 */ /* 0x000fe20000410000 */
[----:B------:R-:W-:Y:S01]  /*6130*/  FADD.FTZ R11, -R140, R11 ;  /* 0x0000000b8c0b7221 */ /* 0x000fe20000010100 */
[----:B------:R-:W-:Y:S01]  /*6140*/  FMUL.FTZ R28, R28, R6 ;  /* 0x000000061c1c7220 */ /* 0x000fe20000410000 */
[----:B------:R-:W-:Y:S01]  /*6150*/  FFMA.FTZ R6, -R233, R233, 1 ;  /* 0x3f800000e9067423 */ /* 0x000fe200000101e9 */
[----:B------:R-:W-:Y:S01]  /*6160*/  FADD.FTZ R30, -R140, R30 ;  /* 0x0000001e8c1e7221 */ /* 0x000fe20000010100 */
[----:B------:R-:W-:Y:S01]  /*6170*/  FMUL.FTZ R11, R250, R11 ;  /* 0x0000000bfa0b7220 */ /* 0x000fe20000410000 */
[----:B------:R-:W-:Y:S01]  /*6180*/  FADD.FTZ R24, -R141, R24 ;  /* 0x000000188d187221 */ /* 0x000fe20000010100 */
[----:B------:R-:W-:Y:S01]  /*6190*/  FMUL.FTZ R6, R6, UR15 ;  /* 0x0000000f06067c20 */ /* 0x000fe20008410000 */
[----:B------:R-:W-:Y:S01]  /*61a0*/  FMUL.FTZ R30, R241, R30 ;  /* 0x0000001ef11e7220 */ /* 0x000fe20000410000 */
[----:B------:R-:W-:Y:S01]  /*61b0*/  FFMA.FTZ R8, -R161, R161, 1 ;  /* 0x3f800000a1087423 */ /* 0x000fe200000101a1 */
[----:B------:R-:W-:Y:S01]  /*61c0*/  FADD.FTZ R31, -R140, R31 ;  /* 0x0000001f8c1f7221 */ /* 0x000fe20000010100 */
[----:B---3--:R-:W-:Y:S01]  /*61d0*/  FMUL.FTZ R20, R9, R7 ;  /* 0x0000000709147220 */ /* 0x008fe20000410000 */
[----:B------:R-:W-:Y:S01]  /*61e0*/  FMUL.FTZ R9, R13, R0 ;  /* 0x000000000d097220 */ /* 0x000fe20000410000 */
[----:B------:R-:W-:Y:S01]  /*61f0*/  FFMA.FTZ R0, -R151, R151, 1 ;  /* 0x3f80000097007423 */ /* 0x000fe20000010197 */
[----:B------:R-:W-:Y:S01]  /*6200*/  FFMA.FTZ R7, -R155, R155, 1 ;  /* 0x3f8000009b077423 */ /* 0x000fe2000001019b */
[----:B----4-:R-:W-:Y:S01]  /*6210*/  FFMA.FTZ R5, -R232, R232, 1 ;  /* 0x3f800000e8057423 */ /* 0x010fe200000101e8 */
[----:B------:R-:W-:Y:S01]  /*6220*/  FMUL.FTZ R11, R11, R6 ;  /* 0x000000060b0b7220 */ /* 0x000fe20000410000 */
[----:B------:R-:W-:Y:S01]  /*6230*/  FMUL.FTZ R0, R0, UR15 ;  /* 0x0000000f00007c20 */ /* 0x000fe20008410000 */
[----:B------:R-:W-:Y:S01]  /*6240*/  FMUL.FTZ R7, R7, UR15 ;  /* 0x0000000f07077c20 */ /* 0x000fe20008410000 */
[----:B------:R-:W-:Y:S01]  /*6250*/  FMUL.FTZ R5, R5, UR15 ;  /* 0x0000000f05057c20 */ /* 0x000fe20008410000 */
[----:B------:R-:W-:Y:S01]  /*6260*/  F2FP.BF16.F32.PACK_AB R9, R9, R19 ;  /* 0x000000130909723e */ /* 0x000fe200000010ff */
[----:B------:R-:W-:Y:S01]  /*6270*/  FMUL.FTZ R13, R29, R0 ;  /* 0x000000001d0d7220 */ /* 0x000fe20000410000 */
[----:B------:R-:W-:Y:S01]  /*6280*/  F2FP.BF16.F32.PACK_AB R0, R20, R22 ;  /* 0x000000161400723e */ /* 0x000fe200000010ff */
[----:B------:R-:W-:Y:S01]  /*6290*/  FMUL.FTZ R12, R25, R7 ;  /* 0x00000007190c7220 */ /* 0x000fe20000410000 */
[----:B------:R-:W-:Y:S01]  /*62a0*/  FFMA.FTZ R7, -R235, R235, 1 ;  /* 0x3f800000eb077423 */ /* 0x000fe200000101eb */
[----:B------:R-:W-:Y:S01]  /*62b0*/  FMUL.FTZ R14, R14, R5 ;  /* 0x000000050e0e7220 */ /* 0x000fe20000410000 */
[----:B------:R-:W-:Y:S01]  /*62c0*/  FFMA.FTZ R5, -R163, R163, 1 ;  /* 0x3f800000a3057423 */ /* 0x000fe200000101a3 */
[----:B------:R3:W-:Y:S01]  /*62d0*/  STS [R144+0x10000], R0 ;  /* 0x0100000090007388 */ /* 0x0007e20000000800 */
[----:B------:R-:W-:Y:S01]  /*62e0*/  FMUL.FTZ R7, R7, UR15 ;  /* 0x0000000f07077c20 */ /* 0x000fe20008410000 */
[----:B------:R-:W-:Y:S01]  /*62f0*/  FADD.FTZ R6, -R140, R26 ;  /* 0x0000001a8c067221 */ /* 0x000fe20000010100 */
[----:B------:R-:W-:Y:S01]  /*6300*/  FMUL.FTZ R24, R238, R24 ;  /* 0x00000018ee187220 */ /* 0x000fe20000410000 */
[----:B------:R-:W-:Y:S01]  /*6310*/  FMUL.FTZ R8, R8, UR15 ;  /* 0x0000000f08087c20 */ /* 0x000fe20008410000 */
[----:B------:R-:W-:Y:S01]  /*6320*/  FMUL.FTZ R19, R10, R7 ;  /* 0x000000070a137220 */ /* 0x000fe20000410000 */
[----:B------:R-:W-:Y:S01]  /*6330*/  FMUL.FTZ R7, R5, UR15 ;  /* 0x0000000f05077c20 */ /* 0x000fe20008410000 */
[----:B------:R-:W-:Y:S01]  /*6340*/  FMUL.FTZ R6, R244, R6 ;  /* 0x00000006f4067220 */ /* 0x000fe20000410000 */
[----:B------:R-:W-:Y:S01]  /*6350*/  FMUL.FTZ R31, R239, R31 ;  /* 0x0000001fef1f7220 */ /* 0x000fe20000410000 */
[----:B------:R-:W-:Y:S01]  /*6360*/  FMUL.FTZ R24, R24, R8 ;  /* 0x0000000818187220 */ /* 0x000fe20000410000 */
[----:B------:R-:W-:Y:S01]  /*6370*/  FADD.FTZ R27, -R140, R27 ;  /* 0x0000001b8c1b7221 */ /* 0x000fe20000010100 */
[----:B------:R-:W-:Y:S01]  /*6380*/  F2FP.BF16.F32.PACK_AB R16, R16, R34 ;  /* 0x000000221010723e */ /* 0x000fe200000010ff */
[----:B------:R-:W4:Y:S01]  /*6390*/  LDL.LU.64 R170, [R1] ;  /* 0x0000000001aa7983 */ /* 0x000f220000300a00 */
[----:B------:R-:W-:Y:S01]  /*63a0*/  F2FP.BF16.F32.PACK_AB R13, R13, R28 ;  /* 0x0000001c0d0d723e */ /* 0x000fe200000010ff */
[----:B------:R-:W-:Y:S01]  /*63b0*/  FMUL.FTZ R27, R243, R27 ;  /* 0x0000001bf31b7220 */ /* 0x000fe20000410000 */
[----:B------:R-:W-:Y:S01]  /*63c0*/  F2FP.BF16.F32.PACK_AB R12, R12, R24 ;  /* 0x000000180c0c723e */ /* 0x000fe200000010ff */
[----:B------:R-:W1:Y:S01]  /*63d0*/  LDC R160, c[0x0][0x44c] ;  /* 0x00011300ffa07b82 */ /* 0x000e620000000800 */
[----:B------:R-:W-:Y:S01]  /*63e0*/  LOP3.LUT R246, R227, 0x18, RZ, 0xc0, !PT ;  /* 0x00000018e3f67812 */ /* 0x000fe200078ec0ff */
[----:B------:R-:W-:Y:S01]  /*63f0*/  FMUL.FTZ R7, R27, R7 ;  /* 0x000000071b077220 */ /* 0x000fe20000410000 */
[----:B---3--:R-:W-:Y:S04]  /*6400*/  FFMA.FTZ R0, -R231, R231, 1 ;  /* 0x3f800000e7007423 */ /* 0x008fe800000101e7 */
[----:B------:R-:W-:Y:S04]  /*6410*/  FMUL.FTZ R0, R0, UR15 ;  /* 0x0000000f00007c20 */ /* 0x000fe80008410000 */
[----:B------:R-:W-:Y:S01]  /*6420*/  FMUL.FTZ R15, R15, R0 ;  /* 0x000000000f0f7220 */ /* 0x000fe20000410000 */
[----:B------:R-:W-:Y:S04]  /*6430*/  FFMA.FTZ R0, -R164, R164, 1 ;  /* 0x3f800000a4007423 */ /* 0x000fe800000101a4 */
[----:B------:R-:W-:Y:S01]  /*6440*/  FMUL.FTZ R10, R0, UR15 ;  /* 0x0000000f000a7c20 */ /* 0x000fe20008410000 */
[----:B------:R-:W-:Y:S03]  /*6450*/  FFMA.FTZ R0, -R157, R157, 1 ;  /* 0x3f8000009d007423 */ /* 0x000fe6000001019d */
[----:B------:R-:W-:Y:S01]  /*6460*/  FMUL.FTZ R10, R6, R10 ;  /* 0x0000000a060a7220 */ /* 0x000fe20000410000 */
[----:B------:R-:W-:Y:S01]  /*6470*/  FMUL.FTZ R5, R0, UR15 ;  /* 0x0000000f00057c20 */ /* 0x000fe20008410000 */
[----:B------:R-:W-:Y:S01]  /*6480*/  FFMA.FTZ R6, -R156, R156, 1 ;  /* 0x3f8000009c067423 */ /* 0x000fe2000001019c */
[--C-:B------:R-:W-:Y:S02]  /*6490*/  SHF.R.U32.HI R0, RZ, 0x4, R228.reuse ;  /* 0x00000004ff007819 */ /* 0x100fe400000116e4 */
[----:B------:R-:W-:Y:S01]  /*64a0*/  FMUL.FTZ R30, R30, R5 ;  /* 0x000000051e1e7220 */ /* 0x000fe20000410000 */
[----:B------:R-:W-:Y:S01]  /*64b0*/  F2FP.BF16.F32.PACK_AB R5, R11, R19 ;  /* 0x000000130b05723e */ /* 0x000fe200000010ff */
[----:B------:R-:W-:Y:S01]  /*64c0*/  FMUL.FTZ R6, R6, UR15 ;  /* 0x0000000f06067c20 */ /* 0x000fe20008410000 */
[----:B------:R-:W-:Y:S02]  /*64d0*/  F2FP.BF16.F32.PACK_AB R7, R7, R10 ;  /* 0x0000000a0707723e */ /* 0x000fe400000010ff */
[----:B------:R-:W-:Y:S01]  /*64e0*/  LOP3.LUT R163, R0, 0x8, RZ, 0xc0, !PT ;  /* 0x0000000800a37812 */ /* 0x000fe200078ec0ff */
[----:B------:R3:W-:Y:S01]  /*64f0*/  STS [R144+0x10400], R5 ;  /* 0x0104000590007388 */ /* 0x0007e20000000800 */
[----:B------:R-:W-:Y:S01]  /*6500*/  FMUL.FTZ R8, R31, R6 ;  /* 0x000000061f087220 */ /* 0x000fe20000410000 */
[----:B------:R-:W-:Y:S03]  /*6510*/  F2FP.BF16.F32.PACK_AB R6, R15, R14 ;  /* 0x0000000e0f06723e */ /* 0x000fe600000010ff */
[----:B------:R-:W-:Y:S01]  /*6520*/  STS [R4+0x10000], R9 ;  /* 0x0100000904007388 */ /* 0x000fe20000000800 */
[----:B------:R-:W-:Y:S02]  /*6530*/  LOP3.LUT R0, R163, 0x10, R228, 0xf8, !PT ;  /* 0x00000010a3007812 */ /* 0x000fe400078ef8e4 */
[----:B------:R-:W-:Y:S02]  /*6540*/  F2FP.BF16.F32.PACK_AB R8, R8, R30 ;  /* 0x0000001e0808723e */ /* 0x000fe400000010ff */
[----:B------:R-:W-:Y:S01]  /*6550*/  STS [R4+0x10400], R6 ;  /* 0x0104000604007388 */ /* 0x000fe20000000800 */
[--C-:B------:R-:W-:Y:S04]  /*6560*/  LOP3.LUT R0, R0, 0xc0, R229.reuse, 0xf8, !PT ;  /* 0x000000c000007812 */ /* 0x100fe800078ef8e5 */
[----:B------:R-:W-:Y:S01]  /*6570*/  STS [R2+-0x4000], R21 ;  /* 0xffc0001502007388 */ /* 0x000fe20000000800 */
[----:B------:R-:W-:Y:S04]  /*6580*/  LOP3.LUT R0, R0, 0x18, R230, 0x78, !PT ;  /* 0x0000001800007812 */ /* 0x000fe800078e78e6 */
[----:B------:R-:W-:Y:S01]  /*6590*/  STS [R2+-0x3c00], R17 ;  /* 0xffc4001102007388 */ /* 0x000fe20000000800 */
[----:B------:R-:W-:Y:S04]  /*65a0*/  LOP3.LUT R0, R0, 0x120, R229, 0xf8, !PT ;  /* 0x0000012000007812 */ /* 0x000fe800078ef8e5 */
[----:B------:R-:W-:Y:S02]  /*65b0*/  LEA R0, R0, UR4, 0x1 ;  /* 0x0000000400007c11 */ /* 0x000fe4000f8e08ff */
[----:B---3--:R-:W-:Y:S05]  /*65c0*/  IADD3 R5, PT, PT, R32, R2, RZ ;  /* 0x0000000220057210 */ /* 0x008fea0007ffe0ff */
[----:B------:R-:W-:Y:S05]  /*65d0*/  STS [R5+-0x4000], R18 ;  /* 0xffc0001205007388 */ /* 0x000fea0000000800 */
[----:B------:R-:W-:Y:S05]  /*65e0*/  STS [R5+-0x3c00], R16 ;  /* 0xffc4001005007388 */ /* 0x000fea0000000800 */
[----:B------:R-:W-:Y:S05]  /*65f0*/  STS [R2+-0x3000], R12 ;  /* 0xffd0000c02007388 */ /* 0x000fea0000000800 */
[----:B------:R-:W-:Y:S05]  /*6600*/  STS [R2+-0x2c00], R7 ;  /* 0xffd4000702007388 */ /* 0x000fea0000000800 */
[----:B------:R-:W-:Y:S05]  /*6610*/  STS [R5+-0x3000], R13 ;  /* 0xffd0000d05007388 */ /* 0x000fea0000000800 */
[----:B------:R-:W-:Y:S01]  /*6620*/  STS [R5+-0x2c00], R8 ;  /* 0xffd4000805007388 */ /* 0x000fe20000000800 */
[----:B------:R-:W-:Y:S06]  /*6630*/  BAR.SYNC.DEFER_BLOCKING 0x0 ;  /* 0x0000000000007b1d */ /* 0x000fec0000010000 */
[----:B------:R-:W-:Y:S05]  /*6640*/  LDSM.16.MT88.4 R4, [R3+UR4+0x13000] ;  /* 0x013000040304783b */ /* 0x000fea0008004200 */
[----:B------:R-:W3:Y:S05]  /*6650*/  LDSM.16.MT88.4 R8, [R0+0x6000] ;  /* 0x006000000008783b */ /* 0x000eea0000004200 */
[----:B------:R-:W1:Y:S05]  /*6660*/  LDSM.16.MT88.4 R12, [R3+UR4+0x15000] ;  /* 0x01500004030c783b */ /* 0x000e6a0008004200 */
[----:B------:R-:W1:Y:S05]  /*6670*/  LDSM.16.MT88.4 R16, [R0+0x7000] ;  /* 0x007000000010783b */ /* 0x000e6a0000004200 */
[----:B------:R-:W1:Y:S05]  /*6680*/  LDSM.16.MT88.4 R20, [R0+0x8000] ;  /* 0x008000000014783b */ /* 0x000e6a0000004200 */
[----:B------:R-:W-:Y:S05]  /*6690*/  LDSM.16.MT88.4 R24, [R3+UR4+0x13800] ;  /* 0x013800040318783b */ /* 0x000fea0008004200 */
[----:B------:R-:W1:Y:S05]  /*66a0*/  LDSM.16.MT88.4 R28, [R0+0x6400] ;  /* 0x00640000001c783b */ /* 0x000e6a0000004200 */
[----:B------:R-:W1:Y:S05]  /*66b0*/  LDSM.16.MT88.4 R32, [R3+UR4+0x15800] ;  /* 0x015800040320783b */ /* 0x000e6a0008004200 */
[----:B--2---:R-:W2:Y:S01]  /*66c0*/  LDSM.16.MT88.4 R132, [R0+0x7400] ;  /* 0x007400000084783b */ /* 0x004ea20000004200 */
[-C--:B---3--:R-:W-:Y:S04]  /*66d0*/  HMMA.16816.F32.BF16 R36, R4, R8.reuse, R36 ;  /* 0x000000080424723c */ /* 0x088fe80000041824 */
[----:B------:R-:W-:Y:S01]  /*66e0*/  LDSM.16.MT88.4 R136, [R0+0x6c00] ;  /* 0x006c00000088783b */ /* 0x000fe20000004200 */
[----:B-1----:R-:W-:Y:S04]  /*66f0*/  IMAD R231, R160, UR8, RZ ;  /* 0x00000008a0e77c24 */ /* 0x002fe8000f8e02ff */
[----:B------:R-:W-:Y:S01]  /*6700*/  LDSM.16.MT88.4 R140, [R3+UR4+0x16800] ;  /* 0x01680004038c783b */ /* 0x000fe20008004200 */
[C---:B------:R-:W-:Y:S04]  /*6710*/  HMMA.16816.F32.BF16 R40, R12.reuse, R8, R40 ;  /* 0x000000080c28723c */ /* 0x040fe80000041828 */
[----:B------:R-:W-:Y:S01]  /*6720*/  LDSM.16.MT88.4 R144, [R0+0x7c00] ;  /* 0x007c00000090783b */ /* 0x000fe20000004200 */
[----:B------:R-:W-:Y:S03]  /*6730*/  LEA R2, -R231, RZ, 0x6 ;  /* 0x000000ffe7027211 */ /* 0x000fe600078e31ff */
[-C--:B------:R-:W-:Y:S08]  /*6740*/  HMMA.16816.F32.BF16 R44, R12, R10.reuse, R44 ;  /* 0x0000000a0c2c723c */ /* 0x080ff0000004182c */
[C---:B------:R-:W-:Y:S01]  /*6750*/  HMMA.16816.F32.BF16 R48, R4.reuse, R10, R48 ;  /* 0x0000000a0430723c */ /* 0x040fe20000041830 */
[----:B------:R-:W1:Y:S07]  /*6760*/  LDSM.16.MT88.4 R8, [R0+0x8400] ;  /* 0x008400000008783b */ /* 0x000e6e0000004200 */
[-C--:B------:R-:W-:Y:S08]  /*6770*/  HMMA.16816.F32.BF16 R52, R4, R16.reuse, R52 ;  /* 0x000000100434723c */ /* 0x080ff00000041834 */
[C---:B------:R-:W-:Y:S08]  /*6780*/  HMMA.16816.F32.BF16 R56, R12.reuse, R16, R56 ;  /* 0x000000100c38723c */ /* 0x040ff00000041838 */
[-C--:B------:R-:W-:Y:S08]  /*6790*/  HMMA.16816.F32.BF16 R60, R12, R18.reuse, R60 ;  /* 0x000000120c3c723c */ /* 0x080ff0000004183c */
[C---:B------:R-:W-:Y:S01]  /*67a0*/  HMMA.16816.F32.BF16 R64, R4.reuse, R18, R64 ;  /* 0x000000120440723c */ /* 0x040fe20000041840 */
[----:B------:R-:W-:Y:S07]  /*67b0*/  LDSM.16.MT88.4 R16, [R3+UR4+0x16000] ;  /* 0x016000040310783b */ /* 0x000fee0008004200 */
[-C--:B------:R-:W-:Y:S08]  /*67c0*/  HMMA.16816.F32.BF16 R68, R4, R20.reuse, R68 ;  /* 0x000000140444723c */ /* 0x080ff00000041844 */
[C---:B------:R-:W-:Y:S08]  /*67d0*/  HMMA.16816.F32.BF16 R72, R12.reuse, R20, R72 ;  /* 0x000000140c48723c */ /* 0x040ff00000041848 */
[-C--:B------:R-:W-:Y:S01]  /*67e0*/  HMMA.16816.F32.BF16 R76, R12, R22.reuse, R76 ;  /* 0x000000160c4c723c */ /* 0x080fe2000004184c */
[----:B------:R-:W-:Y:S07]  /*67f0*/  LDSM.16.MT88.4 R12, [R0+0x6800] ;  /* 0x00680000000c783b */ /* 0x000fee0000004200 */
[----:B------:R-:W-:Y:S01]  /*6800*/  HMMA.16816.F32.BF16 R80, R4, R22, R80 ;  /* 0x000000160450723c */ /* 0x000fe20000041850 */
[----:B------:R-:W3:Y:S05]  /*6810*/  LDSM.16.MT88.4 R4, [R3+UR4+0x14000] ;  /* 0x014000040304783b */ /* 0x000eea0008004200 */
[----:B------:R-:W4:Y:S02]  /*6820*/  LDSM.16.MT88.4 R20, [R0+0x7800] ;  /* 0x007800000014783b */ /* 0x000f240000004200 */
[-C--:B------:R-:W-:Y:S08]  /*6830*/  HMMA.16816.F32.BF16 R36, R24, R28.reuse, R36 ;  /* 0x0000001c1824723c */ /* 0x080ff00000041824 */
[C---:B------:R-:W-:Y:S08]  /*6840*/  HMMA.16816.F32.BF16 R40, R32.reuse, R28, R40 ;  /* 0x0000001c2028723c */ /* 0x040ff00000041828 */
[-C--:B------:R-:W-:Y:S08]  /*6850*/  HMMA.16816.F32.BF16 R44, R32, R30.reuse, R44 ;  /* 0x0000001e202c723c */ /* 0x080ff0000004182c */
[C---:B------:R-:W-:Y:S01]  /*6860*/  HMMA.16816.F32.BF16 R48, R24.reuse, R30, R48 ;  /* 0x0000001e1830723c */ /* 0x040fe20000041830 */
[----:B------:R-:W4:Y:S07]  /*6870*/  LDSM.16.MT88.4 R28, [R0+0x8800] ;  /* 0x00880000001c783b */ /* 0x000f2e0000004200 */
[-C--:B--2---:R-:W-:Y:S08]  /*6880*/  HMMA.16816.F32.BF16 R52, R24, R132.reuse, R52 ;  /* 0x000000841834723c */ /* 0x084ff00000041834 */
[C---:B------:R-:W-:Y:S08]  /*6890*/  HMMA.16816.F32.BF16 R56, R32.reuse, R132, R56 ;  /* 0x000000842038723c */ /* 0x040ff00000041838 */
[-C--:B------:R-:W-:Y:S08]  /*68a0*/  HMMA.16816.F32.BF16 R60, R32, R134.reuse, R60 ;  /* 0x00000086203c723c */ /* 0x080ff0000004183c */
[C---:B------:R-:W-:Y:S01]  /*68b0*/  HMMA.16816.F32.BF16 R64, R24.reuse, R134, R64 ;  /* 0x000000861840723c */ /* 0x040fe20000041840 */
[----:B------:R-:W2:Y:S07]  /*68c0*/  LDSM.16.MT88.4 R132, [R3+UR4+0x14800] ;  /* 0x014800040384783b */ /* 0x000eae0008004200 */
[-C--:B-1----:R-:W-:Y:S08]  /*68d0*/  HMMA.16816.F32.BF16 R68, R24, R8.reuse, R68 ;  /* 0x000000081844723c */ /* 0x082ff00000041844 */
[C---:B------:R-:W-:Y:S08]  /*68e0*/  HMMA.16816.F32.BF16 R72, R32.reuse, R8, R72 ;  /* 0x000000082048723c */ /* 0x040ff00000041848 */
[-C--:B------:R-:W-:Y:S01]  /*68f0*/  HMMA.16816.F32.BF16 R76, R32, R10.reuse, R76 ;  /* 0x0000000a204c723c */ /* 0x080fe2000004184c */
[----:B------:R-:W1:Y:S01]  /*6900*/  LDSM.16.MT88.4 R32, [R0+0x8c00] ;  /* 0x008c00000020783b */ /* 0x000e620000004200 */
        /* <DEDUP_REMOVED lines=14> */
[C---:B------:R-:W-:Y:S04]  /*69f0*/  LEA R5, P0, R2.reuse, R170, 0x2 ;  /* 0x000000aa02057211 */ /* 0x040fe800078010ff */
[-C--:B--2---:R-:W-:Y:S05]  /*6a00*/  HMMA.16816.F32.BF16 R36, R132, R136.reuse, R36 ;  /* 0x000000888424723c */ /* 0x084fea0000041824 */
[----:B------:R-:W-:Y:S02]  /*6a10*/  MOV R234, R5 ;  /* 0x0000000500ea7202 */ /* 0x000fe40000000f00 */
[----:B------:R-:W-:Y:S01]  /*6a20*/  LEA.HI.X.SX32 R4, R2, R171, 0x2, P0 ;  /* 0x000000ab02047211 */ /* 0x000fe200000f16ff */
[C---:B------:R-:W-:Y:S04]  /*6a30*/  HMMA.16816.F32.BF16 R40, R140.reuse, R136, R40 ;  /* 0x000000888c28723c */ /* 0x040fe80000041828 */
[----:B------:R-:W-:Y:S02]  /*6a40*/  MOV R235, R4 ;  /* 0x0000000400eb7202 */ /* 0x000fe40000000f00 */
[----:B------:R-:W-:Y:S02]  /*6a50*/  LOP3.LUT R2, R148, 0x1c0, RZ, 0xc0, !PT ;  /* 0x000001c094027812 */ /* 0x000fe400078ec0ff */
[-C--:B------:R-:W-:Y:S01]  /*6a60*/  HMMA.16816.F32.BF16 R44, R140, R138.reuse, R44 ;  /* 0x0000008a8c2c723c */ /* 0x080fe2000004182c */
[----:B------:R2:W-:Y:S07]  /*6a70*/  STL.64 [R1], R234 ;  /* 0x000000ea01007387 */ /* 0x0005ee0000100a00 */
        /* <DEDUP_REMOVED lines=20> */
[----:B------:R-:W-:Y:S02]  /*6bc0*/  ISETP.GE.AND P3, PT, R252, UR5, PT ;  /* 0x00000005fc007c0c */ /* 0x000fe4000bf66270 */
        /* <DEDUP_REMOVED lines=21> */
[----:B------:R1:W-:Y:S04]  /*6d20*/  STL.64 [R1+0x10], R8 ;  /* 0x0000100801007387 */ /* 0x0003e80000100a00 */
[----:B------:R-:W0:Y:S02]  /*6d30*/  LDGDEPBAR ;  /* 0x00000000000079af */ /* 0x000e240000000000 */
.L_x_525:
[----:B------:R3:W2:Y:S01]  /*6d40*/  LDL R6, [R1+0x1c] ;  /* 0x00001c0001067983 */ /* 0x0006a20000100800 */
        /* <DEDUP_REMOVED lines=8> */
[----:B------:R-:W-:Y:S01]  /*6dd0*/  ULOP3.LUT UR14, UR49, 0x1, URZ, 0xc0, !UPT ;  /* 0x00000001310e7892 */ /* 0x000fe2000f8ec0ff */
[----:B------:R-:W-:Y:S01]  /*6de0*/  LEA R168, P4, R168, R234, 0x2 ;  /* 0x000000eaa8a87211 */ /* 0x000fe200078810ff */
        /* <DEDUP_REMOVED lines=17> */
[----:B--2---:R-:W-:Y:S02]  /*6f00*/  @P3 LOP3.LUT R6, R4, 0x7, R5, 0xf8, !PT ;  /* 0x0000000704063812 */ /* 0x004fe400078ef805 */
[----:B------:R-:W-:Y:S02]  /*6f10*/  LOP3.LUT R4, R148, 0x200, RZ, 0xc0, !PT ;  /* 0x0000020094047812 */ /* 0x000fe400078ec0ff */
[----:B------:R-:W-:Y:S01]  /*6f20*/  LDSM.16.MT88.4 R148, [R0+0xb800] ;  /* 0x00b800000094783b */ /* 0x000fe20000004200 */
[----:B------:R-:W-:Y:S01]  /*6f30*/  @P3 IMAD.WIDE.U32 R232, R6, R7, UR60 ;  /* 0x0000003c06e83e25 */ /* 0x000fe2000f8e0007 */
[----:B------:R-:W-:Y:S01]  /*6f40*/  LOP3.LUT R4, R4, 0xc00, R229, 0xf8, !PT ;  /* 0x00000c0004047812 */ /* 0x000fe200078ef8e5 */
[----:B------:R-:W-:Y:S01]  /*6f50*/  @UP2 UMOV UR60, UR19 ;  /* 0x00000013003c2c82 */ /* 0x000fe20008000000 */
[----:B------:R-:W-:Y:S01]  /*6f60*/  @P3 STL [R1+0x1c], R6 ;  /* 0x00001c0601003387 */ /* 0x000fe20000100800 */
[----:B------:R-:W-:Y:S01]  /*6f70*/  @UP2 UMOV UR61, UR18 ;  /* 0x00000012003d2c82 */ /* 0x000fe20008000000 */
[----:B------:R-:W-:Y:S02]  /*6f80*/  LOP3.LUT R2, R4, R2, RZ, 0xfc, !PT ;  /* 0x0000000204027212 */ /* 0x000fe400078efcff */
[----:B------:R3:W2:Y:S02]  /*6f90*/  LDL R236, [R1+0x20] ;  /* 0x0000200001ec7983 */ /* 0x0006a40000100800 */
[----:B------:R-:W-:Y:S02]  /*6fa0*/  LEA R2, R2, UR4, 0x1 ;  /* 0x0000000402027c11 */ /* 0x000fe4000f8e08ff */
[----:B------:R3:W4:Y:S03]  /*6fb0*/  LDL R237, [R1+0x24] ;  /* 0x0000240001ed7983 */ /* 0x0007260000100800 */
[C---:B------:R-:W-:Y:S01]  /*6fc0*/  IMAD.IADD R161, R2.reuse, 0x1, R224 ;  /* 0x0000000102a17824 */ /* 0x040fe200078e02e0 */
[----:B------:R3:W5:Y:S01]  /*6fd0*/  LDL R238, [R1+0x28] ;  /* 0x0000280001ee7983 */ /* 0x0007620000100800 */
[C---:B------:R-:W-:Y:S03]  /*6fe0*/  VIADD R160, R2.reuse, 0xf040 ;  /* 0x0000f04002a07836 */ /* 0x040fe60000000000 */
[----:B------:R3:W3:Y:S04]  /*6ff0*/  LDL R239, [R1+0x2c] ;  /* 0x00002c0001ef7983 */ /* 0x0006e80000100800 */
[----:B------:R-:W1:Y:S04]  /*7000*/  LDSM.16.M88.4 R24, [R2+0xf000] ;  /* 0x00f000000218783b */ /* 0x000e680000000200 */
[----:B------:R-:W1:Y:S02]  /*7010*/  LDSM.16.M88.4 R32, [R161+0xf000] ;  /* 0x00f00000a120783b */ /* 0x000e640000000200 */
        /* <DEDUP_REMOVED lines=43> */
[----:B------:R-:W5:Y:S04]  /*72d0*/  LDSM.16.MT88.4 R136, [R0+0xc400] ;  /* 0x00c400000088783b */ /* 0x000f680000004200 */
        /* <DEDUP_REMOVED lines=14> */
[C---:B------:R-:W-:Y:S01]  /*73c0*/  HMMA.16816.F32.BF16 R4, R32.reuse, R132, R4 ;  /* 0x000000842004723c */ /* 0x040fe20000041804 */
[----:B--2---:R-:W2:Y:S07]  /*73d0*/  @P3 LDG.E R236, desc[UR38][R232.64+-0x60] ;  /* 0xffffa026e8ec3981 */ /* 0x004eae000c1e1900 */
[C---:B------:R-:W-:Y:S01]  /*73e0*/  HMMA.16816.F32.BF16 R8, R32.reuse, R134, R8 ;  /* 0x000000862008723c */ /* 0x040fe20000041808 */
[----:B----4-:R-:W4:Y:S04]  /*73f0*/  @P3 LDG.E R237, desc[UR38][R232.64+-0x80] ;  /* 0xffff8026e8ed3981 */ /* 0x010f28000c1e1900 */
[----:B-----5:R-:W5:Y:S03]  /*7400*/  @P3 LDG.E R238, desc[UR38][R232.64+-0xe0] ;  /* 0xffff2026e8ee3981 */ /* 0x020f66000c1e1900 */
[C---:B------:R-:W-:Y:S01]  /*7410*/  HMMA.16816.F32.BF16 R12, R32.reuse, R136, R12 ;  /* 0x00000088200c723c */ /* 0x040fe2000004180c */
[----:B---3--:R-:W3:Y:S04]  /*7420*/  @P3 LDG.E R239, desc[UR38][R232.64+-0x100] ;  /* 0xffff0026e8ef3981 */ /* 0x008ee8000c1e1900 */
[----:B------:R1:W1:Y:S03]  /*7430*/  LDSM.16.M88.4 R132, [R160+0x2000] ;  /* 0x00200000a084783b */ /* 0x0002660000000200 */
[C---:B------:R-:W-:Y:S01]  /*7440*/  HMMA.16816.F32.BF16 R16, R32.reuse, R138, R16 ;  /* 0x0000008a2010723c */ /* 0x040fe20000041810 */
[----:B------:R-:W1:Y:S07]  /*7450*/  LDSM.16.MT88.4 R136, [R0+0xc800] ;  /* 0x00c800000088783b */ /* 0x000e6e0000004200 */
[C---:B-1----:R-:W-:Y:S08]  /*7460*/  HMMA.16816.F32.BF16 R20, R32.reuse, R28, R20 ;  /* 0x0000001c2014723c */ /* 0x042ff00000041814 */
[----:B------:R-:W-:Y:S01]  /*7470*/  HMMA.16816.F32.BF16 R24, R32, R30, R24 ;  /* 0x0000001e2018723c */ /* 0x000fe20000041818 */
[----:B------:R-:W1:Y:S02]  /*7480*/  LDSM.16.MT88.4 R28, [R0+0xe800] ;  /* 0x00e80000001c783b */ /* 0x000e640000004200 */
[C---:B------:R-:W-:Y:S02]  /*7490*/  LEA R160, P4, R231.reuse, R154, 0x5 ;  /* 0x0000009ae7a07211 */ /* 0x040fe400078828ff */
[----:B------:R-:W-:Y:S02]  /*74a0*/  LDSM.16.M88.4 R32, [R162+0x2000] ;  /* 0x00200000a220783b */ /* 0x000fe40000000200 */
[C---:B------:R-:W-:Y:S03]  /*74b0*/  LEA.HI.X.SX32 R161, R231.reuse, R155, 0x5, P4 ;  /* 0x0000009be7a17211 */ /* 0x040fe600020f2eff */
[C---:B------:R-:W-:Y:S03]  /*74c0*/  IMAD.WIDE R170, R231.reuse, -0xc0, R160 ;  /* 0xffffff40e7aa7825 */ /* 0x040fe600078e02a0 */
[C---:B------:R-:W-:Y:S01]  /*74d0*/  LEA R152, P4, R231.reuse, R170, 0x5 ;  /* 0x000000aae7987211 */ /* 0x040fe200078828ff */
[C---:B------:R-:W-:Y:S05]  /*74e0*/  HMMA.16816.F32.BF16 R4, R132.reuse, R140, R4 ;  /* 0x0000008c8404723c */ /* 0x040fea0000041804 */
[C---:B------:R-:W-:Y:S02]  /*74f0*/  LEA.HI.X.SX32 R153, R231.reuse, R171, 0x5, P4 ;  /* 0x000000abe7997211 */ /* 0x040fe400020f2eff */
[C---:B------:R-:W-:Y:S01]  /*7500*/  LEA R150, P4, R231.reuse, R152, 0x5 ;  /* 0x00000098e7967211 */ /* 0x040fe200078828ff */
        /* <DEDUP_REMOVED lines=12> */
[C---:B------:R-:W-:Y:S05]  /*75d0*/  LEA.HI.X.SX32 R145, R231.reuse, R147, 0x5, P4 ;  /* 0x00000093e7917211 */ /* 0x040fea00020f2eff */
[----:B------:R-:W-:Y:S01]  /*75e0*/  HMMA.16816.F32.BF16 R24, R132, R30, R24 ;  /* 0x0000001e8418723c */ /* 0x000fe20000041818 */
[----:B------:R1:W1:Y:S07]  /*75f0*/  LDSM.16.MT88.4 R28, [R0+0xec00] ;  /* 0x00ec0000001c783b */ /* 0x00026e0000004200 */
[C---:B------:R-:W-:Y:S05]  /*7600*/  HMMA.16816.F32.BF16 R4, R32.reuse, R140, R4 ;  /* 0x0000008c2004723c */ /* 0x040fea0000041804 */
[C---:B------:R-:W-:Y:S03]  /*7610*/  LEA R140, P4, R231.reuse, R144, 0x5 ;  /* 0x00000090e78c7211 */ /* 0x040fe600078828ff */
[C---:B------:R-:W-:Y:S03]  /*7620*/  HMMA.16816.F32.BF16 R8, R32.reuse, R142, R8 ;  /* 0x0000008e2008723c */ /* 0x040fe60000041808 */
[C---:B------:R-:W-:Y:S01]  /*7630*/  LEA.HI.X.SX32 R141, R231.reuse, R145, 0x5, P4 ;  /* 0x00000091e78d7211 */ /* 0x040fe200020f2eff */
[C---:B-1----:R-:W-:Y:S04]  /*7640*/  VIADD R0, R220.reuse, 0xffffd000 ;  /* 0xffffd000dc007836 */ /* 0x042fe80000000000 */
[C---:B------:R-:W-:Y:S03]  /*7650*/  HMMA.16816.F32.BF16 R12, R32.reuse, R136, R12 ;  /* 0x00000088200c723c */ /* 0x040fe6000004180c */
[----:B------:R1:W-:Y:S01]  /*7660*/  REDG.E.ADD.F32.FTZ.RN.STRONG.GPU desc[UR38][R234.64], R4 ;  /* 0x00000004ea0079a6 */ /* 0x0003e2000c12f326 */
[C---:B------:R-:W-:Y:S03]  /*7670*/  IMAD.WIDE R142, R231.reuse, -0xc0, R140 ;  /* 0xffffff40e78e7825 */ /* 0x040fe600078e028c */
[----:B------:R1:W-:Y:S01]  /*7680*/  REDG.E.ADD.F32.FTZ.RN.STRONG.GPU desc[UR38][R168.64], R5 ;  /* 0x00000005a80079a6 */ /* 0x0003e2000c12f326 */
[C---:B------:R-:W-:Y:S03]  /*7690*/  HMMA.16816.F32.BF16 R16, R32.reuse, R138, R16 ;  /* 0x0000008a2010723c */ /* 0x040fe60000041810 */
[----:B------:R1:W-:Y:S01]  /*76a0*/  REDG.E.ADD.F32.FTZ.RN.STRONG.GPU desc[UR38][R166.64], R6 ;  /* 0x00000006a60079a6 */ /* 0x0003e2000c12f326 */
[C---:B------:R-:W-:Y:S01]  /*76b0*/  LEA R136, P4, R231.reuse, R142, 0x5 ;  /* 0x0000008ee7887211 */ /* 0x040fe200078828ff */
[----:B------:R-:W-:Y:S02]  /*76c0*/  @P0 VIADD R0, R220, 0x3000 ;  /* 0x00003000dc000836 */ /* 0x000fe40000000000 */
[----:B------:R1:W-:Y:S01]  /*76d0*/  REDG.E.ADD.F32.FTZ.RN.STRONG.GPU desc[UR38][R164.64], R7 ;  /* 0x00000007a40079a6 */ /* 0x0003e2000c12f326 */
[C---:B------:R-:W-:Y:S03]  /*76e0*/  HMMA.16816.F32.BF16 R20, R32.reuse, R28, R20 ;  /* 0x0000001c2014723c */ /* 0x040fe60000041814 */
[----:B------:R-:W-:Y:S01]  /*76f0*/  REDG.E.ADD.F32.FTZ.RN.STRONG.GPU desc[UR38][R158.64], R8 ;  /* 0x000000089e0079a6 */ /* 0x000fe2000c12f326 */
[C---:B------:R-:W-:Y:S02]  /*7700*/  LEA.HI.X.SX32 R137, R231.reuse, R143, 0x5, P4 ;  /* 0x0000008fe7897211 */ /* 0x040fe400020f2eff */
[C---:B------:R-:W-:Y:S01]  /*7710*/  LEA R134, P4, R231.reuse, R136, 0x5 ;  /* 0x00000088e7867211 */ /* 0x040fe200078828ff */
[----:B------:R-:W-:Y:S01]  /*7720*/  REDG.E.ADD.F32.FTZ.RN.STRONG.GPU desc[UR38][R156.64], R9 ;  /* 0x000000099c0079a6 */ /* 0x000fe2000c12f326 */
[----:B------:R-:W-:Y:S03]  /*7730*/  HMMA.16816.F32.BF16 R24, R32, R30, R24 ;  /* 0x0000001e2018723c */ /* 0x000fe60000041818 */
[----:B------:R-:W-:Y:S01]  /*7740*/  REDG.E.ADD.F32.FTZ.RN.STRONG.GPU desc[UR38][R154.64], R10 ;  /* 0x0000000a9a0079a6 */ /* 0x000fe2000c12f326 */
[C---:B------:R-:W-:Y:S02]  /*7750*/  LEA.HI.X.SX32 R135, R231.reuse, R137, 0x5, P4 ;  /* 0x00000089e7877211 */ /* 0x040fe400020f2eff */
[C---:B------:R-:W-:Y:S01]  /*7760*/  LEA R132, P4, R231.reuse, R134, 0x5 ;  /* 0x00000086e7847211 */ /* 0x040fe200078828ff */
[----:B------:R-:W-:Y:S03]  /*7770*/  REDG.E.ADD.F32.FTZ.RN.STRONG.GPU desc[UR38][R160.64], R11 ;  /* 0x0000000ba00079a6 */ /* 0x000fe6000c12f326 */
[C---:B------:R-:W-:Y:S01]  /*7780*/  LEA.HI.X.SX32 R133, R231.reuse, R135, 0x5, P4 ;  /* 0x00000087e7857211 */ /* 0x040fe200020f2eff */
        /* <DEDUP_REMOVED lines=13> */
[----:B------:R-:W-:Y:S04]  /*7860*/  LDSM.16.MT88.4 R8, [R220] ;  /* 0x00000000dc08783b */ /* 0x000fe80000004200 */
[----:B------:R-:W-:Y:S04]  /*7870*/  LDSM.16.MT88.4 R12, [R3+UR4+0x11000] ;  /* 0x01100004030c783b */ /* 0x000fe80008004200 */
[----:B------:R-:W-:Y:S04]  /*7880*/  LDSM.16.MT88.4 R16, [R220+0x1000] ;  /* 0x00100000dc10783b */ /* 0x000fe80000004200 */
[----:B------:R-:W-:Y:S04]  /*7890*/  LDSM.16.MT88.4 R32, [R3+UR4+0xf800] ;  /* 0x00f800040320783b */ /* 0x000fe80008004200 */
[----:B------:R-:W-:Y:S04]  /*78a0*/  LDSM.16.MT88.4 R20, [R220+0x400] ;  /* 0x00040000dc14783b */ /* 0x000fe80000004200 */
[----:B------:R-:W-:Y:S04]  /*78b0*/  LDSM.16.MT88.4 R136, [R220+0xc00] ;  /* 0x000c0000dc88783b */ /* 0x000fe80000004200 */
[----:B------:R-:W-:Y:S04]  /*78c0*/  LDSM.16.MT88.4 R140, [R3+UR4+0x12800] ;  /* 0x01280004038c783b */ /* 0x000fe80008004200 */
[----:B------:R-:W-:Y:S04]  /*78d0*/  LDSM.16.MT88.4 R144, [R220+0x2c00] ;  /* 0x002c0000dc90783b */ /* 0x000fe80000004200 */
[----:B--2---:R-:W-:Y:S04]  /*78e0*/  @P3 STL [R1+0x20], R236 ;  /* 0x000020ec01003387 */ /* 0x004fe80000100800 */
[----:B----4-:R-:W-:Y:S04]  /*78f0*/  @P3 STL [R1+0x24], R237 ;  /* 0x000024ed01003387 */ /* 0x010fe80000100800 */
[----:B-----5:R-:W-:Y:S04]  /*7900*/  @P3 STL [R1+0x28], R238 ;  /* 0x000028ee01003387 */ /* 0x020fe80000100800 */
[----:B---3--:R-:W-:Y:S01]  /*7910*/  @P3 STL [R1+0x2c], R239 ;  /* 0x00002cef01003387 */ /* 0x008fe20000100800 */
[C---:B------:R-:W-:Y:S04]  /*7920*/  LEA R28, P3, R231.reuse, R132, 0x5 ;  /* 0x00000084e71c7211 */ /* 0x040fe800078628ff */
[C---:B------:R-:W-:Y:S02]  /*7930*/  LEA.HI.X.SX32 R29, R231.reuse, R133, 0x5, P3 ;  /* 0x00000085e71d7211 */ /* 0x040fe400018f2eff */
[C---:B-1----:R-:W-:Y:S01]  /*7940*/  LEA R4, P3, R231.reuse, R28, 0x5 ;  /* 0x0000001ce7047211 */ /* 0x042fe200078628ff */
[----:B------:R-:W-:Y:S03]  /*7950*/  LDSM.16.MT88.4 R132, [R3+UR4+0x11800] ;  /* 0x011800040384783b */ /* 0x000fe60008004200 */
[C---:B------:R-:W-:Y:S01]  /*7960*/  LEA.HI.X.SX32 R5, R231.reuse, R29, 0x5, P3 ;  /* 0x0000001de7057211 */ /* 0x040fe200018f2eff */
[----:B------:R-:W-:Y:S01]  /*7970*/  REDG.E.ADD.F32.FTZ.RN.STRONG.GPU desc[UR38][R28.64+0x100], R25 ;  /* 0x000100191c0079a6 */ /* 0x000fe2000c12f326 */
[C---:B------:R-:W-:Y:S03]  /*7980*/  LEA R6, P3, R231.reuse, R4, 0x5 ;  /* 0x00000004e7067211 */ /* 0x040fe600078628ff */
[----:B------:R-:W-:Y:S01]  /*7990*/  REDG.E.ADD.F32.FTZ.RN.STRONG.GPU desc[UR38][R4.64+0x100], R26 ;  /* 0x0001001a040079a6 */ /* 0x000fe2000c12f326 */
[----:B------:R-:W-:Y:S03]  /*79a0*/  LEA.HI.X.SX32 R7, R231, R5, 0x5, P3 ;  /* 0x00000005e7077211 */ /* 0x000fe600018f2eff */
[----:B------:R-:W-:Y:S04]  /*79b0*/  LDSM.16.MT88.4 R28, [R220+0x2000] ;  /* 0x00200000dc1c783b */ /* 0x000fe80000004200 */
[----:B------:R-:W-:Y:S04]  /*79c0*/  REDG.E.ADD.F32.FTZ.RN.STRONG.GPU desc[UR38][R6.64+0x100], R27 ;  /* 0x0001001b060079a6 */ /* 0x000fe8000c12f326 */
[----:B------:R-:W1:Y:S04]  /*79d0*/  LDSM.16.MT88.4 R4, [R3+UR4+0xf000] ;  /* 0x00f000040304783b */ /* 0x000e680008004200 */
[----:B------:R-:W2:Y:S01]  /*79e0*/  LDSM.16.MT88.4 R24, [R220+0x1400] ;  /* 0x00140000dc18783b */ /* 0x000ea20000004200 */
        /* <DEDUP_REMOVED lines=15> */
[----:B------:R-:W3:Y:S04]  /*7ae0*/  LDSM.16.MT88.4 R4, [R3+UR4+0x10000] ;  /* 0x010000040304783b */ /* 0x000ee80008004200 */
[----:B------:R-:W-:Y:S03]  /*7af0*/  LDSM.16.MT88.4 R28, [R220+0x2800] ;  /* 0x00280000dc1c783b */ /* 0x000fe60000004200 */
        /* <DEDUP_REMOVED lines=13> */
[----:B------:R1:W5:Y:S07]  /*7bd0*/  LDSM.16.MT88.4 R132, [R220+0x1c00] ;  /* 0x001c0000dc84783b */ /* 0x00036e0000004200 */
[----:B------:R-:W-:Y:S08]  /*7be0*/  HMMA.16816.F32.BF16 R128, R32, R10, R128 ;  /* 0x0000000a2080723c */ /* 0x000ff00000041880 */
[-C--:B---3--:R-:W-:Y:S08]  /*7bf0*/  HMMA.16816.F32.BF16 R84, R4, R12.reuse, R84 ;  /* 0x0000000c0454723c */ /* 0x088ff00000041854 */
[C---:B------:R-:W-:Y:S04]  /*7c00*/  HMMA.16816.F32.BF16 R88, R16.reuse, R12, R88 ;  /* 0x0000000c1058723c */ /* 0x040fe80000041858 */
[----:B-1----:R-:W-:Y:S04]  /*7c10*/  IMAD.MOV.U32 R220, RZ, RZ, R0 ;  /* 0x000000ffffdc7224 */ /* 0x002fe800078e0000 */
        /* <DEDUP_REMOVED lines=9> */
[----:B------:R-:W-:Y:S08]  /*7cb0*/  HMMA.16816.F32.BF16 R128, R4, R30, R128 ;  /* 0x0000001e0480723c */ /* 0x000ff00000041880 */
[-C--:B--2---:R-:W-:Y:S08]  /*7cc0*/  HMMA.16816.F32.BF16 R84, R24, R136.reuse, R84 ;  /* 0x000000881854723c */ /* 0x084ff00000041854 */
        /* <DEDUP_REMOVED lines=184> */
.L_x_527:
[----:B------:R-:W2:Y:S01]  /*8850*/  LDCU.64 UR10, c[0x0][0x5c0] ;  /* 0x0000b800ff0a77ac */ /* 0x000ea20008000a00 */
[----:B------:R-:W-:-:S04]  /*8860*/  UIADD3 UR5, UPT, UPT, UR40, UR45, URZ ;  /* 0x0000002d28057290 */ /* 0x000fc8000fffe0ff */
[----:B--2---:R-:W-:Y:S02]  /*8870*/  UIMAD.WIDE.U32 UR18, UR5, UR10, URZ ;  /* 0x0000000a051272a5 */ /* 0x004fe4000f8e00ff */
[----:B------:R-:W-:-:S04]  /*8880*/  UIMAD UR5, UR5, UR11, URZ ;  /* 0x0000000b050572a4 */ /* 0x000fc8000f8e02ff */
[----:B------:R-:W-:-:S06]  /*8890*/  UIADD3 UR5, UPT, UPT, UR19, UR5, URZ ;  /* 0x0000000513057290 */ /* 0x000fcc000fffe0ff */
[----:B-1----:R-:W-:Y:S02]  /*88a0*/  MOV R4, UR5 ;  /* 0x0000000500047c02 */ /* 0x002fe40008000f00 */
.L_x_528:
        /* <DEDUP_REMOVED lines=12> */
.L_x_529:
[----:B------:R-:W1:Y:S01]  /*8970*/  LDCU.64 UR8, c[0x0][0x5c8] ;  /* 0x0000b900ff0877ac */ /* 0x000e620008000a00 */
[----:B------:R-:W-:-:S04]  /*8980*/  UIADD3 UR5, UPT, UPT, UR40, UR45, URZ ;  /* 0x0000002d28057290 */ /* 0x000fc8000fffe0ff */
[----:B-1----:R-:W-:Y:S02]  /*8990*/  UIMAD.WIDE.U32 UR20, UR5, UR8, URZ ;  /* 0x00000008051472a5 */ /* 0x002fe4000f8e00ff */
[----:B------:R-:W-:-:S04]  /*89a0*/  UIMAD UR5, UR5, UR9, URZ ;  /* 0x00000009050572a4 */ /* 0x000fc8000f8e02ff */
[----:B------:R-:W-:-:S06]  /*89b0*/  UIADD3 UR5, UPT, UPT, UR21, UR5, URZ ;  /* 0x0000000515057290 */ /* 0x000fcc000fffe0ff */
[----:B------:R-:W-:-:S07]  /*89c0*/  MOV R23, UR5 ;  /* 0x0000000500177c02 */ /* 0x000fce0008000f00 */
.L_x_530:
        /* <DEDUP_REMOVED lines=43> */
[----:B------:R-:W5:Y:S02]  /*8c80*/  LDCU.64 UR14, c[0x0][0x560] ;  /* 0x0000ac00ff0e77ac */ /* 0x000f640008000a00 */
[----:B------:R-:W3:Y:S01]  /*8c90*/  LDS.128 R12, [R0+0xd000] ;  /* 0x00d00000000c7984 */ /* 0x000ee20000000c00 */
[----:B------:R-:W-:Y:S02]  /*8ca0*/  IMAD.MOV.U32 R3, RZ, RZ, R20 ;  /* 0x000000ffff037224 */ /* 0x000fe400078e0014 */
[----:B------:R-:W-:-:S04]  /*8cb0*/  IMAD.WIDE.U32 R6, R228, UR10, R2 ;  /* 0x0000000ae4067c25 */ /* 0x000fc8000f8e0002 */
[----:B------:R-:W-:Y:S01]  /*8cc0*/  IMAD R3, R228, UR11, R7 ;  /* 0x0000000be4037c24 */ /* 0x000fe2000f8e0207 */
[----:B--2---:R-:W-:Y:S02]  /*8cd0*/  ISETP.GE.AND P2, PT, R246, UR17, PT ;  /* 0x00000011f6007c0c */ /* 0x004fe4000bf46270 */
[----:B------:R-:W-:Y:S02]  /*8ce0*/  ISETP.GE.AND P1, PT, R252, UR17, PT ;  /* 0x00000011fc007c0c */ /* 0x000fe4000bf26270 */
[----:B------:R-:W-:Y:S02]  /*8cf0*/  ISETP.GE.AND P0, PT, R57, UR17, PT ;  /* 0x0000001139007c0c */ /* 0x000fe4000bf06270 */
[----:B-----5:R-:W-:-:S04]  /*8d00*/  LEA R2, P4, R6, UR14, 0x1 ;  /* 0x0000000e06027c11 */ /* 0x020fc8000f8808ff */
[----:B------:R-:W-:-:S03]  /*8d10*/  LEA.HI.X R3, R6, UR15, R3, 0x1, P4 ;  /* 0x0000000f06037c11 */ /* 0x000fc6000a0f0c03 */
[----:B------:R-:W2:Y:S04]  /*8d20*/  @!P2 LDS.128 R8, [R0+0x9000] ;  /* 0x009000000008a984 */ /* 0x000ea80000000c00 */
[----:B----4-:R4:W-:Y:S04]  /*8d30*/  @!P1 STG.E.128 desc[UR38][R2.64+0x40], R16 ;  /* 0x0000401002009986 */ /* 0x0109e8000c101d26 */
[----:B---3--:R4:W-:Y:S04]  /*8d40*/  @!P0 STG.E.128 desc[UR38][R2.64+0x80], R12 ;  /* 0x0000800c02008986 */ /* 0x0089e8000c101d26 */
[----:B--2---:R4:W-:Y:S02]  /*8d50*/  @!P2 STG.E.128 desc[UR38][R2.64], R8 ;  /* 0x000000080200a986 */ /* 0x0049e4000c101d26 */
.L_x_532:
[----:B------:R-:W-:Y:S05]  /*8d60*/  BSYNC.RECONVERGENT B0 ;  /* 0x0000000000007941 */ /* 0x000fea0003800200 */
.L_x_531:
[----:B----4-:R2:W4:Y:S01]  /*8d70*/  LDS.128 R8, [R0+0xe000] ;  /* 0x00e0000000087984 */ /* 0x0105220000000c00 */
[----:B------:R-:W-:Y:S04]  /*8d80*/  BSSY.RECONVERGENT B0, `(.L_x_533) ;  /* 0x0000012000007945 */ /* 0x000fe80003800200 */
[----:B------:R-:W-:Y:S05]  /*8d90*/  @P5 BRA `(.L_x_534) ;  /* 0x0000000000405947 */ /* 0x000fea0003800000 */
[----:B------:R-:W5:Y:S01]  /*8da0*/  LDCU UR17, c[0x0][0x440] ;  /* 0x00008800ff1177ac */ /* 0x000f620008000800 */
[----:B------:R-:W-:Y:S01]  /*8db0*/  MOV R3, R20 ;  /* 0x0000001400037202 */ /* 0x000fe20000000f00 */
[----:B--23--:R-:W-:Y:S01]  /*8dc0*/  IMAD R0, R22, UR10, RZ ;  /* 0x0000000a16007c24 */ /* 0x00cfe2000f8e02ff */
[----:B------:R-:W2:Y:S01]  /*8dd0*/  LDCU.64 UR14, c[0x0][0x560] ;  /* 0x0000ac00ff0e77ac */ /* 0x000ea20008000a00 */
[----:B------:R-:W-:Y:S02]  /*8de0*/  IMAD.MOV.U32 R2, RZ, RZ, R4 ;  /* 0x000000ffff027224 */ /* 0x000fe400078e0004 */
[C---:B------:R-:W-:Y:S02]  /*8df0*/  IMAD R0, R21.reuse, UR11, R0 ;  /* 0x0000000b15007c24 */ /* 0x040fe4000f8e0200 */
[----:B------:R-:W-:-:S04]  /*8e00*/  IMAD.WIDE.U32 R4, R21, UR10, R2 ;  /* 0x0000000a15047c25 */ /* 0x000fc8000f8e0002 */
[----:B------:R-:W-:Y:S01]  /*8e10*/  IMAD.IADD R0, R0, 0x1, R5 ;  /* 0x0000000100007824 */ /* 0x000fe200078e0205 */
[----:B-----5:R-:W-:Y:S02]  /*8e20*/  ISETP.GE.AND P2, PT, R246, UR17, PT ;  /* 0x00000011f6007c0c */ /* 0x020fe4000bf46270 */
[----:B------:R-:W-:Y:S02]  /*8e30*/  ISETP.GE.AND P1, PT, R252, UR17, PT ;  /* 0x00000011fc007c0c */ /* 0x000fe4000bf26270 */
[----:B------:R-:W-:Y:S02]  /*8e40*/  ISETP.GE.AND P0, PT, R57, UR17, PT ;  /* 0x0000001139007c0c */ /* 0x000fe4000bf06270 */
[----:B--2---:R-:W-:-:S04]  /*8e50*/  LEA R2, P4, R4, UR14, 0x1 ;  /* 0x0000000e04027c11 */ /* 0x004fc8000f8808ff */
[----:B------:R-:W-:-:S05]  /*8e60*/  LEA.HI.X R3, R4, UR15, R0, 0x1, P4 ;  /* 0x0000000f04037c11 */ /* 0x000fca000a0f0c00 */
[----:B------:R2:W-:Y:S04]  /*8e70*/  @!P2 STG.E.128 desc[UR38][R2.64], R28 ;  /* 0x0000001c0200a986 */ /* 0x0005e8000c101d26 */
[----:B------:R2:W-:Y:S04]  /*8e80*/  @!P1 STG.E.128 desc[UR38][R2.64+0x40], R24 ;  /* 0x0000401802009986 */ /* 0x0005e8000c101d26 */
[----:B----4-:R2:W-:Y:S02]  /*8e90*/  @!P0 STG.E.128 desc[UR38][R2.64+0x80], R8 ;  /* 0x0000800802008986 */ /* 0x0105e4000c101d26 */
.L_x_534:
[----:B------:R-:W-:Y:S05]  /*8ea0*/  BSYNC.RECONVERGENT B0 ;  /* 0x0000000000007941 */ /* 0x000fea0003800200 */
.L_x_533:
        /* <DEDUP_REMOVED lines=25> */
.L_x_536:
[----:B------:R-:W-:Y:S05]  /*9040*/  BSYNC.RECONVERGENT B0 ;  /* 0x0000000000007941 */ /* 0x000fea0003800200 */
.L_x_535:
        /* <DEDUP_REMOVED lines=14> */
[----:B-1----:R3:W-:Y:S04]  /*9130*/  @!P2 STG.E.128 desc[UR38][R2.64], R52 ;  /* 0x000000340200a986 */ /* 0x0027e8000c101d26 */
[----:B------:R3:W-:Y:S04]  /*9140*/  @!P1 STG.E.128 desc[UR38][R2.64+0x40], R48 ;  /* 0x0000403002009986 */ /* 0x0007e8000c101d26 */
[----:B------:R3:W-:Y:S02]  /*9150*/  @!P0 STG.E.128 desc[UR38][R2.64+0x80], R44 ;  /* 0x0000802c02008986 */ /* 0x0007e4000c101d26 */
.L_x_501:
[----:B------:R-:W-:Y:S05]  /*9160*/  BSYNC.RECONVERGENT B1 ;  /* 0x0000000000017941 */ /* 0x000fea0003800200 */
.L_x_479:
        /* <DEDUP_REMOVED lines=11> */
.L_x_538:
        /* <DEDUP_REMOVED lines=14> */
.L_x_1719:


//--------------------- .text._ZN5flash44flash_bwd_dq_dk_dv_loop_seqk_parallel_kernelI23Flash_bwd_kernel_traitsILi96ELi64ELi128ELi8ELi2ELi4ELi4ELb1ELb0EN7cutlass10bfloat16_tE19Flash_kernel_traitsILi96ELi64ELi128ELi8ES3_EELb1ELb0ELb1ELb0ELb0ELb0ELb0EEEvNS_16Flash_bwd_paramsE --------------------------
	.section	.text._ZN5flash44flash_bwd_dq_dk_dv_loop_seqk_parallel_kernelI23Flash_bwd_kernel_traitsILi96ELi64ELi128ELi8ELi2ELi4ELi4ELb1ELb0EN7cutlass10bfloat16_tE19Flash_kernel_traitsILi96ELi64ELi128ELi8ES3_EELb1ELb0ELb1ELb0ELb0ELb0ELb0EEEvNS_16Flash_bwd_paramsE,"ax",@progbits
	.align	128
        .global         _ZN5flash44flash_bwd_dq_dk_dv_loop_seqk_parallel_kernelI23Flash_bwd_kernel_traitsILi96ELi64ELi128ELi8ELi2ELi4ELi4ELb1ELb0EN7cutlass10bfloat16_tE19Flash_kernel_traitsILi96ELi64ELi128ELi8ES3_EELb1ELb0ELb1ELb0ELb0ELb0ELb0EEEvNS_16Flash_bwd_paramsE
        .type           _ZN5flash44flash_bwd_dq_dk_dv_loop_seqk_parallel_kernelI23Flash_bwd_kernel_traitsILi96ELi64ELi128ELi8ELi2ELi4ELi4ELb1ELb0EN7cutlass10bfloat16_tE19Flash_kernel_traitsILi96ELi64ELi128ELi8ES3_EELb1ELb0ELb1ELb0ELb0ELb0ELb0EEEvNS_16Flash_bwd_paramsE,@function
        .size           _ZN5flash44flash_bwd_dq_dk_dv_loop_seqk_parallel_kernelI23Flash_bwd_kernel_traitsILi96ELi64ELi128ELi8ELi2ELi4ELi4ELb1ELb0EN7cutlass10bfloat16_tE19Flash_kernel_traitsILi96ELi64ELi128ELi8ES3_EELb1ELb0ELb1ELb0ELb0ELb0ELb0EEEvNS_16Flash_bwd_paramsE,(.L_x_1720 - _ZN5flash44flash_bwd_dq_dk_dv_loop_seqk_parallel_kernelI23Flash_bwd_kernel_traitsILi96ELi64ELi128ELi8ELi2ELi4ELi4ELb1ELb0EN7cutlass10bfloat16_tE19Flash_kernel_traitsILi96ELi64ELi128ELi8ES3_EELb1ELb0ELb1ELb0ELb0ELb0ELb0EEEvNS_16Flash_bwd_paramsE)
        .other          _ZN5flash44flash_bwd_dq_dk_dv_loop_seqk_parallel_kernelI23Flash_bwd_kernel_traitsILi96ELi64ELi128ELi8ELi2ELi4ELi4ELb1ELb0EN7cutlass10bfloat16_tE19Flash_kernel_traitsILi96ELi64ELi128ELi8ES3_EELb1ELb0ELb1ELb0ELb0ELb0ELb0EEEvNS_16Flash_bwd_paramsE,@"STO_CUDA_ENTRY STV_DEFAULT"
_ZN5flash44flash_bwd_dq_dk_dv_loop_seqk_parallel_kernelI23Flash_bwd_kernel_traitsILi96ELi64ELi128ELi8ELi2ELi4ELi4ELb1ELb0EN7cutlass10bfloat16_tE19Flash_kernel_traitsILi96ELi64ELi128ELi8ES3_EELb1ELb0ELb1ELb0ELb0ELb0ELb0EEEvNS_16Flash_bwd_paramsE:
.text._ZN5flash44flash_bwd_dq_dk_dv_loop_seqk_parallel_kernelI23Flash_bwd_kernel_traitsILi96ELi64ELi128ELi8ELi2ELi4ELi4ELb1ELb0EN7cutlass10bfloat16_tE19Flash_kernel_traitsILi96ELi64ELi128ELi8ES3_EELb1ELb0ELb1ELb0ELb0ELb0ELb0EEEvNS_16Flash_bwd_paramsE:
        /* <DEDUP_REMOVED lines=21> */
[----:B------:R-:W-:Y:S02]  /*0150*/  UISETP.NE.U32.AND UP6, UPT, UR4, URZ, UPT ;  /* 0x000000ff0400728c */ /* 0x000fe4000bfc5070 */
[----:B------:R-:W-:Y:S01]  /*0160*/  ULEA.HI.X UR8, UR30, UR11, URZ, 0x2, UP0 ;  /* 0x0000000b1e087291 */ /* 0x000fe200080f14ff */
[----:B------:R-:W1:Y:S01]  /*0170*/  S2UR UR4, SR_CgaCtaId ;  /* 0x00000000000479c3 */ /* 0x000e620000008800 */
[----:B---3--:R-:W-:Y:S01]  /*0180*/  UISETP.NE.U32.AND UP1, UPT, UR6, URZ, UPT ;  /* 0x000000ff0600728c */ /* 0x008fe2000bf25070 */
[----:B------:R-:W-:Y:S01]  /*0190*/  MOV R244, UR9 ;  /* 0x0000000900f47c02 */ /* 0x000fe20008000f00 */
[----:B------:R-:W-:Y:S02]  /*01a0*/  UISETP.NE.U32.AND UP0, UPT, UR6, URZ, UPT ;  /* 0x000000ff0600728c */ /* 0x000fe4000bf05070 */
[----:B------:R-:W-:Y:S01]  /*01b0*/  UISETP.NE.AND.EX UP5, UPT, UR7, URZ, UPT, UP1 ;  /* 0x000000ff0700728c */ /* 0x000fe2000bfa5310 */
[----:B------:R-:W-:Y:S01]  /*01c0*/  MOV R245, UR8 ;  /* 0x0000000800f57c02 */ /* 0x000fe20008000f00 */
[----:B------:R-:W-:Y:S01]  /*01d0*/  UISETP.NE.AND.EX UP4, UPT, UR7, URZ, UPT, UP0 ;  /* 0x000000ff0700728c */ /* 0x000fe2000bf85300 */
[----:B------:R-:W2:Y:S01]  /*01e0*/  S2UR UR11, SR_CgaCtaId ;  /* 0x00000000000b79c3 */ /* 0x000ea20000008800 */
[----:B------:R-:W3:Y:S01]  /*01f0*/  LDCU.64 UR6, c[0x0][0x470] ;  /* 0x00008e00ff0677ac */ /* 0x000ee20008000a00 */
[----:B----4-:R-:W-:-:S02]  /*0200*/  UISETP.NE.AND UP3, UPT, UR12, URZ, UPT ;  /* 0x000000ff0c00728c */ /* 0x010fc4000bf65270 */
[----:B------:R-:W-:-:S04]  /*0210*/  UISETP.NE.AND.EX UP6, UPT, UR5, URZ, UPT, UP6 ;  /* 0x000000ff0500728c */ /* 0x000fc8000bfc5360 */
[----:B------:R-:W4:Y:S01]  /*0220*/  S2UR UR26, SR_CTAID.Z ;  /* 0x00000000001a79c3 */ /* 0x000f220000002700 */
[----:B------:R-:W-:Y:S01]  /*0230*/  UISETP.EQ.OR.EX UP0, UPT, UR5, URZ, !UP3, UP2 ;  /* 0x000000ff0500728c */ /* 0x000fe2000df02720 */
[----:B------:R-:W-:Y:S02]  /*0240*/  UMOV UR12, 0x400 ;  /* 0x00000400000c7882 */ /* 0x000fe40000000000 */
[----:B------:R-:W-:Y:S01]  /*0250*/  UMOV UR5, 0x400 ;  /* 0x0000040000057882 */ /* 0x000fe20000000000 */
[----:B------:R-:W-:Y:S02]  /*0260*/  UP2UR UR32, UPR, URZ, 0x1 ;  /* 0x00000001ff207883 */ /* 0x000fe40008000000 */
[----:B------:R-:W-:Y:S02]  /*0270*/  UP2UR UR31, UPR, URZ, 0x8 ;  /* 0x00000008ff1f7883 */ /* 0x000fe40008000000 */
[----:B-1----:R-:W-:Y:S02]  /*0280*/  ULEA UR4, UR4, UR5, 0x18 ;  /* 0x0000000504047291 */ /* 0x002fe4000f8ec0ff */
[----:B---3--:R-:W-:Y:S01]  /*0290*/  UISETP.NE.U32.AND UP0, UPT, UR6, URZ, UPT ;  /* 0x000000ff0600728c */ /* 0x008fe2000bf05070 */
[----:B------:R-:W1:Y:S01]  /*02a0*/  LDCU UR10, c[0x0][0x438] ;  /* 0x00008700ff0a77ac */ /* 0x000e620008000800 */
[----:B------:R-:W3:Y:S01]  /*02b0*/  LDCU UR25, c[0x0][0x438] ;  /* 0x00008700ff1977ac */ /* 0x000ee20008000800 */
[----:B------:R-:W1:Y:S01]  /*02c0*/  @!UP4 LDCU UR28, c[0x0][0x434] ;  /* 0x00008680ff1cc7ac */ /* 0x000e620008000800 */
[----:B--2---:R-:W-:-:S02]  /*02d0*/  ULEA UR5, UR11, UR12, 0x18 ;  /* 0x0000000c0b057291 */ /* 0x004fc4000f8ec0ff */
[----:B------:R-:W-:Y:S02]  /*02e0*/  UIADD3 UR39, UPT, UPT, UR4, 0x13000, URZ ;  /* 0x0001300004277890 */ /* 0x000fe4000fffe0ff */
[----:B------:R-:W-:Y:S01]  /*02f0*/  UISETP.NE.AND.EX UP3, UPT, UR7, URZ, UPT, UP0 ;  /* 0x000000ff0700728c */ /* 0x000fe2000bf65300 */
[----:B------:R-:W-:Y:S01]  /*0300*/  UMOV UR36, 0xffffd000 ;  /* 0xffffd00000247882 */ /* 0x000fe20000000000 */
[----:B------:R-:W-:Y:S01]  /*0310*/  UMOV UR37, URZ ;  /* 0x000000ff00257c82 */ /* 0x000fe20008000000 */
[----:B------:R-:W-:-:S08]  /*0320*/  UMOV UR38, URZ ;  /* 0x000000ff00267c82 */ /* 0x000fd00008000000 */
.L_x_599:
[----:B--2---:R-:W2:Y:S01]  /*0330*/  LDCU.64 UR8, c[0x0][0x478] ;  /* 0x00008f00ff0877ac */ /* 0x004ea20008000a00 */
        /* <DEDUP_REMOVED lines=10> */
[----:B--2---:R-:W-:Y:S02]  /*03e0*/  UISETP.NE.U32.AND UP0, UPT, UR8, URZ, UPT ;  /* 0x000000ff0800728c */ /* 0x004fe4000bf05070 */
[----:B------:R-:W2:Y:S02]  /*03f0*/  @P1 LDG.E R3, desc[UR40][R10.64] ;  /* 0x000000280a031981 */ /* 0x000ea4000c1e1900 */
[----:B------:R-:W-:-:S04]  /*0400*/  UISETP.NE.AND.EX UP0, UPT, UR9, URZ, UPT, UP0 ;  /* 0x000000ff0900728c */ /* 0x000fc8000bf05300 */
[----:B-1---5:R-:W5:Y:S02]  /*0410*/  @!P3 LDG.E R4, desc[UR40][R244.64] ;  /* 0x00000028f404b981 */ /* 0x022f64000c1e1900 */
[----:B------:R-:W-:-:S05]  /*0420*/  PLOP3.LUT P0, PT, PT, PT, UP0, 0x80, 0x8 ;  /* 0x000000000008781c */ /* 0x000fca0003f0f008 */
[----:B------:R-:W-:Y:S01]  /*0430*/  @UP0 ULEA UR14, UP1, UR30, UR8, 0x2 ;  /* 0x000000081e0e0291 */ /* 0x000fe2000f8210ff */
[----:B------:R-:W-:Y:S01]  /*0440*/  IMAD.U32 R6, RZ, RZ, UR12 ;  /* 0x0000000cff067e24 */ /* 0x000fe2000f8e00ff */
[----:B------:R-:W3:Y:S02]  /*0450*/  @!UP0 LDCU UR11, c[0x0][0x43c] ;  /* 0x00008780ff0b87ac */ /* 0x000ee40008000800 */
[----:B------:R-:W-:Y:S02]  /*0460*/  @UP0 ULEA.HI.X UR15, UR30, UR9, URZ, 0x2, UP1 ;  /* 0x000000091e0f0291 */ /* 0x000fe400088f14ff */
[----:B------:R-:W-:Y:S01]  /*0470*/  IMAD.U32 R8, RZ, RZ, UR14 ;  /* 0x0000000eff087e24 */ /* 0x000fe2000f8e00ff */
[----:B------:R-:W4:Y:S01]  /*0480*/  @!UP0 LDCU.64 UR8, c[0x0][0x488] ;  /* 0x00009100ff0887ac */ /* 0x000f220008000a00 */
[----:B------:R-:W-:Y:S02]  /*0490*/  IMAD.U32 R7, RZ, RZ, UR13 ;  /* 0x0000000dff077e24 */ /* 0x000fe4000f8e00ff */
[----:B------:R-:W-:-:S03]  /*04a0*/  IMAD.U32 R9, RZ, RZ, UR15 ;  /* 0x0000000fff097e24 */ /* 0x000fc6000f8e00ff */
[----:B------:R-:W5:Y:S04]  /*04b0*/  @P4 LDG.E R5, desc[UR40][R6.64] ;  /* 0x0000002806054981 */ /* 0x000f68000c1e1900 */
[----:B------:R-:W5:Y:S04]  /*04c0*/  @P0 LDG.E R0, desc[UR40][R8.64] ;  /* 0x0000002808000981 */ /* 0x000f68000c1e1900 */
[----:B------:R-:W5:Y:S01]  /*04d0*/  @P2 LDG.E R2, desc[UR40][R6.64+0x4] ;  /* 0x0000042806022981 */ /* 0x000f62000c1e1900 */
[----:B------:R-:W-:Y:S01]  /*04e0*/  UMOV UR43, URZ ;  /* 0x000000ff002b7c82 */ /* 0x000fe20008000000 */
[----:B------:R-:W-:Y:S01]  /*04f0*/  UMOV UR13, 0xffffffff ;  /* 0xffffffff000d7882 */ /* 0x000fe20000000000 */
[----:B------:R-:W-:Y:S01]  /*0500*/  UMOV UR45, 0xffffffff ;  /* 0xffffffff002d7882 */ /* 0x000fe20000000000 */
[----:B----4-:R-:W-:-:S04]  /*0510*/  @!UP0 UISETP.NE.U32.AND UP1, UPT, UR8, URZ, UPT ;  /* 0x000000ff0800828c */ /* 0x010fc8000bf25070 */
[----:B------:R-:W-:Y:S02]  /*0520*/  @!UP0 UISETP.NE.AND.EX UP1, UPT, UR9, URZ, UPT, UP1 ;  /* 0x000000ff0900828c */ /* 0x000fe4000bf25310 */
[----:B------:R-:W-:Y:S02]  /*0530*/  USHF.L.U32 UR48, UR46, 0x7, URZ ;  /* 0x000000072e307899 */ /* 0x000fe400080006ff */
[----:B---3--:R-:W-:Y:S01]  /*0540*/  @!UP0 USEL UR9, UR11, URZ, UP1 ;  /* 0x000000ff0b098287 */ /* 0x008fe20008800000 */
[----:B--2---:R-:W-:Y:S02]  /*0550*/  @P1 R2UR UR43, R3 ;  /* 0x00000000032b12ca */ /* 0x004fe400000e0000 */
[----:B-----5:R-:W-:Y:S02]  /*0560*/  @!P3 R2UR UR45, R4 ;  /* 0x00000000042db2ca */ /* 0x020fe400000e0000 */
[----:B------:R-:W-:Y:S02]  /*0570*/  @P4 R2UR UR13, R5 ;  /* 0x00000000050d42ca */ /* 0x000fe400000e0000 */
[----:B------:R-:W-:-:S02]  /*0580*/  @P0 R2UR UR42, R0 ;  /* 0x00000000002a02ca */ /* 0x000fc400000e0000 */
[----:B------:R-:W-:-:S11]  /*0590*/  @P2 R2UR UR8, R2 ;  /* 0x00000000020822ca */ /* 0x000fd600000e0000 */
[----:B------:R-:W-:Y:S01]  /*05a0*/  @UP0 UIADD3 UR42, UPT, UPT, UR42, -UR43, URZ ;  /* 0x8000002b2a2a0290 */ /* 0x000fe2000fffe0ff */
[----:B------:R-:W-:Y:S11]  /*05b0*/  BRA.U !UP6, `(.L_x_539) ;  /* 0x000000010e1c7547 */ /* 0x000ff6000b800000 */
[----:B------:R-:W-:-:S06]  /*05c0*/  UISETP.NE.AND UP1, UPT, UR31, URZ, UPT ;  /* 0x000000ff1f00728c */ /* 0x000fcc000bf25270 */
[----:B------:R-:W-:-:S13]  /*05d0*/  PLOP3.LUT P0, PT, PT, PT, UP1, 0x80, 0x8 ;  /* 0x000000000008781c */ /* 0x000fda0003f0f018 */
[----:B------:R-:W1:Y:S04]  /*05e0*/  @P0 LDG.E R0, desc[UR40][R244.64+0x4] ;  /* 0x00000428f4000981 */ /* 0x000e68000c1e1900 */
[----:B------:R-:W2:Y:S01]  /*05f0*/  @!P0 LDG.E R2, desc[UR40][R244.64] ;  /* 0x00000028f4028981 */ /* 0x000ea2000c1e1900 */
[----:B-1----:R-:W-:-:S13]  /*0600*/  @P0 R2UR UR10, R0 ;  /* 0x00000000000a02ca */ /* 0x002fda00000e0000 */
[----:B------:R-:W-:-:S07]  /*0610*/  @UP1 UIADD3 UR10, UPT, UPT, UR10, -UR45, URZ ;  /* 0x8000002d0a0a1290 */ /* 0x000fce000fffe0ff */
[----:B--2---:R-:W-:-:S15]  /*0620*/  @!P0 R2UR UR10, R2 ;  /* 0x00000000020a82ca */ /* 0x004fde00000e0000 */
.L_x_539:
[----:B-1----:R-:W-:Y:S01]  /*0630*/  @!UP0 UIADD3 UR42, UPT, UPT, UR9, UR10, -UR43 ;  /* 0x0000000a092a8290 */ /* 0x002fe2000fffe82b */
        /* <DEDUP_REMOVED lines=42> */
.L_x_541:
[----:B------:R-:W1:Y:S01]  /*08e0*/  LDCU.64 UR16, c[0x0][0x3b8] ;  /* 0x00007700ff1077ac */ /* 0x000e620008000a00 */
[----:B------:R-:W-:-:S04]  /*08f0*/  UIADD3 UR8, UPT, UPT, UR43, UR45, URZ ;  /* 0x0000002d2b087290 */ /* 0x000fc8000fffe0ff */
[----:B-1----:R-:W-:Y:S02]  /*0900*/  UIMAD.WIDE.U32 UR50, UR8, UR16, URZ ;  /* 0x00000010083272a5 */ /* 0x002fe4000f8e00ff */
[----:B------:R-:W-:-:S04]  /*0910*/  UIMAD UR8, UR8, UR17, URZ ;  /* 0x00000011080872a4 */ /* 0x000fc8000f8e02ff */
[----:B------:R-:W-:-:S06]  /*0920*/  UIADD3 UR8, UPT, UPT, UR51, UR8, URZ ;  /* 0x0000000833087290 */ /* 0x000fcc000fffe0ff */
[----:B------:R-:W-:Y:S02]  /*0930*/  MOV R4, UR8 ;  /* 0x0000000800047c02 */ /* 0x000fe40008000f00 */
.L_x_542:
        /* <DEDUP_REMOVED lines=42> */
.L_x_543:
[----:B------:R-:W1:Y:S01]  /*0be0*/  LDCU.64 UR14, c[0x0][0x3c0] ;  /* 0x00007800ff0e77ac */ /* 0x000e620008000a00 */
[----:B------:R-:W-:-:S04]  /*0bf0*/  UIADD3 UR8, UPT, UPT, UR43, UR45, URZ ;  /* 0x0000002d2b087290 */ /* 0x000fc8000fffe0ff */
[----:B-1----:R-:W-:Y:S02]  /*0c00*/  UIMAD.WIDE.U32 UR56, UR8, UR14, URZ ;  /* 0x0000000e083872a5 */ /* 0x002fe4000f8e00ff */
[----:B------:R-:W-:-:S04]  /*0c10*/  UIMAD UR8, UR8, UR15, URZ ;  /* 0x0000000f080872a4 */ /* 0x000fc8000f8e02ff */
[----:B------:R-:W-:-:S06]  /*0c20*/  UIADD3 UR8, UPT, UPT, UR57, UR8, URZ ;  /* 0x0000000839087290 */ /* 0x000fcc000fffe0ff */
[----:B------:R-:W-:-:S07]  /*0c30*/  MOV R0, UR8 ;  /* 0x0000000800007c02 */ /* 0x000fce0008000f00 */
.L_x_544:
        /* <DEDUP_REMOVED lines=27> */
.L_x_545:
[----:B------:R-:W-:Y:S02]  /*0df0*/  UIMAD.WIDE.U32 UR58, UR68, UR13, URZ ;  /* 0x0000000d443a72a5 */ /* 0x000fe4000f8e00ff */
[----:B------:R-:W-:-:S04]  /*0e00*/  UIMAD UR8, UR69, UR13, URZ ;  /* 0x0000000d450872a4 */ /* 0x000fc8000f8e02ff */
[----:B------:R-:W-:Y:S02]  /*0e10*/  UIADD3 UR8, UPT, UPT, UR59, UR8, URZ ;  /* 0x000000083b087290 */ /* 0x000fe4000fffe0ff */
.L_x_546:
        /* <DEDUP_REMOVED lines=20> */
.L_x_547:
[----:B------:R-:W1:Y:S01]  /*0f60*/  LDCU UR60, c[0x0][0x434] ;  /* 0x00008680ff3c77ac */ /* 0x000e620008000800 */
[----:B------:R-:W-:-:S04]  /*0f70*/  UIMAD UR10, UR30, UR47, UR29 ;  /* 0x0000002f1e0a72a4 */ /* 0x000fc8000f8e021d */
[----:B-1----:R-:W-:Y:S02]  /*0f80*/  UIMAD UR60, UR10, UR60, URZ ;  /* 0x0000003c0a3c72a4 */ /* 0x002fe4000f8e02ff */
.L_x_548:
        /* <DEDUP_REMOVED lines=11> */
.L_x_549:
[----:B------:R-:W1:Y:S01]  /*1040*/  LDCU UR59, c[0x0][0x444] ;  /* 0x00008880ff3b77ac */ /* 0x000e620008000800 */
[----:B------:R-:W-:-:S04]  /*1050*/  UIMAD UR10, UR30, UR47, UR29 ;  /* 0x0000002f1e0a72a4 */ /* 0x000fc8000f8e021d */
[----:B-1----:R-:W-:-:S12]  /*1060*/  UIMAD UR59, UR10, UR59, URZ ;  /* 0x0000003b0a3b72a4 */ /* 0x002fd8000f8e02ff */
.L_x_550:
        /* <DEDUP_REMOVED lines=10> */
[----:B------:R-:W-:Y:S02]  /*1110*/  UIMAD UR55, UR47, UR55, URZ ;  /* 0x000000372f3772a4 */ /* 0x000fe4000f8e02ff */
[----:B------:R-:W-:Y:S02]  /*1120*/  ULEA UR59, UR54, UR59, 0x6 ;  /* 0x0000003b363b7291 */ /* 0x000fe4000f8e30ff */
[----:B-1----:R-:W-:Y:S02]  /*1130*/  UIADD3 UR8, UPT, UPT, UR42, UR53, URZ ;  /* 0x000000352a087290 */ /* 0x002fe4000fffe0ff */
[----:B------:R-:W-:Y:S02]  /*1140*/  ULEA UR60, UR54, UR60, 0x6 ;  /* 0x0000003c363c7291 */ /* 0x000fe4000f8e30ff */
[----:B------:R-:W-:-:S04]  /*1150*/  UIADD3 UR12, UPT, UPT, UR12, -0x80, -UR8 ;  /* 0xffffff800c0c7890 */ /* 0x000fc8000fffe808 */
[----:B------:R-:W-:Y:S01]  /*1160*/  USHF.R.S32.HI UR8, URZ, 0x1f, UR12 ;  /* 0x0000001fff087899 */ /* 0x000fe2000801140c */
[----:B----4-:R-:W-:-:S03]  /*1170*/  IMAD.U32 R16, RZ, RZ, UR19 ;  /* 0x00000013ff107e24 */ /* 0x010fc6000f8e00ff */
[----:B------:R-:W-:-:S03]  /*1180*/  ULEA.HI UR8, UR8, UR12, URZ, 0x6 ;  /* 0x0000000c08087291 */ /* 0x000fc6000f8f30ff */
[----:B------:R-:W1:Y:S01]  /*1190*/  LDCU.64 UR12, c[0x0][0x3b0] ;  /* 0x00007600ff0c77ac */ /* 0x000e620008000a00 */
[C---:B--2---:R-:W-:Y:S01]  /*11a0*/  IMAD.SHL.U32 R11, R7.reuse, 0x8, RZ ;  /* 0x00000008070b7824 */ /* 0x044fe200078e00ff */
[----:B------:R-:W-:Y:S01]  /*11b0*/  LOP3.LUT R236, R7, 0x1f, RZ, 0xc0, !PT ;  /* 0x0000001f07ec7812 */ /* 0x000fe200078ec0ff */
[----:B------:R-:W-:-:S03]  /*11c0*/  USHF.R.S32.HI UR51, URZ, 0x6, UR8 ;  /* 0x00000006ff337899 */ /* 0x000fc60008011408 */
[----:B------:R-:W-:Y:S02]  /*11d0*/  LOP3.LUT R14, R11, 0x18, RZ, 0xc0, !PT ;  /* 0x000000180b0e7812 */ /* 0x000fe400078ec0ff */
[----:B------:R-:W2:Y:S02]  /*11e0*/  LDCU.128 UR8, c[0x0][0x590] ;  /* 0x0000b200ff0877ac */ /* 0x000ea40008000c00 */
[----:B------:R-:W-:Y:S01]  /*11f0*/  IADD3 R18, P0, PT, R14, UR64, RZ ;  /* 0x000000400e127c10 */ /* 0x000fe2000ff1e0ff */
[----:B------:R-:W-:Y:S01]  /*1200*/  UISETP.LT.AND UP0, UPT, URZ, UR51, UPT ;  /* 0x00000033ff00728c */ /* 0x000fe2000bf01270 */
[----:B------:R-:W4:Y:S03]  /*1210*/  LDCU.64 UR64, c[0x0][0x420] ;  /* 0x00008400ff4077ac */ /* 0x000f260008000a00 */
[----:B------:R-:W-:Y:S01]  /*1220*/  IMAD.X R19, RZ, RZ, UR62, P0 ;  /* 0x0000003eff137e24 */ /* 0x000fe200080e06ff */
[----:B-1----:R-:W-:Y:S01]  /*1230*/  UIMAD UR63, UR23, UR12, URZ ;  /* 0x0000000c173f72a4 */ /* 0x002fe2000f8e02ff */
[----:B------:R-:W-:Y:S01]  /*1240*/  IMAD.U32 R13, RZ, RZ, UR12 ;  /* 0x0000000cff0d7e24 */ /* 0x000fe2000f8e00ff */
[----:B------:R-:W-:-:S02]  /*1250*/  USEL UR51, URZ, UR51, !UP0 ;  /* 0x00000033ff337287 */ /* 0x000fc4000c000000 */
[----:B------:R-:W-:Y:S01]  /*1260*/  UIMAD UR63, UR20, UR13, UR63 ;  /* 0x0000000d143f72a4 */ /* 0x000fe2000f8e023f */
[----:B------:R-:W-:Y:S01]  /*1270*/  IMAD.WIDE.U32 R12, R13, UR20, R14 ;  /* 0x000000140d0c7c25 */ /* 0x000fe2000f8e000e */
[----:B------:R-:W-:Y:S02]  /*1280*/  UISETP.GT.AND UP0, UPT, UR52, UR51, UPT ;  /* 0x000000333400728c */ /* 0x000fe4000bf04270 */
[----:B--2---:R-:W-:Y:S01]  /*1290*/  UIMAD UR23, UR23, UR8, URZ ;  /* 0x00000008171772a4 */ /* 0x004fe2000f8e02ff */
[----:B------:R-:W-:Y:S01]  /*12a0*/  MOV R6, UR8 ;  /* 0x0000000800067c02 */ /* 0x000fe20008000f00 */
[----:B------:R-:W-:Y:S01]  /*12b0*/  IMAD.U32 R5, RZ, RZ, UR63 ;  /* 0x0000003fff057e24 */ /* 0x000fe2000f8e00ff */
[----:B------:R-:W-:-:S03]  /*12c0*/  IADD3 R12, P1, PT, R12, UR22, RZ ;  /* 0x000000160c0c7c10 */ /* 0x000fc6000ff3e0ff */
[----:B------:R-:W-:Y:S01]  /*12d0*/  IMAD.WIDE.U32 R18, R6, UR20, R18 ;  /* 0x0000001406127c25 */ /* 0x000fe2000f8e0012 */
[----:B------:R-:W-:Y:S01]  /*12e0*/  IADD3.X R13, PT, PT, R13, UR21, R5, P1, !PT ;  /* 0x000000150d0d7c10 */ /* 0x000fe20008ffe405 */
[----:B------:R-:W1:Y:S02]  /*12f0*/  LDCU.64 UR62, c[0x0][0x5e8] ;  /* 0x0000bd00ff3e77ac */ /* 0x000e640008000a00 */
[----:B------:R-:W-:Y:S01]  /*1300*/  IMAD.U32 R5, RZ, RZ, UR18 ;  /* 0x00000012ff057e24 */ /* 0x000fe2000f8e00ff */
[----:B------:R-:W-:Y:S01]  /*1310*/  UIMAD UR18, UR20, UR9, UR23 ;  /* 0x00000009141272a4 */ /* 0x000fe2000f8e0217 */
[----:B------:R-:W-:Y:S01]  /*1320*/  IMAD.U32 R6, RZ, RZ, UR11 ;  /* 0x0000000bff067e24 */ /* 0x000fe2000f8e00ff */
[----:B------:R-:W2:Y:S01]  /*1330*/  LDCU.64 UR20, c[0x0][0x550] ;  /* 0x0000aa00ff1477ac */ /* 0x000ea20008000a00 */
[----:B------:R-:W-:Y:S01]  /*1340*/  IMAD.WIDE.U32 R20, R5, UR29, R12 ;  /* 0x0000001d05147c25 */ /* 0x000fe2000f8e000c */
[----:B------:R-:W-:Y:S02]  /*1350*/  MOV R12, UR10 ;  /* 0x0000000a000c7c02 */ /* 0x000fe40008000f00 */
[----:B------:R-:W-:Y:S01]  /*1360*/  SHF.R.U32.HI R5, RZ, 0x5, R7 ;  /* 0x00000005ff057819 */ /* 0x000fe20000011607 */
[----:B------:R-:W-:Y:S01]  /*1370*/  VIADD R19, R19, UR18 ;  /* 0x0000001213137c36 */ /* 0x000fe20008000000 */
[----:B------:R-:W5:Y:S01]  /*1380*/  LDCU.64 UR22, c[0x0][0x380] ;  /* 0x00007000ff1677ac */ /* 0x000f620008000a00 */
[----:B------:R-:W-:-:S02]  /*1390*/  IMAD R17, R16, UR29, R21 ;  /* 0x0000001d10117c24 */ /* 0x000fc4000f8e0215 */
[----:B------:R-:W-:Y:S01]  /*13a0*/  IMAD.WIDE.U32 R12, R12, UR29, R18 ;  /* 0x0000001d0c0c7c25 */ /* 0x000fe2000f8e0012 */
[----:B------:R-:W4:Y:S03]  /*13b0*/  LDCU.64 UR18, c[0x0][0x570] ;  /* 0x0000ae00ff1277ac */ /* 0x000f260008000a00 */
[----:B---3--:R-:W-:Y:S01]  /*13c0*/  IMAD.WIDE.U32 R18, R8, UR27, RZ ;  /* 0x0000001b08127c25 */ /* 0x008fe2000f8e00ff */
[----:B------:R-:W-:Y:S01]  /*13d0*/  USHF.L.U32 UR10, UR55, 0x6, URZ ;  /* 0x00000006370a7899 */ /* 0x000fe200080006ff */
[----:B------:R-:W-:Y:S02]  /*13e0*/  SHF.R.U32.HI R8, RZ, 0x2, R7 ;  /* 0x00000002ff087819 */ /* 0x000fe40000011607 */
[----:B------:R-:W-:Y:S01]  /*13f0*/  IMAD R5, R5, UR55, R236 ;  /* 0x0000003705057c24 */ /* 0x000fe2000f8e02ec */
[----:B------:R-:W-:Y:S01]  /*1400*/  SEL R10, R18, RZ, P3 ;  /* 0x000000ff120a7207 */ /* 0x000fe20001800000 */
[----:B------:R-:W-:-:S02]  /*1410*/  IMAD R9, R9, UR27, R19 ;  /* 0x0000001b09097c24 */ /* 0x000fc4000f8e0213 */
[----:B------:R-:W-:Y:S01]  /*1420*/  IMAD R13, R6, UR29, R13 ;  /* 0x0000001d060d7c24 */ /* 0x000fe2000f8e020d */
[----:B------:R-:W-:Y:S01]  /*1430*/  IADD3 R10, P1, P0, R5, UR58, R10 ;  /* 0x0000003a050a7c10 */ /* 0x000fe2000f83e00a */
[----:B------:R-:W-:Y:S01]  /*1440*/  IMAD.MOV.U32 R16, RZ, RZ, R20 ;  /* 0x000000ffff107224 */ /* 0x000fe200078e0014 */
[----:B------:R-:W-:Y:S01]  /*1450*/  SHF.R.S32.HI R18, RZ, 0x1f, R5 ;  /* 0x0000001fff127819 */ /* 0x000fe20000011405 */
[----:B------:R-:W-:Y:S01]  /*1460*/  IMAD.WIDE.U32 R12, R8, UR8, R12 ;  /* 0x00000008080c7c25 */ /* 0x000fe2000f8e000c */
[----:B------:R-:W-:-:S03]  /*1470*/  SEL R9, R9, RZ, P3 ;  /* 0x000000ff09097207 */ /* 0x000fc60001800000 */
[----:B------:R-:W-:Y:S01]  /*1480*/  IMAD R6, R8, UR9, R13 ;  /* 0x0000000908067c24 */ /* 0x000fe2000f8e020d */
[----:B------:R-:W-:Y:S01]  /*1490*/  IADD3.X R18, PT, PT, R18, UR57, R9, P1, P0 ;  /* 0x0000003912127c10 */ /* 0x000fe20008fe0409 */
[----:B------:R-:W-:Y:S01]  /*14a0*/  IMAD.U32 R9, RZ, RZ, UR10 ;  /* 0x0000000aff097e24 */ /* 0x000fe2000f8e00ff */
[----:B------:R-:W-:Y:S01]  /*14b0*/  IADD3 R10, P0, PT, R10, UR10, RZ ;  /* 0x0000000a0a0a7c10 */ /* 0x000fe2000ff1e0ff */
[----:B------:R-:W-:Y:S01]  /*14c0*/  IMAD.WIDE.U32 R16, R8, UR12, R16 ;  /* 0x0000000c08107c25 */ /* 0x000fe2000f8e0010 */
[----:B--2---:R-:W-:Y:S01]  /*14d0*/  LEA R240, P1, R12, UR20, 0x1 ;  /* 0x000000140cf07c11 */ /* 0x004fe2000f8208ff */
[----:B-1----:R-:W-:Y:S01]  /*14e0*/  UIMAD.WIDE UR10, UR59, 0x4, UR62 ;  /* 0x000000043b0a78a5 */ /* 0x002fe2000f8e023e */
[----:B------:R-:W-:Y:S01]  /*14f0*/  LEA.HI.X.SX32 R9, R9, R18, 0x1, P0 ;  /* 0x0000001209097211 */ /* 0x000fe200000f0eff */
[----:B------:R-:W-:Y:S01]  /*1500*/  IMAD R5, R8, UR13, R17 ;  /* 0x0000000d08057c24 */ /* 0x000fe2000f8e0211 */
[----:B----4-:R-:W-:Y:S01]  /*1510*/  LEA R238, P0, R10, UR18, 0x2 ;  /* 0x000000120aee7c11 */ /* 0x010fe2000f8010ff */
[----:B------:R-:W-:Y:S01]  /*1520*/  UIMAD.WIDE UR12, UR60, 0x4, UR64 ;  /* 0x000000043c0c78a5 */ /* 0x000fe2000f8e0240 */
[----:B------:R-:W-:-:S02]  /*1530*/  LEA.HI.X R241, R12, UR21, R6, 0x1, P1 ;  /* 0x000000150cf17c11 */ /* 0x000fc400088f0c06 */
[----:B------:R-:W-:Y:S02]  /*1540*/  LEA.HI.X R239, R10, UR19, R9, 0x2, P0 ;  /* 0x000000130aef7c11 */ /* 0x000fe400080f1409 */
[----:B-----5:R-:W-:Y:S02]  /*1550*/  LEA R242, P2, R16, UR22, 0x1 ;  /* 0x0000001610f27c11 */ /* 0x020fe4000f8408ff */
[----:B------:R-:W-:Y:S02]  /*1560*/  IADD3 R6, P0, PT, R8, 0x40, RZ ;  /* 0x0000004008067810 */ /* 0x000fe40007f1e0ff */
[----:B------:R-:W-:Y:S02]  /*1570*/  LEA.HI.X R243, R16, UR23, R5, 0x1, P2 ;  /* 0x0000001710f37c11 */ /* 0x000fe400090f0c05 */
[----:B------:R-:W-:Y:S01]  /*1580*/  IADD3 R9, PT, PT, R8, 0x40, RZ ;  /* 0x0000004008097810 */ /* 0x000fe20007ffe0ff */
[----:B------:R-:W-:Y:S01]  /*1590*/  IMAD.X R5, RZ, RZ, RZ, P0 ;  /* 0x000000ffff057224 */ /* 0x000fe200000e06ff */
[----:B------:R-:W-:-:S02]  /*15a0*/  LOP3.LUT R12, R14, 0x20, RZ, 0xfc, !PT ;  /* 0x000000200e0c7812 */ /* 0x000fc400078efcff */
        /* <DEDUP_REMOVED lines=15> */
.L_x_552:
[----:B------:R-:W1:Y:S01]  /*16a0*/  LDCU.64 UR10, c[0x0][0x5c0] ;  /* 0x0000b800ff0a77ac */ /* 0x000e620008000a00 */
[----:B------:R-:W-:-:S04]  /*16b0*/  UIADD3 UR8, UPT, UPT, UR43, UR45, URZ ;  /* 0x0000002d2b087290 */ /* 0x000fc8000fffe0ff */
[----:B-1----:R-:W-:Y:S02]  /*16c0*/  UIMAD.WIDE.U32 UR16, UR8, UR10, URZ ;  /* 0x0000000a081072a5 */ /* 0x002fe4000f8e00ff */
[----:B------:R-:W-:-:S04]  /*16d0*/  UIMAD UR8, UR8, UR11, URZ ;  /* 0x0000000b080872a4 */ /* 0x000fc8000f8e02ff */
[----:B------:R-:W-:-:S06]  /*16e0*/  UIADD3 UR8, UPT, UPT, UR17, UR8, URZ ;  /* 0x0000000811087290 */ /* 0x000fcc000fffe0ff */
[----:B------:R-:W-:Y:S02]  /*16f0*/  MOV R0, UR8 ;  /* 0x0000000800007c02 */ /* 0x000fe40008000f00 */
.L_x_553:
        /* <DEDUP_REMOVED lines=13> */
.L_x_554:
[----:B------:R-:W1:Y:S01]  /*17d0*/  LDCU.64 UR8, c[0x0][0x5c8] ;  /* 0x0000b900ff0877ac */ /* 0x000e620008000a00 */
[----:B------:R-:W-:-:S04]  /*17e0*/  UIADD3 UR43, UPT, UPT, UR43, UR45, URZ ;  /* 0x0000002d2b2b7290 */ /* 0x000fc8000fffe0ff */
[----:B-1----:R-:W-:Y:S02]  /*17f0*/  UIMAD.WIDE.U32 UR14, UR43, UR8, URZ ;  /* 0x000000082b0e72a5 */ /* 0x002fe4000f8e00ff */
[----:B------:R-:W-:-:S04]  /*1800*/  UIMAD UR43, UR43, UR9, URZ ;  /* 0x000000092b2b72a4 */ /* 0x000fc8000f8e02ff */
[----:B------:R-:W-:-:S06]  /*1810*/  UIADD3 UR43, UPT, UPT, UR15, UR43, URZ ;  /* 0x0000002b0f2b7290 */ /* 0x000fcc000fffe0ff */
[----:B------:R-:W-:-:S07]  /*1820*/  MOV R2, UR43 ;  /* 0x0000002b00027c02 */ /* 0x000fce0008000f00 */
.L_x_555:
        /* <DEDUP_REMOVED lines=30> */
.L_x_557:
[----:B------:R-:W-:Y:S05]  /*1a10*/  BSYNC.RECONVERGENT B0 ;  /* 0x0000000000007941 */ /* 0x000fea0003800200 */
.L_x_556:
        /* <DEDUP_REMOVED lines=17> */
.L_x_559:
[----:B------:R-:W-:Y:S05]  /*1b30*/  BSYNC.RECONVERGENT B0 ;  /* 0x0000000000007941 */ /* 0x000fea0003800200 */
.L_x_558:
        /* <DEDUP_REMOVED lines=26> */
.L_x_561:
[----:B------:R-:W-:Y:S05]  /*1ce0*/  BSYNC.RECONVERGENT B0 ;  /* 0x0000000000007941 */ /* 0x000fea0003800200 */
.L_x_560:
        /* <DEDUP_REMOVED lines=18> */
.L_x_551:
[----:B------:R-:W1:Y:S01]  /*1e10*/  LDCU.64 UR8, c[0x0][0x3d8] ;  /* 0x00007b00ff0877ac */ /* 0x000e620008000a00 */
[----:B------:R-:W-:Y:S01]  /*1e20*/  IMAD.U32 R13, RZ, RZ, UR14 ;  /* 0x0000000eff0d7e24 */ /* 0x000fe2000f8e00ff */
[----:B------:R-:W-:Y:S01]  /*1e30*/  BSSY.RECONVERGENT B0, `(.L_x_563) ;  /* 0x0000035000007945 */ /* 0x000fe20003800200 */
[----:B------:R-:W-:Y:S02]  /*1e40*/  UIMAD UR18, UR49, UR14, URZ ;  /* 0x0000000e311272a4 */ /* 0x000fe4000f8e02ff */
[----:B------:R-:W-:Y:S01]  /*1e50*/  IMAD.WIDE.U32 R16, R13, UR48, R14 ;  /* 0x000000300d107c25 */ /* 0x000fe2000f8e000e */
[----:B------:R-:W-:Y:S02]  /*1e60*/  UIADD3 UR19, UPT, UPT, -UR48, UR42, URZ ;  /* 0x0000002a30137290 */ /* 0x000fe4000fffe1ff */
[----:B------:R-:W-:Y:S01]  /*1e70*/  UIMAD UR18, UR48, UR15, UR18 ;  /* 0x0000000f301272a4 */ /* 0x000fe2000f8e0212 */
[----:B------:R-:W-:Y:S01]  /*1e80*/  @P3 BAR.SYNC.DEFER_BLOCKING 0x0 ;  /* 0x0000000000003b1d */ /* 0x000fe20000010000 */
[----:B------:R-:W-:-:S02]  /*1e90*/  IADD3 R18, P0, PT, R16, UR56, RZ ;  /* 0x0000003810127c10 */ /* 0x000fc4000ff1e0ff */
[----:B------:R-:W-:Y:S02]  /*1ea0*/  ISETP.GE.AND P5, PT, R8, UR19, PT ;  /* 0x0000001308007c0c */ /* 0x000fe4000bfa6270 */
[----:B------:R-:W-:Y:S02]  /*1eb0*/  LOP3.LUT R16, R11, 0xd8, RZ, 0xc0, !PT ;  /* 0x000000d80b107812 */ /* 0x000fe400078ec0ff */
[----:B------:R-:W-:Y:S01]  /*1ec0*/  IADD3.X R19, PT, PT, R0, UR18, R17, P0, !PT ;  /* 0x0000001200137c10 */ /* 0x000fe200087fe411 */
[----:B------:R-:W-:Y:S01]  /*1ed0*/  ULOP3.LUT UR18, UR54, 0x80000001, URZ, 0xc0, !UPT ;  /* 0x8000000136127892 */ /* 0x000fe2000f8ec0ff */
[----:B------:R-:W-:Y:S01]  /*1ee0*/  LOP3.LUT R16, R16, 0x18, R7, 0x78, !PT ;  /* 0x0000001810107812 */ /* 0x000fe200078e7807 */
[----:B-1----:R-:W-:Y:S02]  /*1ef0*/  IMAD R0, R2, UR8, RZ ;  /* 0x0000000802007c24 */ /* 0x002fe4000f8e02ff */
[----:B------:R-:W-:Y:S01]  /*1f00*/  UISETP.NE.AND UP0, UPT, UR18, 0x1, UPT ;  /* 0x000000011200788c */ /* 0x000fe2000bf05270 */
[----:B------:R-:W-:Y:S01]  /*1f10*/  LOP3.LUT R11, R16, 0x1f20, R11, 0xf8, !PT ;  /* 0x00001f20100b7812 */ /* 0x000fe200078ef80b */
[----:B------:R-:W-:-:S02]  /*1f20*/  IMAD R0, R3, UR9, R0 ;  /* 0x0000000903007c24 */ /* 0x000fc4000f8e0200 */
[----:B------:R-:W-:Y:S01]  /*1f30*/  IMAD.WIDE.U32 R18, R3, UR8, R18 ;  /* 0x0000000803127c25 */ /* 0x000fe2000f8e0012 */
[----:B------:R-:W-:Y:S01]  /*1f40*/  USEL UR18, URZ, 0x3000, UP0 ;  /* 0x00003000ff127887 */ /* 0x000fe20008000000 */
[----:B------:R-:W-:Y:S02]  /*1f50*/  LEA R11, R11, UR5, 0x1 ;  /* 0x000000050b0b7c11 */ /* 0x000fe4000f8e08ff */
[----:B------:R-:W-:Y:S01]  /*1f60*/  IMAD.IADD R13, R19, 0x1, R0 ;  /* 0x00000001130d7824 */ /* 0x000fe200078e0200 */
[----:B------:R-:W-:Y:S08]  /*1f70*/  @P5 BRA `(.L_x_564) ;  /* 0x0000000000745947 */ /* 0x000ff00003800000 */
        /* <DEDUP_REMOVED lines=27> */
.L_x_565:
[----:B------:R2:W-:Y:S01]  /*2130*/  STS.128 [R11+0x13000], RZ ;  /* 0x013000ff0b007388 */ /* 0x0005e20000000c00 */
[----:B------:R-:W-:Y:S05]  /*2140*/  BRA `(.L_x_566) ;  /* 0x00000000000c7947 */ /* 0x000fea0003800000 */
.L_x_564:
[----:B------:R1:W-:Y:S04]  /*2150*/  STS.128 [R11+0xf000], RZ ;  /* 0x00f000ff0b007388 */ /* 0x0003e80000000c00 */
[----:B------:R1:W-:Y:S04]  /*2160*/  STS.128 [R11+0x11000], RZ ;  /* 0x011000ff0b007388 */ /* 0x0003e80000000c00 */
[----:B------:R1:W-:Y:S02]  /*2170*/  STS.128 [R11+0x13000], RZ ;  /* 0x013000ff0b007388 */ /* 0x0003e40000000c00 */
.L_x_566:
[----:B------:R-:W-:Y:S05]  /*2180*/  BSYNC.RECONVERGENT B0 ;  /* 0x0000000000007941 */ /* 0x000fea0003800200 */
.L_x_563:
[----:B------:R-:W-:Y:S01]  /*2190*/  ISETP.GE.AND P4, PT, R9, UR19, PT ;  /* 0x0000001309007c0c */ /* 0x000fe2000bf86270 */
[----:B------:R-:W-:-:S12]  /*21a0*/  BSSY.RECONVERGENT B0, `(.L_x_567) ;  /* 0x0000023000007945 */ /* 0x000fd80003800200 */
[----:B------:R4:W-:Y:S04]  /*21b0*/  @P4 STS.128 [R11+0x10000], RZ ;  /* 0x010000ff0b004388 */ /* 0x0009e80000000c00 */
[----:B------:R4:W-:Y:S04]  /*21c0*/  @P4 STS.128 [R11+0x12000], RZ ;  /* 0x012000ff0b004388 */ /* 0x0009e80000000c00 */
[----:B------:R4:W-:Y:S01]  /*21d0*/  @P4 STS.128 [R11+0x14000], RZ ;  /* 0x014000ff0b004388 */ /* 0x0009e20000000c00 */
[----:B------:R-:W-:Y:S05]  /*21e0*/  @P4 BRA `(.L_x_568) ;  /* 0x0000000000784947 */ /* 0x000fea0003800000 */
[----:B------:R-:W5:Y:S01]  /*21f0*/  LDCU UR19, c[0x0][0x440] ;  /* 0x00008800ff1377ac */ /* 0x000f620008000800 */
[----:B-1-3--:R-:W-:Y:S01]  /*2200*/  MOV R17, R13 ;  /* 0x0000000d00117202 */ /* 0x00afe20000000f00 */
[----:B------:R-:W-:Y:S01]  /*2210*/  IMAD R9, R5, UR14, RZ ;  /* 0x0000000e05097c24 */ /* 0x000fe2000f8e02ff */
[----:B------:R-:W1:Y:S01]  /*2220*/  LDCU.64 UR8, c[0x0][0x390] ;  /* 0x00007200ff0877ac */ /* 0x000e620008000a00 */
[----:B------:R-:W-:Y:S02]  /*2230*/  IMAD.MOV.U32 R16, RZ, RZ, R18 ;  /* 0x000000ffff107224 */ /* 0x000fe400078e0012 */
        /* <DEDUP_REMOVED lines=24> */
.L_x_569:
[----:B------:R3:W-:Y:S02]  /*23c0*/  STS.128 [R11+0x14000], RZ ;  /* 0x014000ff0b007388 */ /* 0x0007e40000000c00 */
.L_x_568:
[----:B------:R-:W-:Y:S05]  /*23d0*/  BSYNC.RECONVERGENT B0 ;  /* 0x0000000000007941 */ /* 0x000fea0003800200 */
.L_x_567:
        /* <DEDUP_REMOVED lines=25> */
.L_x_572:
[----:B------:R1:W-:Y:S01]  /*2570*/  STS.128 [R11+0x8000], RZ ;  /* 0x008000ff0b007388 */ /* 0x0003e20000000c00 */
[----:B------:R-:W-:Y:S05]  /*2580*/  BRA `(.L_x_573) ;  /* 0x00000000000c7947 */ /* 0x000fea0003800000 */
.L_x_571:
[----:B------:R1:W-:Y:S04]  /*2590*/  STS.128 [R11+0x6000], RZ ;  /* 0x006000ff0b007388 */ /* 0x0003e80000000c00 */
[----:B------:R1:W-:Y:S04]  /*25a0*/  STS.128 [R11+0x7000], RZ ;  /* 0x007000ff0b007388 */ /* 0x0003e80000000c00 */
[----:B------:R1:W-:Y:S02]  /*25b0*/  STS.128 [R11+0x8000], RZ ;  /* 0x008000ff0b007388 */ /* 0x0003e40000000c00 */
.L_x_573:
[----:B------:R-:W-:Y:S05]  /*25c0*/  BSYNC.RECONVERGENT B0 ;  /* 0x0000000000007941 */ /* 0x000fea0003800200 */
.L_x_570:
        /* <DEDUP_REMOVED lines=23> */
.L_x_576:
[----:B------:R1:W-:Y:S01]  /*2740*/  STS.128 [R233+0x2000], RZ ;  /* 0x002000ffe9007388 */ /* 0x0003e20000000c00 */
[----:B------:R-:W-:Y:S05]  /*2750*/  BRA `(.L_x_577) ;  /* 0x00000000000c7947 */ /* 0x000fea0003800000 */
.L_x_575:
[----:B------:R1:W-:Y:S04]  /*2760*/  STS.128 [R233], RZ ;  /* 0x000000ffe9007388 */ /* 0x0003e80000000c00 */
[----:B------:R1:W-:Y:S04]  /*2770*/  STS.128 [R233+0x1000], RZ ;  /* 0x001000ffe9007388 */ /* 0x0003e80000000c00 */
[----:B------:R1:W-:Y:S02]  /*2780*/  STS.128 [R233+0x2000], RZ ;  /* 0x002000ffe9007388 */ /* 0x0003e40000000c00 */
.L_x_577:
[----:B------:R-:W-:Y:S05]  /*2790*/  BSYNC.RECONVERGENT B0 ;  /* 0x0000000000007941 */ /* 0x000fea0003800200 */
.L_x_574:
        /* <DEDUP_REMOVED lines=8> */
[C---:B-1-3--:R-:W-:Y:S01]  /*2820*/  VIADD R16, R232.reuse, 0x8 ;  /* 0x00000008e8107836 */ /* 0x04afe20000000000 */
[C---:B------:R-:W-:Y:S01]  /*2830*/  ISETP.GE.AND P3, PT, R232.reuse, UR9, PT ;  /* 0x00000009e8007c0c */ /* 0x040fe2000bf66270 */
[----:B------:R-:W-:Y:S01]  /*2840*/  VIADD R0, R232, 0x28 ;  /* 0x00000028e8007836 */ /* 0x000fe20000000000 */
[----:B------:R-:W-:Y:S01]  /*2850*/  ISETP.GE.AND P1, PT, R13, UR9, PT ;  /* 0x000000090d007c0c */ /* 0x000fe2000bf26270 */
[----:B------:R-:W-:Y:S01]  /*2860*/  IMAD.MOV.U32 R13, RZ, RZ, 0x4 ;  /* 0x00000004ff0d7424 */ /* 0x000fe200078e00ff */
[----:B------:R-:W-:Y:S02]  /*2870*/  ISETP.GE.AND P2, PT, R16, UR9, PT ;  /* 0x0000000910007c0c */ /* 0x000fe4000bf46270 */
[----:B------:R-:W-:Y:S01]  /*2880*/  ISETP.GE.AND P0, PT, R0, UR9, PT ;  /* 0x0000000900007c0c */ /* 0x000fe2000bf06270 */
[----:B------:R-:W-:Y:S01]  /*2890*/  IMAD.WIDE.U32 R18, R232, R13, UR12 ;  /* 0x0000000ce8127e25 */ /* 0x000fe2000f8e000d */
[----:B------:R-:W1:Y:S05]  /*28a0*/  LDCU.64 UR8, c[0x0][0x3d0] ;  /* 0x00007a00ff0877ac */ /* 0x000e6a0008000a00 */
        /* <DEDUP_REMOVED lines=42> */
.L_x_580:
[----:B------:R2:W-:Y:S01]  /*2b50*/  STS.128 [R11+0xd000], RZ ;  /* 0x00d000ff0b007388 */ /* 0x0005e20000000c00 */
[----:B------:R-:W-:Y:S05]  /*2b60*/  BRA `(.L_x_581) ;  /* 0x00000000000c7947 */ /* 0x000fea0003800000 */
.L_x_579:
[----:B------:R1:W-:Y:S04]  /*2b70*/  STS.128 [R11+0x9000], RZ ;  /* 0x009000ff0b007388 */ /* 0x0003e80000000c00 */
[----:B------:R1:W-:Y:S04]  /*2b80*/  STS.128 [R11+0xb000], RZ ;  /* 0x00b000ff0b007388 */ /* 0x0003e80000000c00 */
[----:B------:R1:W-:Y:S02]  /*2b90*/  STS.128 [R11+0xd000], RZ ;  /* 0x00d000ff0b007388 */ /* 0x0003e40000000c00 */
.L_x_581:
[----:B------:R-:W-:Y:S05]  /*2ba0*/  BSYNC.RECONVERGENT B0 ;  /* 0x0000000000007941 */ /* 0x000fea0003800200 */
.L_x_578:
        /* <DEDUP_REMOVED lines=33> */
.L_x_584:
[----:B------:R4:W-:Y:S02]  /*2dc0*/  STS.128 [R11+0xe000], RZ ;  /* 0x00e000ff0b007388 */ /* 0x0009e40000000c00 */
.L_x_583:
[----:B------:R-:W-:Y:S05]  /*2dd0*/  BSYNC.RECONVERGENT B0 ;  /* 0x0000000000007941 */ /* 0x000fea0003800200 */
.L_x_582:
[----:B------:R-:W0:Y:S01]  /*2de0*/  LDGDEPBAR ;  /* 0x00000000000079af */ /* 0x000e220000000000 */
[----:B------:R-:W2:Y:S01]  /*2df0*/  LDC.64 R12, c[0x0][0x528] ;  /* 0x00014a00ff0c7b82 */ /* 0x000ea20000000a00 */
[C---:B------:R-:W-:Y:S01]  /*2e00*/  IMAD.SHL.U32 R220, R7.reuse, 0x20, RZ ;  /* 0x0000002007dc7824 */ /* 0x040fe200078e00ff */
[----:B------:R-:W-:Y:S01]  /*2e10*/  UIMAD UR47, UR30, UR47, UR29 ;  /* 0x0000002f1e2f72a4 */ /* 0x000fe2000f8e021d */
[C---:B---34-:R-:W-:Y:S01]  /*2e20*/  IMAD.SHL.U32 R5, R7.reuse, 0x4, RZ ;  /* 0x0000000407057824 */ /* 0x058fe200078e00ff */
[----:B------:R-:W-:Y:S01]  /*2e30*/  UIADD3 UR16, UPT, UPT, UR33, -UR53, -UR42 ;  /* 0x8000003521107290 */ /* 0x000fe2000fffe82a */
[C---:B------:R-:W-:Y:S01]  /*2e40*/  IMAD.SHL.U32 R6, R7.reuse, 0x10, RZ ;  /* 0x0000001007067824 */ /* 0x040fe200078e00ff */
[----:B------:R-:W-:Y:S01]  /*2e50*/  SHF.R.U32.HI R4, RZ, 0x4, R7 ;  /* 0x00000004ff047819 */ /* 0x000fe20000011607 */
[----:B------:R-:W3:Y:S01]  /*2e60*/  LDCU UR20, c[0x0][0x3b0] ;  /* 0x00007600ff1477ac */ /* 0x000ee20008000800 */
[----:B------:R-:W-:Y:S01]  /*2e70*/  LOP3.LUT P0, RZ, R7, 0x4, RZ, 0xc0, !PT ;  /* 0x0000000407ff7812 */ /* 0x000fe2000780c0ff */
[----:B------:R-:W-:Y:S01]  /*2e80*/  USHF.L.U32 UR55, UR55, 0x3, URZ ;  /* 0x0000000337377899 */ /* 0x000fe200080006ff */
[----:B------:R-:W4:Y:S01]  /*2e90*/  LDCU UR8, c[0x0][0x440] ;  /* 0x00008800ff0877ac */ /* 0x000f220008000800 */
[----:B------:R-:W1:Y:S01]  /*2ea0*/  LDCU UR15, c[0x0][0x504] ;  /* 0x0000a080ff0f77ac */ /* 0x000e620008000800 */
[----:B------:R-:W1:Y:S01]  /*2eb0*/  LDCU UR14, c[0x0][0x508] ;  /* 0x0000a100ff0e77ac */ /* 0x000e620008000800 */
[----:B------:R-:W-:-:S04]  /*2ec0*/  DEPBAR.LE SB0, 0x1 ;  /* 0x000080400000791a */ /* 0x000fc80000000000 */
[----:B------:R-:W-:Y:S06]  /*2ed0*/  BAR.SYNC.DEFER_BLOCKING 0x0 ;  /* 0x0000000000007b1d */ /* 0x000fec0000010000 */
[----:B------:R-:W1:Y:S01]  /*2ee0*/  LDCU UR9, c[0x0][0x3e0] ;  /* 0x00007c00ff0977ac */ /* 0x000e620008000800 */
[----:B------:R-:W1:Y:S01]  /*2ef0*/  LDCU UR19, c[0x0][0x45c] ;  /* 0x00008b80ff1377ac */ /* 0x000e620008000800 */
[----:B------:R-:W1:Y:S01]  /*2f00*/  LDCU.U8 UR17, c[0x0][0x4f8] ;  /* 0x00009f00ff1177ac */ /* 0x000e620008000000 */
[----:B--2---:R-:W2:Y:S04]  /*2f10*/  LDG.E.64 R234, desc[UR40][R12.64+0x8] ;  /* 0x000008280cea7981 */ /* 0x004ea8000c1e1b00 */
[----:B------:R3:W4:Y:S01]  /*2f20*/  LDG.E.64 R2, desc[UR40][R12.64] ;  /* 0x000000280c027981 */ /* 0x000722000c1e1b00 */
[----:B-1----:R-:W-:Y:S01]  /*2f30*/  LOP3.LUT R11, R220, 0x20, RZ, 0xc0, !PT ;  /* 0x00000020dc0b7812 */ /* 0x002fe200078ec0ff */
[----:B------:R-:W-:Y:S01]  /*2f40*/  USHF.L.U32 UR47, UR47, 0x5, URZ ;  /* 0x000000052f2f7899 */ /* 0x000fe200080006ff */
[----:B------:R-:W-:Y:S01]  /*2f50*/  LOP3.LUT R5, R5, 0x18, RZ, 0xc0, !PT ;  /* 0x0000001805057812 */ /* 0x000fe200078ec0ff */
[----:B------:R-:W-:Y:S01]  /*2f60*/  IMAD.MOV.U32 R237, RZ, RZ, R233 ;  /* 0x000000ffffed7224 */ /* 0x000fe200078e00e9 */
[----:B------:R-:W-:Y:S01]  /*2f70*/  LOP3.LUT R11, R11, 0x3c00, R6, 0xf8, !PT ;  /* 0x00003c000b0b7812 */ /* 0x000fe200078ef806 */
[----:B------:R-:W-:Y:S01]  /*2f80*/  USHF.R.S32.HI UR21, URZ, 0x1f, UR47 ;  /* 0x0000001fff157899 */ /* 0x000fe2000801142f */
[----:B------:R-:W-:-:S02]  /*2f90*/  LOP3.LUT R0, R5, 0xc0, R220, 0xf8, !PT ;  /* 0x000000c005007812 */ /* 0x000fc400078ef8dc */
[----:B------:R-:W-:Y:S02]  /*2fa0*/  CS2R R158, SRZ ;  /* 0x00000000009e7805 */ /* 0x000fe4000001ff00 */
[----:B------:R-:W-:Y:S02]  /*2fb0*/  LOP3.LUT R11, R11, 0x100, R6, 0xf8, !PT ;  /* 0x000001000b0b7812 */ /* 0x000fe400078ef806 */
[----:B------:R-:W-:Y:S02]  /*2fc0*/  CS2R R156, SRZ ;  /* 0x00000000009c7805 */ /* 0x000fe4000001ff00 */
[----:B------:R-:W-:Y:S02]  /*2fd0*/  LOP3.LUT R224, R0, 0x8, R7, 0x78, !PT ;  /* 0x0000000800e07812 */ /* 0x000fe400078e7807 */
[----:B------:R-:W-:Y:S02]  /*2fe0*/  CS2R R162, SRZ ;  /* 0x0000000000a27805 */ /* 0x000fe4000001ff00 */
[----:B------:R-:W-:-:S02]  /*2ff0*/  LOP3.LUT R4, R4, 0x8, RZ, 0xc0, !PT ;  /* 0x0000000804047812 */ /* 0x000fc400078ec0ff */
[----:B------:R-:W-:Y:S02]  /*3000*/  CS2R R160, SRZ ;  /* 0x0000000000a07805 */ /* 0x000fe4000001ff00 */
[----:B------:R-:W-:Y:S02]  /*3010*/  LOP3.LUT R224, R11, R224, RZ, 0xfc, !PT ;  /* 0x000000e00be07212 */ /* 0x000fe400078efcff */
[----:B------:R-:W-:Y:S02]  /*3020*/  CS2R R154, SRZ ;  /* 0x00000000009a7805 */ /* 0x000fe4000001ff00 */
[----:B------:R-:W-:Y:S02]  /*3030*/  LOP3.LUT R7, R4, 0x10, R7, 0xf8, !PT ;  /* 0x0000001004077812 */ /* 0x000fe400078ef807 */
[----:B------:R-:W-:Y:S02]  /*3040*/  CS2R R152, SRZ ;  /* 0x0000000000987805 */ /* 0x000fe4000001ff00 */
[----:B------:R-:W-:-:S02]  /*3050*/  LEA R224, R224, UR5, 0x1 ;  /* 0x00000005e0e07c11 */ /* 0x000fc4000f8e08ff */
[----:B------:R-:W-:Y:S02]  /*3060*/  CS2R R150, SRZ ;  /* 0x0000000000967805 */ /* 0x000fe4000001ff00 */
[----:B------:R-:W-:Y:S02]  /*3070*/  LOP3.LUT R9, R0, 0x8, R9, 0x78, !PT ;  /* 0x0000000800097812 */ /* 0x000fe400078e7809 */
[----:B------:R-:W-:Y:S02]  /*3080*/  CS2R R148, SRZ ;  /* 0x0000000000947805 */ /* 0x000fe4000001ff00 */
[----:B------:R-:W-:Y:S01]  /*3090*/  LOP3.LUT R0, R7, 0xc0, R220, 0xf8, !PT ;  /* 0x000000c007007812 */ /* 0x000fe200078ef8dc */
[----:B------:R-:W1:Y:S01]  /*30a0*/  LDSM.16.M88.4 R172, [R224+0xf000] ;  /* 0x00f00000e0ac783b */ /* 0x000e620000000200 */
[----:B---3--:R-:W-:Y:S01]  /*30b0*/  LOP3.LUT R13, R220, 0x120, RZ, 0xc0, !PT ;  /* 0x00000120dc0d7812 */ /* 0x008fe200078ec0ff */
[----:B------:R-:W-:Y:S01]  /*30c0*/  VIADD R4, R224, 0xf000 ;  /* 0x0000f000e0047836 */ /* 0x000fe20000000000 */
[----:B------:R-:W-:Y:S01]  /*30d0*/  LOP3.LUT R5, R0, R5, RZ, 0x3c, !PT ;  /* 0x0000000500057212 */ /* 0x000fe200078e3cff */
[----:B------:R-:W3:Y:S01]  /*30e0*/  LDSM.16.M88.4 R176, [R224+0xf400] ;  /* 0x00f40000e0b0783b */ /* 0x000ee20000000200 */
[----:B------:R-:W-:Y:S01]  /*30f0*/  LOP3.LUT R222, R13, 0x200, R6, 0xf8, !PT ;  /* 0x000002000dde7812 */ /* 0x000fe200078ef806 */
[----:B------:R-:W-:Y:S01]  /*3100*/  VIADD R0, R224, 0xf020 ;  /* 0x0000f020e0007836 */ /* 0x000fe20000000000 */
[----:B------:R-:W-:Y:S01]  /*3110*/  LOP3.LUT R220, R5, 0x120, R220, 0xf8, !PT ;  /* 0x0000012005dc7812 */ /* 0x000fe200078ef8dc */
[----:B------:R-:W1:Y:S01]  /*3120*/  LDSM.16.M88.4 R188, [R224+0x11000] ;  /* 0x01100000e0bc783b */ /* 0x000e620000000200 */
[----:B------:R-:W-:Y:S01]  /*3130*/  LOP3.LUT R222, R222, R9, RZ, 0xfc, !PT ;  /* 0x00000009dede7212 */ /* 0x000fe200078efcff */
[----:B------:R-:W-:Y:S01]  /*3140*/  @P0 VIADD R0, R4, 0xffffffe0 ;  /* 0xffffffe004000836 */ /* 0x000fe20000000000 */
[----:B------:R-:W-:Y:S01]  /*3150*/  LEA R220, R220, UR5, 0x1 ;  /* 0x00000005dcdc7c11 */ /* 0x000fe2000f8e08ff */
[----:B------:R-:W1:Y:S01]  /*3160*/  LDSM.16.M88.4 R192, [R224+0x11400] ;  /* 0x01140000e0c0783b */ /* 0x000e620000000200 */
[----:B------:R-:W-:-:S02]  /*3170*/  LEA R222, R222, UR5, 0x1 ;  /* 0x00000005dede7c11 */ /* 0x000fc4000f8e08ff */
        /* <DEDUP_REMOVED lines=10> */
[----:B------:R-:W1:Y:S01]  /*3220*/  LDSM.16.M88.4 R180, [R0] ;  /* 0x0000000000b4783b */ /* 0x000e620000000200 */
        /* <DEDUP_REMOVED lines=19> */
[----:B------:R3:W1:Y:S01]  /*3360*/  LDSM.16.M88.4 R216, [R0+0x4400] ;  /* 0x0044000000d8783b */ /* 0x0006620000000200 */
        /* <DEDUP_REMOVED lines=16> */
[----:B------:R-:W-:Y:S01]  /*3470*/  CS2R R68, SRZ ;  /* 0x0000000000447805 */ /* 0x000fe2000001ff00 */
[----:B------:R-:W-:Y:S01]  /*3480*/  VIADD R222, R222, UR18 ;  /* 0x00000012dede7c36 */ /* 0x000fe20008000000 */
[----:B------:R-:W-:Y:S01]  /*3490*/  UIADD3 UR16, UPT, UPT, UR16, 0x80, URZ ;  /* 0x0000008010107890 */ /* 0x000fe2000fffe0ff */
[----:B------:R-:W-:Y:S01]  /*34a0*/  VIADD R220, R220, UR18 ;  /* 0x00000012dcdc7c36 */ /* 0x000fe20008000000 */
[----:B------:R-:W-:Y:S01]  /*34b0*/  USHF.L.U32 UR20, UR20, 0x6, URZ ;  /* 0x0000000614147899 */ /* 0x000fe200080006ff */
[----:B--2---:R-:W-:-:S04]  /*34c0*/  IADD3 R236, P2, P1, R234, UR47, R236 ;  /* 0x0000002feaec7c10 */ /* 0x004fc8000f95e0ec */
[----:B------:R-:W-:Y:S01]  /*34d0*/  IADD3.X R234, PT, PT, R235, UR21, RZ, P2, P1 ;  /* 0x00000015ebea7c10 */ /* 0x000fe200097e24ff */
[----:B------:R-:W2:Y:S01]  /*34e0*/  LDCU UR21, c[0x0][0x590] ;  /* 0x0000b200ff1577ac */ /* 0x000ea20008000800 */
[----:B----4-:R-:W-:Y:S01]  /*34f0*/  R2UR UR58, R3 ;  /* 0x00000000033a72ca */ /* 0x010fe200000e0000 */
[----:B------:R-:W-:Y:S01]  /*3500*/  IMAD.MOV.U32 R3, RZ, RZ, 0x20 ;  /* 0x00000020ff037424 */ /* 0x000fe200078e00ff */
[----:B------:R-:W-:Y:S01]  /*3510*/  R2UR UR59, R2 ;  /* 0x00000000023b72ca */ /* 0x000fe200000e0000 */
[----:B------:R-:W-:Y:S02]  /*3520*/  IMAD.MOV.U32 R2, RZ, RZ, 0x20 ;  /* 0x00000020ff027424 */ /* 0x000fe400078e00ff */
[----:B------:R-:W-:Y:S01]  /*3530*/  IMAD.MOV.U32 R235, RZ, RZ, 0x4 ;  /* 0x00000004ffeb7424 */ /* 0x000fe200078e00ff */
[----:B------:R-:W-:-:S05]  /*3540*/  SEL R3, R3, 0xffffffe0, !P0 ;  /* 0xffffffe003037807 */ /* 0x000fca0004000000 */
[----:B---3--:R-:W-:Y:S02]  /*3550*/  IMAD.IADD R0, R224, 0x1, R3 ;  /* 0x00000001e0007824 */ /* 0x008fe400078e0203 */
[----:B------:R-:W-:Y:S02]  /*3560*/  UIADD3 UR56, UPT, UPT, UR58, -0x4498517b, URZ ;  /* 0xbb67ae853a387890 */ /* 0x000fe4000fffe0ff */
[----:B------:R-:W-:Y:S02]  /*3570*/  UIADD3 UR57, UPT, UPT, UR59, -0x61c88647, URZ ;  /* 0x9e3779b93b397890 */ /* 0x000fe4000fffe0ff */
[----:B--2---:R-:W-:Y:S02]  /*3580*/  USHF.L.U32 UR21, UR21, 0x6, URZ ;  /* 0x0000000615157899 */ /* 0x004fe400080006ff */
[----:B------:R-:W-:Y:S02]  /*3590*/  UIADD3 UR53, UPT, UPT, UR59, 0x3c6ef372, URZ ;  /* 0x3c6ef3723b357890 */ /* 0x000fe4000fffe0ff */
[----:B------:R-:W-:-:S02]  /*35a0*/  UIADD3 UR52, UPT, UPT, UR58, 0x76cf5d0a, URZ ;  /* 0x76cf5d0a3a347890 */ /* 0x000fc4000fffe0ff */
[----:B------:R-:W-:Y:S02]  /*35b0*/  UIADD3 UR50, UPT, UPT, UR59, -0x255992d5, URZ ;  /* 0xdaa66d2b3b327890 */ /* 0x000fe4000fffe0ff */
[----:B------:R-:W-:Y:S02]  /*35c0*/  UIADD3 UR49, UPT, UPT, UR58, 0x32370b8f, URZ ;  /* 0x32370b8f3a317890 */ /* 0x000fe4000fffe0ff */
[----:B------:R-:W-:Y:S02]  /*35d0*/  UIADD3 UR48, UPT, UPT, UR59, 0x78dde6e4, URZ ;  /* 0x78dde6e43b307890 */ /* 0x000fe4000fffe0ff */
[----:B------:R-:W-:Y:S02]  /*35e0*/  UIADD3 UR47, UPT, UPT, UR58, -0x126145ec, URZ ;  /* 0xed9eba143a2f7890 */ /* 0x000fe4000fffe0ff */
[----:B------:R-:W-:Y:S02]  /*35f0*/  UIADD3 UR33, UPT, UPT, UR59, 0x1715609d, URZ ;  /* 0x1715609d3b217890 */ /* 0x000fe4000fffe0ff */
[----:B------:R-:W-:-:S02]  /*3600*/  UIADD3 UR30, UPT, UPT, UR58, -0x56f99767, URZ ;  /* 0xa90668993a1e7890 */ /* 0x000fc4000fffe0ff */
[----:B------:R-:W-:Y:S02]  /*3610*/  UIADD3 UR23, UPT, UPT, UR59, -0x4ab325aa, URZ ;  /* 0xb54cda563b177890 */ /* 0x000fe4000fffe0ff */
[----:B-1----:R-:W-:-:S12]  /*3620*/  UIADD3 UR22, UPT, UPT, UR58, 0x646e171e, URZ ;  /* 0x646e171e3a167890 */ /* 0x002fd8000fffe0ff */
.L_x_589:
        /* <DEDUP_REMOVED lines=11> */
[----:B------:R-:W1:Y:S05]  /*36e0*/  LDSM.16.M88.4 R40, [R224+0x9000] ;  /* 0x00900000e028783b */ /* 0x000e6a0000000200 */
[----:B------:R-:W2:Y:S05]  /*36f0*/  LDSM.16.M88.4 R44, [R222+0x800] ;  /* 0x00080000de2c783b */ /* 0x000eaa0000000200 */
[----:B------:R-:W3:Y:S05]  /*3700*/  LDSM.16.M88.4 R48, [R224+0x9400] ;  /* 0x00940000e030783b */ /* 0x000eea0000000200 */
[----:B------:R-:W-:Y:S05]  /*3710*/  LDSM.16.M88.4 R52, [R221] ;  /* 0x00000000dd34783b */ /* 0x000fea0000000200 */
[----:B------:R-:W4:Y:S05]  /*3720*/  LDSM.16.M88.4 R56, [R0+0x9000] ;  /* 0x009000000038783b */ /* 0x000f2a0000000200 */
[----:B------:R-:W4:Y:S05]  /*3730*/  LDSM.16.M88.4 R60, [R221+0x800] ;  /* 0x00080000dd3c783b */ /* 0x000f2a0000000200 */
[----:B------:R-:W4:Y:S05]  /*3740*/  LDSM.16.M88.4 R64, [R0+0x9400] ;  /* 0x009400000040783b */ /* 0x000f2a0000000200 */
[----:B------:R-:W-:Y:S01]  /*3750*/  LDSM.16.M88.4 R164, [R224+0xb000] ;  /* 0x00b00000e0a4783b */ /* 0x000fe20000000200 */
[-C--:B-1----:R-:W-:Y:S04]  /*3760*/  HMMA.16816.F32.BF16 R4, R36, R40.reuse, RZ ;  /* 0x000000282404723c */ /* 0x082fe800000418ff */
[----:B------:R-:W-:Y:S05]  /*3770*/  LDSM.16.M88.4 R168, [R222+0x1800] ;  /* 0x00180000dea8783b */ /* 0x000fea0000000200 */
[----:B-----5:R1:W5:Y:S01]  /*3780*/  LDG.E R249, desc[UR40][R226.64] ;  /* 0x00000028e2f97981 */ /* 0x020362000c1e1900 */
[C---:B--2---:R-:W-:Y:S04]  /*3790*/  HMMA.16816.F32.BF16 R8, R44.reuse, R40, RZ ;  /* 0x000000282c08723c */ /* 0x044fe800000418ff */
[----:B------:R1:W5:Y:S05]  /*37a0*/  LDG.E R248, desc[UR40][R226.64+0x20] ;  /* 0x00002028e2f87981 */ /* 0x00036a000c1e1900 */
[----:B------:R1:W5:Y:S01]  /*37b0*/  LDG.E R247, desc[UR40][R226.64+0x80] ;  /* 0x00008028e2f77981 */ /* 0x000362000c1e1900 */
[-C--:B------:R-:W-:Y:S04]  /*37c0*/  HMMA.16816.F32.BF16 R12, R44, R42.reuse, RZ ;  /* 0x0000002a2c0c723c */ /* 0x080fe800000418ff */
[----:B------:R1:W5:Y:S04]  /*37d0*/  LDG.E R246, desc[UR40][R226.64+0xa0] ;  /* 0x0000a028e2f67981 */ /* 0x000368000c1e1900 */
[C---:B------:R-:W-:Y:S01]  /*37e0*/  HMMA.16816.F32.BF16 R16, R36.reuse, R42, RZ ;  /* 0x0000002a2410723c */ /* 0x040fe200000418ff */
[----:B------:R-:W2:Y:S07]  /*37f0*/  LDSM.16.M88.4 R40, [R222+0x1000] ;  /* 0x00100000de28783b */ /* 0x000eae0000000200 */
[-C--:B---3--:R-:W-:Y:S08]  /*3800*/  HMMA.16816.F32.BF16 R20, R36, R48.reuse, RZ ;  /* 0x000000302414723c */ /* 0x088ff000000418ff */
[C---:B------:R-:W-:Y:S08]  /*3810*/  HMMA.16816.F32.BF16 R24, R44.reuse, R48, RZ ;  /* 0x000000302c18723c */ /* 0x040ff000000418ff */
[-C--:B------:R-:W-:Y:S01]  /*3820*/  HMMA.16816.F32.BF16 R28, R44, R50.reuse, RZ ;  /* 0x000000322c1c723c */ /* 0x080fe200000418ff */
[----:B------:R-:W3:Y:S07]  /*3830*/  LDSM.16.M88.4 R44, [R224+0xb400] ;  /* 0x00b40000e02c783b */ /* 0x000eee0000000200 */
[----:B------:R-:W-:Y:S01]  /*3840*/  HMMA.16816.F32.BF16 R32, R36, R50, RZ ;  /* 0x000000322420723c */ /* 0x000fe200000418ff */
[----:B------:R-:W-:Y:S05]  /*3850*/  LDSM.16.M88.4 R36, [R221+0x1000] ;  /* 0x00100000dd24783b */ /* 0x000fea0000000200 */
[----:B------:R-:W1:Y:S02]  /*3860*/  LDSM.16.M88.4 R48, [R0+0xb000] ;  /* 0x00b000000030783b */ /* 0x000e640000000200 */
[-C--:B----4-:R-:W-:Y:S08]  /*3870*/  HMMA.16816.F32.BF16 R4, R52, R56.reuse, R4 ;  /* 0x000000383404723c */ /* 0x090ff00000041804 */
[C---:B------:R-:W-:Y:S08]  /*3880*/  HMMA.16816.F32.BF16 R8, R60.reuse, R56, R8 ;  /* 0x000000383c08723c */ /* 0x040ff00000041808 */
[-C--:B------:R-:W-:Y:S08]  /*3890*/  HMMA.16816.F32.BF16 R12, R60, R58.reuse, R12 ;  /* 0x0000003a3c0c723c */ /* 0x080ff0000004180c */
[C---:B------:R-:W-:Y:S01]  /*38a0*/  HMMA.16816.F32.BF16 R16, R52.reuse, R58, R16 ;  /* 0x0000003a3410723c */ /* 0x040fe20000041810 */
[----:B------:R-:W4:Y:S07]  /*38b0*/  LDSM.16.M88.4 R56, [R221+0x1800] ;  /* 0x00180000dd38783b */ /* 0x000f2e0000000200 */
[-C--:B------:R-:W-:Y:S08]  /*38c0*/  HMMA.16816.F32.BF16 R20, R52, R64.reuse, R20 ;  /* 0x000000403414723c */ /* 0x080ff00000041814 */
[C---:B------:R-:W-:Y:S08]  /*38d0*/  HMMA.16816.F32.BF16 R24, R60.reuse, R64, R24 ;  /* 0x000000403c18723c */ /* 0x040ff00000041818 */
[-C--:B------:R-:W-:Y:S01]  /*38e0*/  HMMA.16816.F32.BF16 R28, R60, R66.reuse, R28 ;  /* 0x000000423c1c723c */ /* 0x080fe2000004181c */
[----:B------:R-:W4:Y:S07]  /*38f0*/  LDSM.16.M88.4 R60, [R0+0xb400] ;  /* 0x00b40000003c783b */ /* 0x000f2e0000000200 */
[----:B------:R-:W-:Y:S01]  /*3900*/  HMMA.16816.F32.BF16 R32, R52, R66, R32 ;  /* 0x000000423420723c */ /* 0x000fe20000041820 */
[----:B------:R-:W-:Y:S05]  /*3910*/  LDSM.16.M88.4 R52, [R222+0x2000] ;  /* 0x00200000de34783b */ /* 0x000fea0000000200 */
[----:B------:R-:W4:Y:S02]  /*3920*/  LDSM.16.M88.4 R64, [R224+0xd000] ;  /* 0x00d00000e040783b */ /* 0x000f240000000200 */
[-C--:B--2---:R-:W-:Y:S08]  /*3930*/  HMMA.16816.F32.BF16 R4, R40, R164.reuse, R4 ;  /* 0x000000a42804723c */ /* 0x084ff00000041804 */
[C---:B------:R-:W-:Y:S08]  /*3940*/  HMMA.16816.F32.BF16 R8, R168.reuse, R164, R8 ;  /* 0x000000a4a808723c */ /* 0x040ff00000041808 */
[-C--:B------:R-:W-:Y:S08]  /*3950*/  HMMA.16816.F32.BF16 R12, R168, R166.reuse, R12 ;  /* 0x000000a6a80c723c */ /* 0x080ff0000004180c */
[C---:B------:R-:W-:Y:S01]  /*3960*/  HMMA.16816.F32.BF16 R16, R40.reuse, R166, R16 ;  /* 0x000000a62810723c */ /* 0x040fe20000041810 */
[----:B------:R-:W2:Y:S07]  /*3970*/  LDSM.16.M88.4 R164, [R222+0x2800] ;  /* 0x00280000dea4783b */ /* 0x000eae0000000200 */
[-C--:B---3--:R-:W-:Y:S08]  /*3980*/  HMMA.16816.F32.BF16 R20, R40, R44.reuse, R20 ;  /* 0x0000002c2814723c */ /* 0x088ff00000041814 */
[C---:B------:R-:W-:Y:S08]  /*3990*/  HMMA.16816.F32.BF16 R24, R168.reuse, R44, R24 ;  /* 0x0000002ca818723c */ /* 0x040ff00000041818 */
[-C--:B------:R-:W-:Y:S01]  /*39a0*/  HMMA.16816.F32.BF16 R28, R168, R46.reuse, R28 ;  /* 0x0000002ea81c723c */ /* 0x080fe2000004181c */
[----:B------:R-:W-:Y:S07]  /*39b0*/  LDSM.16.M88.4 R168, [R0+0xd400] ;  /* 0x00d4000000a8783b */ /* 0x000fee0000000200 */
[----:B------:R-:W-:Y:S01]  /*39c0*/  HMMA.16816.F32.BF16 R32, R40, R46, R32 ;  /* 0x0000002e2820723c */ /* 0x000fe20000041820 */
[----:B------:R-:W3:Y:S05]  /*39d0*/  LDSM.16.M88.4 R40, [R224+0xd400] ;  /* 0x00d40000e028783b */ /* 0x000eea0000000200 */
[----:B------:R-:W-:Y:S02]  /*39e0*/  LDSM.16.M88.4 R44, [R221+0x2000] ;  /* 0x00200000dd2c783b */ /* 0x000fe40000000200 */
[-C--:B-1----:R-:W-:Y:S08]  /*39f0*/  HMMA.16816.F32.BF16 R4, R36, R48.reuse, R4 ;  /* 0x000000302404723c */ /* 0x082ff00000041804 */
[C---:B----4-:R-:W-:Y:S08]  /*3a00*/  HMMA.16816.F32.BF16 R8, R56.reuse, R48, R8 ;  /* 0x000000303808723c */ /* 0x050ff00000041808 */
[-C--:B------:R-:W-:Y:S08]  /*3a10*/  HMMA.16816.F32.BF16 R12, R56, R50.reuse, R12 ;  /* 0x00000032380c723c */ /* 0x080ff0000004180c */
[C---:B------:R-:W-:Y:S01]  /*3a20*/  HMMA.16816.F32.BF16 R16, R36.reuse, R50, R16 ;  /* 0x000000322410723c */ /* 0x040fe20000041810 */
[----:B------:R-:W1:Y:S07]  /*3a30*/  LDSM.16.M88.4 R48, [R0+0xd000] ;  /* 0x00d000000030783b */ /* 0x000e6e0000000200 */
[-C--:B------:R-:W-:Y:S08]  /*3a40*/  HMMA.16816.F32.BF16 R20, R36, R60.reuse, R20 ;  /* 0x0000003c2414723c */ /* 0x080ff00000041814 */
[C---:B------:R-:W-:Y:S08]  /*3a50*/  HMMA.16816.F32.BF16 R24, R56.reuse, R60, R24 ;  /* 0x0000003c3818723c */ /* 0x040ff00000041818 */
[-C--:B------:R-:W-:Y:S01]  /*3a60*/  HMMA.16816.F32.BF16 R28, R56, R62.reuse, R28 ;  /* 0x0000003e381c723c */ /* 0x080fe2000004181c */
[----:B------:R-:W4:Y:S07]  /*3a70*/  LDSM.16.M88.4 R56, [R221+0x2800] ;  /* 0x00280000dd38783b */ /* 0x000f2e0000000200 */
[----:B------:R-:W-:Y:S08]  /*3a80*/  HMMA.16816.F32.BF16 R32, R36, R62, R32 ;  /* 0x0000003e2420723c */ /* 0x000ff00000041820 */
[-C--:B------:R-:W-:Y:S08]  /*3a90*/  HMMA.16816.F32.BF16 R4, R52, R64.reuse, R4 ;  /* 0x000000403404723c */ /* 0x080ff00000041804 */
[C---:B--2---:R-:W-:Y:S08]  /*3aa0*/  HMMA.16816.F32.BF16 R8, R164.reuse, R64, R8 ;  /* 0x00000040a408723c */ /* 0x044ff00000041808 */
[-C--:B------:R-:W-:Y:S08]  /*3ab0*/  HMMA.16816.F32.BF16 R12, R164, R66.reuse, R12 ;  /* 0x00000042a40c723c */ /* 0x080ff0000004180c */
[C---:B------:R-:W-:Y:S08]  /*3ac0*/  HMMA.16816.F32.BF16 R16, R52.reuse, R66, R16 ;  /* 0x000000423410723c */ /* 0x040ff00000041810 */
[-C--:B---3--:R-:W-:Y:S08]  /*3ad0*/  HMMA.16816.F32.BF16 R20, R52, R40.reuse, R20 ;  /* 0x000000283414723c */ /* 0x088ff00000041814 */
[C---:B------:R-:W-:Y:S08]  /*3ae0*/  HMMA.16816.F32.BF16 R24, R164.reuse, R40, R24 ;  /* 0x00000028a418723c */ /* 0x040ff00000041818 */
[-C--:B------:R-:W-:Y:S08]  /*3af0*/  HMMA.16816.F32.BF16 R28, R164, R42.reuse, R28 ;  /* 0x0000002aa41c723c */ /* 0x080ff0000004181c */
[----:B------:R-:W-:Y:S08]  /*3b00*/  HMMA.16816.F32.BF16 R32, R52, R42, R32 ;  /* 0x0000002a3420723c */ /* 0x000ff00000041820 */
[-C--:B-1----:R-:W-:Y:S08]  /*3b10*/  HMMA.16816.F32.BF16 R4, R44, R48.reuse, R4 ;  /* 0x000000302c04723c */ /* 0x082ff00000041804 */
[C---:B----4-:R-:W-:Y:S08]  /*3b20*/  HMMA.16816.F32.BF16 R8, R56.reuse, R48, R8 ;  /* 0x000000303808723c */ /* 0x050ff00000041808 */
        /* <DEDUP_REMOVED lines=19> */
.L_x_585:
        /* <DEDUP_REMOVED lines=8> */
[----:B------:R-:W-:Y:S02]  /*3ce0*/  IMAD.MOV.U32 R40, RZ, RZ, 0x1 ;  /* 0x00000001ff287424 */ /* 0x000fe400078e00ff */
        /* <DEDUP_REMOVED lines=9> */
[----:B------:R-:W-:Y:S01]  /*3d80*/  VIADDMNMX R44, R42, 0x8, RZ, !PT ;  /* 0x000000082a2c7846 */ /* 0x000fe200078001ff */
[----:B------:R-:W-:Y:S02]  /*3d90*/  IMAD R165, R165, 0x80, R36 ;  /* 0x00000080a5a57824 */ /* 0x000fe400078e0224 */
[----:B------:R-:W-:Y:S02]  /*3da0*/  IMAD.MOV.U32 R36, RZ, RZ, 0x29 ;  /* 0x00000029ff247424 */ /* 0x000fe400078e00ff */
[C---:B------:R-:W-:Y:S01]  /*3db0*/  VIADD R51, R165.reuse, 0x1 ;  /* 0x00000001a5337836 */ /* 0x040fe20000000000 */
[C---:B------:R-:W-:Y:S01]  /*3dc0*/  ISETP.GE.AND P3, PT, R165.reuse, R46, PT ;  /* 0x0000002ea500720c */ /* 0x040fe20003f66270 */
[C---:B------:R-:W-:Y:S01]  /*3dd0*/  VIADD R49, R165.reuse, 0x8 ;  /* 0x00000008a5317836 */ /* 0x040fe20000000000 */
[C---:B------:R-:W-:Y:S01]  /*3de0*/  ISETP.GE.AND P1, PT, R165.reuse, R44, PT ;  /* 0x0000002ca500720c */ /* 0x040fe20003f26270 */
[----:B------:R-:W-:Y:S01]  /*3df0*/  VIADD R47, R165, 0x9 ;  /* 0x00000009a52f7836 */ /* 0x000fe20000000000 */
[----:B------:R-:W-:Y:S01]  /*3e00*/  ISETP.GE.AND P2, PT, R51, R46, PT ;  /* 0x0000002e3300720c */ /* 0x000fe20003f46270 */
[----:B------:R-:W-:Y:S01]  /*3e10*/  VIADD R45, R165, 0x10 ;  /* 0x00000010a52d7836 */ /* 0x000fe20000000000 */
[----:B------:R-:W-:Y:S01]  /*3e20*/  ISETP.GE.AND P0, PT, R51, R44, PT ;  /* 0x0000002c3300720c */ /* 0x000fe20003f06270 */
        /* <DEDUP_REMOVED lines=8> */
[----:B------:R-:W-:Y:S02]  /*3eb0*/  ISETP.GE.AND P3, PT, R47, R46, PT ;  /* 0x0000002e2f00720c */ /* 0x000fe40003f66270 */
[-C--:B------:R-:W-:Y:S02]  /*3ec0*/  ISETP.GE.AND P2, PT, R49, R44.reuse, PT ;  /* 0x0000002c3100720c */ /* 0x080fe40003f46270 */
[----:B------:R-:W-:Y:S02]  /*3ed0*/  ISETP.GE.AND P1, PT, R47, R44, PT ;  /* 0x0000002c2f00720c */ /* 0x000fe40003f26270 */
[----:B------:R-:W-:Y:S02]  /*3ee0*/  ISETP.GE.AND P0, PT, R45, R46, PT ;  /* 0x0000002e2d00720c */ /* 0x000fe40003f06270 */
        /* <DEDUP_REMOVED lines=11> */
[----:B------:R-:W-:Y:S02]  /*3fa0*/  ISETP.GE.AND P4, PT, R49, R46, PT ;  /* 0x0000002e3100720c */ /* 0x000fe40003f86270 */
[-C--:B------:R-:W-:Y:S02]  /*3fb0*/  ISETP.GE.AND P3, PT, R165, R44.reuse, PT ;  /* 0x0000002ca500720c */ /* 0x080fe40003f66270 */
[----:B------:R-:W-:Y:S02]  /*3fc0*/  ISETP.GE.AND P2, PT, R51, R44, PT ;  /* 0x0000002c3300720c */ /* 0x000fe40003f46270 */
        /* <DEDUP_REMOVED lines=10> */
[----:B------:R-:W-:Y:S02]  /*4070*/  ISETP.GE.AND P0, PT, R51, R42, PT ;  /* 0x0000002a3300720c */ /* 0x000fe40003f06270 */
[----:B------:R-:W-:Y:S02]  /*4080*/  ISETP.GE.AND P3, PT, R47, R44, PT ;  /* 0x0000002c2f00720c */ /* 0x000fe40003f66270 */
[----:B------:R-:W-:Y:S02]  /*4090*/  ISETP.GE.AND P2, PT, R49, R42, PT ;  /* 0x0000002a3100720c */ /* 0x000fe40003f46270 */
[----:B------:R-:W-:Y:S02]  /*40a0*/  FSEL R168, R21, -INF , P6 ;  /* 0xff80000015a87808 */ /* 0x000fe40003000000 */
[----:B------:R-:W-:Y:S02]  /*40b0*/  FSEL R221, R32, -INF , P5 ;  /* 0xff80000020dd7808 */ /* 0x000fe40002800000 */
[----:B------:R-:W-:Y:S02]  /*40c0*/  FSEL R171, R33, -INF , P4 ;  /* 0xff80000021ab7808 */ /* 0x000fe40002000000 */
[----:B------:R-:W-:Y:S02]  /*40d0*/  FSEL R223, R10, -INF , P1 ;  /* 0xff8000000adf7808 */ /* 0x000fe40000800000 */
[----:B------:R-:W-:Y:S02]  /*40e0*/  FSEL R53, R11, -INF , P0 ;  /* 0xff8000000b357808 */ /* 0x000fe40000000000 */
[----:B------:R-:W-:Y:S02]  /*40f0*/  FSEL R65, R13, -INF , P3 ;  /* 0xff8000000d417808 */ /* 0x000fe40001800000 */
[----:B------:R-:W-:Y:S02]  /*4100*/  FSEL R52, R14, -INF , P2 ;  /* 0xff8000000e347808 */ /* 0x000fe40001000000 */
[----:B------:R-:W-:Y:S02]  /*4110*/  ISETP.GE.AND P4, PT, R49, R44, PT ;  /* 0x0000002c3100720c */ /* 0x000fe40003f86270 */
[----:B------:R-:W-:Y:S02]  /*4120*/  ISETP.GE.AND P1, PT, R47, R42, PT ;  /* 0x0000002a2f00720c */ /* 0x000fe40003f26270 */
[-C--:B------:R-:W-:Y:S02]  /*4130*/  ISETP.GE.AND P0, PT, R45, R44.reuse, PT ;  /* 0x0000002c2d00720c */ /* 0x080fe40003f06270 */
[-C--:B------:R-:W-:Y:S02]  /*4140*/  ISETP.GE.AND P6, PT, R43, R44.reuse, PT ;  /* 0x0000002c2b00720c */ /* 0x080fe40003fc6270 */
[----:B------:R-:W-:Y:S02]  /*4150*/  ISETP.GE.AND P5, PT, R41, R44, PT ;  /* 0x0000002c2900720c */ /* 0x000fe40003fa6270 */
[-C--:B------:R-:W-:Y:S02]  /*4160*/  ISETP.GE.AND P3, PT, R45, R42.reuse, PT ;  /* 0x0000002a2d00720c */ /* 0x080fe40003f66270 */
        /* <DEDUP_REMOVED lines=78> */
.L_x_586:
[C---:B------:R-:W-:Y:S01]  /*4650*/  FSETP.NEU.FTZ.AND P0, PT, R230.reuse, -INF , PT ;  /* 0xff800000e600780b */ /* 0x040fe20003f1d000 */
[----:B------:R-:W1:Y:S01]  /*4660*/  S2R R221, SR_TID.X ;  /* 0x0000000000dd7919 */ /* 0x000e620000002100 */
[----:B------:R-:W-:Y:S01]  /*4670*/  FSETP.NEU.FTZ.AND P1, PT, R231, -INF , PT ;  /* 0xff800000e700780b */ /* 0x000fe20003f3d000 */
[----:B------:R-:W-:Y:S01]  /*4680*/  FMUL.FTZ R36, R230, 1.4426950216293334961 ;  /* 0x3fb8aa3be6247820 */ /* 0x000fe20000410000 */
[----:B------:R-:W-:Y:S01]  /*4690*/  FMUL.FTZ R252, R228, 1.4426950216293334961 ;  /* 0x3fb8aa3be4fc7820 */ /* 0x000fe20000410000 */
[----:B------:R-:W-:Y:S01]  /*46a0*/  FMUL.FTZ R43, R229, 1.4426950216293334961 ;  /* 0x3fb8aa3be52b7820 */ /* 0x000fe20000410000 */
[----:B------:R-:W-:Y:S02]  /*46b0*/  IMAD.U32 R64, RZ, RZ, UR46 ;  /* 0x0000002eff407e24 */ /* 0x000fe4000f8e00ff */
[----:B------:R-:W-:Y:S01]  /*46c0*/  FMUL.FTZ R37, R231, 1.4426950216293334961 ;  /* 0x3fb8aa3be7257820 */ /* 0x000fe20000410000 */
[----:B------:R-:W-:Y:S01]  /*46d0*/  FSEL R36, R36, RZ, P0 ;  /* 0x000000ff24247208 */ /* 0x000fe20000000000 */
[----:B------:R-:W-:Y:S01]  /*46e0*/  IMAD.WIDE.U32 R170, R236, -0x2daee0ad, RZ ;  /* 0xd2511f53ecaa7825 */ /* 0x000fe200078e00ff */
[----:B------:R-:W-:Y:S01]  /*46f0*/  FSETP.NEU.FTZ.AND P0, PT, R228, -INF , PT ;  /* 0xff800000e400780b */ /* 0x000fe20003f1d000 */
[----:B------:R-:W-:Y:S01]  /*4700*/  UISETP.GT.AND UP0, UPT, UR54, UR51, UPT ;  /* 0x000000333600728c */ /* 0x000fe2000bf04270 */
[----:B------:R-:W-:Y:S01]  /*4710*/  FSEL R37, R37, RZ, P1 ;  /* 0x000000ff25257208 */ /* 0x000fe20000800000 */
[--C-:B------:R-:W-:Y:S01]  /*4720*/  FFMA.FTZ R41, R18, UR19, -R36.reuse ;  /* 0x0000001312297c23 */ /* 0x100fe20008010824 */
[----:B------:R-:W-:Y:S01]  /*4730*/  FSEL R252, R252, RZ, P0 ;  /* 0x000000fffcfc7208 */ /* 0x000fe20000000000 */
[--C-:B------:R-:W-:Y:S01]  /*4740*/  FFMA.FTZ R40, R19, UR19, -R36.reuse ;  /* 0x0000001313287c23 */ /* 0x100fe20008010824 */
[----:B------:R-:W-:Y:S01]  /*4750*/  FSETP.NEU.FTZ.AND P1, PT, R229, -INF , PT ;  /* 0xff800000e500780b */ /* 0x000fe20003f3d000 */
[----:B------:R-:W-:Y:S01]  /*4760*/  FFMA.FTZ R53, R17, UR19, -R37 ;  /* 0x0000001311357c23 */ /* 0x000fe20008010825 */
[----:B------:R-:W-:Y:S01]  /*4770*/  FFMA.FTZ R47, R34, UR19, -R36 ;  /* 0x00000013222f7c23 */ /* 0x000fe20008010824 */
[--C-:B------:R-:W-:Y:S01]  /*4780*/  FFMA.FTZ R60, R14, UR19, -R252.reuse ;  /* 0x000000130e3c7c23 */ /* 0x100fe200080108fc */
[----:B------:R-:W-:Y:S01]  /*4790*/  FSEL R43, R43, RZ, P1 ;  /* 0x000000ff2b2b7208 */ /* 0x000fe20000800000 */
[--C-:B------:R-:W-:Y:S01]  /*47a0*/  FFMA.FTZ R55, R11, UR19, -R252.reuse ;  /* 0x000000130b377c23 */ /* 0x100fe200080108fc */
[--C-:B------:R-:W-:Y:S01]  /*47b0*/  FFMA.FTZ R51, R27, UR19, -R252.reuse ;  /* 0x000000131b337c23 */ /* 0x100fe200080108fc */
[--C-:B------:R-:W-:Y:S01]  /*47c0*/  FFMA.FTZ R49, R30, UR19, -R252.reuse ;  /* 0x000000131e317c23 */ /* 0x100fe200080108fc */
[----:B------:R-:W-:Y:S01]  /*47d0*/  FFMA.FTZ R52, R10, UR19, -R252 ;  /* 0x000000130a347c23 */ /* 0x000fe200080108fc */
[--C-:B------:R-:W-:Y:S01]  /*47e0*/  FFMA.FTZ R66, R28, UR19, -R43.reuse ;  /* 0x000000131c427c23 */ /* 0x100fe2000801082b */
[--C-:B------:R-:W-:Y:S01]  /*47f0*/  FFMA.FTZ R65, R29, UR19, -R43.reuse ;  /* 0x000000131d417c23 */ /* 0x100fe2000801082b */
[--C-:B------:R-:W-:Y:S01]  /*4800*/  FFMA.FTZ R44, R9, UR19, -R43.reuse ;  /* 0x00000013092c7c23 */ /* 0x100fe2000801082b */
[----:B------:R-:W-:Y:S01]  /*4810*/  MUFU.EX2 R29, R60 ;  /* 0x0000003c001d7308 */ /* 0x000fe20000000800 */
[----:B------:R-:W-:Y:S01]  /*4820*/  FFMA.FTZ R48, R8, UR19, -R43 ;  /* 0x0000001308307c23 */ /* 0x000fe2000801082b */
[--C-:B------:R-:W-:Y:S01]  /*4830*/  FFMA.FTZ R46, R35, UR19, -R36.reuse ;  /* 0x00000013232e7c23 */ /* 0x100fe20008010824 */
[--C-:B------:R-:W-:Y:S07]  /*4840*/  FFMA.FTZ R45, R23, UR19, -R36.reuse ;  /* 0x00000013172d7c23 */ /* 0x100fee0008010824 */
[----:B------:R-:W-:Y:S01]  /*4850*/  MUFU.EX2 R9, R66 ;  /* 0x0000004200097308 */ /* 0x000fe20000000800 */
[--C-:B-1----:R-:W-:Y:S01]  /*4860*/  SHF.R.U32.HI R39, RZ, 0x6, R221.reuse ;  /* 0x00000006ff277819 */ /* 0x102fe200000116dd */
[C---:B------:R-:W-:Y:S01]  /*4870*/  IMAD.SHL.U32 R165, R221.reuse, 0x20, RZ ;  /* 0x00000020dda57824 */ /* 0x040fe200078e00ff */
[----:B------:R-:W-:Y:S01]  /*4880*/  SHF.R.U32.HI R168, RZ, 0x5, R221 ;  /* 0x00000005ffa87819 */ /* 0x000fe200000116dd */
[C---:B------:R-:W-:Y:S01]  /*4890*/  IMAD.SHL.U32 R166, R221.reuse, 0x10, RZ ;  /* 0x00000010dda67824 */ /* 0x040fe200078e00ff */
[----:B------:R-:W-:Y:S05]  /*48a0*/  LOP3.LUT P0, RZ, R221, 0x8, RZ, 0xc0, !PT ;  /* 0x00000008ddff7812 */ /* 0x000fea000780c0ff */
[----:B------:R-:W-:Y:S01]  /*48b0*/  MUFU.EX2 R35, R55 ;  /* 0x0000003700237308 */ /* 0x000fe20000000800 */
[----:B------:R-:W-:Y:S01]  /*48c0*/  LOP3.LUT R168, R168, 0x1, RZ, 0xc0, !PT ;  /* 0x00000001a8a87812 */ /* 0x000fe200078ec0ff */
[----:B------:R-:W-:Y:S01]  /*48d0*/  IMAD R64, R64, 0x4, R39 ;  /* 0x0000000440407824 */ /* 0x000fe200078e0227 */
[C---:B------:R-:W-:Y:S01]  /*48e0*/  LOP3.LUT R167, R165.reuse, 0xc0, RZ, 0xc0, !PT ;  /* 0x000000c0a5a77812 */ /* 0x040fe200078ec0ff */
[----:B------:R-:W-:Y:S01]  /*48f0*/  IMAD.U32 R67, RZ, RZ, UR54 ;  /* 0x00000036ff437e24 */ /* 0x000fe2000f8e00ff */
[----:B------:R-:W-:Y:S01]  /*4900*/  LOP3.LUT R226, R165, 0x7400, RZ, 0xc0, !PT ;  /* 0x00007400a5e27812 */ /* 0x000fe200078ec0ff */
[----:B------:R-:W-:Y:S01]  /*4910*/  FFMA.FTZ R39, R22, UR19, -R36 ;  /* 0x0000001316277c23 */ /* 0x000fe20008010824 */
[----:B------:R-:W-:Y:S01]  /*4920*/  LOP3.LUT R64, R64, UR58, R171, 0x96, !PT ;  /* 0x0000003a40407c12 */ /* 0x000fe2000f8e96ab */
[----:B------:R-:W-:Y:S01]  /*4930*/  IMAD R168, R67, 0x4, R168 ;  /* 0x0000000443a87824 */ /* 0x000fe200078e02a8 */
[----:B------:R-:W-:Y:S01]  /*4940*/  LOP3.LUT R165, R165, 0x120, RZ, 0xc0, !PT ;  /* 0x00000120a5a57812 */ /* 0x000fe200078ec0ff */
[--C-:B------:R-:W-:Y:S01]  /*4950*/  FFMA.FTZ R38, R7, UR19, -R36.reuse ;  /* 0x0000001307267c23 */ /* 0x100fe20008010824 */
[----:B------:R-:W-:Y:S01]  /*4960*/  FFMA.FTZ R36, R6, UR19, -R36 ;  /* 0x0000001306247c23 */ /* 0x000fe20008010824 */
[----:B------:R-:W-:Y:S02]  /*4970*/  VIADD R67, R168, 0x2 ;  /* 0x00000002a8437836 */ /* 0x000fe40000000000 */
[----:B------:R-:W-:Y:S01]  /*4980*/  FFMA.FTZ R59, R15, UR19, -R252 ;  /* 0x000000130f3b7c23 */ /* 0x000fe200080108fc */
[----:B------:R-:W-:Y:S01]  /*4990*/  IMAD.WIDE.U32 R10, R64, -0x326172a9, RZ ;  /* 0xcd9e8d57400a7825 */ /* 0x000fe200078e00ff */
[----:B------:R-:W-:Y:S01]  /*49a0*/  LOP3.LUT R64, R166, 0x1c0, RZ, 0xc0, !PT ;  /* 0x000001c0a6407812 */ /* 0x000fe200078ec0ff */
[----:B------:R-:W-:Y:S01]  /*49b0*/  MUFU.EX2 R34, R41 ;  /* 0x0000002900227308 */ /* 0x000fe20000000800 */
[----:B------:R-:W-:Y:S01]  /*49c0*/  LOP3.LUT R166, R165, 0x200, R166, 0xf8, !PT ;  /* 0x00000200a5a67812 */ /* 0x000fe200078ef8a6 */
[----:B------:R-:W-:Y:S01]  /*49d0*/  IMAD.WIDE.U32 R168, R168, -0x326172a9, RZ ;  /* 0xcd9e8d57a8a87825 */ /* 0x000fe200078e00ff */
[----:B------:R-:W-:Y:S07]  /*49e0*/  SHF.R.U32.HI R165, RZ, 0x1, R221 ;  /* 0x00000001ffa57819 */ /* 0x000fee00000116dd */
[----:B------:R-:W-:Y:S01]  /*49f0*/  MUFU.EX2 R8, R44 ;  /* 0x0000002c00087308 */ /* 0x000fe20000000800 */
[----:B------:R-:W-:Y:S01]  /*4a00*/  FFMA.FTZ R50, R26, UR19, -R252 ;  /* 0x000000131a327c23 */ /* 0x000fe200080108fc */
[----:B------:R-:W-:Y:S01]  /*4a10*/  IMAD.WIDE.U32 R18, R67, -0x326172a9, RZ ;  /* 0xcd9e8d5743127825 */ /* 0x000fe200078e00ff */
[----:B------:R-:W-:Y:S02]  /*4a20*/  LOP3.LUT R169, R234, UR59, R169, 0x96, !PT ;  /* 0x0000003beaa97c12 */ /* 0x000fe4000f8e96a9 */
[----:B------:R-:W-:Y:S01]  /*4a30*/  LOP3.LUT R168, R168, UR57, R11, 0x96, !PT ;  /* 0x00000039a8a87c12 */ /* 0x000fe2000f8e960b */
[----:B------:R-:W-:Y:S01]  /*4a40*/  IMAD.SHL.U32 R164, R221, 0x4, RZ ;  /* 0x00000004dda47824 */ /* 0x000fe200078e00ff */
[----:B------:R-:W-:Y:S01]  /*4a50*/  LOP3.LUT R67, R234, UR59, R19, 0x96, !PT ;  /* 0x0000003bea437c12 */ /* 0x000fe2000f8e9613 */
[----:B------:R-:W-:Y:S01]  /*4a60*/  IMAD.WIDE.U32 R22, R169, -0x2daee0ad, RZ ;  /* 0xd2511f53a9167825 */ /* 0x000fe200078e00ff */
[----:B------:R-:W-:Y:S02]  /*4a70*/  LOP3.LUT R171, R18, UR57, R11, 0x96, !PT ;  /* 0x0000003912ab7c12 */ /* 0x000fe4000f8e960b */
[----:B------:R-:W-:Y:S01]  /*4a80*/  LOP3.LUT R164, R167, 0x18, R164, 0xf8, !PT ;  /* 0x00000018a7a47812 */ /* 0x000fe200078ef8a4 */
[----:B------:R-:W-:Y:S01]  /*4a90*/  IMAD.WIDE.U32 R6, R168, -0x2daee0ad, RZ ;  /* 0xd2511f53a8067825 */ /* 0x000fe200078e00ff */
[----:B------:R-:W-:Y:S03]  /*4aa0*/  LOP3.LUT R169, R170, UR56, R23, 0x96, !PT ;  /* 0x00000038aaa97c12 */ /* 0x000fe6000f8e9617 */
[----:B------:R-:W-:Y:S01]  /*4ab0*/  FFMA.FTZ R62, R32, UR19, -R37 ;  /* 0x00000013203e7c23 */ /* 0x000fe20008010825 */
[----:B------:R-:W-:Y:S01]  /*4ac0*/  IMAD.WIDE.U32 R14, R67, -0x2daee0ad, RZ ;  /* 0xd2511f53430e7825 */ /* 0x000fe200078e00ff */
[----:B------:R-:W-:Y:S03]  /*4ad0*/  LOP3.LUT R168, R22, UR52, R7, 0x96, !PT ;  /* 0x0000003416a87c12 */ /* 0x000fe6000f8e9607 */
[----:B------:R-:W-:Y:S01]  /*4ae0*/  FFMA.FTZ R61, R33, UR19, -R37 ;  /* 0x00000013213d7c23 */ /* 0x000fe20008010825 */
[----:B------:R-:W-:Y:S01]  /*4af0*/  IMAD.SHL.U32 R251, R221, 0x2, RZ ;  /* 0x00000002ddfb7824 */ /* 0x000fe200078e00ff */
[----:B------:R-:W-:Y:S01]  /*4b00*/  LOP3.LUT R67, R170, UR56, R15, 0x96, !PT ;  /* 0x00000038aa437c12 */ /* 0x000fe2000f8e960f */
[----:B------:R-:W-:Y:S04]  /*4b10*/  IMAD.WIDE.U32 R170, R171, -0x2daee0ad, RZ ;  /* 0xd2511f53abaa7825 */ /* 0x000fe800078e00ff */
[----:B------:R-:W-:Y:S01]  /*4b20*/  FFMA.FTZ R54, R16, UR19, -R37 ;  /* 0x0000001310367c23 */ /* 0x000fe20008010825 */
[----:B------:R-:W1:Y:S01]  /*4b30*/  MUFU.EX2 R17, R62 ;  /* 0x0000003e00117308 */ /* 0x000e620000000800 */
[----:B------:R-:W-:Y:S01]  /*4b40*/  LOP3.LUT R64, R64, 0x38, R251, 0xf8, !PT ;  /* 0x0000003840407812 */ /* 0x000fe200078ef8fb */
[----:B------:R-:W-:Y:S01]  /*4b50*/  IMAD.WIDE.U32 R18, R169, -0x326172a9, RZ ;  /* 0xcd9e8d57a9127825 */ /* 0x000fe200078e00ff */
[----:B------:R-:W-:Y:S07]  /*4b60*/  LOP3.LUT R169, R14, UR52, R171, 0x96, !PT ;  /* 0x000000340ea97c12 */ /* 0x000fee000f8e96ab */
[----:B------:R-:W-:Y:S01]  /*4b70*/  MUFU.EX2 R16, R38 ;  /* 0x0000002600107308 */ /* 0x000fe20000000800 */
[----:B------:R-:W-:Y:S01]  /*4b80*/  LOP3.LUT R251, R226, 0x6, R251, 0xf8, !PT ;  /* 0x00000006e2fb7812 */ /* 0x000fe200078ef8fb */
[----:B------:R-:W-:Y:S01]  /*4b90*/  IMAD.WIDE.U32 R22, R168, -0x326172a9, RZ ;  /* 0xcd9e8d57a8167825 */ /* 0x000fe200078e00ff */
[----:B------:R-:W-:Y:S02]  /*4ba0*/  LOP3.LUT R64, R64, 0x20, R165, 0x78, !PT ;  /* 0x0000002040407812 */ /* 0x000fe400078e78a5 */
[----:B------:R-:W-:Y:S01]  /*4bb0*/  LOP3.LUT R168, R10, UR53, R19, 0x96, !PT ;  /* 0x000000350aa87c12 */ /* 0x000fe2000f8e9613 */
[----:B------:R-:W-:Y:S01]  /*4bc0*/  IMAD.WIDE.U32 R14, R67, -0x326172a9, RZ ;  /* 0xcd9e8d57430e7825 */ /* 0x000fe200078e00ff */
[----:B------:R-:W-:Y:S02]  /*4bd0*/  LOP3.LUT R67, R18, UR50, R23, 0x96, !PT ;  /* 0x0000003212437c12 */ /* 0x000fe4000f8e9617 */
[----:B------:R-:W-:Y:S01]  /*4be0*/  LOP3.LUT R251, R251, R64, RZ, 0xfc, !PT ;  /* 0x00000040fbfb7212 */ /* 0x000fe200078efcff */
[----:B------:R-:W-:Y:S01]  /*4bf0*/  IMAD.WIDE.U32 R18, R169, -0x326172a9, RZ ;  /* 0xcd9e8d57a9127825 */ /* 0x000fe200078e00ff */
[----:B------:R-:W-:Y:S03]  /*4c00*/  LOP3.LUT R64, R10, UR53, R15, 0x96, !PT ;  /* 0x000000350a407c12 */ /* 0x000fe6000f8e960f */
[----:B------:R-:W-:Y:S01]  /*4c10*/  FFMA.FTZ R252, R31, UR19, -R252 ;  /* 0x000000131ffc7c23 */ /* 0x000fe200080108fc */
[----:B------:R-:W-:Y:S01]  /*4c20*/  IMAD.WIDE.U32 R10, R67, -0x2daee0ad, RZ ;  /* 0xd2511f53430a7825 */ /* 0x000fe200078e00ff */
[----:B------:R-:W-:Y:S03]  /*4c30*/  LEA R250, R251, UR4, 0x1 ;  /* 0x00000004fbfa7c11 */ /* 0x000fe6000f8e08ff */
[----:B------:R-:W-:Y:S01]  /*4c40*/  FFMA.FTZ R63, R20, UR19, -R37 ;  /* 0x00000013143f7c23 */ /* 0x000fe20008010825 */
[----:B------:R-:W-:Y:S01]  /*4c50*/  IMAD.WIDE.U32 R30, R168, -0x2daee0ad, RZ ;  /* 0xd2511f53a81e7825 */ /* 0x000fe200078e00ff */
[----:B------:R-:W-:Y:S01]  /*4c60*/  LOP3.LUT R168, R14, UR50, R19, 0x96, !PT ;  /* 0x000000320ea87c12 */ /* 0x000fe2000f8e9613 */
[----:B------:R-:W-:Y:S02]  /*4c70*/  MUFU.EX2 R20, R36 ;  /* 0x0000002400147308 */ /* 0x000fe40000000800 */
[----:B------:R-:W-:Y:S01]  /*4c80*/  FFMA.FTZ R42, R21, UR19, -R37 ;  /* 0x00000013152a7c23 */ /* 0x000fe20008010825 */
[----:B------:R-:W-:Y:S01]  /*4c90*/  IMAD.WIDE.U32 R26, R64, -0x2daee0ad, RZ ;  /* 0xd2511f53401a7825 */ /* 0x000fe200078e00ff */
[----:B------:R-:W-:Y:S06]  /*4ca0*/  LOP3.LUT R64, R30, UR47, R11, 0x96, !PT ;  /* 0x0000002f1e407c12 */ /* 0x000fec000f8e960b */
[----:B------:R-:W-:Y:S01]  /*4cb0*/  MUFU.EX2 R21, R40 ;  /* 0x0000002800157308 */ /* 0x000fe20000000800 */
[----:B------:R-:W-:Y:S01]  /*4cc0*/  LOP3.LUT R67, R6, UR49, R31, 0x96, !PT ;  /* 0x0000003106437c12 */ /* 0x000fe2000f8e961f */
[----:B------:R-:W-:Y:S01]  /*4cd0*/  IMAD.WIDE.U32 R14, R168, -0x2daee0ad, RZ ;  /* 0xd2511f53a80e7825 */ /* 0x000fe200078e00ff */
[----:B------:R-:W-:Y:S07]  /*4ce0*/  LOP3.LUT R170, R170, UR49, R27, 0x96, !PT ;  /* 0x00000031aaaa7c12 */ /* 0x000fee000f8e961b */
[----:B------:R-:W-:Y:S01]  /*4cf0*/  MUFU.EX2 R19, R42 ;  /* 0x0000002a00137308 */ /* 0x000fe20000000800 */
[----:B------:R-:W-:Y:S01]  /*4d00*/  FFMA.FTZ R227, R4, UR19, -R37 ;  /* 0x0000001304e37c23 */ /* 0x000fe20008010825 */
[----:B------:R-:W-:Y:S01]  /*4d10*/  IMAD.WIDE.U32 R6, R64, -0x326172a9, RZ ;  /* 0xcd9e8d5740067825 */ /* 0x000fe200078e00ff */
[----:B------:R-:W-:Y:S07]  /*4d20*/  LOP3.LUT R169, R26, UR47, R15, 0x96, !PT ;  /* 0x0000002f1aa97c12 */ /* 0x000fee000f8e960f */
[----:B------:R-:W-:Y:S01]  /*4d30*/  MUFU.EX2 R4, R52 ;  /* 0x0000003400047308 */ /* 0x000fe20000000800 */
[----:B------:R-:W-:Y:S01]  /*4d40*/  FFMA.FTZ R37, R5, UR19, -R37 ;  /* 0x0000001305257c23 */ /* 0x000fe20008010825 */
[----:B------:R-:W-:Y:S04]  /*4d50*/  IMAD.WIDE.U32 R30, R67, -0x326172a9, RZ ;  /* 0xcd9e8d57431e7825 */ /* 0x000fe800078e00ff */
[--C-:B------:R-:W-:Y:S04]  /*4d60*/  FFMA.FTZ R56, R13, UR19, -R43.reuse ;  /* 0x000000130d387c23 */ /* 0x100fe8000801082b */
[----:B------:R-:W-:Y:S01]  /*4d70*/  MUFU.EX2 R15, R45 ;  /* 0x0000002d000f7308 */ /* 0x000fe20000000800 */
[----:B------:R-:W-:Y:S01]  /*4d80*/  FFMA.FTZ R58, R24, UR19, -R43 ;  /* 0x00000013183a7c23 */ /* 0x000fe2000801082b */
[----:B------:R-:W-:Y:S01]  /*4d90*/  VIADD R168, R250, 0x13000 ;  /* 0x00013000faa87836 */ /* 0x000fe20000000000 */
[----:B------:R-:W-:Y:S01]  /*4da0*/  LOP3.LUT R64, R30, UR33, R7, 0x96, !PT ;  /* 0x000000211e407c12 */ /* 0x000fe2000f8e9607 */
[----:B------:R-:W-:Y:S01]  /*4db0*/  VIADD R226, R250, 0x13020 ;  /* 0x00013020fae27836 */ /* 0x000fe20000000000 */
[----:B------:R-:W-:Y:S01]  /*4dc0*/  LOP3.LUT R67, R22, UR48, R31, 0x96, !PT ;  /* 0x0000003016437c12 */ /* 0x000fe2000f8e961f */
[----:B------:R-:W-:Y:S04]  /*4dd0*/  @P0 VIADD R226, R168, 0xffffffe0 ;  /* 0xffffffe0a8e20836 */ /* 0x000fe80000000000 */
[----:B------:R-:W-:Y:S01]  /*4de0*/  MUFU.EX2 R13, R46 ;  /* 0x0000002e000d7308 */ /* 0x000fe20000000800 */
[----:B------:R-:W-:Y:S04]  /*4df0*/  IMAD.WIDE.U32 R168, R169, -0x326172a9, RZ ;  /* 0xcd9e8d57a9a87825 */ /* 0x000fe800078e00ff */
[--C-:B------:R-:W-:Y:S01]  /*4e00*/  FFMA.FTZ R57, R12, UR19, -R43.reuse ;  /* 0x000000130c397c23 */ /* 0x100fe2000801082b */
[----:B------:R-:W-:Y:S01]  /*4e10*/  FFMA.FTZ R43, R25, UR19, -R43 ;  /* 0x00000013192b7c23 */ /* 0x000fe2000801082b */
[----:B------:R-:W-:Y:S03]  /*4e20*/  IMAD.WIDE.U32 R26, R170, -0x326172a9, RZ ;  /* 0xcd9e8d57aa1a7825 */ /* 0x000fe600078e00ff */
[----:B------:R-:W-:Y:S01]  /*4e30*/  MUFU.EX2 R25, R54 ;  /* 0x0000003600197308 */ /* 0x000fe20000000800 */
[----:B------:R-:W-:Y:S01]  /*4e40*/  LOP3.LUT R165, R164, 0x8, R165, 0x78, !PT ;  /* 0x00000008a4a57812 */ /* 0x000fe200078e78a5 */
[----:B------:R-:W-:Y:S01]  /*4e50*/  IMAD.WIDE.U32 R22, R64, -0x2daee0ad, RZ ;  /* 0xd2511f5340167825 */ /* 0x000fe200078e00ff */
[----:B------:R-:W-:Y:S07]  /*4e60*/  LOP3.LUT R223, R26, UR33, R169, 0x96, !PT ;  /* 0x000000211adf7c12 */ /* 0x000fee000f8e96a9 */
[----:B------:R-:W-:Y:S01]  /*4e70*/  MUFU.EX2 R227, R227 ;  /* 0x000000e300e37308 */ /* 0x000fe20000000800 */
[----:B------:R-:W-:Y:S01]  /*4e80*/  LOP3.LUT R170, R18, UR48, R27, 0x96, !PT ;  /* 0x0000003012aa7c12 */ /* 0x000fe2000f8e961b */
[----:B------:R-:W-:Y:S01]  /*4e90*/  IMAD.WIDE.U32 R30, R67, -0x2daee0ad, RZ ;  /* 0xd2511f53431e7825 */ /* 0x000fe200078e00ff */
[C---:B------:R-:W-:Y:S07]  /*4ea0*/  PRMT R5, R22.reuse, 0x7770, RZ ;  /* 0x0000777016057816 */ /* 0x040fee00000000ff */
[----:B------:R-:W2:Y:S01]  /*4eb0*/  MUFU.EX2 R26, R61 ;  /* 0x0000003d001a7308 */ /* 0x000ea20000000800 */
[----:B------:R-:W-:Y:S02]  /*4ec0*/  PRMT R225, R22, 0x7771, RZ ;  /* 0x0000777116e17816 */ /* 0x000fe400000000ff */
[----:B------:R-:W-:Y:S07]  /*4ed0*/  LOP3.LUT R64, R30, UR22, R23, 0x96, !PT ;  /* 0x000000161e407c12 */ /* 0x000fee000f8e9617 */
[----:B------:R3:W4:Y:S01]  /*4ee0*/  MUFU.EX2 R18, R47 ;  /* 0x0000002f00127308 */ /* 0x0007220000000800 */
[----:B------:R-:W-:Y:S01]  /*4ef0*/  LOP3.LUT R169, R10, UR30, R31, 0x96, !PT ;  /* 0x0000001e0aa97c12 */ /* 0x000fe2000f8e961f */
[----:B------:R-:W-:Y:S01]  /*4f00*/  IMAD.WIDE.U32 R10, R223, -0x2daee0ad, RZ ;  /* 0xd2511f53df0a7825 */ /* 0x000fe200078e00ff */
[----:B------:R-:W-:Y:S07]  /*4f10*/  ISETP.LE.U32.AND P4, PT, R5, UR17, PT ;  /* 0x0000001105007c0c */ /* 0x000fee000bf83070 */
[----:B------:R-:W4:Y:S01]  /*4f20*/  MUFU.EX2 R30, R63 ;  /* 0x0000003f001e7308 */ /* 0x000f220000000800 */
[----:B------:R-:W-:Y:S02]  /*4f30*/  ISETP.GT.U32.AND P2, PT, R225, UR17, PT ;  /* 0x00000011e1007c0c */ /* 0x000fe4000bf44070 */
[----:B------:R-:W-:Y:S07]  /*4f40*/  SHF.R.U32.HI R223, RZ, 0x18, R64 ;  /* 0x00000018ffdf7819 */ /* 0x000fee0000011640 */
[----:B------:R-:W-:Y:S01]  /*4f50*/  MUFU.EX2 R31, R56 ;  /* 0x00000038001f7308 */ /* 0x000fe20000000800 */
[C---:B------:R-:W-:Y:S02]  /*4f60*/  PRMT R67, R22.reuse, 0x7773, RZ ;  /* 0x0000777316437816 */ /* 0x040fe400000000ff */
[----:B------:R-:W-:Y:S01]  /*4f70*/  PRMT R171, R22, 0x7772, RZ ;  /* 0x0000777216ab7816 */ /* 0x000fe200000000ff */
[----:B------:R-:W-:Y:S01]  /*4f80*/  IMAD.WIDE.U32 R22, R170, -0x2daee0ad, RZ ;  /* 0xd2511f53aa167825 */ /* 0x000fe200078e00ff */
[----:B------:R-:W-:Y:S05]  /*4f90*/  ISETP.LE.U32.AND P1, PT, R223, UR17, PT ;  /* 0x00000011df007c0c */ /* 0x000fea000bf23070 */
[----:B------:R-:W-:Y:S01]  /*4fa0*/  MUFU.EX2 R33, R57 ;  /* 0x0000003900217308 */ /* 0x000fe20000000800 */
[----:B------:R-:W-:Y:S01]  /*4fb0*/  ISETP.GT.U32.AND P3, PT, R67, UR17, PT ;  /* 0x0000001143007c0c */ /* 0x000fe2000bf64070 */
[----:B-1----:R-:W-:Y:S01]  /*4fc0*/  @!P4 FADD.FTZ R17, -R17, -RZ ;  /* 0x800000ff1111c221 */ /* 0x002fe20000010100 */
[----:B------:R-:W-:Y:S01]  /*4fd0*/  LOP3.LUT R225, R64, 0xff, RZ, 0xc0, !PT ;  /* 0x000000ff40e17812 */ /* 0x000fe200078ec0ff */
[----:B--2---:R-:W-:Y:S01]  /*4fe0*/  @P2 FADD.FTZ R26, -R26, -RZ ;  /* 0x800000ff1a1a2221 */ /* 0x004fe20000010100 */
[----:B------:R-:W-:Y:S05]  /*4ff0*/  ISETP.GT.U32.AND P6, PT, R171, UR17, PT ;  /* 0x00000011ab007c0c */ /* 0x000fea000bfc4070 */
[----:B------:R-:W-:Y:S01]  /*5000*/  MUFU.EX2 R27, R59 ;  /* 0x0000003b001b7308 */ /* 0x000fe20000000800 */
[----:B------:R-:W-:Y:S02]  /*5010*/  PRMT R171, R10, 0x7770, RZ ;  /* 0x000077700aab7816 */ /* 0x000fe400000000ff */
[----:B------:R-:W-:Y:S07]  /*5020*/  LOP3.LUT R62, R14, UR30, R23, 0x96, !PT ;  /* 0x0000001e0e3e7c12 */ /* 0x000fee000f8e9617 */
[----:B------:R-:W-:Y:S01]  /*5030*/  MUFU.EX2 R12, R48 ;  /* 0x00000030000c7308 */ /* 0x000fe20000000800 */
[----:B------:R-:W-:Y:S01]  /*5040*/  LOP3.LUT R61, R22, UR22, R11, 0x96, !PT ;  /* 0x00000016163d7c12 */ /* 0x000fe2000f8e960b */
[----:B------:R-:W-:Y:S01]  /*5050*/  IMAD.WIDE.U32 R22, R169, -0x326172a9, RZ ;  /* 0xcd9e8d57a9167825 */ /* 0x000fe200078e00ff */
[C---:B------:R-:W-:Y:S07]  /*5060*/  PRMT R170, R10.reuse, 0x7771, RZ ;  /* 0x000077710aaa7816 */ /* 0x040fee00000000ff */
[----:B------:R-:W-:Y:S01]  /*5070*/  MUFU.EX2 R14, R58 ;  /* 0x0000003a000e7308 */ /* 0x000fe20000000800 */
[----:B------:R-:W-:Y:S01]  /*5080*/  ISETP.LE.U32.AND P5, PT, R225, UR17, PT ;  /* 0x00000011e1007c0c */ /* 0x000fe2000bfa3070 */
[----:B------:R-:W-:Y:S01]  /*5090*/  @!P1 FADD.FTZ R15, -R15, -RZ ;  /* 0x800000ff0f0f9221 */ /* 0x000fe20000010100 */
[C---:B------:R-:W-:Y:S01]  /*50a0*/  PRMT R67, R10.reuse, 0x7772, RZ ;  /* 0x000077720a437816 */ /* 0x040fe200000000ff */
[----:B------:R-:W-:Y:S01]  /*50b0*/  @P3 FADD.FTZ R13, -R13, -RZ ;  /* 0x800000ff0d0d3221 */ /* 0x000fe20000010100 */
[----:B---3--:R-:W-:Y:S05]  /*50c0*/  PRMT R47, R10, 0x7773, RZ ;  /* 0x000077730a2f7816 */ /* 0x008fea00000000ff */
[----:B------:R-:W-:Y:S01]  /*50d0*/  MUFU.EX2 R24, R37 ;  /* 0x0000002500187308 */ /* 0x000fe20000000800 */
[----:B------:R-:W-:Y:S01]  /*50e0*/  ISETP.LE.U32.AND P4, PT, R171, UR17, PT ;  /* 0x00000011ab007c0c */ /* 0x000fe2000bf83070 */
[----:B----4-:R-:W-:Y:S01]  /*50f0*/  @P6 FADD.FTZ R18, -R18, -RZ ;  /* 0x800000ff12126221 */ /* 0x010fe20000010100 */
[----:B------:R-:W-:Y:S07]  /*5100*/  PRMT R169, R22, 0x7771, RZ ;  /* 0x0000777116a97816 */ /* 0x000fee00000000ff */
[----:B------:R-:W1:Y:S01]  /*5110*/  MUFU.EX2 R10, R65 ;  /* 0x00000041000a7308 */ /* 0x000e620000000800 */
[----:B------:R-:W-:Y:S02]  /*5120*/  ISETP.GT.U32.AND P2, PT, R170, UR17, PT ;  /* 0x00000011aa007c0c */ /* 0x000fe4000bf44070 */
[----:B------:R-:W-:Y:S01]  /*5130*/  PRMT R170, R22, 0x7770, RZ ;  /* 0x0000777016aa7816 */ /* 0x000fe200000000ff */
[----:B------:R-:W-:Y:S01]  /*5140*/  @!P5 FADD.FTZ R30, -R30, -RZ ;  /* 0x800000ff1e1ed221 */ /* 0x000fe20000010100 */
[----:B------:R-:W-:Y:S05]  /*5150*/  LOP3.LUT R46, R6, UR23, R23, 0x96, !PT ;  /* 0x00000017062e7c12 */ /* 0x000fea000f8e9617 */
[----:B------:R-:W-:Y:S01]  /*5160*/  MUFU.EX2 R11, R43 ;  /* 0x0000002b000b7308 */ /* 0x000fe20000000800 */
[----:B------:R-:W-:Y:S02]  /*5170*/  ISETP.GT.U32.AND P1, PT, R169, UR17, PT ;  /* 0x00000011a9007c0c */ /* 0x000fe4000bf24070 */
[----:B------:R-:W-:Y:S07]  /*5180*/  ISETP.LE.U32.AND P3, PT, R170, UR17, PT ;  /* 0x00000011aa007c0c */ /* 0x000fee000bf63070 */
[----:B------:R-:W2:Y:S01]  /*5190*/  MUFU.EX2 R23, R53 ;  /* 0x0000003500177308 */ /* 0x000ea20000000800 */
[C---:B------:R-:W-:Y:S01]  /*51a0*/  PRMT R63, R22.reuse, 0x7772, RZ ;  /* 0x00007772163f7816 */ /* 0x040fe200000000ff */
[----:B------:R-:W-:Y:S01]  /*51b0*/  @!P4 FADD.FTZ R9, -R9, -RZ ;  /* 0x800000ff0909c221 */ /* 0x000fe20000010100 */
[----:B------:R-:W-:Y:S01]  /*51c0*/  PRMT R45, R22, 0x7773, RZ ;  /* 0x00007773162d7816 */ /* 0x000fe200000000ff */
[----:B-1----:R-:W-:Y:S01]  /*51d0*/  @P2 FADD.FTZ R10, -R10, -RZ ;  /* 0x800000ff0a0a2221 */ /* 0x002fe20000010100 */
[----:B------:R-:W-:Y:S05]  /*51e0*/  ISETP.GT.U32.AND P5, PT, R47, UR17, PT ;  /* 0x000000112f007c0c */ /* 0x000fea000bfa4070 */
[----:B------:R-:W1:Y:S01]  /*51f0*/  MUFU.EX2 R22, R39 ;  /* 0x0000002700167308 */ /* 0x000e620000000800 */
[----:B------:R-:W-:Y:S01]  /*5200*/  PRMT R47, R64, 0x7632, R47 ;  /* 0x00007632402f7816 */ /* 0x000fe2000000002f */
[----:B------:R-:W-:Y:S01]  /*5210*/  IMAD.MOV.U32 R37, RZ, RZ, 0x10 ;  /* 0x00000010ff257424 */ /* 0x000fe200078e00ff */
[----:B------:R-:W-:Y:S01]  /*5220*/  ISETP.GT.U32.AND P4, PT, R63, UR17, PT ;  /* 0x000000113f007c0c */ /* 0x000fe2000bf84070 */
[----:B------:R-:W-:Y:S01]  /*5230*/  IMAD.WIDE.U32 R62, R62, -0x326172a9, RZ ;  /* 0xcd9e8d573e3e7825 */ /* 0x000fe200078e00ff */
[----:B------:R-:W-:Y:S05]  /*5240*/  ISETP.GT.U32.AND P2, PT, R45, UR17, PT ;  /* 0x000000112d007c0c */ /* 0x000fea000bf44070 */
[----:B------:R-:W-:Y:S01]  /*5250*/  MUFU.EX2 R6, R51 ;  /* 0x0000003300067308 */ /* 0x000fe20000000800 */
[----:B------:R-:W-:Y:S01]  /*5260*/  LOP3.LUT R41, R61, 0xff, RZ, 0xc0, !PT ;  /* 0x000000ff3d297812 */ /* 0x000fe200078ec0ff */
[----:B--2---:R-:W-:Y:S01]  /*5270*/  @P1 FADD.FTZ R23, -R23, -RZ ;  /* 0x800000ff17171221 */ /* 0x004fe20000010100 */
[----:B------:R-:W-:Y:S01]  /*5280*/  LOP3.LUT R47, R47, 0xff, RZ, 0xc0, !PT ;  /* 0x000000ff2f2f7812 */ /* 0x000fe200078ec0ff */
[----:B------:R-:W-:Y:S01]  /*5290*/  @!P3 FADD.FTZ R25, -R25, -RZ ;  /* 0x800000ff1919b221 */ /* 0x000fe20000010100 */
[----:B------:R-:W-:Y:S05]  /*52a0*/  ISETP.LE.U32.AND P1, PT, R41, UR17, PT ;  /* 0x0000001129007c0c */ /* 0x000fea000bf23070 */
[----:B------:R-:W-:Y:S01]  /*52b0*/  MUFU.EX2 R7, R50 ;  /* 0x0000003200077308 */ /* 0x000fe20000000800 */
[----:B------:R-:W-:Y:S02]  /*52c0*/  ISETP.LE.U32.AND P3, PT, R47, UR17, PT ;  /* 0x000000112f007c0c */ /* 0x000fe4000bf63070 */
[----:B------:R-:W-:Y:S01]  /*52d0*/  SHF.R.U32.HI R40, RZ, 0x18, R46 ;  /* 0x00000018ff287819 */ /* 0x000fe2000001162e */
[----:B------:R-:W-:Y:S01]  /*52e0*/  @P4 FADD.FTZ R34, -R34, -RZ ;  /* 0x800000ff22224221 */ /* 0x000fe20000010100 */
[----:B------:R-:W-:Y:S01]  /*52f0*/  LOP3.LUT R47, R46, 0xff, RZ, 0xc0, !PT ;  /* 0x000000ff2e2f7812 */ /* 0x000fe200078ec0ff */
[----:B------:R-:W-:Y:S01]  /*5300*/  @P2 FADD.FTZ R21, -R21, -RZ ;  /* 0x800000ff15152221 */ /* 0x000fe20000010100 */
[----:B------:R-:W-:Y:S03]  /*5310*/  ISETP.LE.U32.AND P4, PT, R40, UR17, PT ;  /* 0x0000001128007c0c */ /* 0x000fe6000bf83070 */
[----:B------:R-:W-:Y:S01]  /*5320*/  MUFU.EX2 R5, R49 ;  /* 0x0000003100057308 */ /* 0x000fe20000000800 */
[----:B------:R-:W-:Y:S02]  /*5330*/  PRMT R41, R62, 0x7771, RZ ;  /* 0x000077713e297816 */ /* 0x000fe400000000ff */
[----:B------:R-:W-:Y:S01]  /*5340*/  ISETP.LE.U32.AND P2, PT, R47, UR17, PT ;  /* 0x000000112f007c0c */ /* 0x000fe2000bf43070 */
[----:B------:R-:W-:Y:S01]  /*5350*/  @!P1 FADD.FTZ R14, -R14, -RZ ;  /* 0x800000ff0e0e9221 */ /* 0x000fe20000010100 */
[----:B------:R-:W-:Y:S01]  /*5360*/  PRMT R45, R62, 0x7770, RZ ;  /* 0x000077703e2d7816 */ /* 0x000fe200000000ff */
[----:B-1----:R-:W-:Y:S01]  /*5370*/  @!P3 FADD.FTZ R22, -R22, -RZ ;  /* 0x800000ff1616b221 */ /* 0x002fe20000010100 */
[----:B------:R-:W-:Y:S03]  /*5380*/  ISETP.GT.U32.AND P1, PT, R41, UR17, PT ;  /* 0x0000001129007c0c */ /* 0x000fe6000bf24070 */
[----:B------:R-:W1:Y:S01]  /*5390*/  MUFU.EX2 R252, R252 ;  /* 0x000000fc00fc7308 */ /* 0x000e620000000800 */
[----:B------:R-:W-:Y:S02]  /*53a0*/  ISETP.LE.U32.AND P3, PT, R45, UR17, PT ;  /* 0x000000112d007c0c */ /* 0x000fe4000bf63070 */
[----:B------:R-:W-:Y:S01]  /*53b0*/  LOP3.LUT R64, R64, 0xffff, RZ, 0xc0, !PT ;  /* 0x0000ffff40407812 */ /* 0x000fe200078ec0ff */
[----:B------:R-:W-:Y:S01]  /*53c0*/  @!P4 FADD.FTZ R16, -R16, -RZ ;  /* 0x800000ff1010c221 */ /* 0x000fe20000010100 */
[C---:B------:R-:W-:Y:S02]  /*53d0*/  PRMT R40, R62.reuse, 0x7772, RZ ;  /* 0x000077723e287816 */ /* 0x040fe400000000ff */
[----:B------:R-:W-:Y:S01]  /*53e0*/  PRMT R39, R62, 0x7773, RZ ;  /* 0x000077733e277816 */ /* 0x000fe200000000ff */
[----:B------:R-:W-:Y:S01]  /*53f0*/  @!P2 FADD.FTZ R227, -R227, -RZ ;  /* 0x800000ffe3e3a221 */ /* 0x000fe20000010100 */
[----:B------:R-:W-:Y:S02]  /*5400*/  PRMT R38, R46, 0x7632, R38 ;  /* 0x000076322e267816 */ /* 0x000fe40000000026 */
[----:B------:R-:W-:Y:S01]  /*5410*/  SHF.R.U32.HI R64, RZ, 0x8, R64 ;  /* 0x00000008ff407819 */ /* 0x000fe20000011640 */
[----:B------:R-:W-:Y:S01]  /*5420*/  @P1 FADD.FTZ R31, -R31, -RZ ;  /* 0x800000ff1f1f1221 */ /* 0x000fe20000010100 */
[----:B------:R-:W-:Y:S01]  /*5430*/  ISETP.GT.U32.AND P4, PT, R40, UR17, PT ;  /* 0x0000001128007c0c */ /* 0x000fe2000bf84070 */
[----:B------:R-:W-:Y:S01]  /*5440*/  @!P3 FADD.FTZ R33, -R33, -RZ ;  /* 0x800000ff2121b221 */ /* 0x000fe20000010100 */
[----:B------:R-:W-:Y:S01]  /*5450*/  ISETP.GT.U32.AND P2, PT, R39, UR17, PT ;  /* 0x0000001127007c0c */ /* 0x000fe2000bf44070 */
[----:B-1----:R-:W-:Y:S01]  /*5460*/  @P5 FADD.FTZ R252, -R252, -RZ ;  /* 0x800000fffcfc5221 */ /* 0x002fe20000010100 */
[----:B------:R-:W-:Y:S02]  /*5470*/  LOP3.LUT R38, R38, 0xff, RZ, 0xc0, !PT ;  /* 0x000000ff26267812 */ /* 0x000fe400078ec0ff */
[----:B------:R-:W-:Y:S02]  /*5480*/  LOP3.LUT R39, R64, 0xffff, RZ, 0xc0, !PT ;  /* 0x0000ffff40277812 */ /* 0x000fe400078ec0ff */
[----:B------:R-:W-:Y:S02]  /*5490*/  LOP3.LUT R168, R168, UR23, R63, 0x96, !PT ;  /* 0x00000017a8a87c12 */ /* 0x000fe4000f8e963f */
[----:B------:R-:W-:Y:S02]  /*54a0*/  ISETP.LE.U32.AND P1, PT, R38, UR17, PT ;  /* 0x0000001126007c0c */ /* 0x000fe4000bf23070 */
[----:B------:R-:W-:Y:S01]  /*54b0*/  ISETP.LE.U32.AND P3, PT, R39, UR17, PT ;  /* 0x0000001127007c0c */ /* 0x000fe2000bf63070 */
[----:B------:R-:W-:Y:S01]  /*54c0*/  @P4 FADD.FTZ R29, -R29, -RZ ;  /* 0x800000ff1d1d4221 */ /* 0x000fe20000010100 */
[----:B------:R-:W-:Y:S01]  /*54d0*/  LOP3.LUT R46, R46, 0xffff, RZ, 0xc0, !PT ;  /* 0x0000ffff2e2e7812 */ /* 0x000fe200078ec0ff */
[----:B------:R-:W-:Y:S01]  /*54e0*/  @P2 FADD.FTZ R27, -R27, -RZ ;  /* 0x800000ff1b1b2221 */ /* 0x000fe20000010100 */
[C---:B------:R-:W-:Y:S02]  /*54f0*/  LOP3.LUT R38, R168.reuse, 0xff, RZ, 0xc0, !PT ;  /* 0x000000ffa8267812 */ /* 0x040fe400078ec0ff */
[----:B------:R-:W-:Y:S02]  /*5500*/  PRMT R36, R168, 0x7632, R36 ;  /* 0x00007632a8247816 */ /* 0x000fe40000000024 */
[----:B------:R-:W-:Y:S02]  /*5510*/  SHF.R.U32.HI R46, RZ, 0x8, R46 ;  /* 0x00000008ff2e7819 */ /* 0x000fe4000001162e */
[----:B------:R-:W-:Y:S01]  /*5520*/  ISETP.LE.U32.AND P4, PT, R38, UR17, PT ;  /* 0x0000001126007c0c */ /* 0x000fe2000bf83070 */
[----:B------:R-:W-:Y:S01]  /*5530*/  @!P1 FADD.FTZ R20, -R20, -RZ ;  /* 0x800000ff14149221 */ /* 0x000fe20000010100 */
[----:B------:R-:W-:Y:S01]  /*5540*/  SHF.R.U32.HI R38, RZ, 0x18, R168 ;  /* 0x00000018ff267819 */ /* 0x000fe200000116a8 */
[----:B------:R-:W-:Y:S01]  /*5550*/  @!P3 FADD.FTZ R19, -R19, -RZ ;  /* 0x800000ff1313b221 */ /* 0x000fe20000010100 */
[----:B------:R-:W-:Y:S02]  /*5560*/  LOP3.LUT R168, R168, 0xffff, RZ, 0xc0, !PT ;  /* 0x0000ffffa8a87812 */ /* 0x000fe400078ec0ff */
[----:B------:R-:W-:Y:S02]  /*5570*/  LOP3.LUT R36, R36, 0xff, RZ, 0xc0, !PT ;  /* 0x000000ff24247812 */ /* 0x000fe400078ec0ff */
[----:B------:R-:W-:Y:S02]  /*5580*/  LOP3.LUT R46, R46, 0xffff, RZ, 0xc0, !PT ;  /* 0x0000ffff2e2e7812 */ /* 0x000fe400078ec0ff */
[----:B------:R-:W-:Y:S02]  /*5590*/  ISETP.LE.U32.AND P2, PT, R38, UR17, PT ;  /* 0x0000001126007c0c */ /* 0x000fe4000bf43070 */
[----:B------:R-:W-:Y:S01]  /*55a0*/  SHF.R.U32.HI R168, RZ, 0x8, R168 ;  /* 0x00000008ffa87819 */ /* 0x000fe200000116a8 */
[----:B------:R-:W-:Y:S01]  /*55b0*/  @!P4 FADD.FTZ R12, -R12, -RZ ;  /* 0x800000ff0c0cc221 */ /* 0x000fe20000010100 */
[----:B------:R-:W-:Y:S02]  /*55c0*/  ISETP.LE.U32.AND P1, PT, R36, UR17, PT ;  /* 0x0000001124007c0c */ /* 0x000fe4000bf23070 */
[----:B------:R-:W-:Y:S02]  /*55d0*/  ISETP.LE.U32.AND P3, PT, R46, UR17, PT ;  /* 0x000000112e007c0c */ /* 0x000fe4000bf63070 */
[----:B------:R-:W-:Y:S02]  /*55e0*/  LOP3.LUT R36, R168, 0xffff, RZ, 0xc0, !PT ;  /* 0x0000ffffa8247812 */ /* 0x000fe400078ec0ff */
[----:B------:R-:W-:Y:S02]  /*55f0*/  F2FP.RELU.BF16.F32.PACK_AB R41, R16, R20 ;  /* 0x000000141029723e */ /* 0x000fe400000018ff */
[----:B------:R-:W-:Y:S01]  /*5600*/  ISETP.LE.U32.AND P4, PT, R36, UR17, PT ;  /* 0x0000001124007c0c */ /* 0x000fe2000bf83070 */
[----:B------:R-:W-:Y:S01]  /*5610*/  @!P2 FADD.FTZ R35, -R35, -RZ ;  /* 0x800000ff2323a221 */ /* 0x000fe20000010100 */
[C---:B------:R-:W-:Y:S01]  /*5620*/  PRMT R38, R61.reuse, 0x7632, R38 ;  /* 0x000076323d267816 */ /* 0x040fe20000000026 */
[----:B------:R1:W-:Y:S01]  /*5630*/  STS [R250+0x13400], R41 ;  /* 0x01340029fa007388 */ /* 0x0003e20000000800 */
[----:B------:R-:W-:Y:S01]  /*5640*/  SHF.R.U32.HI R36, RZ, 0x18, R61 ;  /* 0x00000018ff247819 */ /* 0x000fe2000001163d */
[----:B------:R-:W-:Y:S01]  /*5650*/  @!P1 FADD.FTZ R4, -R4, -RZ ;  /* 0x800000ff04049221 */ /* 0x000fe20000010100 */
[----:B------:R-:W-:Y:S01]  /*5660*/  LOP3.LUT R61, R61, 0xffff, RZ, 0xc0, !PT ;  /* 0x0000ffff3d3d7812 */ /* 0x000fe200078ec0ff */
[----:B------:R-:W-:Y:S01]  /*5670*/  @!P3 FADD.FTZ R24, -R24, -RZ ;  /* 0x800000ff1818b221 */ /* 0x000fe20000010100 */
[----:B------:R-:W-:Y:S02]  /*5680*/  ISETP.LE.U32.AND P2, PT, R36, UR17, PT ;  /* 0x0000001124007c0c */ /* 0x000fe4000bf43070 */
[----:B------:R-:W-:Y:S02]  /*5690*/  SHF.R.U32.HI R36, RZ, 0x8, R61 ;  /* 0x00000008ff247819 */ /* 0x000fe4000001163d */
[----:B------:R-:W-:Y:S01]  /*56a0*/  LOP3.LUT P1, RZ, R221, 0x4, RZ, 0xc0, !PT ;  /* 0x00000004ddff7812 */ /* 0x000fe2000782c0ff */
[----:B------:R-:W-:Y:S01]  /*56b0*/  @!P4 FADD.FTZ R8, -R8, -RZ ;  /* 0x800000ff0808c221 */ /* 0x000fe20000010100 */
[----:B------:R-:W-:Y:S02]  /*56c0*/  LOP3.LUT R36, R36, 0xffff, RZ, 0xc0, !PT ;  /* 0x0000ffff24247812 */ /* 0x000fe400078ec0ff */
[----:B------:R-:W-:Y:S02]  /*56d0*/  SEL R37, R37, 0xfffffff0, !P1 ;  /* 0xfffffff025257807 */ /* 0x000fe40004800000 */
[----:B------:R-:W-:Y:S02]  /*56e0*/  F2FP.RELU.BF16.F32.PACK_AB R39, R24, R227 ;  /* 0x000000e31827723e */ /* 0x000fe400000018ff */
[----:B------:R-:W-:Y:S01]  /*56f0*/  ISETP.LE.U32.AND P4, PT, R36, UR17, PT ;  /* 0x0000001124007c0c */ /* 0x000fe2000bf83070 */
[----:B------:R-:W-:Y:S01]  /*5700*/  IMAD.IADD R36, R37, 0x1, R250 ;  /* 0x0000000125247824 */ /* 0x000fe200078e02fa */
[----:B------:R-:W-:Y:S01]  /*5710*/  F2FP.RELU.BF16.F32.PACK_AB R51, R23, R25 ;  /* 0x000000191733723e */ /* 0x000fe200000018ff */
[----:B------:R2:W-:Y:S01]  /*5720*/  STS [R250+0x13000], R39 ;  /* 0x01300027fa007388 */ /* 0x0005e20000000800 */
[----:B------:R-:W-:Y:S01]  /*5730*/  F2FP.RELU.BF16.F32.PACK_AB R47, R21, R34 ;  /* 0x00000022152f723e */ /* 0x000fe200000018ff */
[----:B------:R-:W-:Y:S01]  /*5740*/  IMAD.IADD R48, R37, 0x1, R226 ;  /* 0x0000000125307824 */ /* 0x000fe200078e02e2 */
[----:B------:R-:W-:Y:S01]  /*5750*/  F2FP.RELU.BF16.F32.PACK_AB R55, R8, R12 ;  /* 0x0000000c0837723e */ /* 0x000fe200000018ff */
[----:B------:R-:W-:Y:S01]  /*5760*/  STS [R36+0x13000], R51 ;  /* 0x0130003324007388 */ /* 0x000fe20000000800 */
[----:B------:R-:W-:Y:S01]  /*5770*/  F2FP.RELU.BF16.F32.PACK_AB R53, R35, R4 ;  /* 0x000000042335723e */ /* 0x000fe200000018ff */
[----:B------:R-:W-:Y:S01]  /*5780*/  @!P2 FADD.FTZ R6, -R6, -RZ ;  /* 0x800000ff0606a221 */ /* 0x000fe20000010100 */
[----:B------:R-:W-:Y:S01]  /*5790*/  F2FP.RELU.BF16.F32.PACK_AB R45, R31, R33 ;  /* 0x000000211f2d723e */ /* 0x000fe200000018ff */
[----:B------:R3:W-:Y:S01]  /*57a0*/  STS [R36+0x13400], R47 ;  /* 0x0134002f24007388 */ /* 0x0007e20000000800 */
[----:B------:R-:W-:Y:S01]  /*57b0*/  F2FP.RELU.BF16.F32.PACK_AB R43, R27, R29 ;  /* 0x0000001d1b2b723e */ /* 0x000fe200000018ff */
[----:B------:R-:W-:Y:S01]  /*57c0*/  @!P4 FADD.FTZ R11, -R11, -RZ ;  /* 0x800000ff0b0bc221 */ /* 0x000fe20000010100 */
[----:B-1----:R-:W-:Y:S01]  /*57d0*/  F2FP.RELU.BF16.F32.PACK_AB R41, R19, R30 ;  /* 0x0000001e1329723e */ /* 0x002fe200000018ff */
[----:B------:R-:W-:Y:S01]  /*57e0*/  STS [R250+0x14000], R55 ;  /* 0x01400037fa007388 */ /* 0x000fe20000000800 */
[----:B------:R-:W-:Y:S02]  /*57f0*/  LOP3.LUT R38, R38, 0xff, RZ, 0xc0, !PT ;  /* 0x000000ff26267812 */ /* 0x000fe400078ec0ff */
[----:B------:R-:W-:Y:S01]  /*5800*/  ISETP.GT.U32.AND P6, PT, R67, UR17, PT ;  /* 0x0000001143007c0c */ /* 0x000fe2000bfc4070 */
[----:B------:R-:W-:Y:S01]  /*5810*/  STS [R250+0x14400], R53 ;  /* 0x01440035fa007388 */ /* 0x000fe20000000800 */
[----:B------:R-:W-:Y:S02]  /*5820*/  ISETP.LE.U32.AND P3, PT, R38, UR17, PT ;  /* 0x0000001126007c0c */ /* 0x000fe4000bf63070 */
[----:B------:R-:W-:Y:S01]  /*5830*/  F2FP.RELU.BF16.F32.PACK_AB R37, R26, R17 ;  /* 0x000000111a25723e */ /* 0x000fe200000018ff */
[----:B------:R1:W-:Y:S01]  /*5840*/  STS [R36+0x14000], R45 ;  /* 0x0140002d24007388 */ /* 0x0003e20000000800 */
[----:B------:R-:W-:Y:S02]  /*5850*/  LOP3.LUT R165, R166, R165, RZ, 0xfc, !PT ;  /* 0x000000a5a6a57212 */ /* 0x000fe400078efcff */
[----:B------:R-:W-:Y:S01]  /*5860*/  FSETP.GE.FTZ.AND P2, PT, R24, RZ, PT ;  /* 0x000000ff1800720b */ /* 0x000fe20003f56000 */
[----:B------:R4:W-:Y:S01]  /*5870*/  STS [R36+0x14400], R43 ;  /* 0x0144002b24007388 */ /* 0x0009e20000000800 */
[----:B--2---:R-:W-:Y:S02]  /*5880*/  F2FP.RELU.BF16.F32.PACK_AB R39, R15, R22 ;  /* 0x000000160f27723e */ /* 0x004fe400000018ff */
[----:B------:R-:W-:Y:S01]  /*5890*/  LEA R225, R165, UR4, 0x1 ;  /* 0x00000004a5e17c11 */ /* 0x000fe2000f8e08ff */
[----:B------:R2:W-:Y:S01]  /*58a0*/  STS [R226], R41 ;  /* 0x00000029e2007388 */ /* 0x0005e20000000800 */
[----:B------:R-:W-:Y:S01]  /*58b0*/  @P6 FADD.FTZ R5, -R5, -RZ ;  /* 0x800000ff05056221 */ /* 0x000fe20000010100 */
[----:B------:R-:W-:Y:S01]  /*58c0*/  @!P3 FADD.FTZ R7, -R7, -RZ ;  /* 0x800000ff0707b221 */ /* 0x000fe20000010100 */
[----:B------:R-:W-:Y:S01]  /*58d0*/  FSETP.GE.FTZ.AND P3, PT, R227, RZ, PT ;  /* 0x000000ffe300720b */ /* 0x000fe20003f76000 */
[----:B------:R-:W-:Y:S01]  /*58e0*/  STS [R226+0x400], R39 ;  /* 0x00040027e2007388 */ /* 0x000fe20000000800 */
[----:B---3--:R-:W-:Y:S01]  /*58f0*/  F2FP.RELU.BF16.F32.PACK_AB R47, R13, R18 ;  /* 0x000000120d2f723e */ /* 0x008fe200000018ff */
[----:B------:R-:W-:Y:S01]  /*5900*/  VIADD R223, R225, 0x6020 ;  /* 0x00006020e1df7836 */ /* 0x000fe20000000000 */
[----:B------:R-:W-:Y:S01]  /*5910*/  F2FP.RELU.BF16.F32.PACK_AB R49, R252, R5 ;  /* 0x00000005fc31723e */ /* 0x000fe200000018ff */
[----:B------:R-:W-:Y:S01]  /*5920*/  STS [R48], R37 ;  /* 0x0000002530007388 */ /* 0x000fe20000000800 */
[----:B------:R-:W-:Y:S02]  /*5930*/  FSETP.GE.FTZ.AND P5, PT, R12, RZ, PT ;  /* 0x000000ff0c00720b */ /* 0x000fe40003fb6000 */
[----:B------:R-:W-:Y:S01]  /*5940*/  FSETP.GE.FTZ.AND P4, PT, R8, RZ, PT ;  /* 0x000000ff0800720b */ /* 0x000fe20003f96000 */
[----:B------:R-:W-:Y:S01]  /*5950*/  STS [R48+0x400], R47 ;  /* 0x0004002f30007388 */ /* 0x000fe20000000800 */
[----:B------:R-:W-:Y:S02]  /*5960*/  FSETP.GE.FTZ.AND P6, PT, R26, RZ, PT ;  /* 0x000000ff1a00720b */ /* 0x000fe40003fd6000 */
[----:B------:R-:W-:Y:S02]  /*5970*/  LEA R251, R251, UR39, 0x1 ;  /* 0x00000027fbfb7c11 */ /* 0x000fe4000f8e08ff */
[----:B-1----:R-:W-:Y:S02]  /*5980*/  F2FP.RELU.BF16.F32.PACK_AB R45, R10, R9 ;  /* 0x000000090a2d723e */ /* 0x002fe400000018ff */
[----:B----4-:R-:W-:Y:S01]  /*5990*/  F2FP.RELU.BF16.F32.PACK_AB R43, R11, R14 ;  /* 0x0000000e0b2b723e */ /* 0x010fe200000018ff */
[----:B------:R-:W-:Y:S01]  /*59a0*/  VIADD R36, R225, 0x6000 ;  /* 0x00006000e1247836 */ /* 0x000fe20000000000 */
[----:B--2---:R-:W-:Y:S03]  /*59b0*/  F2FP.RELU.BF16.F32.PACK_AB R41, R6, R7 ;  /* 0x000000070629723e */ /* 0x004fe600000018ff */
[----:B------:R-:W-:Y:S01]  /*59c0*/  STS [R226+0x1000], R43 ;  /* 0x0010002be2007388 */ /* 0x000fe20000000800 */
[----:B------:R-:W-:Y:S03]  /*59d0*/  @P1 VIADD R223, R36, 0xffffffe0 ;  /* 0xffffffe024df1836 */ /* 0x000fe60000000000 */
[----:B------:R1:W-:Y:S04]  /*59e0*/  STS [R226+0x1400], R41 ;  /* 0x00140029e2007388 */ /* 0x0003e80000000800 */
[----:B------:R-:W-:Y:S04]  /*59f0*/  STS [R48+0x1000], R45 ;  /* 0x0010002d30007388 */ /* 0x000fe80000000800 */
[----:B------:R-:W-:Y:S04]  /*5a00*/  STS [R48+0x1400], R49 ;  /* 0x0014003130007388 */ /* 0x000fe80000000800 */
[----:B------:R-:W2:Y:S08]  /*5a10*/  LDSM.16.M88.4 R64, [R225+0x6000] ;  /* 0x00600000e140783b */ /* 0x000eb00000000200 */
[----:B------:R-:W3:Y:S01]  /*5a20*/  LDSM.16.M88.4 R60, [R225+0x6800] ;  /* 0x00680000e13c783b */ /* 0x000ee20000000200 */
[----:B-1----:R-:W-:Y:S07]  /*5a30*/  SHF.R.U32.HI R226, RZ, 0x1, R221 ;  /* 0x00000001ffe27819 */ /* 0x002fee00000116dd */
[----:B------:R-:W1:Y:S08]  /*5a40*/  LDSM.16.M88.4 R164, [R223] ;  /* 0x00000000dfa4783b */ /* 0x000e700000000200 */
        /* <DEDUP_REMOVED lines=55> */
[----:B------:R-:W-:Y:S02]  /*5dc0*/  FADD.FTZ R38, -R248, R38 ;  /* 0x00000026f8267221 */ /* 0x000fe40000010100 */
[-C--:B------:R-:W-:Y:S01]  /*5dd0*/  FSEL R225, R36, R249.reuse, P3 ;  /* 0x000000f924e17208 */ /* 0x080fe20001800000 */
[C---:B------:R-:W-:Y:S04]  /*5de0*/  HMMA.16816.F32.BF16 R48, R164.reuse, R214, R48 ;  /* 0x000000d6a430723c */ /* 0x040fe80000041830 */
[----:B------:R-:W-:Y:S01]  /*5df0*/  LOP3.LUT R36, R226, 0x30, RZ, 0xc0, !PT ;  /* 0x00000030e2247812 */ /* 0x000fe200078ec0ff */
[----:B------:R-:W-:Y:S01]  /*5e00*/  FADD.FTZ R43, -R246, R43 ;  /* 0x0000002bf62b7221 */ /* 0x000fe20000010100 */
[----:B------:R-:W-:Y:S01]  /*5e10*/  FSEL R223, R37, R249, P2 ;  /* 0x000000f925df7208 */ /* 0x000fe20001000000 */
[----:B------:R-:W-:Y:S01]  /*5e20*/  FMUL.FTZ R37, R227, R225 ;  /* 0x000000e1e3257220 */ /* 0x000fe20000410000 */
[----:B------:R-:W-:Y:S01]  /*5e30*/  LOP3.LUT R36, R36, 0x8, R221, 0xf8, !PT ;  /* 0x0000000824247812 */ /* 0x000fe200078ef8dd */
[C---:B------:R-:W-:Y:S01]  /*5e40*/  IMAD.SHL.U32 R227, R221.reuse, 0x40, RZ ;  /* 0x00000040dde37824 */ /* 0x040fe200078e00ff */
[----:B------:R-:W-:Y:S01]  /*5e50*/  FSETP.GE.FTZ.AND P2, PT, R16, RZ, PT ;  /* 0x000000ff1000720b */ /* 0x000fe20003f56000 */
[----:B------:R-:W-:Y:S01]  /*5e60*/  FMUL.FTZ R24, R24, R223 ;  /* 0x000000df18187220 */ /* 0x000fe20000410000 */
[----:B------:R-:W-:Y:S01]  /*5e70*/  FSETP.GE.FTZ.AND P3, PT, R20, RZ, PT ;  /* 0x000000ff1400720b */ /* 0x000fe20003f76000 */
[----:B------:R-:W-:Y:S01]  /*5e80*/  IMAD.SHL.U32 R223, R221, 0x8, RZ ;  /* 0x00000008dddf7824 */ /* 0x000fe200078e00ff */
[----:B------:R-:W-:Y:S01]  /*5e90*/  LOP3.LUT R36, R36, 0x1c0, R227, 0xf8, !PT ;  /* 0x000001c024247812 */ /* 0x000fe200078ef8e3 */
[-C--:B------:R-:W-:Y:S03]  /*5ea0*/  HMMA.16816.F32.BF16 R52, R164, R216.reuse, R52 ;  /* 0x000000d8a434723c */ /* 0x080fe60000041834 */
[----:B------:R-:W-:Y:S01]  /*5eb0*/  LOP3.LUT R225, R227, 0x400, RZ, 0xc0, !PT ;  /* 0x00000400e3e17812 */ /* 0x000fe200078ec0ff */
[C---:B------:R-:W-:Y:S01]  /*5ec0*/  FADD.FTZ R40, -R247.reuse, R40 ;  /* 0x00000028f7287221 */ /* 0x040fe20000010100 */
[----:B------:R-:W-:Y:S01]  /*5ed0*/  LOP3.LUT R36, R36, 0x38, R223, 0x78, !PT ;  /* 0x0000003824247812 */ /* 0x000fe200078e78df */
[----:B------:R-:W-:Y:S01]  /*5ee0*/  FADD.FTZ R44, -R247, R44 ;  /* 0x0000002cf72c7221 */ /* 0x000fe20000010100 */
[-C--:B------:R-:W-:Y:S01]  /*5ef0*/  FSEL R39, R39, R248.reuse, P2 ;  /* 0x000000f827277208 */ /* 0x080fe20001000000 */
[C---:B------:R-:W-:Y:S04]  /*5f00*/  HMMA.16816.F32.BF16 R56, R168.reuse, R216, R56 ;  /* 0x000000d8a838723c */ /* 0x040fe80000041838 */
[----:B------:R-:W-:Y:S01]  /*5f10*/  FSEL R38, R38, R248, P3 ;  /* 0x000000f826267208 */ /* 0x000fe20001800000 */
[----:B------:R-:W-:Y:S01]  /*5f20*/  IMAD R225, R36, 0x2, R225 ;  /* 0x0000000224e17824 */ /* 0x000fe200078e02e1 */
[----:B------:R-:W-:Y:S01]  /*5f30*/  FSETP.GE.FTZ.AND P2, PT, R35, RZ, PT ;  /* 0x000000ff2300720b */ /* 0x000fe20003f56000 */
[----:B------:R-:W-:Y:S01]  /*5f40*/  FADD.FTZ R36, -R247, R41 ;  /* 0x00000029f7247221 */ /* 0x000fe20000010100 */
[----:B------:R-:W-:Y:S01]  /*5f50*/  FSETP.GE.FTZ.AND P3, PT, R4, RZ, PT ;  /* 0x000000ff0400720b */ /* 0x000fe20003f76000 */
[----:B------:R-:W-:Y:S01]  /*5f60*/  FADD.FTZ R41, -R246, R42 ;  /* 0x0000002af6297221 */ /* 0x000fe20000010100 */
[----:B------:R-:W-:Y:S01]  /*5f70*/  FSEL R42, R43, R246, P2 ;  /* 0x000000f62b2a7208 */ /* 0x000fe20001000000 */
[----:B------:R-:W-:Y:S01]  /*5f80*/  FMUL.FTZ R38, R20, R38 ;  /* 0x0000002614267220 */ /* 0x000fe20000410000 */
[----:B------:R-:W-:Y:S01]  /*5f90*/  FSEL R40, R40, R247, P5 ;  /* 0x000000f728287208 */ /* 0x000fe20002800000 */
[----:B------:R-:W-:Y:S01]  /*5fa0*/  FMUL.FTZ R39, R16, R39 ;  /* 0x0000002710277220 */ /* 0x000fe20000410000 */
[----:B------:R-:W-:Y:S01]  /*5fb0*/  FSEL R41, R41, R246, P3 ;  /* 0x000000f629297208 */ /* 0x000fe20001800000 */
[C---:B------:R-:W-:Y:S01]  /*5fc0*/  FADD.FTZ R43, -R246.reuse, R46 ;  /* 0x0000002ef62b7221 */ /* 0x040fe20000010100 */
[----:B------:R-:W-:Y:S01]  /*5fd0*/  FSETP.GE.FTZ.AND P3, PT, R29, RZ, PT ;  /* 0x000000ff1d00720b */ /* 0x000fe20003f76000 */
[----:B------:R-:W-:Y:S01]  /*5fe0*/  FADD.FTZ R47, -R246, R47 ;  /* 0x0000002ff62f7221 */ /* 0x000fe20000010100 */
[-C--:B------:R-:W-:Y:S01]  /*5ff0*/  FSEL R36, R36, R247.reuse, P4 ;  /* 0x000000f724247208 */ /* 0x080fe20002000000 */
[----:B------:R-:W-:Y:S01]  /*6000*/  FADD.FTZ R45, -R247, R45 ;  /* 0x0000002df72d7221 */ /* 0x000fe20000010100 */
[----:B------:R-:W-:Y:S01]  /*6010*/  FSETP.GE.FTZ.AND P5, PT, R33, RZ, PT ;  /* 0x000000ff2100720b */ /* 0x000fe20003fb6000 */
[----:B------:R-:W-:Y:S01]  /*6020*/  FMUL.FTZ R40, R12, R40 ;  /* 0x000000280c287220 */ /* 0x000fe20000410000 */
[----:B------:R-:W-:Y:S01]  /*6030*/  FSETP.GE.FTZ.AND P2, PT, R27, RZ, PT ;  /* 0x000000ff1b00720b */ /* 0x000fe20003f56000 */
[----:B------:R-:W-:Y:S01]  /*6040*/  FMUL.FTZ R36, R8, R36 ;  /* 0x0000002408247220 */ /* 0x000fe20000410000 */
[----:B------:R-:W-:Y:S01]  /*6050*/  FSETP.GE.FTZ.AND P4, PT, R31, RZ, PT ;  /* 0x000000ff1f00720b */ /* 0x000fe20003f96000 */
[----:B------:R-:W-:Y:S01]  /*6060*/  FADD.FTZ R48, -R249, R48 ;  /* 0x00000030f9307221 */ /* 0x000fe20000010100 */
[----:B------:R-:W-:Y:S01]  /*6070*/  F2FP.BF16.F32.PACK_AB R39, R39, R38 ;  /* 0x000000262727723e */ /* 0x000fe200000010ff */
[C---:B------:R-:W-:Y:S01]  /*6080*/  FADD.FTZ R51, -R248.reuse, R51 ;  /* 0x00000033f8337221 */ /* 0x040fe20000010100 */
[-C--:B------:R-:W-:Y:S01]  /*6090*/  FSEL R46, R43, R246.reuse, P3 ;  /* 0x000000f62b2e7208 */ /* 0x080fe20001800000 */
[----:B------:R-:W-:Y:S01]  /*60a0*/  FADD.FTZ R55, -R248, R55 ;  /* 0x00000037f8377221 */ /* 0x000fe20000010100 */
[-C--:B------:R-:W-:Y:S01]  /*60b0*/  FSEL R38, R44, R247.reuse, P5 ;  /* 0x000000f72c267208 */ /* 0x080fe20002800000 */
[----:B------:R-:W-:Y:S01]  /*60c0*/  FADD.FTZ R44, -R249, R49 ;  /* 0x00000031f92c7221 */ /* 0x000fe20000010100 */
[----:B------:R-:W-:Y:S01]  /*60d0*/  FSEL R43, R47, R246, P2 ;  /* 0x000000f62f2b7208 */ /* 0x000fe20001000000 */
[-C--:B------:R-:W-:Y:S03]  /*60e0*/  HMMA.16816.F32.BF16 R60, R168, R218.reuse, R60 ;  /* 0x000000daa83c723c */ /* 0x080fe6000004183c */
[----:B------:R-:W-:Y:S01]  /*60f0*/  FSEL R45, R45, R247, P4 ;  /* 0x000000f72d2d7208 */ /* 0x000fe20002000000 */
[----:B------:R-:W-:Y:S01]  /*6100*/  FMUL.FTZ R49, R27, R43 ;  /* 0x0000002b1b317220 */ /* 0x000fe20000410000 */
[----:B------:R-:W-:Y:S01]  /*6110*/  FSETP.GE.FTZ.AND P5, PT, R25, RZ, PT ;  /* 0x000000ff1900720b */ /* 0x000fe20003fb6000 */
[----:B------:R-:W-:Y:S01]  /*6120*/  FMUL.FTZ R41, R4, R41 ;  /* 0x0000002904297220 */ /* 0x000fe20000410000 */
[----:B------:R-:W-:Y:S01]  /*6130*/  FSETP.GE.FTZ.AND P4, PT, R23, RZ, PT ;  /* 0x000000ff1700720b */ /* 0x000fe20003f96000 */
[----:B------:R-:W-:Y:S01]  /*6140*/  FMUL.FTZ R42, R35, R42 ;  /* 0x0000002a232a7220 */ /* 0x000fe20000410000 */
[----:B------:R-:W-:Y:S01]  /*6150*/  FSETP.GE.FTZ.AND P2, PT, R21, RZ, PT ;  /* 0x000000ff1500720b */ /* 0x000fe20003f56000 */
[----:B------:R-:W-:Y:S01]  /*6160*/  FADD.FTZ R47, -R248, R50 ;  /* 0x00000032f82f7221 */ /* 0x000fe20000010100 */
[----:B------:R-:W-:Y:S01]  /*6170*/  F2FP.BF16.F32.PACK_AB R43, R36, R40 ;  /* 0x00000028242b723e */ /* 0x000fe200000010ff */
[----:B------:R-:W-:Y:S01]  /*6180*/  FADD.FTZ R36, -R249, R53 ;  /* 0x00000035f9247221 */ /* 0x000fe20000010100 */
[-C--:B------:R-:W-:Y:S01]  /*6190*/  FSEL R48, R48, R249.reuse, P5 ;  /* 0x000000f930307208 */ /* 0x080fe20002800000 */
[----:B------:R-:W-:Y:S01]  /*61a0*/  FADD.FTZ R56, -R247, R56 ;  /* 0x00000038f7387221 */ /* 0x000fe20000010100 */
[----:B------:R-:W-:Y:S01]  /*61b0*/  FSEL R44, R44, R249, P4 ;  /* 0x000000f92c2c7208 */ /* 0x000fe20002000000 */
[----:B------:R-:W-:Y:S01]  /*61c0*/  FMUL.FTZ R38, R33, R38 ;  /* 0x0000002621267220 */ /* 0x000fe20000410000 */
[----:B------:R-:W-:Y:S01]  /*61d0*/  FSEL R40, R51, R248, P2 ;  /* 0x000000f833287208 */ /* 0x000fe20001000000 */
[----:B------:R-:W-:Y:S01]  /*61e0*/  FMUL.FTZ R48, R25, R48 ;  /* 0x0000003019307220 */ /* 0x000fe20000410000 */
[----:B------:R-:W-:Y:S01]  /*61f0*/  FSETP.GE.FTZ.AND P2, PT, R15, RZ, PT ;  /* 0x000000ff0f00720b */ /* 0x000fe20003f56000 */
[----:B------:R-:W-:Y:S01]  /*6200*/  FMUL.FTZ R51, R23, R44 ;  /* 0x0000002c17337220 */ /* 0x000fe20000410000 */
[----:B------:R-:W-:Y:S01]  /*6210*/  FSETP.GE.FTZ.AND P3, PT, R34, RZ, PT ;  /* 0x000000ff2200720b */ /* 0x000fe20003f76000 */
[----:B------:R-:W-:Y:S01]  /*6220*/  FMUL.FTZ R45, R31, R45 ;  /* 0x0000002d1f2d7220 */ /* 0x000fe20000410000 */
[-C--:B------:R-:W-:Y:S01]  /*6230*/  FSEL R44, R55, R248.reuse, P2 ;  /* 0x000000f8372c7208 */ /* 0x080fe20001000000 */
[----:B------:R-:W-:Y:S01]  /*6240*/  FADD.FTZ R53, -R248, R54 ;  /* 0x00000036f8357221 */ /* 0x000fe20000010100 */
[----:B------:R-:W-:Y:S01]  /*6250*/  FSETP.GE.FTZ.AND P4, PT, R19, RZ, PT ;  /* 0x000000ff1300720b */ /* 0x000fe20003f96000 */
[----:B------:R-:W-:Y:S01]  /*6260*/  FADD.FTZ R59, -R246, R59 ;  /* 0x0000003bf63b7221 */ /* 0x000fe20000010100 */
[----:B------:R-:W-:Y:S01]  /*6270*/  FSETP.GE.FTZ.AND P2, PT, R14, RZ, PT ;  /* 0x000000ff0e00720b */ /* 0x000fe20003f56000 */
[----:B------:R-:W-:Y:S04]  /*6280*/  HMMA.16816.F32.BF16 R64, R164, R218, R64 ;  /* 0x000000daa440723c */ /* 0x000fe80000041840 */
[----:B------:R-:W-:Y:S01]  /*6290*/  F2FP.BF16.F32.PACK_AB R41, R42, R41 ;  /* 0x000000292a29723e */ /* 0x000fe200000010ff */
[----:B------:R-:W-:Y:S01]  /*62a0*/  FADD.FTZ R42, -R247, R57 ;  /* 0x00000039f72a7221 */ /* 0x000fe20000010100 */
[----:B------:R-:W-:Y:S01]  /*62b0*/  FSEL R47, R47, R248, P3 ;  /* 0x000000f82f2f7208 */ /* 0x000fe20001800000 */
[----:B------:R-:W-:Y:S01]  /*62c0*/  FMUL.FTZ R46, R29, R46 ;  /* 0x0000002e1d2e7220 */ /* 0x000fe20000410000 */
[----:B------:R-:W-:Y:S01]  /*62d0*/  F2FP.BF16.F32.PACK_AB R48, R51, R48 ;  /* 0x000000303330723e */ /* 0x000fe200000010ff */
[----:B------:R-:W-:Y:S01]  /*62e0*/  FADD.FTZ R52, -R249, R52 ;  /* 0x00000034f9347221 */ /* 0x000fe20000010100 */
[----:B------:R-:W-:Y:S01]  /*62f0*/  FSETP.GE.FTZ.AND P3, PT, R22, RZ, PT ;  /* 0x000000ff1600720b */ /* 0x000fe20003f76000 */
        /* <DEDUP_REMOVED lines=8> */
[----:B------:R-:W-:Y:S01]  /*6380*/  FADD.FTZ R64, -R249, R64 ;  /* 0x00000040f9407221 */ /* 0x000fe20000010100 */
[----:B------:R-:W-:Y:S01]  /*6390*/  F2FP.BF16.F32.PACK_AB R38, R45, R38 ;  /* 0x000000262d26723e */ /* 0x000fe200000010ff */
[----:B------:R-:W-:Y:S01]  /*63a0*/  FADD.FTZ R45, -R246, R58 ;  /* 0x0000003af62d7221 */ /* 0x000fe20000010100 */
[----:B------:R-:W-:Y:S01]  /*63b0*/  FSEL R53, R53, R248, P3 ;  /* 0x000000f835357208 */ /* 0x000fe20001800000 */
[----:B------:R-:W-:Y:S01]  /*63c0*/  FMUL.FTZ R44, R15, R44 ;  /* 0x0000002c0f2c7220 */ /* 0x000fe20000410000 */
[----:B------:R-:W-:Y:S01]  /*63d0*/  FSETP.GE.FTZ.AND P3, PT, R7, RZ, PT ;  /* 0x000000ff0700720b */ /* 0x000fe20003f76000 */
[----:B------:R-:W-:Y:S01]  /*63e0*/  FMUL.FTZ R51, R14, R51 ;  /* 0x000000330e337220 */ /* 0x000fe20000410000 */
[----:B------:R-:W-:Y:S01]  /*63f0*/  FSEL R42, R42, R247, P4 ;  /* 0x000000f72a2a7208 */ /* 0x000fe20002000000 */
[----:B------:R-:W-:Y:S01]  /*6400*/  FMUL.FTZ R53, R22, R53 ;  /* 0x0000003516357220 */ /* 0x000fe20000410000 */
[----:B------:R-:W-:Y:S02]  /*6410*/  FSEL R59, R59, R246, P2 ;  /* 0x000000f63b3b7208 */ /* 0x000fe40001000000 */
[----:B------:R-:W-:Y:S01]  /*6420*/  FSETP.GE.FTZ.AND P4, PT, R10, RZ, PT ;  /* 0x000000ff0a00720b */ /* 0x000fe20003f96000 */
[----:B------:R-:W-:Y:S01]  /*6430*/  FMUL.FTZ R42, R11, R42 ;  /* 0x0000002a0b2a7220 */ /* 0x000fe20000410000 */
[----:B------:R-:W-:Y:S01]  /*6440*/  FSETP.GE.FTZ.AND P2, PT, R252, RZ, PT ;  /* 0x000000fffc00720b */ /* 0x000fe20003f56000 */
[----:B------:R-:W-:Y:S01]  /*6450*/  FMUL.FTZ R59, R6, R59 ;  /* 0x0000003b063b7220 */ /* 0x000fe20000410000 */
[----:B------:R-:W-:Y:S02]  /*6460*/  FSETP.GE.FTZ.AND P5, PT, R30, RZ, PT ;  /* 0x000000ff1e00720b */ /* 0x000fe40003fb6000 */
[----:B------:R-:W-:Y:S01]  /*6470*/  FSEL R50, R45, R246, P3 ;  /* 0x000000f62d327208 */ /* 0x000fe20001800000 */
[----:B------:R-:W-:Y:S01]  /*6480*/  FADD.FTZ R45, -R246, R62 ;  /* 0x0000003ef62d7221 */ /* 0x000fe20000010100 */
[----:B------:R-:W-:Y:S02]  /*6490*/  FSETP.GE.FTZ.AND P3, PT, R5, RZ, PT ;  /* 0x000000ff0500720b */ /* 0x000fe40003f76000 */
[----:B------:R-:W-:Y:S01]  /*64a0*/  F2FP.BF16.F32.PACK_AB R46, R49, R46 ;  /* 0x0000002e312e723e */ /* 0x000fe200000010ff */
[----:B------:R-:W-:Y:S01]  /*64b0*/  FMUL.FTZ R50, R7, R50 ;  /* 0x0000003207327220 */ /* 0x000fe20000410000 */
[----:B------:R-:W-:Y:S02]  /*64c0*/  FSEL R49, R52, R249, P5 ;  /* 0x000000f934317208 */ /* 0x000fe40002800000 */
[----:B------:R-:W-:Y:S02]  /*64d0*/  FSETP.GE.FTZ.AND P5, PT, R9, RZ, PT ;  /* 0x000000ff0900720b */ /* 0x000fe40003fb6000 */
[----:B------:R-:W-:Y:S01]  /*64e0*/  FSEL R52, R45, R246, P3 ;  /* 0x000000f62d347208 */ /* 0x000fe20001800000 */
[----:B------:R-:W-:Y:S01]  /*64f0*/  @P2 FADD.FTZ R246, -R246, R63 ;  /* 0x0000003ff6f62221 */ /* 0x000fe20000010100 */
        /* <DEDUP_REMOVED lines=8> */
[----:B------:R-:W-:Y:S01]  /*6580*/  FSEL R64, R64, R249, P4 ;  /* 0x000000f940407208 */ /* 0x000fe20002000000 */
[----:B------:R-:W-:Y:S01]  /*6590*/  FMUL.FTZ R52, R5, R52 ;  /* 0x0000003405347220 */ /* 0x000fe20000410000 */
[----:B------:R-:W-:Y:S01]  /*65a0*/  FSEL R45, R45, R248, P2 ;  /* 0x000000f82d2d7208 */ /* 0x000fe20001000000 */
[----:B------:R-:W-:Y:S01]  /*65b0*/  @P6 FADD.FTZ R249, -R249, R65 ;  /* 0x00000041f9f96221 */ /* 0x000fe20000010100 */
[----:B------:R-:W-:Y:S01]  /*65c0*/  F2FP.BF16.F32.PACK_AB R40, R40, R47 ;  /* 0x0000002f2828723e */ /* 0x000fe200000010ff */
[----:B------:R-:W-:Y:S01]  /*65d0*/  @P3 FADD.FTZ R248, -R248, R67 ;  /* 0x00000043f8f83221 */ /* 0x000fe20000010100 */
        /* <DEDUP_REMOVED lines=9> */
[----:B------:R-:W-:Y:S01]  /*6670*/  IMAD.MOV.U32 R49, RZ, RZ, 0x10 ;  /* 0x00000010ff317424 */ /* 0x000fe200078e00ff */
        /* <DEDUP_REMOVED lines=38> */
.L_x_587:
[----:B------:R-:W-:Y:S01]  /*68e0*/  SEL R4, R49, 0xfffffff0, !P1 ;  /* 0xfffffff031047807 */ /* 0x000fe20004800000 */
[C---:B------:R-:W-:Y:S01]  /*68f0*/  VIADD R29, R251.reuse, 0x20 ;  /* 0x00000020fb1d7836 */ /* 0x040fe20000000000 */
[----:B------:R-:W-:Y:S01]  /*6900*/  STS [R250+0xf000], R37 ;  /* 0x00f00025fa007388 */ /* 0x000fe20000000800 */
[----:B------:R-:W-:Y:S02]  /*6910*/  @P0 VIADD R29, R251, 0xffffffe0 ;  /* 0xffffffe0fb1d0836 */ /* 0x000fe40000000000 */
[----:B------:R-:W-:Y:S01]  /*6920*/  FMUL.FTZ R249, R26, R249 ;  /* 0x000000f91af97220 */ /* 0x000fe20000410000 */
[----:B------:R-:W-:Y:S01]  /*6930*/  IMAD.IADD R251, R4, 0x1, R251 ;  /* 0x0000000104fb7824 */ /* 0x000fe200078e02fb */
[----:B------:R-:W-:Y:S01]  /*6940*/  STS [R250+0xf400], R39 ;  /* 0x00f40027fa007388 */ /* 0x000fe20000000800 */
[----:B------:R-:W-:Y:S01]  /*6950*/  FMUL.FTZ R248, R13, R248 ;  /* 0x000000f80df87220 */ /* 0x000fe20000410000 */
[----:B------:R-:W-:Y:S01]  /*6960*/  F2FP.BF16.F32.PACK_AB R47, R47, R52 ;  /* 0x000000342f2f723e */ /* 0x000fe200000010ff */
[----:B------:R-:W-:Y:S02]  /*6970*/  IMAD.SHL.U32 R52, R221, 0x20, RZ ;  /* 0x00000020dd347824 */ /* 0x000fe400078e00ff */
[----:B------:R2:W-:Y:S01]  /*6980*/  STS [R251+-0x3c00], R40 ;  /* 0xffc40028fb007388 */ /* 0x0005e20000000800 */
[----:B------:R-:W-:Y:S01]  /*6990*/  F2FP.BF16.F32.PACK_AB R249, R249, R64 ;  /* 0x00000040f9f9723e */ /* 0x000fe200000010ff */
[----:B------:R-:W-:Y:S01]  /*69a0*/  IMAD.SHL.U32 R64, R221, 0x4, RZ ;  /* 0x00000004dd407824 */ /* 0x000fe200078e00ff */
[----:B------:R-:W-:Y:S02]  /*69b0*/  F2FP.BF16.F32.PACK_AB R45, R248, R45 ;  /* 0x0000002df82d723e */ /* 0x000fe400000010ff */
[----:B------:R-:W-:Y:S01]  /*69c0*/  STS [R251+-0x4000], R48 ;  /* 0xffc00030fb007388 */ /* 0x000fe20000000800 */
[----:B------:R-:W-:Y:S01]  /*69d0*/  F2FP.BF16.F32.PACK_AB R60, R247, R60 ;  /* 0x0000003cf73c723e */ /* 0x000fe200000010ff */
[----:B------:R-:W3:Y:S01]  /*69e0*/  LDC R167, c[0x0][0x44c] ;  /* 0x00011300ffa77b82 */ /* 0x000ee20000000800 */
[--C-:B------:R-:W-:Y:S02]  /*69f0*/  SHF.R.U32.HI R66, RZ, 0x4, R221.reuse ;  /* 0x00000004ff427819 */ /* 0x100fe400000116dd */
[----:B------:R-:W-:Y:S02]  /*6a00*/  STS [R250+0x10000], R43 ;  /* 0x0100002bfa007388 */ /* 0x000fe40000000800 */
[----:B------:R-:W-:Y:S03]  /*6a10*/  LOP3.LUT R66, R66, 0x8, RZ, 0xc0, !PT ;  /* 0x0000000842427812 */ /* 0x000fe600078ec0ff */
[----:B------:R-:W-:Y:S01]  /*6a20*/  STS [R250+0x10400], R41 ;  /* 0x01040029fa007388 */ /* 0x000fe20000000800 */
[----:B------:R-:W-:Y:S04]  /*6a30*/  LOP3.LUT R5, R66, 0x10, R221, 0xf8, !PT ;  /* 0x0000001042057812 */ /* 0x000fe800078ef8dd */
[----:B------:R-:W-:Y:S01]  /*6a40*/  STS [R251+-0x3000], R38 ;  /* 0xffd00026fb007388 */ /* 0x000fe20000000800 */
[----:B------:R-:W-:Y:S04]  /*6a50*/  LOP3.LUT R5, R5, 0xc0, R52, 0xf8, !PT ;  /* 0x000000c005057812 */ /* 0x000fe800078ef834 */
[----:B------:R-:W-:Y:S01]  /*6a60*/  STS [R251+-0x2c00], R46 ;  /* 0xffd4002efb007388 */ /* 0x000fe20000000800 */
[----:B------:R-:W-:Y:S04]  /*6a70*/  LOP3.LUT R5, R5, 0x18, R64, 0x78, !PT ;  /* 0x0000001805057812 */ /* 0x000fe800078e7840 */
[----:B------:R-:W-:Y:S01]  /*6a80*/  STS [R29+-0x4000], R36 ;  /* 0xffc000241d007388 */ /* 0x000fe20000000800 */
[----:B--2---:R-:W-:Y:S01]  /*6a90*/  IMAD.IADD R40, R4, 0x1, R29 ;  /* 0x0000000104287824 */ /* 0x004fe200078e021d */
[----:B------:R-:W-:Y:S03]  /*6aa0*/  LOP3.LUT R4, R5, 0x120, R52, 0xf8, !PT ;  /* 0x0000012005047812 */ /* 0x000fe600078ef834 */
[----:B------:R-:W-:Y:S01]  /*6ab0*/  STS [R29+-0x3c00], R44 ;  /* 0xffc4002c1d007388 */ /* 0x000fe20000000800 */
[----:B---3--:R-:W-:Y:S01]  /*6ac0*/  IMAD R167, R167, UR9, RZ ;  /* 0x00000009a7a77c24 */ /* 0x008fe2000f8e02ff */
[----:B------:R-:W-:Y:S03]  /*6ad0*/  LEA R65, R4, UR4, 0x1 ;  /* 0x0000000404417c11 */ /* 0x000fe6000f8e08ff */
        /* <DEDUP_REMOVED lines=87> */
[----:B------:R-:W-:Y:S02]  /*7050*/  LOP3.LUT R8, R8, 0x18, R221, 0x78, !PT ;  /* 0x0000001808087812 */ /* 0x000fe400078e78dd */
[----:B------:R-:W-:Y:S02]  /*7060*/  SHF.R.S64 R9, R10, 0x1f, R7 ;  /* 0x0000001f0a097819 */ /* 0x000fe40000001007 */
[----:B------:R-:W-:Y:S02]  /*7070*/  LOP3.LUT R6, R5, 0x20, RZ, 0xfc, !PT ;  /* 0x0000002005067812 */ /* 0x000fe400078efcff */
[----:B------:R-:W-:Y:S02]  /*7080*/  IADD3 R240, P4, PT, R240, R9, RZ ;  /* 0x00000009f0f07210 */ /* 0x000fe40007f9e0ff */
[----:B------:R-:W-:Y:S02]  /*7090*/  LOP3.LUT R8, R8, 0x1f20, R223, 0xf8, !PT ;  /* 0x00001f2008087812 */ /* 0x000fe400078ef8df */
[----:B------:R-:W-:Y:S02]  /*70a0*/  LEA.HI.X.SX32 R241, R7, R241, 0x1, P4 ;  /* 0x000000f107f17211 */ /* 0x000fe400020f0eff */
[----:B------:R-:W-:Y:S02]  /*70b0*/  ISETP.GE.AND P2, PT, R6, UR8, PT ;  /* 0x0000000806007c0c */ /* 0x000fe4000bf46270 */
        /* <DEDUP_REMOVED lines=19> */
.L_x_588:
        /* <DEDUP_REMOVED lines=127> */
[----:B------:R-:W-:Y:S01]  /*79e0*/  @P1 LOP3.LUT R41, R226, 0x10, RZ, 0xc0, !PT ;  /* 0x00000010e2291812 */ /* 0x000fe200078ec0ff */
[----:B------:R-:W-:Y:S01]  /*79f0*/  IMAD.WIDE R44, R167, -0xc0, R38 ;  /* 0xffffff40a72c7825 */ /* 0x000fe200078e0226 */
[----:B------:R-:W-:Y:S03]  /*7a00*/  @P1 SHF.R.U32.HI R40, RZ, 0x2, R221 ;  /* 0x00000002ff281819 */ /* 0x000fe600000116dd */
[C---:B------:R-:W-:Y:S03]  /*7a10*/  HMMA.16816.F32.BF16 R16, R32.reuse, R42, R16 ;  /* 0x0000002a2010723c */ /* 0x040fe60000041810 */
[----:B------:R-:W-:Y:S02]  /*7a20*/  @P1 LOP3.LUT R232, R41, 0x7, R40, 0xf8, !PT ;  /* 0x0000000729e81812 */ /* 0x000fe400078ef828 */
[C---:B------:R-:W-:Y:S03]  /*7a30*/  LEA R46, P0, R167.reuse, R44, 0x5 ;  /* 0x0000002ca72e7211 */ /* 0x040fe600078028ff */
[----:B------:R-:W-:Y:S01]  /*7a40*/  @P1 IMAD.WIDE.U32 R226, R232, R235, UR12 ;  /* 0x0000000ce8e21e25 */ /* 0x000fe2000f8e00eb */
[C---:B-1----:R-:W-:Y:S01]  /*7a50*/  HMMA.16816.F32.BF16 R20, R32.reuse, R28, R20 ;  /* 0x0000001c2014723c */ /* 0x042fe20000041814 */
[----:B------:R-:W-:Y:S01]  /*7a60*/  @UP0 UMOV UR12, UR61 ;  /* 0x0000003d000c0c82 */ /* 0x000fe20008000000 */
[----:B------:R-:W-:Y:S01]  /*7a70*/  @UP0 UMOV UR13, UR60 ;  /* 0x0000003c000d0c82 */ /* 0x000fe20008000000 */
[C---:B------:R-:W-:Y:S01]  /*7a80*/  LEA.HI.X.SX32 R47, R167.reuse, R45, 0x5, P0 ;  /* 0x0000002da72f7211 */ /* 0x040fe200000f2eff */
[----:B------:R-:W5:Y:S01]  /*7a90*/  @P1 LDG.E R231, desc[UR40][R226.64+-0x100] ;  /* 0xffff0028e2e71981 */ /* 0x000f62000c1e1900 */
[C---:B------:R-:W-:Y:S01]  /*7aa0*/  LEA R42, P0, R167.reuse, R46, 0x5 ;  /* 0x0000002ea72a7211 */ /* 0x040fe200078028ff */
[----:B------:R-:W-:Y:S02]  /*7ab0*/  UISETP.GT.AND UP0, UPT, UR54, UR51, UPT ;  /* 0x000000333600728c */ /* 0x000fe4000bf04270 */
[----:B------:R-:W-:Y:S01]  /*7ac0*/  HMMA.16816.F32.BF16 R24, R32, R30, R24 ;  /* 0x0000001e2018723c */ /* 0x000fe20000041818 */
[----:B------:R-:W5:Y:S01]  /*7ad0*/  @P1 LDG.E R230, desc[UR40][R226.64+-0xe0] ;  /* 0xffff2028e2e61981 */ /* 0x000f62000c1e1900 */
[----:B------:R-:W-:Y:S01]  /*7ae0*/  UIADD3 UR54, UPT, UPT, UR54, -0x1, URZ ;  /* 0xffffffff36367890 */ /* 0x000fe2000fffe0ff */
[C---:B------:R-:W-:Y:S02]  /*7af0*/  LEA.HI.X.SX32 R43, R167.reuse, R47, 0x5, P0 ;  /* 0x0000002fa72b7211 */ /* 0x040fe400000f2eff */
[----:B------:R-:W5:Y:S01]  /*7b00*/  @P1 LDG.E R229, desc[UR40][R226.64+-0x80] ;  /* 0xffff8028e2e51981 */ /* 0x000f62000c1e1900 */
[C---:B------:R-:W-:Y:S03]  /*7b10*/  LEA R40, P0, R167.reuse, R42, 0x5 ;  /* 0x0000002aa7287211 */ /* 0x040fe600078028ff */
[----:B------:R1:W5:Y:S01]  /*7b20*/  @P1 LDG.E R228, desc[UR40][R226.64+-0x60] ;  /* 0xffffa028e2e41981 */ /* 0x000362000c1e1900 */
[C---:B------:R-:W-:Y:S02]  /*7b30*/  LEA.HI.X.SX32 R41, R167.reuse, R43, 0x5, P0 ;  /* 0x0000002ba7297211 */ /* 0x040fe400000f2eff */
[C---:B------:R-:W-:Y:S01]  /*7b40*/  LEA R248, P0, R167.reuse, R40, 0x5 ;  /* 0x00000028a7f87211 */ /* 0x040fe200078028ff */
[----:B------:R-:W-:Y:S03]  /*7b50*/  REDG.E.ADD.F32.FTZ.RN.STRONG.GPU desc[UR40][R238.64], R4 ;  /* 0x00000004ee0079a6 */ /* 0x000fe6000c12f328 */
[C---:B------:R-:W-:Y:S01]  /*7b60*/  LEA.HI.X.SX32 R249, R167.reuse, R41, 0x5, P0 ;  /* 0x00000029a7f97211 */ /* 0x040fe200000f2eff */
[----:B------:R2:W-:Y:S04]  /*7b70*/  REDG.E.ADD.F32.FTZ.RN.STRONG.GPU desc[UR40][R48.64], R5 ;  /* 0x00000005300079a6 */ /* 0x0005e8000c12f328 */
        /* <DEDUP_REMOVED lines=100> */
[C---:B------:R-:W-:Y:S02]  /*81c0*/  SHF.L.U32 R0, R221.reuse, 0x4, RZ ;  /* 0x00000004dd007819 */ /* 0x040fe400000006ff */
[----:B------:R-:W-:Y:S01]  /*81d0*/  SHF.L.U32 R2, R221, 0x1, RZ ;  /* 0x00000001dd027819 */ /* 0x000fe200000006ff */
[----:B------:R-:W2:Y:S01]  /*81e0*/  LDCU UR9, c[0x0][0x4fc] ;  /* 0x00009f80ff0977ac */ /* 0x000ea20008000800 */
[----:B------:R-:W-:Y:S02]  /*81f0*/  LOP3.LUT R3, R0, 0x600, RZ, 0xc0, !PT ;  /* 0x0000060000037812 */ /* 0x000fe400078ec0ff */
[----:B------:R-:W-:Y:S01]  /*8200*/  LOP3.LUT R0, R223, 0xc0, RZ, 0xc0, !PT ;  /* 0x000000c0df007812 */ /* 0x000fe200078ec0ff */
[----:B------:R-:W-:Y:S01]  /*8210*/  UISETP.NE.AND UP0, UPT, UR45, -0x1, UPT ;  /* 0xffffffff2d00788c */ /* 0x000fe2000bf05270 */
[----:B------:R-:W-:Y:S01]  /*8220*/  LOP3.LUT R2, R3, 0x6, R2, 0xf8, !PT ;  /* 0x0000000603027812 */ /* 0x000fe200078ef802 */
[----:B------:R-:W-:Y:S01]  /*8230*/  UMOV UR30, UR24 ;  /* 0x00000018001e7c82 */ /* 0x000fe20008000000 */
[----:B------:R-:W-:Y:S01]  /*8240*/  LOP3.LUT R3, R0, 0x18, R221, 0xf8, !PT ;  /* 0x0000001800037812 */ /* 0x000fe200078ef8dd */
[----:B------:R-:W-:Y:S01]  /*8250*/  UISETP.NE.AND UP1, UPT, UR45, -0x1, UPT ;  /* 0xffffffff2d00788c */ /* 0x000fe2000bf25270 */
[----:B------:R-:W-:-:S02]  /*8260*/  LOP3.LUT R2, R2, 0x20, R223, 0xf8, !PT ;  /* 0x0000002002027812 */ /* 0x000fc400078ef8df */
[----:B------:R-:W-:Y:S02]  /*8270*/  LOP3.LUT R64, R64, 0x40, RZ, 0xc0, !PT ;  /* 0x0000004040407812 */ /* 0x000fe400078ec0ff */
        /* <DEDUP_REMOVED lines=69> */
[----:B--2---:R-:W-:Y:S01]  /*86d0*/  FMUL.FTZ R68, R68, UR9 ;  /* 0x0000000944447c20 */ /* 0x004fe20008410000 */
        /* <DEDUP_REMOVED lines=95> */
[----:B------:R-:W2:Y:S01]  /*8cd0*/  @UP0 LDCU.64 UR10, c[0x0][0x5c0] ;  /* 0x0000b800ff0a07ac */ /* 0x000ea20008000a00 */
        /* <DEDUP_REMOVED lines=15> */
[----:B------:R-:W-:Y:S01]  /*8dd0*/  F2FP.BF16.F32.PACK_AB R110, R111, R110 ;  /* 0x0000006e6f6e723e */ /* 0x000fe200000010ff */
[----:B--2---:R-:W-:-:S02]  /*8de0*/  @UP0 UIMAD.WIDE.U32 UR18, UR16, UR10, URZ ;  /* 0x0000000a101202a5 */ /* 0x004fc4000f8e00ff */
[----:B------:R1:W-:Y:S01]  /*8df0*/  STS [R3+0x11000], R84 ;  /* 0x0110005403007388 */ /* 0x0003e20000000800 */
[----:B------:R-:W-:-:S03]  /*8e00*/  @UP0 UIMAD UR16, UR16, UR11, URZ ;  /* 0x0000000b101002a4 */ /* 0x000fc6000f8e02ff */
[----:B------:R1:W-:Y:S01]  /*8e10*/  STS [R3+0x11200], R86 ;  /* 0x0112005603007388 */ /* 0x0003e20000000800 */
[----:B------:R-:W-:-:S03]  /*8e20*/  @UP0 UIADD3 UR16, UPT, UPT, UR19, UR16, URZ ;  /* 0x0000001013100290 */ /* 0x000fc6000fffe0ff */
        /* <DEDUP_REMOVED lines=24> */
[----:B------:R-:W-:-:S12]  /*8fb0*/  UIMAD UR16, UR30, UR9, UR19 ;  /* 0x000000091e1072a4 */ /* 0x000fd8000f8e0213 */
.L_x_590:
        /* <DEDUP_REMOVED lines=12> */
.L_x_591:
[----:B------:R-:W2:Y:S01]  /*9080*/  LDCU.64 UR8, c[0x0][0x5c8] ;  /* 0x0000b900ff0877ac */ /* 0x000ea20008000a00 */
[----:B------:R-:W-:-:S04]  /*9090*/  UIADD3 UR12, UPT, UPT, UR43, UR45, URZ ;  /* 0x0000002d2b0c7290 */ /* 0x000fc8000fffe0ff */
[----:B--2---:R-:W-:Y:S02]  /*90a0*/  UIMAD.WIDE.U32 UR20, UR12, UR8, URZ ;  /* 0x000000080c1472a5 */ /* 0x004fe4000f8e00ff */
[----:B------:R-:W-:-:S04]  /*90b0*/  UIMAD UR12, UR12, UR9, URZ ;  /* 0x000000090c0c72a4 */ /* 0x000fc8000f8e02ff */
[----:B------:R-:W-:-:S06]  /*90c0*/  UIADD3 UR12, UPT, UPT, UR21, UR12, URZ ;  /* 0x0000000c150c7290 */ /* 0x000fcc000fffe0ff */
[----:B------:R-:W-:-:S07]  /*90d0*/  MOV R6, UR12 ;  /* 0x0000000c00067c02 */ /* 0x000fce0008000f00 */
.L_x_592:
[----:B------:R-:W-:Y:S01]  /*90e0*/  BAR.SYNC.DEFER_BLOCKING 0x0 ;  /* 0x0000000000007b1d */ /* 0x000fe20000010000 */
[C---:B------:R-:W-:Y:S01]  /*90f0*/  LOP3.LUT R0, R223.reuse, 0xd8, RZ, 0xc0, !PT ;  /* 0x000000d8df007812 */ /* 0x040fe200078ec0ff */
[----:B------:R-:W-:Y:S01]  /*9100*/  USHF.L.U32 UR14, UR46, 0x7, URZ ;  /* 0x000000072e0e7899 */ /* 0x000fe200080006ff */
[----:B------:R-:W-:Y:S02]  /*9110*/  LOP3.LUT R52, R223, 0x18, RZ, 0xc0, !PT ;  /* 0x00000018df347812 */ /* 0x000fe400078ec0ff */
[----:B------:R-:W-:Y:S01]  /*9120*/  LOP3.LUT R0, R0, 0x18, R221, 0x78, !PT ;  /* 0x0000001800007812 */ /* 0x000fe200078e78dd */
[----:B------:R-:W-:Y:S02]  /*9130*/  USHF.R.S32.HI UR15, URZ, 0x1f, UR14 ;  /* 0x0000001fff0f7899 */ /* 0x000fe4000801140e */
[----:B-1----:R-:W1:Y:S01]  /*9140*/  LDC.64 R4, c[0x0][0x5d8] ;  /* 0x00017600ff047b82 */ /* 0x002e620000000a00 */
        /* <DEDUP_REMOVED lines=53> */
.L_x_594:
[----:B------:R-:W-:Y:S05]  /*94a0*/  BSYNC.RECONVERGENT B0 ;  /* 0x0000000000007941 */ /* 0x000fea0003800200 */
.L_x_593:
        /* <DEDUP_REMOVED lines=18> */
.L_x_596:
[----:B------:R-:W-:Y:S05]  /*95d0*/  BSYNC.RECONVERGENT B0 ;  /* 0x0000000000007941 */ /* 0x000fea0003800200 */
.L_x_595:
        /* <DEDUP_REMOVED lines=24> */
.L_x_598:
[----:B------:R-:W-:Y:S05]  /*9760*/  BSYNC.RECONVERGENT B0 ;  /* 0x0000000000007941 */ /* 0x000fea0003800200 */
.L_x_597:
        /* <DEDUP_REMOVED lines=16> */
.L_x_562:
[----:B------:R-:W-:Y:S05]  /*9870*/  BSYNC.RECONVERGENT B1 ;  /* 0x0000000000017941 */ /* 0x000fea0003800200 */
.L_x_540:
[----:B------:R-:W4:Y:S01]  /*9880*/  LDCU UR9, c[0x0][0x438] ;  /* 0x00008700ff0977ac */ /* 0x000f220008000800 */
[----:B------:R-:W3:Y:S01]  /*9890*/  LDCU UR10, c[0x0][0x370] ;  /* 0x00006e00ff0a77ac */ /* 0x000ee20008000800 */
[----:B----4-:R-:W-:-:S04]  /*98a0*/  UIADD3 UR9, UPT, UPT, UR9, 0x7f, URZ ;  /* 0x0000007f09097890 */ /* 0x010fc8000fffe0ff */
[----:B------:R-:W-:Y:S02]  /*98b0*/  USHF.R.S32.HI UR8, URZ, 0x1f, UR9 ;  /* 0x0000001fff087899 */ /* 0x000fe40008011409 */
[----:B---3--:R-:W-:Y:S02]  /*98c0*/  UIADD3 UR46, UPT, UPT, UR10, UR46, URZ ;  /* 0x0000002e0a2e7290 */ /* 0x008fe4000fffe0ff */
[----:B------:R-:W-:Y:S01]  /*98d0*/  ULEA.HI UR8, UR8, UR9, URZ, 0x7 ;  /* 0x0000000908087291 */ /* 0x000fe2000f8f38ff */
[----:B------:R-:W-:-:S03]  /*98e0*/  UMOV UR10, UR25 ;  /* 0x00000019000a7c82 */ /* 0x000fc60008000000 */
[----:B------:R-:W-:-:S04]  /*98f0*/  USHF.R.S32.HI UR8, URZ, 0x7, UR8 ;  /* 0x00000007ff087899 */ /* 0x000fc80008011408 */
[----:B------:R-:W-:-:S09]  /*9900*/  UISETP.GE.AND UP0, UPT, UR46, UR8, UPT ;  /* 0x000000082e00728c */ /* 0x000fd2000bf06270 */
[----:B------:R-:W-:Y:S05]  /*9910*/  BRA.U !UP0, `(.L_x_599) ;  /* 0xffffff6908847547 */ /* 0x000fea000b83ffff */
[----:B------:R-:W-:Y:S05]  /*9920*/  EXIT ;  /* 0x000000000000794d */ /* 0x000fea0003800000 */
.L_x_600:
        /* <DEDUP_REMOVED lines=13> */
.L_x_1720:


//--------------------- .text._ZN5flash44flash_bwd_dq_dk_dv_loop_seqk_parallel_kernelI23Flash_bwd_kernel_traitsILi96ELi64ELi128ELi8ELi2ELi4ELi4ELb1ELb0EN7cutlass10bfloat16_tE19Flash_kernel_traitsILi96ELi64ELi128ELi8ES3_EELb0ELb0ELb1ELb0ELb0ELb0ELb1EEEvNS_16Flash_bwd_paramsE --------------------------
	.section	.text._ZN5flash44flash_bwd_dq_dk_dv_loop_seqk_parallel_kernelI23Flash_bwd_kernel_traitsILi96ELi64ELi128ELi8ELi2ELi4ELi4ELb1ELb0EN7cutlass10bfloat16_tE19Flash_kernel_traitsILi96ELi64ELi128ELi8ES3_EELb0ELb0ELb1ELb0ELb0ELb0ELb1EEEvNS_16Flash_bwd_paramsE,"ax",@progbits
	.align	128
        .global         _ZN5flash44flash_bwd_dq_dk_dv_loop_seqk_parallel_kernelI23Flash_bwd_kernel_traitsILi96ELi64ELi128ELi8ELi2ELi4ELi4ELb1ELb0EN7cutlass10bfloat16_tE19Flash_kernel_traitsILi96ELi64ELi128ELi8ES3_EELb0ELb0ELb1ELb0ELb0ELb0ELb1EEEvNS_16Flash_bwd_paramsE
        .type           _ZN5flash44flash_bwd_dq_dk_dv_loop_seqk_parallel_kernelI23Flash_bwd_kernel_traitsILi96ELi64ELi128ELi8ELi2ELi4ELi4ELb1ELb0EN7cutlass10bfloat16_tE19Flash_kernel_traitsILi96ELi64ELi128ELi8ES3_EELb0ELb0ELb1ELb0ELb0ELb0ELb1EEEvNS_16Flash_bwd_paramsE,@function
        .size           _ZN5flash44flash_bwd_dq_dk_dv_loop_seqk_parallel_kernelI23Flash_bwd_kernel_traitsILi96ELi64ELi128ELi8ELi2ELi4ELi4ELb1ELb0EN7cutlass10bfloat16_tE19Flash_kernel_traitsILi96ELi64ELi128ELi8ES3_EELb0ELb0ELb1ELb0ELb0ELb0ELb1EEEvNS_16Flash_bwd_paramsE,(.L_x_1721 - _ZN5flash44flash_bwd_dq_dk_dv_loop_seqk_parallel_kernelI23Flash_bwd_kernel_traitsILi96ELi64ELi128ELi8ELi2ELi4ELi4ELb1ELb0EN7cutlass10bfloat16_tE19Flash_kernel_traitsILi96ELi64ELi128ELi8ES3_EELb0ELb0ELb1ELb0ELb0ELb0ELb1EEEvNS_16Flash_bwd_paramsE)
        .other          _ZN5flash44flash_bwd_dq_dk_dv_loop_seqk_parallel_kernelI23Flash_bwd_kernel_traitsILi96ELi64ELi128ELi8ELi2ELi4ELi4ELb1ELb0EN7cutlass10bfloat16_tE19Flash_kernel_traitsILi96ELi64ELi128ELi8ES3_EELb0ELb0ELb1ELb0ELb0ELb0ELb1EEEvNS_16Flash_bwd_paramsE,@"STO_CUDA_ENTRY STV_DEFAULT"
_ZN5flash44flash_bwd_dq_dk_dv_loop_seqk_parallel_kernelI23Flash_bwd_kernel_traitsILi96ELi64ELi128ELi8ELi2ELi4ELi4ELb1ELb0EN7cutlass10bfloat16_tE19Flash_kernel_traitsILi96ELi64ELi128ELi8ES3_EELb0ELb0ELb1ELb0ELb0ELb0ELb1EEEvNS_16Flash_bwd_paramsE:
.text._ZN5flash44flash_bwd_dq_dk_dv_loop_seqk_parallel_kernelI23Flash_bwd_kernel_traitsILi96ELi64ELi128ELi8ELi2ELi4ELi4ELb1ELb0EN7cutlass10bfloat16_tE19Flash_kernel_traitsILi96ELi64ELi128ELi8ES3_EELb0ELb0ELb1ELb0ELb0ELb0ELb1EEEvNS_16Flash_bwd_paramsE:
        /* <DEDUP_REMOVED lines=49> */
.L_x_661:
        /* <DEDUP_REMOVED lines=52> */
.L_x_601:
[----:B------:R-:W-:Y:S01]  /*0650*/  @!UP0 UIADD3 UR37, UPT, UPT, UR8, UR10, -UR40 ;  /* 0x0000000a08258290 */ /* 0x000fe2000fffe828 */
[----:B------:R-:W-:Y:S01]  /*0660*/  @!UP4 UMOV UR46, UR27 ;  /* 0x0000001b002ecc82 */ /* 0x000fe20008000000 */
[----:B------:R-:W-:Y:S02]  /*0670*/  @UP4 UIADD3 UR46, UPT, UPT, UR5, -UR15, URZ ;  /* 0x8000000f052e4290 */ /* 0x000fe4000fffe0ff */
[----:B------:R-:W-:-:S09]  /*0680*/  UISETP.GT.AND UP0, UPT, UR37, UR31, UPT ;  /* 0x0000001f2500728c */ /* 0x000fd2000bf04270 */
[----:B------:R-:W-:Y:S05]  /*0690*/  BRA.U !UP0, `(.L_x_602) ;  /* 0x0000009108047547 */ /* 0x000fea000b800000 */
[----:B------:R-:W1:Y:S01]  /*06a0*/  LDCU UR8, c[0x0][0x504] ;  /* 0x0000a080ff0877ac */ /* 0x000e620008000800 */
[----:B------:R-:W-:Y:S02]  /*06b0*/  UIADD3 UR14, UPT, UPT, UR31, 0x80, UR46 ;  /* 0x000000801f0e7890 */ /* 0x000fe4000fffe02e */
[----:B------:R-:W-:Y:S02]  /*06c0*/  UIADD3 UR10, UPT, UPT, UR46, 0x3f, URZ ;  /* 0x0000003f2e0a7890 */ /* 0x000fe4000fffe0ff */
[----:B------:R-:W-:Y:S02]  /*06d0*/  UISETP.NE.AND UP1, UPT, UR15, -0x1, UPT ;  /* 0xffffffff0f00788c */ /* 0x000fe4000bf25270 */
[----:B------:R-:W-:Y:S02]  /*06e0*/  USHF.R.S32.HI UR9, URZ, 0x1f, UR10 ;  /* 0x0000001fff097899 */ /* 0x000fe4000801140a */
[----:B------:R-:W-:Y:S02]  /*06f0*/  UISETP.NE.AND UP2, UPT, UR44, -0x1, UPT ;  /* 0xffffffff2c00788c */ /* 0x000fe4000bf45270 */
[----:B------:R-:W-:-:S02]  /*0700*/  ULEA.HI UR9, UR9, UR10, URZ, 0x6 ;  /* 0x0000000a09097291 */ /* 0x000fc4000f8f30ff */
        /* <DEDUP_REMOVED lines=30> */
.L_x_603:
[----:B------:R-:W1:Y:S01]  /*08f0*/  LDCU.64 UR18, c[0x0][0x3b8] ;  /* 0x00007700ff1277ac */ /* 0x000e620008000a00 */
[----:B------:R-:W-:-:S04]  /*0900*/  UIADD3 UR5, UPT, UPT, UR40, UR44, URZ ;  /* 0x0000002c28057290 */ /* 0x000fc8000fffe0ff */
[----:B-1----:R-:W-:Y:S02]  /*0910*/  UIMAD.WIDE.U32 UR8, UR5, UR18, URZ ;  /* 0x00000012050872a5 */ /* 0x002fe4000f8e00ff */
[----:B------:R-:W-:-:S04]  /*0920*/  UIMAD UR5, UR5, UR19, URZ ;  /* 0x00000013050572a4 */ /* 0x000fc8000f8e02ff */
[----:B------:R-:W-:Y:S01]  /*0930*/  UIADD3 UR5, UPT, UPT, UR9, UR5, URZ ;  /* 0x0000000509057290 */ /* 0x000fe2000fffe0ff */
[----:B------:R-:W-:-:S05]  /*0940*/  UMOV UR48, UR8 ;  /* 0x0000000800307c82 */ /* 0x000fca0008000000 */
[----:B------:R-:W-:-:S07]  /*0950*/  MOV R18, UR5 ;  /* 0x0000000500127c02 */ /* 0x000fce0008000f00 */
.L_x_604:
        /* <DEDUP_REMOVED lines=43> */
.L_x_605:
[----:B------:R-:W1:Y:S01]  /*0c10*/  LDCU.64 UR16, c[0x0][0x3c0] ;  /* 0x00007800ff1077ac */ /* 0x000e620008000a00 */
[----:B------:R-:W-:-:S04]  /*0c20*/  UIADD3 UR8, UPT, UPT, UR40, UR44, URZ ;  /* 0x0000002c28087290 */ /* 0x000fc8000fffe0ff */
[----:B-1----:R-:W-:Y:S02]  /*0c30*/  UIMAD.WIDE.U32 UR54, UR8, UR16, URZ ;  /* 0x00000010083672a5 */ /* 0x002fe4000f8e00ff */
[----:B------:R-:W-:-:S04]  /*0c40*/  UIMAD UR8, UR8, UR17, URZ ;  /* 0x00000011080872a4 */ /* 0x000fc8000f8e02ff */
[----:B------:R-:W-:-:S06]  /*0c50*/  UIADD3 UR8, UPT, UPT, UR55, UR8, URZ ;  /* 0x0000000837087290 */ /* 0x000fcc000fffe0ff */
[----:B------:R-:W-:-:S07]  /*0c60*/  MOV R16, UR8 ;  /* 0x0000000800107c02 */ /* 0x000fce0008000f00 */
.L_x_606:
        /* <DEDUP_REMOVED lines=28> */
.L_x_607:
[----:B------:R-:W-:Y:S02]  /*0e30*/  UIMAD.WIDE.U32 UR10, UR58, UR15, URZ ;  /* 0x0000000f3a0a72a5 */ /* 0x000fe4000f8e00ff */
[----:B------:R-:W-:-:S04]  /*0e40*/  UIMAD UR8, UR59, UR15, URZ ;  /* 0x0000000f3b0872a4 */ /* 0x000fc8000f8e02ff */
[----:B------:R-:W-:-:S12]  /*0e50*/  UIADD3 UR8, UPT, UPT, UR11, UR8, URZ ;  /* 0x000000080b087290 */ /* 0x000fd8000fffe0ff */
.L_x_608:
        /* <DEDUP_REMOVED lines=20> */
.L_x_609:
[----:B------:R-:W1:Y:S01]  /*0fa0*/  LDCU UR59, c[0x0][0x434] ;  /* 0x00008680ff3b77ac */ /* 0x000e620008000800 */
[----:B------:R-:W-:-:S04]  /*0fb0*/  UIMAD UR9, UR45, UR61, UR28 ;  /* 0x0000003d2d0972a4 */ /* 0x000fc8000f8e021c */
[----:B-1----:R-:W-:Y:S02]  /*0fc0*/  UIMAD UR59, UR9, UR59, URZ ;  /* 0x0000003b093b72a4 */ /* 0x002fe4000f8e02ff */
.L_x_610:
        /* <DEDUP_REMOVED lines=11> */
.L_x_611:
[----:B------:R-:W1:Y:S01]  /*1080*/  LDCU UR58, c[0x0][0x444] ;  /* 0x00008880ff3a77ac */ /* 0x000e620008000800 */
[----:B------:R-:W-:-:S04]  /*1090*/  UIMAD UR9, UR45, UR61, UR28 ;  /* 0x0000003d2d0972a4 */ /* 0x000fc8000f8e021c */
[----:B-1----:R-:W-:-:S12]  /*10a0*/  UIMAD UR58, UR9, UR58, URZ ;  /* 0x0000003a093a72a4 */ /* 0x002fd8000f8e02ff */
.L_x_612:
        /* <DEDUP_REMOVED lines=12> */
[----:B-1----:R-:W-:Y:S01]  /*1170*/  UIADD3 UR9, UPT, UPT, UR14, -UR50, -UR37 ;  /* 0x800000320e097290 */ /* 0x002fe2000fffe825 */
[----:B------:R-:W1:Y:S03]  /*1180*/  LDCU.64 UR14, c[0x0][0x3b0] ;  /* 0x00007600ff0e77ac */ /* 0x000e660008000a00 */
[----:B------:R-:W-:Y:S01]  /*1190*/  UIADD3 UR9, UPT, UPT, UR9, -0x80, URZ ;  /* 0xffffff8009097890 */ /* 0x000fe2000fffe0ff */
[----:B----4-:R-:W-:Y:S01]  /*11a0*/  IMAD.U32 R6, RZ, RZ, UR20 ;  /* 0x00000014ff067e24 */ /* 0x010fe2000f8e00ff */
[----:B------:R-:W-:-:S02]  /*11b0*/  ULEA UR59, UR52, UR59, 0x6 ;  /* 0x0000003b343b7291 */ /* 0x000fc4000f8e30ff */
[----:B------:R-:W-:-:S04]  /*11c0*/  USHF.R.S32.HI UR8, URZ, 0x1f, UR9 ;  /* 0x0000001fff087899 */ /* 0x000fc80008011409 */
[----:B------:R-:W-:Y:S01]  /*11d0*/  ULEA.HI UR8, UR8, UR9, URZ, 0x6 ;  /* 0x0000000908087291 */ /* 0x000fe2000f8f30ff */
[C---:B--2---:R-:W-:Y:S01]  /*11e0*/  IMAD.SHL.U32 R21, R227.reuse, 0x8, RZ ;  /* 0x00000008e3157824 */ /* 0x044fe200078e00ff */
[----:B------:R-:W-:Y:S02]  /*11f0*/  LOP3.LUT R11, R227, 0x1f, RZ, 0xc0, !PT ;  /* 0x0000001fe30b7812 */ /* 0x000fe400078ec0ff */
[----:B------:R-:W-:Y:S01]  /*1200*/  USHF.R.S32.HI UR47, URZ, 0x6, UR8 ;  /* 0x00000006ff2f7899 */ /* 0x000fe20008011408 */
[----:B-1----:R-:W-:Y:S01]  /*1210*/  IMAD.U32 R4, RZ, RZ, UR14 ;  /* 0x0000000eff047e24 */ /* 0x002fe2000f8e00ff */
[----:B------:R-:W-:Y:S01]  /*1220*/  UIMAD UR63, UR53, UR14, URZ ;  /* 0x0000000e353f72a4 */ /* 0x000fe2000f8e02ff */
[----:B------:R-:W-:Y:S01]  /*1230*/  LOP3.LUT R8, R21, 0x18, RZ, 0xc0, !PT ;  /* 0x0000001815087812 */ /* 0x000fe200078ec0ff */
[----:B------:R-:W-:Y:S01]  /*1240*/  UISETP.LT.AND UP0, UPT, URZ, UR47, UPT ;  /* 0x0000002fff00728c */ /* 0x000fe2000bf01270 */
[----:B------:R-:W-:Y:S01]  /*1250*/  SHF.R.U32.HI R19, RZ, 0x2, R227 ;  /* 0x00000002ff137819 */ /* 0x000fe200000116e3 */
[----:B------:R-:W-:Y:S01]  /*1260*/  UIMAD UR63, UR22, UR15, UR63 ;  /* 0x0000000f163f72a4 */ /* 0x000fe2000f8e023f */
[----:B------:R-:W-:Y:S01]  /*1270*/  IADD3 R2, P0, PT, R8, UR64, RZ ;  /* 0x0000004008027c10 */ /* 0x000fe2000ff1e0ff */
[----:B------:R-:W1:Y:S01]  /*1280*/  LDCU.128 UR8, c[0x0][0x590] ;  /* 0x0000b200ff0877ac */ /* 0x000e620008000c00 */
[----:B------:R-:W-:Y:S01]  /*1290*/  IMAD.WIDE.U32 R4, R4, UR22, R8 ;  /* 0x0000001604047c25 */ /* 0x000fe2000f8e0008 */
[----:B------:R-:W-:Y:S01]  /*12a0*/  IADD3 R20, PT, PT, R19, 0x40, RZ ;  /* 0x0000004013147810 */ /* 0x000fe20007ffe0ff */
[----:B------:R-:W-:-:S02]  /*12b0*/  USEL UR47, URZ, UR47, !UP0 ;  /* 0x0000002fff2f7287 */ /* 0x000fc4000c000000 */
[----:B------:R-:W-:Y:S01]  /*12c0*/  IMAD.U32 R0, RZ, RZ, UR63 ;  /* 0x0000003fff007e24 */ /* 0x000fe2000f8e00ff */
[----:B------:R-:W-:Y:S01]  /*12d0*/  IADD3 R4, P1, PT, R4, UR56, RZ ;  /* 0x0000003804047c10 */ /* 0x000fe2000ff3e0ff */
[----:B------:R-:W-:Y:S01]  /*12e0*/  IMAD.X R3, RZ, RZ, UR62, P0 ;  /* 0x0000003eff037e24 */ /* 0x000fe200080e06ff */
[----:B------:R-:W-:Y:S02]  /*12f0*/  UISETP.GT.AND UP0, UPT, UR49, UR47, UPT ;  /* 0x0000002f3100728c */ /* 0x000fe4000bf04270 */
[----:B------:R-:W-:Y:S01]  /*1300*/  IADD3.X R5, PT, PT, R5, UR23, R0, P1, !PT ;  /* 0x0000001705057c10 */ /* 0x000fe20008ffe400 */
[----:B------:R-:W-:Y:S01]  /*1310*/  IMAD.U32 R0, RZ, RZ, UR21 ;  /* 0x00000015ff007e24 */ /* 0x000fe2000f8e00ff */
[----:B------:R-:W2:Y:S01]  /*1320*/  LDCU.64 UR62, c[0x0][0x5e8] ;  /* 0x0000bd00ff3e77ac */ /* 0x000ea20008000a00 */
[----:B------:R-:W4:Y:S01]  /*1330*/  LDCU.64 UR20, c[0x0][0x550] ;  /* 0x0000aa00ff1477ac */ /* 0x000f220008000a00 */
[----:B-1----:R-:W-:Y:S01]  /*1340*/  MOV R7, UR8 ;  /* 0x0000000800077c02 */ /* 0x002fe20008000f00 */
[----:B------:R-:W-:-:S04]  /*1350*/  UIMAD UR53, UR53, UR8, URZ ;  /* 0x00000008353572a4 */ /* 0x000fc8000f8e02ff */
[----:B------:R-:W-:Y:S01]  /*1360*/  IMAD.WIDE.U32 R2, R7, UR22, R2 ;  /* 0x0000001607027c25 */ /* 0x000fe2000f8e0002 */
[----:B------:R-:W-:Y:S02]  /*1370*/  UIMAD UR22, UR22, UR9, UR53 ;  /* 0x00000009161672a4 */ /* 0x000fe4000f8e0235 */
[----:B------:R-:W-:Y:S01]  /*1380*/  USHF.L.U32 UR53, UR51, 0x6, URZ ;  /* 0x0000000633357899 */ /* 0x000fe200080006ff */
[----:B------:R-:W-:Y:S01]  /*1390*/  IMAD.WIDE.U32 R6, R6, UR28, R4 ;  /* 0x0000001c06067c25 */ /* 0x000fe2000f8e0004 */
[----:B------:R-:W-:Y:S02]  /*13a0*/  SHF.R.U32.HI R5, RZ, 0x5, R227 ;  /* 0x00000005ff057819 */ /* 0x000fe400000116e3 */
[----:B------:R-:W-:Y:S01]  /*13b0*/  MOV R4, UR10 ;  /* 0x0000000a00047c02 */ /* 0x000fe20008000f00 */
[----:B------:R-:W-:Y:S01]  /*13c0*/  VIADD R3, R3, UR22 ;  /* 0x0000001603037c36 */ /* 0x000fe20008000000 */
[----:B--2---:R-:W-:Y:S01]  /*13d0*/  UIMAD.WIDE UR62, UR58, 0x4, UR62 ;  /* 0x000000043a3e78a5 */ /* 0x004fe2000f8e023e */
[----:B------:R-:W-:-:S02]  /*13e0*/  IMAD R11, R5, UR51, R11 ;  /* 0x00000033050b7c24 */ /* 0x000fc4000f8e020b */
[----:B------:R-:W-:Y:S01]  /*13f0*/  IMAD.WIDE.U32 R4, R4, UR28, R2 ;  /* 0x0000001c04047c25 */ /* 0x000fe2000f8e0002 */
[----:B------:R-:W1:Y:S03]  /*1400*/  LDCU.64 UR22, c[0x0][0x380] ;  /* 0x00007000ff1677ac */ /* 0x000e660008000a00 */
[----:B---3--:R-:W-:-:S04]  /*1410*/  IMAD.WIDE.U32 R2, R14, UR26, RZ ;  /* 0x0000001a0e027c25 */ /* 0x008fc8000f8e00ff */
[----:B------:R-:W-:Y:S01]  /*1420*/  IMAD R7, R0, UR28, R7 ;  /* 0x0000001c00077c24 */ /* 0x000fe2000f8e0207 */
[----:B------:R-:W-:Y:S01]  /*1430*/  SEL R10, R2, RZ, P3 ;  /* 0x000000ff020a7207 */ /* 0x000fe20001800000 */
[----:B------:R-:W-:Y:S01]  /*1440*/  IMAD.U32 R0, RZ, RZ, UR11 ;  /* 0x0000000bff007e24 */ /* 0x000fe2000f8e00ff */
[----:B------:R-:W2:Y:S01]  /*1450*/  LDCU.64 UR10, c[0x0][0x570] ;  /* 0x0000ae00ff0a77ac */ /* 0x000ea20008000a00 */
[----:B------:R-:W-:Y:S01]  /*1460*/  IMAD R2, R15, UR26, R3 ;  /* 0x0000001a0f027c24 */ /* 0x000fe2000f8e0203 */
[----:B------:R-:W-:Y:S01]  /*1470*/  IADD3 R12, P1, P0, R11, UR57, R10 ;  /* 0x000000390b0c7c10 */ /* 0x000fe2000f83e00a */
[----:B------:R-:W-:Y:S01]  /*1480*/  IMAD R3, R0, UR28, R5 ;  /* 0x0000001c00037c24 */ /* 0x000fe2000f8e0205 */
[----:B------:R-:W-:Y:S01]  /*1490*/  SHF.R.S32.HI R5, RZ, 0x1f, R11 ;  /* 0x0000001fff057819 */ /* 0x000fe2000001140b */
[----:B------:R-:W-:Y:S01]  /*14a0*/  IMAD.U32 R10, RZ, RZ, UR53 ;  /* 0x00000035ff0a7e24 */ /* 0x000fe2000f8e00ff */
[----:B------:R-:W-:Y:S01]  /*14b0*/  SEL R0, R2, RZ, P3 ;  /* 0x000000ff02007207 */ /* 0x000fe20001800000 */
[----:B------:R-:W-:Y:S01]  /*14c0*/  IMAD.MOV.U32 R2, RZ, RZ, R4 ;  /* 0x000000ffff027224 */ /* 0x000fe200078e0004 */
[----:B------:R-:W3:Y:S02]  /*14d0*/  LDCU.64 UR56, c[0x0][0x420] ;  /* 0x00008400ff3877ac */ /* 0x000ee40008000a00 */
[----:B------:R-:W-:Y:S01]  /*14e0*/  IADD3.X R11, PT, PT, R5, UR55, R0, P1, P0 ;  /* 0x00000037050b7c10 */ /* 0x000fe20008fe0400 */
[----:B------:R-:W-:Y:S01]  /*14f0*/  IMAD.WIDE.U32 R2, R19, UR8, R2 ;  /* 0x0000000813027c25 */ /* 0x000fe2000f8e0002 */
[----:B------:R-:W-:-:S02]  /*1500*/  IADD3 R0, P0, PT, R12, UR53, RZ ;  /* 0x000000350c007c10 */ /* 0x000fc4000ff1e0ff */
[----:B------:R-:W-:Y:S01]  /*1510*/  LOP3.LUT R12, R8, 0x40, RZ, 0xfc, !PT ;  /* 0x00000040080c7812 */ /* 0x000fe200078efcff */
[C---:B------:R-:W-:Y:S01]  /*1520*/  IMAD.WIDE.U32 R4, R19.reuse, UR14, R6 ;  /* 0x0000000e13047c25 */ /* 0x040fe2000f8e0006 */
[----:B------:R-:W-:Y:S02]  /*1530*/  LEA.HI.X.SX32 R7, R10, R11, 0x1, P0 ;  /* 0x0000000b0a077211 */ /* 0x000fe400000f0eff */
[----:B--2---:R-:W-:Y:S01]  /*1540*/  LEA R248, P0, R0, UR10, 0x2 ;  /* 0x0000000a00f87c11 */ /* 0x004fe2000f8010ff */
[C---:B------:R-:W-:Y:S01]  /*1550*/  IMAD R6, R19.reuse, UR9, R3 ;  /* 0x0000000913067c24 */ /* 0x040fe2000f8e0203 */
[----:B-1----:R-:W-:Y:S01]  /*1560*/  LEA R22, P2, R4, UR22, 0x1 ;  /* 0x0000001604167c11 */ /* 0x002fe2000f8408ff */
[C---:B------:R-:W-:Y:S01]  /*1570*/  IMAD R3, R19.reuse, UR15, R5 ;  /* 0x0000000f13037c24 */ /* 0x040fe2000f8e0205 */
[----:B------:R-:W-:Y:S01]  /*1580*/  LEA.HI.X R249, R0, UR11, R7, 0x2, P0 ;  /* 0x0000000b00f97c11 */ /* 0x000fe200080f1407 */
[----:B------:R-:W-:Y:S01]  /*1590*/  UMOV UR10, UR62 ;  /* 0x0000003e000a7c82 */ /* 0x000fe20008000000 */
[----:B------:R-:W-:Y:S01]  /*15a0*/  IADD3 R14, P0, PT, R19, 0x40, RZ ;  /* 0x00000040130e7810 */ /* 0x000fe20007f1e0ff */
[----:B------:R-:W-:Y:S01]  /*15b0*/  UMOV UR11, UR63 ;  /* 0x0000003f000b7c82 */ /* 0x000fe20008000000 */
[----:B------:R-:W-:Y:S01]  /*15c0*/  LEA.HI.X R23, R4, UR23, R3, 0x1, P2 ;  /* 0x0000001704177c11 */ /* 0x000fe200090f0c03 */
[----:B---3--:R-:W-:Y:S01]  /*15d0*/  UIMAD.WIDE UR56, UR59, 0x4, UR56 ;  /* 0x000000043b3878a5 */ /* 0x008fe2000f8e0238 */
[----:B----4-:R-:W-:Y:S01]  /*15e0*/  LEA R250, P1, R2, UR20, 0x1 ;  /* 0x0000001402fa7c11 */ /* 0x010fe2000f8208ff */
[----:B------:R-:W-:Y:S01]  /*15f0*/  IMAD.X R15, RZ, RZ, RZ, P0 ;  /* 0x000000ffff0f7224 */ /* 0x000fe200000e06ff */
[----:B------:R-:W-:Y:S01]  /*1600*/  LOP3.LUT R11, R8, 0x20, RZ, 0xfc, !PT ;  /* 0x00000020080b7812 */ /* 0x000fe200078efcff */
[----:B------:R1:W-:Y:S01]  /*1610*/  STL.64 [R1], R22 ;  /* 0x0000001601007387 */ /* 0x0003e20000100a00 */
[----:B------:R-:W-:Y:S01]  /*1620*/  LEA.HI.X R251, R2, UR21, R6, 0x1, P1 ;  /* 0x0000001502fb7c11 */ /* 0x000fe200088f0c06 */
[----:B------:R-:W-:Y:S08]  /*1630*/  BRA.U UP0, `(.L_x_613) ;  /* 0x0000000900147547 */ /* 0x000ff0000b800000 */
        /* <DEDUP_REMOVED lines=13> */
.L_x_614:
[----:B------:R-:W2:Y:S01]  /*1710*/  LDCU.64 UR14, c[0x0][0x5c0] ;  /* 0x0000b800ff0e77ac */ /* 0x000ea20008000a00 */
[----:B------:R-:W-:-:S04]  /*1720*/  UIADD3 UR8, UPT, UPT, UR40, UR44, URZ ;  /* 0x0000002c28087290 */ /* 0x000fc8000fffe0ff */
[----:B--2---:R-:W-:Y:S02]  /*1730*/  UIMAD.WIDE.U32 UR18, UR8, UR14, URZ ;  /* 0x0000000e081272a5 */ /* 0x004fe4000f8e00ff */
[----:B------:R-:W-:-:S04]  /*1740*/  UIMAD UR8, UR8, UR15, URZ ;  /* 0x0000000f080872a4 */ /* 0x000fc8000f8e02ff */
[----:B------:R-:W-:-:S06]  /*1750*/  UIADD3 UR8, UPT, UPT, UR19, UR8, URZ ;  /* 0x0000000813087290 */ /* 0x000fcc000fffe0ff */
[----:B------:R-:W-:Y:S02]  /*1760*/  MOV R0, UR8 ;  /* 0x0000000800007c02 */ /* 0x000fe40008000f00 */
.L_x_615:
        /* <DEDUP_REMOVED lines=13> */
.L_x_616:
[----:B------:R-:W2:Y:S01]  /*1840*/  LDCU.64 UR10, c[0x0][0x5c8] ;  /* 0x0000b900ff0a77ac */ /* 0x000ea20008000a00 */
[----:B------:R-:W-:-:S04]  /*1850*/  UIADD3 UR40, UPT, UPT, UR40, UR44, URZ ;  /* 0x0000002c28287290 */ /* 0x000fc8000fffe0ff */
[----:B--2---:R-:W-:Y:S02]  /*1860*/  UIMAD.WIDE.U32 UR16, UR40, UR10, URZ ;  /* 0x0000000a281072a5 */ /* 0x004fe4000f8e00ff */
[----:B------:R-:W-:-:S04]  /*1870*/  UIMAD UR40, UR40, UR11, URZ ;  /* 0x0000000b282872a4 */ /* 0x000fc8000f8e02ff */
[----:B------:R-:W-:-:S06]  /*1880*/  UIADD3 UR40, UPT, UPT, UR17, UR40, URZ ;  /* 0x0000002811287290 */ /* 0x000fcc000fffe0ff */
[----:B------:R-:W-:-:S07]  /*1890*/  MOV R10, UR40 ;  /* 0x00000028000a7c02 */ /* 0x000fce0008000f00 */
.L_x_617:
        /* <DEDUP_REMOVED lines=30> */
.L_x_619:
[----:B------:R-:W-:Y:S05]  /*1a80*/  BSYNC.RECONVERGENT B0 ;  /* 0x0000000000007941 */ /* 0x000fea0003800200 */
.L_x_618:
        /* <DEDUP_REMOVED lines=17> */
.L_x_621:
[----:B------:R-:W-:Y:S05]  /*1ba0*/  BSYNC.RECONVERGENT B0 ;  /* 0x0000000000007941 */ /* 0x000fea0003800200 */
.L_x_620:
        /* <DEDUP_REMOVED lines=27> */
.L_x_623:
[----:B------:R-:W-:Y:S05]  /*1d60*/  BSYNC.RECONVERGENT B0 ;  /* 0x0000000000007941 */ /* 0x000fea0003800200 */
.L_x_622:
        /* <DEDUP_REMOVED lines=18> */
.L_x_613:
        /* <DEDUP_REMOVED lines=50> */
.L_x_627:
[----:B------:R3:W-:Y:S01]  /*21b0*/  STS.128 [R0+0x13000], RZ ;  /* 0x013000ff00007388 */ /* 0x0007e20000000c00 */
[----:B------:R-:W-:Y:S05]  /*21c0*/  BRA `(.L_x_628) ;  /* 0x00000000000c7947 */ /* 0x000fea0003800000 */
.L_x_626:
[----:B------:R2:W-:Y:S04]  /*21d0*/  STS.128 [R0+0xf000], RZ ;  /* 0x00f000ff00007388 */ /* 0x0005e80000000c00 */
[----:B------:R2:W-:Y:S04]  /*21e0*/  STS.128 [R0+0x11000], RZ ;  /* 0x011000ff00007388 */ /* 0x0005e80000000c00 */
[----:B------:R2:W-:Y:S02]  /*21f0*/  STS.128 [R0+0x13000], RZ ;  /* 0x013000ff00007388 */ /* 0x0005e40000000c00 */
.L_x_628:
[----:B------:R-:W-:Y:S05]  /*2200*/  BSYNC.RECONVERGENT B0 ;  /* 0x0000000000007941 */ /* 0x000fea0003800200 */
.L_x_625:
        /* <DEDUP_REMOVED lines=34> */
.L_x_631:
[----:B------:R4:W-:Y:S02]  /*2430*/  STS.128 [R0+0x14000], RZ ;  /* 0x014000ff00007388 */ /* 0x0009e40000000c00 */
.L_x_630:
[----:B------:R-:W-:Y:S05]  /*2440*/  BSYNC.RECONVERGENT B0 ;  /* 0x0000000000007941 */ /* 0x000fea0003800200 */
.L_x_629:
        /* <DEDUP_REMOVED lines=25> */
.L_x_634:
[----:B------:R1:W-:Y:S01]  /*25e0*/  STS.128 [R0+0x8000], RZ ;  /* 0x008000ff00007388 */ /* 0x0003e20000000c00 */
[----:B------:R-:W-:Y:S05]  /*25f0*/  BRA `(.L_x_635) ;  /* 0x00000000000c7947 */ /* 0x000fea0003800000 */
.L_x_633:
[----:B------:R1:W-:Y:S04]  /*2600*/  STS.128 [R0+0x6000], RZ ;  /* 0x006000ff00007388 */ /* 0x0003e80000000c00 */
[----:B------:R1:W-:Y:S04]  /*2610*/  STS.128 [R0+0x7000], RZ ;  /* 0x007000ff00007388 */ /* 0x0003e80000000c00 */
[----:B------:R1:W-:Y:S02]  /*2620*/  STS.128 [R0+0x8000], RZ ;  /* 0x008000ff00007388 */ /* 0x0003e40000000c00 */
.L_x_635:
[----:B------:R-:W-:Y:S05]  /*2630*/  BSYNC.RECONVERGENT B0 ;  /* 0x0000000000007941 */ /* 0x000fea0003800200 */
.L_x_632:
        /* <DEDUP_REMOVED lines=23> */
.L_x_638:
[----:B------:R1:W-:Y:S01]  /*27b0*/  STS.128 [R246+0x2000], RZ ;  /* 0x002000fff6007388 */ /* 0x0003e20000000c00 */
[----:B------:R-:W-:Y:S05]  /*27c0*/  BRA `(.L_x_639) ;  /* 0x00000000000c7947 */ /* 0x000fea0003800000 */
.L_x_637:
[----:B------:R1:W-:Y:S04]  /*27d0*/  STS.128 [R246], RZ ;  /* 0x000000fff6007388 */ /* 0x0003e80000000c00 */
[----:B------:R1:W-:Y:S04]  /*27e0*/  STS.128 [R246+0x1000], RZ ;  /* 0x001000fff6007388 */ /* 0x0003e80000000c00 */
[----:B------:R1:W-:Y:S02]  /*27f0*/  STS.128 [R246+0x2000], RZ ;  /* 0x002000fff6007388 */ /* 0x0003e40000000c00 */
.L_x_639:
[----:B------:R-:W-:Y:S05]  /*2800*/  BSYNC.RECONVERGENT B0 ;  /* 0x0000000000007941 */ /* 0x000fea0003800200 */
.L_x_636:
[----:B------:R-:W-:Y:S01]  /*2810*/  SHF.R.U32.HI R223, RZ, 0x1, R227 ;  /* 0x00000001ffdf7819 */ /* 0x000fe200000116e3 */
[----:B------:R-:W-:Y:S01]  /*2820*/  IMAD.MOV.U32 R6, RZ, RZ, 0x7f800000 ;  /* 0x7f800000ff067424 */ /* 0x000fe200078e00ff */
[----:B------:R-:W-:Y:S01]  /*2830*/  MOV R5, 0x7f800000 ;  /* 0x7f80000000057802 */ /* 0x000fe20000000f00 */
[----:B------:R-:W-:Y:S01]  /*2840*/  IMAD.MOV.U32 R7, RZ, RZ, 0x7f800000 ;  /* 0x7f800000ff077424 */ /* 0x000fe200078e00ff */
[----:B--2-4-:R-:W-:Y:S02]  /*2850*/  LOP3.LUT R2, R223, 0x10, RZ, 0xc0, !PT ;  /* 0x00000010df027812 */ /* 0x014fe400078ec0ff */
[----:B------:R-:W-:Y:S02]  /*2860*/  MOV R10, 0x7f800000 ;  /* 0x7f800000000a7802 */ /* 0x000fe40000000f00 */
[----:B------:R-:W-:-:S04]  /*2870*/  LOP3.LUT R247, R2, 0x7, R19, 0xf8, !PT ;  /* 0x0000000702f77812 */ /* 0x000fc800078ef813 */
[C---:B------:R-:W-:Y:S01]  /*2880*/  LOP3.LUT R3, R247.reuse, 0x20, RZ, 0xfc, !PT ;  /* 0x00000020f7037812 */ /* 0x040fe200078efcff */
[C---:B------:R-:W-:Y:S01]  /*2890*/  VIADD R2, R247.reuse, 0x28 ;  /* 0x00000028f7027836 */ /* 0x040fe20000000000 */
[C---:B------:R-:W-:Y:S01]  /*28a0*/  ISETP.GE.AND P3, PT, R247.reuse, UR9, PT ;  /* 0x00000009f7007c0c */ /* 0x040fe2000bf66270 */
[----:B------:R-:W-:Y:S01]  /*28b0*/  VIADD R4, R247, 0x8 ;  /* 0x00000008f7047836 */ /* 0x000fe20000000000 */
[----:B------:R-:W-:Y:S02]  /*28c0*/  ISETP.GE.AND P1, PT, R3, UR9, PT ;  /* 0x0000000903007c0c */ /* 0x000fe4000bf26270 */
[----:B------:R-:W-:Y:S01]  /*28d0*/  ISETP.GE.AND P0, PT, R2, UR9, PT ;  /* 0x0000000902007c0c */ /* 0x000fe2000bf06270 */
[----:B------:R-:W-:Y:S01]  /*28e0*/  IMAD.MOV.U32 R2, RZ, RZ, 0x4 ;  /* 0x00000004ff027424 */ /* 0x000fe200078e00ff */
[----:B------:R-:W-:Y:S01]  /*28f0*/  ISETP.GE.AND P2, PT, R4, UR9, PT ;  /* 0x0000000904007c0c */ /* 0x000fe2000bf46270 */
[----:B------:R-:W2:Y:S02]  /*2900*/  LDCU.64 UR8, c[0x0][0x3d0] ;  /* 0x00007a00ff0877ac */ /* 0x000ea40008000a00 */
[----:B------:R-:W-:-:S05]  /*2910*/  IMAD.WIDE.U32 R2, R247, R2, UR56 ;  /* 0x00000038f7027e25 */ /* 0x000fca000f8e0002 */
[----:B------:R-:W4:Y:S04]  /*2920*/  @!P3 LDG.E R10, desc[UR38][R2.64] ;  /* 0x00000026020ab981 */ /* 0x000f28000c1e1900 */
[----:B------:R-:W5:Y:S04]  /*2930*/  @!P0 LDG.E R5, desc[UR38][R2.64+0xa0] ;  /* 0x0000a02602058981 */ /* 0x000f68000c1e1900 */
[----:B------:R-:W3:Y:S04]  /*2940*/  @!P1 LDG.E R6, desc[UR38][R2.64+0x80] ;  /* 0x0000802602069981 */ /* 0x000ee8000c1e1900 */
[----:B------:R1:W3:Y:S01]  /*2950*/  @!P2 LDG.E R7, desc[UR38][R2.64+0x20] ;  /* 0x000020260207a981 */ /* 0x0002e2000c1e1900 */
[----:B------:R-:W-:-:S04]  /*2960*/  UIMAD UR5, UR5, UR18, URZ ;  /* 0x00000012050572a4 */ /* 0x000fc8000f8e02ff */
[----:B------:R-:W-:Y:S01]  /*2970*/  UIMAD UR5, UR31, UR19, UR5 ;  /* 0x000000131f0572a4 */ /* 0x000fe2000f8e0205 */
[----:B-1----:R-:W-:-:S04]  /*2980*/  IMAD.U32 R2, RZ, RZ, UR18 ;  /* 0x00000012ff027e24 */ /* 0x002fc8000f8e00ff */
[----:B------:R-:W-:-:S03]  /*2990*/  IMAD.WIDE.U32 R2, R2, UR31, R8 ;  /* 0x0000001f02027c25 */ /* 0x000fc6000f8e0008 */
[----:B------:R-:W-:Y:S01]  /*29a0*/  IADD3 R4, P0, PT, R2, UR48, RZ ;  /* 0x0000003002047c10 */ /* 0x000fe2000ff1e0ff */
[----:B--2---:R-:W-:Y:S01]  /*29b0*/  IMAD R2, R17, UR8, RZ ;  /* 0x0000000811027c24 */ /* 0x004fe2000f8e02ff */
[----:B------:R-:W-:Y:S03]  /*29c0*/  BSSY.RECONVERGENT B0, `(.L_x_640) ;  /* 0x000002a000007945 */ /* 0x000fe60003800200 */
[----:B------:R-:W-:Y:S01]  /*29d0*/  IMAD R2, R13, UR9, R2 ;  /* 0x000000090d027c24 */ /* 0x000fe2000f8e0202 */
[----:B-----5:R1:W-:Y:S04]  /*29e0*/  STL [R1+0x10], R5 ;  /* 0x0000100501007387 */ /* 0x0203e80000100800 */
[----:B----4-:R2:W-:Y:S04]  /*29f0*/  STL [R1+0x1c], R10 ;  /* 0x00001c0a01007387 */ /* 0x0105e80000100800 */
[----:B---3--:R3:W-:Y:S04]  /*2a00*/  STL [R1+0x14], R6 ;  /* 0x0000140601007387 */ /* 0x0087e80000100800 */
[----:B------:R3:W-:Y:S01]  /*2a10*/  STL [R1+0x18], R7 ;  /* 0x0000180701007387 */ /* 0x0007e20000100800 */
[----:B-1----:R-:W-:-:S03]  /*2a20*/  IADD3.X R5, PT, PT, R18, UR5, R3, P0, !PT ;  /* 0x0000000512057c10 */ /* 0x002fc600087fe403 */
[----:B------:R-:W-:-:S05]  /*2a30*/  IMAD.WIDE.U32 R4, R13, UR8, R4 ;  /* 0x000000080d047c25 */ /* 0x000fca000f8e0004 */
[----:B--2---:R-:W-:Y:S01]  /*2a40*/  IADD3 R10, PT, PT, R5, R2, RZ ;  /* 0x00000002050a7210 */ /* 0x004fe20007ffe0ff */
[----:B------:R-:W-:Y:S06]  /*2a50*/  @P5 BRA `(.L_x_641) ;  /* 0x0000000000745947 */ /* 0x000fec0003800000 */
[----:B------:R-:W1:Y:S01]  /*2a60*/  LDCU UR5, c[0x0][0x440] ;  /* 0x00008800ff0577ac */ /* 0x000e620008000800 */
[----:B------:R-:W-:Y:S02]  /*2a70*/  IMAD.MOV.U32 R2, RZ, RZ, R4 ;  /* 0x000000ffff027224 */ /* 0x000fe400078e0004 */
[----:B------:R-:W-:Y:S01]  /*2a80*/  IMAD.MOV.U32 R3, RZ, RZ, R10 ;  /* 0x000000ffff037224 */ /* 0x000fe200078e000a */
[----:B------:R-:W2:Y:S01]  /*2a90*/  LDCU.64 UR8, c[0x0][0x388] ;  /* 0x00007100ff0877ac */ /* 0x000ea20008000a00 */
        /* <DEDUP_REMOVED lines=23> */
.L_x_642:
[----:B------:R4:W-:Y:S01]  /*2c10*/  STS.128 [R0+0xd000], RZ ;  /* 0x00d000ff00007388 */ /* 0x0009e20000000c00 */
[----:B------:R-:W-:Y:S05]  /*2c20*/  BRA `(.L_x_643) ;  /* 0x00000000000c7947 */ /* 0x000fea0003800000 */
.L_x_641:
[----:B------:R1:W-:Y:S04]  /*2c30*/  STS.128 [R0+0x9000], RZ ;  /* 0x009000ff00007388 */ /* 0x0003e80000000c00 */
[----:B------:R1:W-:Y:S04]  /*2c40*/  STS.128 [R0+0xb000], RZ ;  /* 0x00b000ff00007388 */ /* 0x0003e80000000c00 */
[----:B------:R1:W-:Y:S02]  /*2c50*/  STS.128 [R0+0xd000], RZ ;  /* 0x00d000ff00007388 */ /* 0x0003e40000000c00 */
.L_x_643:
[----:B------:R-:W-:Y:S05]  /*2c60*/  BSYNC.RECONVERGENT B0 ;  /* 0x0000000000007941 */ /* 0x000fea0003800200 */
.L_x_640:
[----:B------:R1:W-:Y:S01]  /*2c70*/  @P4 STS.128 [R0+0xa000], RZ ;  /* 0x00a000ff00004388 */ /* 0x0003e20000000c00 */
[----:B------:R-:W-:Y:S03]  /*2c80*/  BSSY.RECONVERGENT B0, `(.L_x_644) ;  /* 0x0000021000007945 */ /* 0x000fe60003800200 */
[----:B------:R1:W-:Y:S04]  /*2c90*/  @P4 STS.128 [R0+0xc000], RZ ;  /* 0x00c000ff00004388 */ /* 0x0003e80000000c00 */
[----:B------:R1:W-:Y:S01]  /*2ca0*/  @P4 STS.128 [R0+0xe000], RZ ;  /* 0x00e000ff00004388 */ /* 0x0003e20000000c00 */
[----:B------:R-:W-:Y:S05]  /*2cb0*/  @P4 BRA `(.L_x_645) ;  /* 0x0000000000744947 */ /* 0x000fea0003800000 */
[----:B------:R-:W5:Y:S01]  /*2cc0*/  LDCU UR5, c[0x0][0x440] ;  /* 0x00008800ff0577ac */ /* 0x000f620008000800 */
[----:B-12---:R-:W-:Y:S02]  /*2cd0*/  IMAD R2, R15, UR18, RZ ;  /* 0x000000120f027c24 */ /* 0x006fe4000f8e02ff */
        /* <DEDUP_REMOVED lines=26> */
.L_x_646:
[----:B------:R2:W-:Y:S02]  /*2e80*/  STS.128 [R0+0xe000], RZ ;  /* 0x00e000ff00007388 */ /* 0x0005e40000000c00 */
.L_x_645:
[----:B------:R-:W-:Y:S05]  /*2e90*/  BSYNC.RECONVERGENT B0 ;  /* 0x0000000000007941 */ /* 0x000fea0003800200 */
.L_x_644:
[----:B------:R-:W0:Y:S01]  /*2ea0*/  LDGDEPBAR ;  /* 0x00000000000079af */ /* 0x000e220000000000 */
[C---:B------:R-:W-:Y:S01]  /*2eb0*/  IMAD.SHL.U32 R5, R227.reuse, 0x20, RZ ;  /* 0x00000020e3057824 */ /* 0x040fe200078e00ff */
[----:B---3--:R-:W-:Y:S01]  /*2ec0*/  SHF.R.U32.HI R7, RZ, 0x4, R227 ;  /* 0x00000004ff077819 */ /* 0x008fe200000116e3 */
[C---:B------:R-:W-:Y:S01]  /*2ed0*/  IMAD.SHL.U32 R6, R227.reuse, 0x4, RZ ;  /* 0x00000004e3067824 */ /* 0x040fe200078e00ff */
[C---:B------:R-:W-:Y:S01]  /*2ee0*/  LOP3.LUT P1, RZ, R227.reuse, 0x4, RZ, 0xc0, !PT ;  /* 0x00000004e3ff7812 */ /* 0x040fe2000782c0ff */
[----:B------:R-:W-:Y:S01]  /*2ef0*/  IMAD.SHL.U32 R4, R227, 0x10, RZ ;  /* 0x00000010e3047824 */ /* 0x000fe200078e00ff */
[----:B-12-4-:R-:W-:Y:S01]  /*2f00*/  LOP3.LUT R0, R5, 0x20, RZ, 0xc0, !PT ;  /* 0x0000002005007812 */ /* 0x016fe200078ec0ff */
[----:B------:R-:W1:Y:S01]  /*2f10*/  LDCU UR19, c[0x0][0x3b0] ;  /* 0x00007600ff1377ac */ /* 0x000e620008000800 */
[----:B------:R-:W-:Y:S01]  /*2f20*/  LOP3.LUT R6, R6, 0x18, RZ, 0xc0, !PT ;  /* 0x0000001806067812 */ /* 0x000fe200078ec0ff */
[----:B------:R-:W-:Y:S01]  /*2f30*/  IMAD.MOV.U32 R226, RZ, RZ, 0x20 ;  /* 0x00000020ffe27424 */ /* 0x000fe200078e00ff */
[--C-:B------:R-:W-:Y:S01]  /*2f40*/  LOP3.LUT R0, R0, 0x3c00, R4.reuse, 0xf8, !PT ;  /* 0x00003c0000007812 */ /* 0x100fe200078ef804 */
[----:B------:R-:W2:Y:S01]  /*2f50*/  LDCU UR20, c[0x0][0x590] ;  /* 0x0000b200ff1477ac */ /* 0x000ea20008000800 */
[----:B------:R-:W-:Y:S01]  /*2f60*/  LOP3.LUT R3, R6, 0xc0, R5, 0xf8, !PT ;  /* 0x000000c006037812 */ /* 0x000fe200078ef805 */
[----:B------:R-:W-:Y:S01]  /*2f70*/  IMAD.MOV.U32 R225, RZ, RZ, 0x20 ;  /* 0x00000020ffe17424 */ /* 0x000fe200078e00ff */
[----:B------:R-:W-:Y:S01]  /*2f80*/  LOP3.LUT R0, R0, 0x100, R4, 0xf8, !PT ;  /* 0x0000010000007812 */ /* 0x000fe200078ef804 */
[----:B------:R-:W-:Y:S01]  /*2f90*/  UIADD3 UR18, UPT, UPT, UR37, UR50, URZ ;  /* 0x0000003225127290 */ /* 0x000fe2000fffe0ff */
[----:B------:R-:W-:Y:S01]  /*2fa0*/  LOP3.LUT R2, R3, 0x8, R227, 0x78, !PT ;  /* 0x0000000803027812 */ /* 0x000fe200078e78e3 */
[----:B------:R-:W-:Y:S01]  /*2fb0*/  IMAD.MOV.U32 R252, RZ, RZ, R246 ;  /* 0x000000fffffc7224 */ /* 0x000fe200078e00f6 */
[----:B------:R-:W-:Y:S01]  /*2fc0*/  LOP3.LUT R7, R7, 0x8, RZ, 0xc0, !PT ;  /* 0x0000000807077812 */ /* 0x000fe200078ec0ff */
[----:B------:R-:W-:Y:S01]  /*2fd0*/  UIADD3 UR18, UPT, UPT, -UR18, UR31, UR46 ;  /* 0x0000001f12127290 */ /* 0x000fe2000fffe12e */
[----:B------:R-:W-:-:S02]  /*2fe0*/  LOP3.LUT R0, R0, R2, RZ, 0xfc, !PT ;  /* 0x0000000200007212 */ /* 0x000fc400078efcff */
[----:B------:R-:W-:Y:S02]  /*2ff0*/  CS2R R126, SRZ ;  /* 0x00000000007e7805 */ /* 0x000fe4000001ff00 */
[----:B------:R-:W-:Y:S02]  /*3000*/  LOP3.LUT R2, R7, 0x10, R227, 0xf8, !PT ;  /* 0x0000001007027812 */ /* 0x000fe400078ef8e3 */
[----:B------:R-:W-:Y:S01]  /*3010*/  CS2R R124, SRZ ;  /* 0x00000000007c7805 */ /* 0x000fe2000001ff00 */
[----:B------:R-:W-:-:S04]  /*3020*/  DEPBAR.LE SB0, 0x1 ;  /* 0x000080400000791a */ /* 0x000fc80000000000 */
[----:B------:R-:W-:Y:S02]  /*3030*/  LOP3.LUT R2, R2, 0xc0, R5, 0xf8, !PT ;  /* 0x000000c002027812 */ /* 0x000fe400078ef805 */
[----:B------:R-:W-:Y:S02]  /*3040*/  CS2R R130, SRZ ;  /* 0x0000000000827805 */ /* 0x000fe4000001ff00 */
[----:B------:R-:W-:Y:S01]  /*3050*/  LEA R222, R0, UR6, 0x1 ;  /* 0x0000000600de7c11 */ /* 0x000fe2000f8e08ff */
[----:B------:R-:W-:Y:S01]  /*3060*/  BAR.SYNC.DEFER_BLOCKING 0x0 ;  /* 0x0000000000007b1d */ /* 0x000fe20000010000 */
[----:B------:R-:W-:Y:S02]  /*3070*/  LOP3.LUT R0, R2, R6, RZ, 0x3c, !PT ;  /* 0x0000000602007212 */ /* 0x000fe400078e3cff */
[----:B------:R-:W-:Y:S02]  /*3080*/  CS2R R128, SRZ ;  /* 0x0000000000807805 */ /* 0x000fe4000001ff00 */
[----:B------:R-:W-:Y:S01]  /*3090*/  LOP3.LUT R2, R3, 0x8, R223, 0x78, !PT ;  /* 0x0000000803027812 */ /* 0x000fe200078e78df */
[C---:B------:R-:W-:Y:S01]  /*30a0*/  VIADD R3, R222.reuse, 0xf000 ;  /* 0x0000f000de037836 */ /* 0x040fe20000000000 */
[----:B------:R-:W-:Y:S01]  /*30b0*/  LOP3.LUT R7, R5, 0x120, RZ, 0xc0, !PT ;  /* 0x0000012005077812 */ /* 0x000fe200078ec0ff */
[----:B------:R-:W-:Y:S01]  /*30c0*/  VIADD R216, R222, 0xf020 ;  /* 0x0000f020ded87836 */ /* 0x000fe20000000000 */
[----:B------:R-:W-:Y:S01]  /*30d0*/  LOP3.LUT R0, R0, 0x120, R5, 0xf8, !PT ;  /* 0x0000012000007812 */ /* 0x000fe200078ef805 */
[----:B------:R-:W-:Y:S01]  /*30e0*/  @P1 VIADD R216, R3, 0xffffffe0 ;  /* 0xffffffe003d81836 */ /* 0x000fe20000000000 */
[----:B------:R-:W-:-:S02]  /*30f0*/  LOP3.LUT R4, R7, 0x200, R4, 0xf8, !PT ;  /* 0x0000020007047812 */ /* 0x000fc400078ef804 */
[----:B------:R-:W-:Y:S02]  /*3100*/  CS2R R122, SRZ ;  /* 0x00000000007a7805 */ /* 0x000fe4000001ff00 */
[----:B------:R-:W-:Y:S02]  /*3110*/  LEA R220, R0, UR6, 0x1 ;  /* 0x0000000600dc7c11 */ /* 0x000fe4000f8e08ff */
[----:B------:R-:W-:Y:S02]  /*3120*/  CS2R R120, SRZ ;  /* 0x0000000000787805 */ /* 0x000fe4000001ff00 */
[----:B------:R-:W-:Y:S02]  /*3130*/  LOP3.LUT R2, R4, R2, RZ, 0xfc, !PT ;  /* 0x0000000204027212 */ /* 0x000fe400078efcff */
[----:B------:R-:W-:Y:S02]  /*3140*/  CS2R R118, SRZ ;  /* 0x0000000000767805 */ /* 0x000fe4000001ff00 */
[----:B------:R-:W-:-:S02]  /*3150*/  SEL R226, R226, 0xffffffe0, !P1 ;  /* 0xffffffe0e2e27807 */ /* 0x000fc40004800000 */
[----:B------:R-:W-:Y:S02]  /*3160*/  CS2R R116, SRZ ;  /* 0x0000000000747805 */ /* 0x000fe4000001ff00 */
[----:B------:R-:W-:Y:S02]  /*3170*/  LEA R221, R2, UR6, 0x1 ;  /* 0x0000000602dd7c11 */ /* 0x000fe4000f8e08ff */
[----:B------:R-:W-:Y:S02]  /*3180*/  CS2R R110, SRZ ;  /* 0x00000000006e7805 */ /* 0x000fe4000001ff00 */
[----:B------:R-:W-:Y:S02]  /*3190*/  LOP3.LUT P0, RZ, R227, 0x2, RZ, 0xc0, !PT ;  /* 0x00000002e3ff7812 */ /* 0x000fe4000780c0ff */
[----:B------:R-:W-:Y:S02]  /*31a0*/  CS2R R108, SRZ ;  /* 0x00000000006c7805 */ /* 0x000fe4000001ff00 */
[----:B------:R-:W-:-:S02]  /*31b0*/  CS2R R114, SRZ ;  /* 0x0000000000727805 */ /* 0x000fc4000001ff00 */
[----:B------:R-:W-:Y:S02]  /*31c0*/  CS2R R112, SRZ ;  /* 0x0000000000707805 */ /* 0x000fe4000001ff00 */
[----:B------:R-:W-:Y:S01]  /*31d0*/  CS2R R106, SRZ ;  /* 0x00000000006a7805 */ /* 0x000fe2000001ff00 */
[----:B------:R3:W4:Y:S01]  /*31e0*/  LDSM.16.M88.4 R180, [R216] ;  /* 0x00000000d8b4783b */ /* 0x0007220000000200 */
        /* <DEDUP_REMOVED lines=27> */
[----:B------:R3:W2:Y:S01]  /*33a0*/  LDSM.16.M88.4 R188, [R222+0x11000] ;  /* 0x01100000debc783b */ /* 0x0006a20000000200 */
[----:B------:R-:W-:-:S02]  /*33b0*/  CS2R R66, SRZ ;  /* 0x0000000000427805 */ /* 0x000fc4000001ff00 */
[----:B------:R-:W-:Y:S02]  /*33c0*/  CS2R R64, SRZ ;  /* 0x0000000000407805 */ /* 0x000fe4000001ff00 */
[----:B------:R-:W-:Y:S01]  /*33d0*/  CS2R R58, SRZ ;  /* 0x00000000003a7805 */ /* 0x000fe2000001ff00 */
[----:B------:R3:W3:Y:S01]  /*33e0*/  LDSM.16.M88.4 R192, [R222+0x11400] ;  /* 0x01140000dec0783b */ /* 0x0006e20000000200 */
[----:B------:R-:W-:Y:S02]  /*33f0*/  CS2R R56, SRZ ;  /* 0x0000000000387805 */ /* 0x000fe4000001ff00 */
[----:B------:R-:W-:Y:S02]  /*3400*/  CS2R R54, SRZ ;  /* 0x0000000000367805 */ /* 0x000fe4000001ff00 */
[----:B------:R-:W-:Y:S01]  /*3410*/  CS2R R52, SRZ ;  /* 0x0000000000347805 */ /* 0x000fe2000001ff00 */
[----:B------:R1:W3:Y:S01]  /*3420*/  LDSM.16.M88.4 R204, [R222+0x13000] ;  /* 0x01300000decc783b */ /* 0x0002e20000000200 */
[----:B------:R-:W-:-:S02]  /*3430*/  CS2R R46, SRZ ;  /* 0x00000000002e7805 */ /* 0x000fc4000001ff00 */
[----:B------:R-:W-:Y:S02]  /*3440*/  CS2R R44, SRZ ;  /* 0x00000000002c7805 */ /* 0x000fe4000001ff00 */
[----:B------:R-:W-:Y:S01]  /*3450*/  CS2R R50, SRZ ;  /* 0x0000000000327805 */ /* 0x000fe2000001ff00 */
[----:B------:R2:W3:Y:S01]  /*3460*/  LDSM.16.M88.4 R208, [R222+0x13400] ;  /* 0x01340000ded0783b */ /* 0x0004e20000000200 */
[----:B------:R-:W-:Y:S02]  /*3470*/  CS2R R48, SRZ ;  /* 0x0000000000307805 */ /* 0x000fe4000001ff00 */
[----:B------:R-:W-:Y:S02]  /*3480*/  CS2R R42, SRZ ;  /* 0x00000000002a7805 */ /* 0x000fe4000001ff00 */
[----:B------:R-:W-:Y:S01]  /*3490*/  CS2R R40, SRZ ;  /* 0x0000000000287805 */ /* 0x000fe2000001ff00 */
[----:B------:R-:W3:Y:S01]  /*34a0*/  LDSM.16.M88.4 R216, [R216+0x4400] ;  /* 0x00440000d8d8783b */ /* 0x000ee20000000200 */
[----:B------:R-:W-:-:S02]  /*34b0*/  CS2R R38, SRZ ;  /* 0x0000000000267805 */ /* 0x000fc4000001ff00 */
[----:B------:R-:W-:Y:S01]  /*34c0*/  CS2R R36, SRZ ;  /* 0x0000000000247805 */ /* 0x000fe2000001ff00 */
[----:B------:R-:W-:Y:S01]  /*34d0*/  VIADD R221, R221, UR14 ;  /* 0x0000000edddd7c36 */ /* 0x000fe20008000000 */
[----:B------:R-:W-:Y:S01]  /*34e0*/  SEL R225, R225, 0xffffffe0, !P0 ;  /* 0xffffffe0e1e17807 */ /* 0x000fe20004000000 */
[----:B------:R-:W-:Y:S01]  /*34f0*/  VIADD R220, R220, UR14 ;  /* 0x0000000edcdc7c36 */ /* 0x000fe20008000000 */
[----:B------:R-:W-:Y:S01]  /*3500*/  USHF.L.U32 UR51, UR51, 0x3, URZ ;  /* 0x0000000333337899 */ /* 0x000fe200080006ff */
[----:B------:R-:W-:Y:S01]  /*3510*/  IMAD.IADD R224, R222, 0x1, R226 ;  /* 0x00000001dee07824 */ /* 0x000fe200078e02e2 */
[----:B------:R-:W3:Y:S01]  /*3520*/  LDCU UR5, c[0x0][0x440] ;  /* 0x00008800ff0577ac */ /* 0x000ee20008000800 */
[----:B------:R-:W3:Y:S01]  /*3530*/  LDCU UR15, c[0x0][0x504] ;  /* 0x0000a080ff0f77ac */ /* 0x000ee20008000800 */
[----:B------:R-:W3:Y:S01]  /*3540*/  LDCU UR9, c[0x0][0x508] ;  /* 0x0000a100ff0977ac */ /* 0x000ee20008000800 */
[----:B------:R-:W3:Y:S01]  /*3550*/  LDCU UR8, c[0x0][0x3e0] ;  /* 0x00007c00ff0877ac */ /* 0x000ee20008000800 */
[----:B------:R-:W3:Y:S01]  /*3560*/  LDCU UR17, c[0x0][0x50c] ;  /* 0x0000a180ff1177ac */ /* 0x000ee20008000800 */
[----:B------:R-:W3:Y:S01]  /*3570*/  LDCU UR16, c[0x0][0x45c] ;  /* 0x00008b80ff1077ac */ /* 0x000ee20008000800 */
[----:B-1----:R-:W-:-:S02]  /*3580*/  USHF.L.U32 UR19, UR19, 0x6, URZ ;  /* 0x0000000613137899 */ /* 0x002fc400080006ff */
[----:B--2---:R-:W-:Y:S02]  /*3590*/  USHF.L.U32 UR20, UR20, 0x6, URZ ;  /* 0x0000000614147899 */ /* 0x004fe400080006ff */
[----:B----4-:R-:W-:-:S12]  /*35a0*/  UIADD3 UR18, UPT, UPT, UR18, 0x80, URZ ;  /* 0x0000008012127890 */ /* 0x010fd8000fffe0ff */
.L_x_651:
[----:B------:R-:W0:Y:S01]  /*35b0*/  LDGDEPBAR ;  /* 0x00000000000079af */ /* 0x000e220000000000 */
[----:B------:R-:W-:Y:S01]  /*35c0*/  IADD3 R0, PT, PT, R221, R226, RZ ;  /* 0x000000e2dd007210 */ /* 0x000fe20007ffe0ff */
[----:B------:R-:W-:Y:S01]  /*35d0*/  USHF.L.U32 UR14, UR52, 0x6, URZ ;  /* 0x00000006340e7899 */ /* 0x000fe200080006ff */
[----:B------:R-:W-:Y:S02]  /*35e0*/  MOV R2, UR10 ;  /* 0x0000000a00027c02 */ /* 0x000fe40008000f00 */
[----:B------:R-:W-:Y:S01]  /*35f0*/  MOV R3, UR11 ;  /* 0x0000000b00037c02 */ /* 0x000fe20008000f00 */
[----:B------:R-:W-:Y:S01]  /*3600*/  UISETP.GE.AND UP0, UPT, UR14, UR18, UPT ;  /* 0x000000120e00728c */ /* 0x000fe2000bf06270 */
[C---:B------:R-:W-:Y:S04]  /*3610*/  LEA R2, P0, R247.reuse, R2, 0x2 ;  /* 0x00000002f7027211 */ /* 0x040fe800078010ff */
[----:B------:R-:W-:Y:S01]  /*3620*/  LEA.HI.X R3, R247, R3, RZ, 0x2, P0 ;  /* 0x00000003f7037211 */ /* 0x000fe200000f14ff */
[----:B------:R-:W-:Y:S04]  /*3630*/  DEPBAR.LE SB0, 0x0 ;  /* 0x000080000000791a */ /* 0x000fe80000000000 */
[----:B------:R-:W-:Y:S06]  /*3640*/  BAR.SYNC.DEFER_BLOCKING 0x0 ;  /* 0x0000000000007b1d */ /* 0x000fec0000010000 */
[----:B------:R-:W-:Y:S08]  /*3650*/  LDSM.16.M88.4 R32, [R221] ;  /* 0x00000000dd20783b */ /* 0x000ff00000000200 */
[----:B------:R-:W1:Y:S08]  /*3660*/  LDSM.16.M88.4 R16, [R222+0x9000] ;  /* 0x00900000de10783b */ /* 0x000e700000000200 */
[----:B------:R-:W2:Y:S08]  /*3670*/  LDSM.16.M88.4 R28, [R221+0x800] ;  /* 0x00080000dd1c783b */ /* 0x000eb00000000200 */
[----:B------:R-:W4:Y:S08]  /*3680*/  LDSM.16.M88.4 R132, [R222+0x9400] ;  /* 0x00940000de84783b */ /* 0x000f300000000200 */
[----:B------:R-:W-:Y:S08]  /*3690*/  LDSM.16.M88.4 R136, [R0] ;  /* 0x000000000088783b */ /* 0x000ff00000000200 */
[----:B------:R-:W3:Y:S01]  /*36a0*/  LDSM.16.M88.4 R140, [R224+0x9000] ;  /* 0x00900000e08c783b */ /* 0x000ee20000000200 */
        /* <DEDUP_REMOVED lines=16> */
[-C--:B---3--:R-:W-:Y:S07]  /*37b0*/  HMMA.16816.F32.BF16 R4, R136, R140.reuse, R4 ;  /* 0x0000008c8804723c */ /* 0x088fee0000041804 */
[----:B------:R3:W5:Y:S04]  /*37c0*/  LDG.E R231, desc[UR38][R2.64] ;  /* 0x0000002602e77981 */ /* 0x000768000c1e1900 */
[----:B------:R3:W5:Y:S01]  /*37d0*/  LDG.E R230, desc[UR38][R2.64+0x20] ;  /* 0x0000202602e67981 */ /* 0x000762000c1e1900 */
[C---:B-1----:R-:W-:Y:S03]  /*37e0*/  HMMA.16816.F32.BF16 R8, R144.reuse, R140, R8 ;  /* 0x0000008c9008723c */ /* 0x042fe60000041808 */
[----:B------:R3:W5:Y:S04]  /*37f0*/  LDG.E R229, desc[UR38][R2.64+0x80] ;  /* 0x0000802602e57981 */ /* 0x000768000c1e1900 */
[----:B------:R3:W5:Y:S01]  /*3800*/  LDG.E R228, desc[UR38][R2.64+0xa0] ;  /* 0x0000a02602e47981 */ /* 0x000762000c1e1900 */
        /* <DEDUP_REMOVED lines=10> */
[----:B------:R-:W3:Y:S07]  /*38b0*/  LDSM.16.M88.4 R148, [R221+0x2000] ;  /* 0x00200000dd94783b */ /* 0x000eee0000000200 */
[C---:B----4-:R-:W-:Y:S08]  /*38c0*/  HMMA.16816.F32.BF16 R8, R132.reuse, R156, R8 ;  /* 0x0000009c8408723c */ /* 0x050ff00000041808 */
[-C--:B------:R-:W-:Y:S08]  /*38d0*/  HMMA.16816.F32.BF16 R12, R132, R158.reuse, R12 ;  /* 0x0000009e840c723c */ /* 0x080ff0000004180c */
[C---:B------:R-:W-:Y:S01]  /*38e0*/  HMMA.16816.F32.BF16 R16, R152.reuse, R158, R16 ;  /* 0x0000009e9810723c */ /* 0x040fe20000041810 */
[----:B------:R-:W-:Y:S07]  /*38f0*/  LDSM.16.M88.4 R156, [R0+0x2000] ;  /* 0x00200000009c783b */ /* 0x000fee0000000200 */
[-C--:B------:R-:W-:Y:S08]  /*3900*/  HMMA.16816.F32.BF16 R20, R152, R160.reuse, R20 ;  /* 0x000000a09814723c */ /* 0x080ff00000041814 */
[C---:B------:R-:W-:Y:S08]  /*3910*/  HMMA.16816.F32.BF16 R24, R132.reuse, R160, R24 ;  /* 0x000000a08418723c */ /* 0x040ff00000041818 */
[-C--:B------:R-:W-:Y:S01]  /*3920*/  HMMA.16816.F32.BF16 R28, R132, R162.reuse, R28 ;  /* 0x000000a2841c723c */ /* 0x080fe2000004181c */
[----:B------:R-:W4:Y:S07]  /*3930*/  LDSM.16.M88.4 R132, [R221+0x2800] ;  /* 0x00280000dd84783b */ /* 0x000f2e0000000200 */
[----:B------:R-:W-:Y:S01]  /*3940*/  HMMA.16816.F32.BF16 R32, R152, R162, R32 ;  /* 0x000000a29820723c */ /* 0x000fe20000041820 */
[----:B------:R-:W4:Y:S07]  /*3950*/  LDSM.16.M88.4 R152, [R222+0xd400] ;  /* 0x00d40000de98783b */ /* 0x000f2e0000000200 */
        /* <DEDUP_REMOVED lines=8> */
[----:B------:R-:W2:Y:S07]  /*39e0*/  LDSM.16.M88.4 R136, [R0+0x2800] ;  /* 0x002800000088783b */ /* 0x000eae0000000200 */
[----:B------:R-:W-:Y:S08]  /*39f0*/  HMMA.16816.F32.BF16 R32, R140, R146, R32 ;  /* 0x000000928c20723c */ /* 0x000ff00000041820 */
[-C--:B---3--:R-:W-:Y:S08]  /*3a00*/  HMMA.16816.F32.BF16 R4, R148, R168.reuse, R4 ;  /* 0x000000a89404723c */ /* 0x088ff00000041804 */
[C---:B----4-:R-:W-:Y:S08]  /*3a10*/  HMMA.16816.F32.BF16 R8, R132.reuse, R168, R8 ;  /* 0x000000a88408723c */ /* 0x050ff00000041808 */
[-C--:B------:R-:W-:Y:S08]  /*3a20*/  HMMA.16816.F32.BF16 R12, R132, R170.reuse, R12 ;  /* 0x000000aa840c723c */ /* 0x080ff0000004180c */
[C---:B------:R-:W-:Y:S08]  /*3a30*/  HMMA.16816.F32.BF16 R16, R148.reuse, R170, R16 ;  /* 0x000000aa9410723c */ /* 0x040ff00000041810 */
[-C--:B------:R-:W-:Y:S08]  /*3a40*/  HMMA.16816.F32.BF16 R20, R148, R152.reuse, R20 ;  /* 0x000000989414723c */ /* 0x080ff00000041814 */
[C---:B------:R-:W-:Y:S08]  /*3a50*/  HMMA.16816.F32.BF16 R24, R132.reuse, R152, R24 ;  /* 0x000000988418723c */ /* 0x040ff00000041818 */
[-C--:B------:R-:W-:Y:S08]  /*3a60*/  HMMA.16816.F32.BF16 R28, R132, R154.reuse, R28 ;  /* 0x0000009a841c723c */ /* 0x080ff0000004181c */
[----:B------:R-:W-:Y:S08]  /*3a70*/  HMMA.16816.F32.BF16 R32, R148, R154, R32 ;  /* 0x0000009a9420723c */ /* 0x000ff00000041820 */
[-C--:B-1----:R-:W-:Y:S08]  /*3a80*/  HMMA.16816.F32.BF16 R4, R156, R160.reuse, R4 ;  /* 0x000000a09c04723c */ /* 0x082ff00000041804 */
[C---:B--2---:R-:W-:Y:S08]  /*3a90*/  HMMA.16816.F32.BF16 R8, R136.reuse, R160, R8 ;  /* 0x000000a08808723c */ /* 0x044ff00000041808 */
        /* <DEDUP_REMOVED lines=10> */
[----:B------:R-:W2:Y:S01]  /*3b40*/  MUFU.TANH R145, R5 ;  /* 0x0000000500917308 */ /* 0x000ea20000002400 */
[----:B------:R-:W-:Y:S01]  /*3b50*/  FMUL.FTZ R11, R11, UR17 ;  /* 0x000000110b0b7c20 */ /* 0x000fe20008410000 */
[----:B------:R-:W-:Y:S01]  /*3b60*/  FMUL.FTZ R12, R12, UR17 ;  /* 0x000000110c0c7c20 */ /* 0x000fe20008410000 */
[----:B------:R-:W-:Y:S01]  /*3b70*/  FMUL.FTZ R13, R13, UR17 ;  /* 0x000000110d0d7c20 */ /* 0x000fe20008410000 */
[----:B------:R-:W-:Y:S01]  /*3b80*/  FMUL.FTZ R14, R14, UR17 ;  /* 0x000000110e0e7c20 */ /* 0x000fe20008410000 */
[----:B------:R-:W-:Y:S05]  /*3b90*/  FMUL.FTZ R15, R15, UR17 ;  /* 0x000000110f0f7c20 */ /* 0x000fea0008410000 */
[----:B------:R-:W3:Y:S01]  /*3ba0*/  MUFU.TANH R144, R6 ;  /* 0x0000000600907308 */ /* 0x000ee20000002400 */
[----:B------:R-:W-:Y:S01]  /*3bb0*/  FMUL.FTZ R16, R16, UR17 ;  /* 0x0000001110107c20 */ /* 0x000fe20008410000 */
[----:B------:R-:W-:Y:S01]  /*3bc0*/  FMUL.FTZ R17, R17, UR17 ;  /* 0x0000001111117c20 */ /* 0x000fe20008410000 */
[----:B------:R-:W-:Y:S01]  /*3bd0*/  FMUL.FTZ R18, R18, UR17 ;  /* 0x0000001112127c20 */ /* 0x000fe20008410000 */
[----:B------:R-:W-:Y:S06]  /*3be0*/  FMUL.FTZ R19, R19, UR17 ;  /* 0x0000001113137c20 */ /* 0x000fec0008410000 */
[----:B------:R4:W1:Y:S10]  /*3bf0*/  MUFU.TANH R143, R7 ;  /* 0x00000007008f7308 */ /* 0x0008740000002400 */
[----:B------:R1:W1:Y:S10]  /*3c00*/  MUFU.TANH R151, R8 ;  /* 0x0000000800977308 */ /* 0x0002740000002400 */
[----:B------:R1:W1:Y:S01]  /*3c10*/  MUFU.TANH R150, R9 ;  /* 0x0000000900967308 */ /* 0x0002620000002400 */
[----:B----4-:R-:W4:Y:S09]  /*3c20*/  LDSM.16.M88.4 R4, [R224+0xd400] ;  /* 0x00d40000e004783b */ /* 0x010f320000000200 */
[----:B------:R1:W1:Y:S10]  /*3c30*/  MUFU.TANH R147, R10 ;  /* 0x0000000a00937308 */ /* 0x0002740000002400 */
[----:B------:R1:W1:Y:S10]  /*3c40*/  MUFU.TANH R146, R11 ;  /* 0x0000000b00927308 */ /* 0x0002740000002400 */
[----:B------:R1:W1:Y:S10]  /*3c50*/  MUFU.TANH R160, R12 ;  /* 0x0000000c00a07308 */ /* 0x0002740000002400 */
[----:B------:R1:W1:Y:S10]  /*3c60*/  MUFU.TANH R155, R13 ;  /* 0x0000000d009b7308 */ /* 0x0002740000002400 */
[----:B------:R1:W1:Y:S01]  /*3c70*/  MUFU.TANH R154, R14 ;  /* 0x0000000e009a7308 */ /* 0x0002620000002400 */
[-C--:B----4-:R-:W-:Y:S09]  /*3c80*/  HMMA.16816.F32.BF16 R20, R156, R4.reuse, R20 ;  /* 0x000000049c14723c */ /* 0x090ff20000041814 */
[----:B------:R4:W1:Y:S01]  /*3c90*/  MUFU.TANH R153, R15 ;  /* 0x0000000f00997308 */ /* 0x0008620000002400 */
[C---:B------:R-:W-:Y:S09]  /*3ca0*/  HMMA.16816.F32.BF16 R24, R136.reuse, R4, R24 ;  /* 0x000000048818723c */ /* 0x040ff20000041818 */
[----:B------:R4:W1:Y:S01]  /*3cb0*/  MUFU.TANH R167, R16 ;  /* 0x0000001000a77308 */ /* 0x0008620000002400 */
[-C--:B------:R-:W-:Y:S03]  /*3cc0*/  HMMA.16816.F32.BF16 R28, R136, R6.reuse, R28 ;  /* 0x00000006881c723c */ /* 0x080fe6000004181c */
[----:B------:R-:W-:Y:S01]  /*3cd0*/  FMUL.FTZ R20, R20, UR17 ;  /* 0x0000001114147c20 */ /* 0x000fe20008410000 */
[----:B------:R-:W-:Y:S01]  /*3ce0*/  FMUL.FTZ R21, R21, UR17 ;  /* 0x0000001115157c20 */ /* 0x000fe20008410000 */
[----:B------:R-:W-:Y:S04]  /*3cf0*/  FMUL.FTZ R22, R22, UR17 ;  /* 0x0000001116167c20 */ /* 0x000fe80008410000 */
[----:B------:R4:W1:Y:S01]  /*3d00*/  MUFU.TANH R166, R17 ;  /* 0x0000001100a67308 */ /* 0x0008620000002400 */
[----:B------:R-:W-:Y:S01]  /*3d10*/  FMUL.FTZ R23, R23, UR17 ;  /* 0x0000001117177c20 */ /* 0x000fe20008410000 */
[----:B------:R-:W-:Y:S04]  /*3d20*/  HMMA.16816.F32.BF16 R32, R156, R6, R32 ;  /* 0x000000069c20723c */ /* 0x000fe80000041820 */
[----:B------:R-:W-:Y:S01]  /*3d30*/  FMUL.FTZ R24, R24, UR17 ;  /* 0x0000001118187c20 */ /* 0x000fe20008410000 */
[----:B------:R-:W-:Y:S03]  /*3d40*/  FMUL.FTZ R25, R25, UR17 ;  /* 0x0000001119197c20 */ /* 0x000fe60008410000 */
[----:B------:R4:W1:Y:S01]  /*3d50*/  MUFU.TANH R162, R18 ;  /* 0x0000001200a27308 */ /* 0x0008620000002400 */
[----:B------:R-:W-:Y:S01]  /*3d60*/  FMUL.FTZ R26, R26, UR17 ;  /* 0x000000111a1a7c20 */ /* 0x000fe20008410000 */
[----:B------:R-:W-:Y:S01]  /*3d70*/  FMUL.FTZ R27, R27, UR17 ;  /* 0x000000111b1b7c20 */ /* 0x000fe20008410000 */
[----:B------:R-:W-:Y:S01]  /*3d80*/  FMUL.FTZ R28, R28, UR17 ;  /* 0x000000111c1c7c20 */ /* 0x000fe20008410000 */
[----:B------:R-:W-:Y:S01]  /*3d90*/  FMUL.FTZ R29, R29, UR17 ;  /* 0x000000111d1d7c20 */ /* 0x000fe20008410000 */
[----:B------:R-:W-:Y:S05]  /*3da0*/  FMUL.FTZ R30, R30, UR17 ;  /* 0x000000111e1e7c20 */ /* 0x000fea0008410000 */
[----:B------:R4:W1:Y:S01]  /*3db0*/  MUFU.TANH R161, R19 ;  /* 0x0000001300a17308 */ /* 0x0008620000002400 */
[----:B------:R-:W-:Y:S01]  /*3dc0*/  FMUL.FTZ R31, R31, UR17 ;  /* 0x000000111f1f7c20 */ /* 0x000fe20008410000 */
[----:B------:R-:W-:Y:S01]  /*3dd0*/  FMUL.FTZ R32, R32, UR17 ;  /* 0x0000001120207c20 */ /* 0x000fe20008410000 */
[----:B------:R-:W-:Y:S01]  /*3de0*/  FMUL.FTZ R33, R33, UR17 ;  /* 0x0000001121217c20 */ /* 0x000fe20008410000 */
[----:B------:R-:W-:Y:S06]  /*3df0*/  FMUL.FTZ R34, R34, UR17 ;  /* 0x0000001122227c20 */ /* 0x000fec0008410000 */
[----:B------:R4:W1:Y:S01]  /*3e00*/  MUFU.TANH R171, R20 ;  /* 0x0000001400ab7308 */ /* 0x0008620000002400 */
[----:B------:R-:W-:Y:S09]  /*3e10*/  FMUL.FTZ R35, R35, UR17 ;  /* 0x0000001123237c20 */ /* 0x000ff20008410000 */
[----:B------:R4:W1:Y:S10]  /*3e20*/  MUFU.TANH R170, R21 ;  /* 0x0000001500aa7308 */ /* 0x0008740000002400 */
        /* <DEDUP_REMOVED lines=13> */
[----:B------:R4:W1:Y:S01]  /*3f00*/  MUFU.TANH R236, R35 ;  /* 0x0000002300ec7308 */ /* 0x0008620000002400 */
[----:B--23--:R-:W-:Y:S05]  /*3f10*/  BRA.U !UP0, `(.L_x_647) ;  /* 0x0000000108ac7547 */ /* 0x00cfea000b800000 */
[----:B-1----:R-:W-:Y:S01]  /*3f20*/  MOV R11, R156 ;  /* 0x0000009c000b7202 */ /* 0x002fe20000000f00 */
[----:B------:R-:W-:Y:S01]  /*3f30*/  USHF.L.U32 UR21, UR41, 0x7, URZ ;  /* 0x0000000729157899 */ /* 0x000fe200080006ff */
[----:B------:R-:W-:Y:S01]  /*3f40*/  MOV R12, R158 ;  /* 0x0000009e000c7202 */ /* 0x000fe20000000f00 */
[----:B------:R-:W-:Y:S01]  /*3f50*/  IMAD.MOV.U32 R10, RZ, RZ, R157 ;  /* 0x000000ffff0a7224 */ /* 0x000fe200078e009d */
[----:B----4-:R-:W-:Y:S01]  /*3f60*/  MOV R28, R236 ;  /* 0x000000ec001c7202 */ /* 0x010fe20000000f00 */
[----:B------:R-:W-:Y:S01]  /*3f70*/  IMAD.MOV.U32 R13, RZ, RZ, R159 ;  /* 0x000000ffff0d7224 */ /* 0x000fe200078e009f */
[----:B------:R-:W-:Y:S01]  /*3f80*/  MOV R32, R238 ;  /* 0x000000ee00207202 */ /* 0x000fe20000000f00 */
        /* <DEDUP_REMOVED lines=19> */
[----:B------:R-:W-:Y:S01]  /*40c0*/  UIADD3 UR21, UPT, UPT, UR21, 0x80, URZ ;  /* 0x0000008015157890 */ /* 0x000fe2000fffe0ff */
[----:B------:R-:W-:Y:S01]  /*40d0*/  MOV R21, R150 ;  /* 0x0000009600157202 */ /* 0x000fe20000000f00 */
[----:B------:R-:W-:Y:S01]  /*40e0*/  IMAD.MOV.U32 R132, RZ, RZ, R147 ;  /* 0x000000ffff847224 */ /* 0x000fe200078e0093 */
[----:B------:R-:W-:Y:S01]  /*40f0*/  UIADD3 UR22, UPT, UPT, UR14, 0x40, URZ ;  /* 0x000000400e167890 */ /* 0x000fe2000fffe0ff */
[----:B------:R-:W-:Y:S01]  /*4100*/  MOV R17, R143 ;  /* 0x0000008f00117202 */ /* 0x000fe20000000f00 */
[----:B------:R-:W-:Y:S01]  /*4110*/  IMAD.MOV.U32 R35, RZ, RZ, R151 ;  /* 0x000000ffff237224 */ /* 0x000fe200078e0097 */
[----:B------:R-:W-:Y:S01]  /*4120*/  MOV R20, R145 ;  /* 0x0000009100147202 */ /* 0x000fe20000000f00 */
[----:B------:R-:W-:Y:S01]  /*4130*/  IMAD.U32 R0, RZ, RZ, UR21 ;  /* 0x00000015ff007e24 */ /* 0x000fe2000f8e00ff */
[----:B------:R-:W-:Y:S01]  /*4140*/  UIADD3 UR21, UPT, UPT, -UR37, UR46, UR21 ;  /* 0x0000002e25157290 */ /* 0x000fe2000fffe115 */
[----:B------:R-:W-:Y:S02]  /*4150*/  IMAD.MOV.U32 R34, RZ, RZ, R144 ;  /* 0x000000ffff227224 */ /* 0x000fe400078e0090 */
[----:B------:R-:W-:Y:S01]  /*4160*/  IMAD.MOV.U32 R33, RZ, RZ, R152 ;  /* 0x000000ffff217224 */ /* 0x000fe200078e0098 */
[----:B------:R-:W-:Y:S01]  /*4170*/  UIADD3 UR21, UPT, UPT, UR21, -0x80, UR15 ;  /* 0xffffff8015157890 */ /* 0x000fe2000fffe00f */
[----:B------:R-:W-:Y:S03]  /*4180*/  ISETP.LT.AND P0, PT, R0, UR37, PT ;  /* 0x0000002500007c0c */ /* 0x000fe6000bf01270 */
[----:B------:R-:W-:Y:S06]  /*4190*/  UISETP.GE.AND UP0, UPT, UR22, UR21, UPT ;  /* 0x000000151600728c */ /* 0x000fec000bf06270 */
[----:B------:R-:W-:Y:S11]  /*41a0*/  PLOP3.LUT P1, PT, PT, PT, UP0, 0x80, 0x8 ;  /* 0x000000000008781c */ /* 0x000ff60003f2f008 */
[----:B------:R-:W-:Y:S02]  /*41b0*/  @!UPT UIADD3 URZ, UPT, UPT, URZ, URZ, URZ ;  /* 0x000000fffffff290 */ /* 0x000fe4000fffe0ff */
[----:B------:R-:W-:Y:S05]  /*41c0*/  @!P1 BRA P0, `(.L_x_648) ;  /* 0x0000000800749947 */ /* 0x000fea0000000000 */
.L_x_647:
[----:B------:R-:W-:Y:S01]  /*41d0*/  LOP3.LUT R3, R247, UR14, RZ, 0xfc, !PT ;  /* 0x0000000ef7037c12 */ /* 0x000fe2000f8efcff */
[----:B------:R-:W-:Y:S01]  /*41e0*/  IMAD.SHL.U32 R0, R227, 0x2, RZ ;  /* 0x00000002e3007824 */ /* 0x000fe200078e00ff */
[----:B------:R-:W-:Y:S01]  /*41f0*/  UIADD3 UR21, UPT, UPT, UR37, UR9, -UR46 ;  /* 0x0000000925157290 */ /* 0x000fe2000fffe82e */
[----:B-1----:R-:W-:Y:S01]  /*4200*/  IMAD.MOV.U32 R14, RZ, RZ, 0x1 ;  /* 0x00000001ff0e7424 */ /* 0x002fe200078e00ff */
[----:B------:R-:W-:Y:S01]  /*4210*/  UIADD3 UR22, UPT, UPT, UR37, -UR15, -UR46 ;  /* 0x8000000f25167290 */ /* 0x000fe2000fffe82e */
[----:B------:R-:W-:Y:S01]  /*4220*/  IMAD.MOV.U32 R6, RZ, RZ, 0x9 ;  /* 0x00000009ff067424 */ /* 0x000fe200078e00ff */
[----:B------:R-:W-:Y:S01]  /*4230*/  LOP3.LUT R0, R0, 0x6, RZ, 0xc0, !PT ;  /* 0x0000000600007812 */ /* 0x000fe200078ec0ff */
[----:B------:R-:W-:Y:S01]  /*4240*/  USHF.L.U32 UR14, UR41, 0x7, URZ ;  /* 0x00000007290e7899 */ /* 0x000fe200080006ff */
[C---:B------:R-:W-:Y:S02]  /*4250*/  VIADD R2, R3.reuse, UR21 ;  /* 0x0000001503027c36 */ /* 0x040fe40008000000 */
[----:B------:R-:W-:Y:S01]  /*4260*/  LOP3.LUT R0, R0, 0x1e0, R223, 0xf8, !PT ;  /* 0x000001e000007812 */ /* 0x000fe200078ef8df */
[----:B------:R-:W-:Y:S02]  /*4270*/  IMAD.MOV.U32 R4, RZ, RZ, 0x21 ;  /* 0x00000021ff047424 */ /* 0x000fe400078e00ff */
[C---:B------:R-:W-:Y:S01]  /*4280*/  VIADDMNMX R14, R2.reuse, R14, UR37, PT ;  /* 0x00000025020e7e46 */ /* 0x040fe2000b80010e */
[----:B------:R-:W-:Y:S01]  /*4290*/  IMAD.MOV.U32 R5, RZ, RZ, 0x29 ;  /* 0x00000029ff057424 */ /* 0x000fe200078e00ff */
[C---:B------:R-:W-:Y:S01]  /*42a0*/  VIADDMNMX R6, R2.reuse, R6, UR37, PT ;  /* 0x0000002502067e46 */ /* 0x040fe2000b800106 */
[----:B------:R-:W-:Y:S01]  /*42b0*/  VIADD R3, R3, UR22 ;  /* 0x0000001603037c36 */ /* 0x000fe20008000000 */
[----:B------:R-:W-:Y:S01]  /*42c0*/  VIADDMNMX R4, R2, R4, UR37, PT ;  /* 0x0000002502047e46 */ /* 0x000fe2000b800104 */
[----:B------:R-:W-:Y:S01]  /*42d0*/  VIADD R0, R0, UR14 ;  /* 0x0000000e00007c36 */ /* 0x000fe20008000000 */
[----:B------:R-:W-:Y:S02]  /*42e0*/  VIADDMNMX R2, R2, R5, UR37, PT ;  /* 0x0000002502027e46 */ /* 0x000fe4000b800105 */
[----:B----4-:R-:W-:Y:S01]  /*42f0*/  VIMNMX R15, PT, PT, RZ, R3, !PT ;  /* 0x00000003ff0f7248 */ /* 0x010fe20007fe0100 */
[C---:B------:R-:W-:Y:S01]  /*4300*/  VIADD R13, R0.reuse, 0x1 ;  /* 0x00000001000d7836 */ /* 0x040fe20000000000 */
[C---:B------:R-:W-:Y:S01]  /*4310*/  VIADDMNMX R7, R3.reuse, 0x8, RZ, !PT ;  /* 0x0000000803077846 */ /* 0x040fe200078001ff */
[C---:B------:R-:W-:Y:S01]  /*4320*/  VIADD R12, R0.reuse, 0x8 ;  /* 0x00000008000c7836 */ /* 0x040fe20000000000 */
[C---:B------:R-:W-:Y:S01]  /*4330*/  VIADDMNMX R5, R3.reuse, 0x20, RZ, !PT ;  /* 0x0000002003057846 */ /* 0x040fe200078001ff */
[C---:B------:R-:W-:Y:S01]  /*4340*/  VIADD R11, R0.reuse, 0x9 ;  /* 0x00000009000b7836 */ /* 0x040fe20000000000 */
[----:B------:R-:W-:Y:S01]  /*4350*/  VIADDMNMX R3, R3, 0x28, RZ, !PT ;  /* 0x0000002803037846 */ /* 0x000fe200078001ff */
[C---:B------:R-:W-:Y:S01]  /*4360*/  VIADD R10, R0.reuse, 0x10 ;  /* 0x00000010000a7836 */ /* 0x040fe20000000000 */
[C---:B------:R-:W-:Y:S01]  /*4370*/  ISETP.GE.AND P0, PT, R0.reuse, R15, PT ;  /* 0x0000000f0000720c */ /* 0x040fe20003f06270 */
[C---:B------:R-:W-:Y:S01]  /*4380*/  VIADD R9, R0.reuse, 0x11 ;  /* 0x0000001100097836 */ /* 0x040fe20000000000 */
[C---:B------:R-:W-:Y:S01]  /*4390*/  ISETP.GE.AND P6, PT, R0.reuse, R7, PT ;  /* 0x000000070000720c */ /* 0x040fe20003fc6270 */
[C---:B------:R-:W-:Y:S01]  /*43a0*/  VIADD R8, R0.reuse, 0x18 ;  /* 0x0000001800087836 */ /* 0x040fe20000000000 */
[C---:B------:R-:W-:Y:S02]  /*43b0*/  ISETP.GE.AND P5, PT, R0.reuse, R5, PT ;  /* 0x000000050000720c */ /* 0x040fe40003fa6270 */
[----:B------:R-:W-:Y:S02]  /*43c0*/  ISETP.GE.AND P4, PT, R0, R3, PT ;  /* 0x000000030000720c */ /* 0x000fe40003f86270 */
[----:B------:R-:W-:Y:S02]  /*43d0*/  FSEL R33, R152, -INF , P0 ;  /* 0xff80000098217808 */ /* 0x000fe40000000000 */
[C---:B------:R-:W-:Y:S02]  /*43e0*/  ISETP.GE.AND P3, PT, R0.reuse, R14, PT ;  /* 0x0000000e0000720c */ /* 0x040fe40003f66270 */
[C---:B------:R-:W-:Y:S02]  /*43f0*/  ISETP.GE.AND P2, PT, R0.reuse, R6, PT ;  /* 0x000000060000720c */ /* 0x040fe40003f46270 */
[C---:B------:R-:W-:Y:S02]  /*4400*/  ISETP.GE.AND P1, PT, R0.reuse, R4, PT ;  /* 0x000000040000720c */ /* 0x040fe40003f26270 */
[C---:B------:R-:W-:Y:S01]  /*4410*/  ISETP.GE.AND P0, PT, R0.reuse, R2, PT ;  /* 0x000000020000720c */ /* 0x040fe20003f06270 */
[----:B------:R-:W-:Y:S01]  /*4420*/  VIADD R0, R0, 0x19 ;  /* 0x0000001900007836 */ /* 0x000fe20000000000 */
[----:B------:R-:W-:Y:S02]  /*4430*/  FSEL R34, R144, -INF , P6 ;  /* 0xff80000090227808 */ /* 0x000fe40003000000 */
[----:B------:R-:W-:Y:S02]  /*4440*/  FSEL R35, R151, -INF , P5 ;  /* 0xff80000097237808 */ /* 0x000fe40002800000 */
[----:B------:R-:W-:Y:S02]  /*4450*/  FSEL R132, R147, -INF , P4 ;  /* 0xff80000093847808 */ /* 0x000fe40002000000 */
[-C--:B------:R-:W-:Y:S02]  /*4460*/  ISETP.GE.AND P6, PT, R13, R15.reuse, PT ;  /* 0x0000000f0d00720c */ /* 0x080fe40003fc6270 */
[-C--:B------:R-:W-:Y:S02]  /*4470*/  ISETP.GE.AND P5, PT, R12, R15.reuse, PT ;  /* 0x0000000f0c00720c */ /* 0x080fe40003fa6270 */
        /* <DEDUP_REMOVED lines=8> */
[----:B------:R-:W-:Y:S02]  /*4500*/  ISETP.GE.AND P0, PT, R0, R15, PT ;  /* 0x0000000f0000720c */ /* 0x000fe40003f06270 */
[----:B------:R-:W-:Y:S02]  /*4510*/  FSEL R20, R145, -INF , P6 ;  /* 0xff80000091147808 */ /* 0x000fe40003000000 */
[----:B------:R-:W-:Y:S02]  /*4520*/  FSEL R22, R167, -INF , P5 ;  /* 0xff800000a7167808 */ /* 0x000fe40002800000 */
        /* <DEDUP_REMOVED lines=54> */
[----:B------:R-:W-:Y:S02]  /*4890*/  FSEL R20, R20, -INF , !P6 ;  /* 0xff80000014147808 */ /* 0x000fe40007000000 */
[----:B------:R-:W-:Y:S02]  /*48a0*/  FSEL R22, R22, -INF , !P5 ;  /* 0xff80000016167808 */ /* 0x000fe40006800000 */
[-C--:B------:R-:W-:Y:S02]  /*48b0*/  ISETP.GE.AND P6, PT, R13, R6.reuse, PT ;  /* 0x000000060d00720c */ /* 0x080fe40003fc6270 */
[-C--:B------:R-:W-:Y:S02]  /*48c0*/  ISETP.GE.AND P5, PT, R12, R6.reuse, PT ;  /* 0x000000060c00720c */ /* 0x080fe40003fa6270 */
        /* <DEDUP_REMOVED lines=45> */
.L_x_648:
[----:B------:R-:W2:Y:S01]  /*4ba0*/  LDL R2, [R1+0x1c] ;  /* 0x00001c0001027983 */ /* 0x000ea20000100800 */
[----:B------:R-:W-:Y:S03]  /*4bb0*/  UISETP.GT.AND UP0, UPT, UR52, UR47, UPT ;  /* 0x0000002f3400728c */ /* 0x000fe6000bf04270 */
[----:B------:R-:W3:Y:S04]  /*4bc0*/  LDL R0, [R1+0x18] ;  /* 0x0000180001007983 */ /* 0x000ee80000100800 */
[----:B------:R-:W4:Y:S04]  /*4bd0*/  LDL R134, [R1+0x14] ;  /* 0x0000140001867983 */ /* 0x000f280000100800 */
[----:B------:R-:W4:Y:S04]  /*4be0*/  LDL R133, [R1+0x10] ;  /* 0x0000100001857983 */ /* 0x000f280000100800 */
[----:B------:R1:W-:Y:S04]  /*4bf0*/  STL [R1+0x78], R58 ;  /* 0x0000783a01007387 */ /* 0x0003e80000100800 */
[----:B------:R-:W-:Y:S04]  /*4c00*/  STL [R1+0x74], R57 ;  /* 0x0000743901007387 */ /* 0x000fe80000100800 */
[----:B------:R-:W-:Y:S04]  /*4c10*/  STL [R1+0x70], R56 ;  /* 0x0000703801007387 */ /* 0x000fe80000100800 */
[----:B------:R-:W-:Y:S04]  /*4c20*/  STL [R1+0x6c], R55 ;  /* 0x00006c3701007387 */ /* 0x000fe80000100800 */
[----:B------:R-:W-:Y:S04]  /*4c30*/  STL [R1+0x68], R54 ;  /* 0x0000683601007387 */ /* 0x000fe80000100800 */
[----:B------:R-:W-:Y:S04]  /*4c40*/  STL [R1+0x64], R53 ;  /* 0x0000643501007387 */ /* 0x000fe80000100800 */
[----:B------:R-:W-:Y:S04]  /*4c50*/  STL [R1+0x60], R52 ;  /* 0x0000603401007387 */ /* 0x000fe80000100800 */
[----:B------:R-:W-:Y:S04]  /*4c60*/  STL [R1+0x5c], R51 ;  /* 0x00005c3301007387 */ /* 0x000fe80000100800 */
[----:B------:R1:W-:Y:S04]  /*4c70*/  STL [R1+0x58], R50 ;  /* 0x0000583201007387 */ /* 0x0003e80000100800 */
        /* <DEDUP_REMOVED lines=10> */
[----:B------:R-:W-:Y:S01]  /*4d20*/  STL [R1+0x2c], R39 ;  /* 0x00002c2701007387 */ /* 0x000fe20000100800 */
[----:B------:R-:W1:Y:S03]  /*4d30*/  S2R R227, SR_TID.X ;  /* 0x0000000000e37919 */ /* 0x000e660000002100 */
[----:B------:R4:W-:Y:S04]  /*4d40*/  STL [R1+0x28], R38 ;  /* 0x0000282601007387 */ /* 0x0009e80000100800 */
[----:B------:R-:W-:Y:S04]  /*4d50*/  STL [R1+0x24], R37 ;  /* 0x0000242501007387 */ /* 0x000fe80000100800 */
[----:B------:R4:W-:Y:S01]  /*4d60*/  STL [R1+0x20], R36 ;  /* 0x0000202401007387 */ /* 0x0009e20000100800 */
[C---:B-1----:R-:W-:Y:S02]  /*4d70*/  SHF.L.U32 R149, R227.reuse, 0x5, RZ ;  /* 0x00000005e3957819 */ /* 0x042fe400000006ff */
[C---:B------:R-:W-:Y:S02]  /*4d80*/  SHF.L.U32 R165, R227.reuse, 0x4, RZ ;  /* 0x00000004e3a57819 */ /* 0x040fe400000006ff */
[----:B------:R-:W-:Y:S02]  /*4d90*/  SHF.L.U32 R164, R227, 0x2, RZ ;  /* 0x00000002e3a47819 */ /* 0x000fe400000006ff */
[----:B------:R-:W-:Y:S04]  /*4da0*/  SHF.R.U32.HI R223, RZ, 0x1, R227 ;  /* 0x00000001ffdf7819 */ /* 0x000fe800000116e3 */
[C---:B------:R-:W-:Y:S02]  /*4db0*/  LOP3.LUT R140, R223.reuse, 0x20, RZ, 0xc0, !PT ;  /* 0x00000020df8c7812 */ /* 0x040fe400078ec0ff */
[----:B------:R-:W-:Y:S01]  /*4dc0*/  LOP3.LUT R148, R223, 0x8, RZ, 0xc0, !PT ;  /* 0x00000008df947812 */ /* 0x000fe200078ec0ff */
[C---:B--2---:R-:W-:Y:S01]  /*4dd0*/  FMUL.FTZ R4, R2.reuse, 1.4426950216293334961 ;  /* 0x3fb8aa3b02047820 */ /* 0x044fe20000410000 */
[----:B------:R-:W-:Y:S01]  /*4de0*/  FSETP.NEU.FTZ.AND P1, PT, R2, -INF , PT ;  /* 0xff8000000200780b */ /* 0x000fe20003f3d000 */
[----:B---3--:R-:W-:Y:S03]  /*4df0*/  FMUL.FTZ R3, R0, 1.4426950216293334961 ;  /* 0x3fb8aa3b00037820 */ /* 0x008fe60000410000 */
[----:B------:R-:W-:Y:S02]  /*4e00*/  FSEL R4, R4, RZ, P1 ;  /* 0x000000ff04047208 */ /* 0x000fe40000800000 */
[----:B------:R-:W-:Y:S02]  /*4e10*/  FSETP.NEU.FTZ.AND P0, PT, R0, -INF , PT ;  /* 0xff8000000000780b */ /* 0x000fe40003f1d000 */
[----:B----4-:R-:W-:Y:S01]  /*4e20*/  FSETP.NEU.FTZ.AND P1, PT, R134, -INF , PT ;  /* 0xff8000008600780b */ /* 0x010fe20003f3d000 */
[--C-:B------:R-:W-:Y:S01]  /*4e30*/  FFMA.FTZ R2, R33, UR16, -R4.reuse ;  /* 0x0000001021027c23 */ /* 0x100fe20008010804 */
[----:B------:R-:W-:Y:S01]  /*4e40*/  FSEL R3, R3, RZ, P0 ;  /* 0x000000ff03037208 */ /* 0x000fe20000000000 */
[--C-:B------:R-:W-:Y:S01]  /*4e50*/  FFMA.FTZ R0, R20, UR16, -R4.reuse ;  /* 0x0000001014007c23 */ /* 0x100fe20008010804 */
[C---:B------:R-:W-:Y:S01]  /*4e60*/  FMUL.FTZ R20, R133.reuse, 1.4426950216293334961 ;  /* 0x3fb8aa3b85147820 */ /* 0x040fe20000410000 */
[----:B------:R1:W-:Y:S01]  /*4e70*/  MUFU.EX2 R245, R2 ;  /* 0x0000000200f57308 */ /* 0x0003e20000000800 */
[----:B------:R-:W-:Y:S09]  /*4e80*/  FSETP.NEU.FTZ.AND P0, PT, R133, -INF , PT ;  /* 0xff8000008500780b */ /* 0x000ff20003f1d000 */
[----:B------:R2:W-:Y:S01]  /*4e90*/  MUFU.EX2 R241, R0 ;  /* 0x0000000000f17308 */ /* 0x0005e20000000800 */
[--C-:B-1----:R-:W-:Y:S09]  /*4ea0*/  FFMA.FTZ R2, R34, UR16, -R3.reuse ;  /* 0x0000001022027c23 */ /* 0x102ff20008010803 */
[----:B------:R1:W-:Y:S01]  /*4eb0*/  MUFU.EX2 R240, R2 ;  /* 0x0000000200f07308 */ /* 0x0003e20000000800 */
[--C-:B--2---:R-:W-:Y:S01]  /*4ec0*/  FFMA.FTZ R0, R17, UR16, -R3.reuse ;  /* 0x0000001011007c23 */ /* 0x104fe20008010803 */
[--C-:B------:R-:W-:Y:S01]  /*4ed0*/  FFMA.FTZ R17, R18, UR16, -R3.reuse ;  /* 0x0000001012117c23 */ /* 0x100fe20008010803 */
[--C-:B------:R-:W-:Y:S07]  /*4ee0*/  FFMA.FTZ R18, R24, UR16, -R3.reuse ;  /* 0x0000001018127c23 */ /* 0x100fee0008010803 */
[----:B------:R2:W-:Y:S10]  /*4ef0*/  MUFU.EX2 R58, R0 ;  /* 0x00000000003a7308 */ /* 0x0005f40000000800 */
[----:B------:R-:W-:Y:S10]  /*4f00*/  MUFU.EX2 R50, R17 ;  /* 0x0000001100327308 */ /* 0x000ff40000000800 */
[----:B------:R-:W-:Y:S01]  /*4f10*/  MUFU.EX2 R49, R18 ;  /* 0x0000001200317308 */ /* 0x000fe20000000800 */
[--C-:B-1----:R-:W-:Y:S01]  /*4f20*/  FFMA.FTZ R2, R22, UR16, -R4.reuse ;  /* 0x0000001016027c23 */ /* 0x102fe20008010804 */
[----:B------:R-:W-:Y:S08]  /*4f30*/  FMUL.FTZ R22, R134, 1.4426950216293334961 ;  /* 0x3fb8aa3b86167820 */ /* 0x000ff00000410000 */
[----:B------:R1:W-:Y:S01]  /*4f40*/  MUFU.EX2 R52, R2 ;  /* 0x0000000200347308 */ /* 0x0003e20000000800 */
[----:B--2---:R-:W-:Y:S01]  /*4f50*/  FFMA.FTZ R0, R23, UR16, -R4 ;  /* 0x0000001017007c23 */ /* 0x004fe20008010804 */
[C---:B------:R-:W-:Y:S08]  /*4f60*/  SHF.L.U32 R23, R227.reuse, 0x1, RZ ;  /* 0x00000001e3177819 */ /* 0x040ff000000006ff */
[----:B------:R2:W-:Y:S01]  /*4f70*/  MUFU.EX2 R51, R0 ;  /* 0x0000000000337308 */ /* 0x0005e20000000800 */
[----:B-1----:R-:W-:Y:S02]  /*4f80*/  FSEL R2, R22, RZ, P1 ;  /* 0x000000ff16027208 */ /* 0x002fe40000800000 */
[----:B------:R-:W-:Y:S03]  /*4f90*/  LOP3.LUT P1, R163, R227, 0x4, RZ, 0xc0, !PT ;  /* 0x00000004e3a37812 */ /* 0x000fe6000782c0ff */
[--C-:B------:R-:W-:Y:S01]  /*4fa0*/  FFMA.FTZ R17, R35, UR16, -R2.reuse ;  /* 0x0000001023117c23 */ /* 0x100fe20008010802 */
[----:B--2---:R-:W-:Y:S01]  /*4fb0*/  FSEL R0, R20, RZ, P0 ;  /* 0x000000ff14007208 */ /* 0x004fe20000000000 */
[--C-:B------:R-:W-:Y:S01]  /*4fc0*/  FFMA.FTZ R18, R21, UR16, -R2.reuse ;  /* 0x0000001015127c23 */ /* 0x100fe20008010802 */
[--C-:B------:R-:W-:Y:S01]  /*4fd0*/  FFMA.FTZ R15, R15, UR16, -R2.reuse ;  /* 0x000000100f0f7c23 */ /* 0x100fe20008010802 */
[----:B------:R1:W-:Y:S01]  /*4fe0*/  MUFU.EX2 R244, R17 ;  /* 0x0000001100f47308 */ /* 0x0003e20000000800 */
[----:B------:R-:W-:Y:S01]  /*4ff0*/  FFMA.FTZ R14, R14, UR16, -R2 ;  /* 0x000000100e0e7c23 */ /* 0x000fe20008010802 */
[--C-:B------:R-:W-:Y:S01]  /*5000*/  FFMA.FTZ R5, R5, UR16, -R0.reuse ;  /* 0x0000001005057c23 */ /* 0x100fe20008010800 */
[--C-:B------:R-:W-:Y:S07]  /*5010*/  FFMA.FTZ R6, R6, UR16, -R0.reuse ;  /* 0x0000001006067c23 */ /* 0x100fee0008010800 */
[----:B------:R2:W-:Y:S01]  /*5020*/  MUFU.EX2 R243, R18 ;  /* 0x0000001200f37308 */ /* 0x0005e20000000800 */
[--C-:B------:R-:W-:Y:S01]  /*5030*/  FFMA.FTZ R8, R8, UR16, -R0.reuse ;  /* 0x0000001008087c23 */ /* 0x100fe20008010800 */
[--C-:B------:R-:W-:Y:S01]  /*5040*/  FFMA.FTZ R9, R9, UR16, -R0.reuse ;  /* 0x0000001009097c23 */ /* 0x100fe20008010800 */
[----:B------:R-:W-:Y:S07]  /*5050*/  FFMA.FTZ R10, R10, UR16, -R0 ;  /* 0x000000100a0a7c23 */ /* 0x000fee0008010800 */
[----:B------:R3:W-:Y:S01]  /*5060*/  MUFU.EX2 R57, R5 ;  /* 0x0000000500397308 */ /* 0x0007e20000000800 */
[--C-:B------:R-:W-:Y:S01]  /*5070*/  FFMA.FTZ R13, R13, UR16, -R2.reuse ;  /* 0x000000100d0d7c23 */ /* 0x100fe20008010802 */
[----:B------:R-:W-:Y:S01]  /*5080*/  FFMA.FTZ R12, R12, UR16, -R2 ;  /* 0x000000100c0c7c23 */ /* 0x000fe20008010802 */
[----:B------:R-:W-:Y:S07]  /*5090*/  ISETP.NE.AND P4, PT, R163, RZ, PT ;  /* 0x000000ffa300720c */ /* 0x000fee0003f85270 */
[----:B------:R4:W-:Y:S01]  /*50a0*/  MUFU.EX2 R54, R6 ;  /* 0x0000000600367308 */ /* 0x0009e20000000800 */
[----:B------:R-:W-:Y:S01]  /*50b0*/  SHF.L.U32 R163, R227, 0x3, RZ ;  /* 0x00000003e3a37819 */ /* 0x000fe200000006ff */
[----:B-1----:R-:W-:Y:S08]  /*50c0*/  FFMA.FTZ R17, R132, UR16, -R0 ;  /* 0x0000001084117c23 */ /* 0x002ff00008010800 */
[----:B------:R-:W-:Y:S01]  /*50d0*/  MUFU.EX2 R38, R10 ;  /* 0x0000000a00267308 */ /* 0x000fe20000000800 */
[----:B--2---:R-:W-:Y:S09]  /*50e0*/  FFMA.FTZ R18, R31, UR16, -R4 ;  /* 0x000000101f127c23 */ /* 0x004ff20008010804 */
[----:B------:R1:W-:Y:S01]  /*50f0*/  MUFU.EX2 R242, R17 ;  /* 0x0000001100f27308 */ /* 0x0003e20000000800 */
[----:B---3--:R-:W-:Y:S01]  /*5100*/  FFMA.FTZ R5, R16, UR16, -R2 ;  /* 0x0000001010057c23 */ /* 0x008fe20008010802 */
[----:B------:R-:W-:Y:S08]  /*5110*/  FFMA.FTZ R16, R30, UR16, -R4 ;  /* 0x000000101e107c23 */ /* 0x000ff00008010804 */
[----:B------:R-:W-:Y:S01]  /*5120*/  MUFU.EX2 R42, R8 ;  /* 0x00000008002a7308 */ /* 0x000fe20000000800 */
[----:B----4-:R-:W-:Y:S09]  /*5130*/  FFMA.FTZ R6, R25, UR16, -R3 ;  /* 0x0000001019067c23 */ /* 0x010ff20008010803 */
[----:B------:R2:W-:Y:S10]  /*5140*/  MUFU.EX2 R55, R5 ;  /* 0x0000000500377308 */ /* 0x0005f40000000800 */
[----:B------:R3:W-:Y:S01]  /*5150*/  MUFU.EX2 R46, R6 ;  /* 0x00000006002e7308 */ /* 0x0007e20000000800 */
[----:B-1----:R-:W-:Y:S01]  /*5160*/  FFMA.FTZ R17, R19, UR16, -R2 ;  /* 0x0000001013117c23 */ /* 0x002fe20008010802 */
[----:B------:R-:W-:Y:S08]  /*5170*/  LOP3.LUT R2, R149, 0x120, RZ, 0xc0, !PT ;  /* 0x0000012095027812 */ /* 0x000ff000078ec0ff */
[----:B------:R1:W-:Y:S01]  /*5180*/  MUFU.EX2 R47, R16 ;  /* 0x00000010002f7308 */ /* 0x0003e20000000800 */
[----:B------:R-:W-:Y:S09]  /*5190*/  LOP3.LUT R2, R2, 0x200, R165, 0xf8, !PT ;  /* 0x0000020002027812 */ /* 0x000ff200078ef8a5 */
[----:B------:R4:W-:Y:S01]  /*51a0*/  MUFU.EX2 R56, R17 ;  /* 0x0000001100387308 */ /* 0x0009e20000000800 */
[--C-:B--2---:R-:W-:Y:S01]  /*51b0*/  FFMA.FTZ R5, R7, UR16, -R0.reuse ;  /* 0x0000001007057c23 */ /* 0x104fe20008010800 */
[--C-:B------:R-:W-:Y:S08]  /*51c0*/  FFMA.FTZ R7, R27, UR16, -R3.reuse ;  /* 0x000000101b077c23 */ /* 0x100ff00008010803 */
[----:B------:R-:W-:Y:S01]  /*51d0*/  MUFU.EX2 R41, R9 ;  /* 0x0000000900297308 */ /* 0x000fe20000000800 */
[----:B---3--:R-:W-:Y:S01]  /*51e0*/  FFMA.FTZ R6, R11, UR16, -R0 ;  /* 0x000000100b067c23 */ /* 0x008fe20008010800 */
[----:B------:R-:W-:Y:S08]  /*51f0*/  LOP3.LUT R11, R165, 0x1c0, RZ, 0xc0, !PT ;  /* 0x000001c0a50b7812 */ /* 0x000ff000078ec0ff */
[----:B------:R2:W3:Y:S01]  /*5200*/  MUFU.EX2 R53, R5 ;  /* 0x0000000500357308 */ /* 0x0004e20000000800 */
[----:B-1----:R-:W-:Y:S09]  /*5210*/  MOV R16, 0x10 ;  /* 0x0000001000107802 */ /* 0x002ff20000000f00 */
[----:B------:R-:W-:Y:S01]  /*5220*/  MUFU.EX2 R36, R18 ;  /* 0x0000001200247308 */ /* 0x000fe20000000800 */
[--C-:B----4-:R-:W-:Y:S01]  /*5230*/  FFMA.FTZ R17, R29, UR16, -R4.reuse ;  /* 0x000000101d117c23 */ /* 0x110fe20008010804 */
[----:B------:R-:W-:Y:S08]  /*5240*/  FFMA.FTZ R4, R32, UR16, -R4 ;  /* 0x0000001020047c23 */ /* 0x000ff00008010804 */
[----:B------:R-:W-:Y:S10]  /*5250*/  MUFU.EX2 R37, R6 ;  /* 0x0000000600257308 */ /* 0x000ff40000000800 */
[----:B------:R-:W1:Y:S01]  /*5260*/  MUFU.EX2 R0, R4 ;  /* 0x0000000400007308 */ /* 0x000e620000000800 */
[--C-:B--2---:R-:W-:Y:S01]  /*5270*/  FFMA.FTZ R5, R26, UR16, -R3.reuse ;  /* 0x000000101a057c23 */ /* 0x104fe20008010803 */
[----:B------:R-:W-:Y:S08]  /*5280*/  FFMA.FTZ R3, R28, UR16, -R3 ;  /* 0x000000101c037c23 */ /* 0x000ff00008010803 */
[----:B------:R-:W2:Y:S01]  /*5290*/  MUFU.EX2 R4, R7 ;  /* 0x0000000700047308 */ /* 0x000ea20000000800 */
[----:B---3--:R-:W-:Y:S09]  /*52a0*/  F2FP.BF16.F32.PACK_AB R10, R53, R54 ;  /* 0x00000036350a723e */ /* 0x008ff200000010ff */
[----:B------:R3:W4:Y:S10]  /*52b0*/  MUFU.EX2 R45, R5 ;  /* 0x00000005002d7308 */ /* 0x0007340000000800 */
[----:B------:R-:W4:Y:S01]  /*52c0*/  MUFU.EX2 R48, R17 ;  /* 0x0000001100307308 */ /* 0x000f220000000800 */
[----:B-1----:R1:W-:Y:S09]  /*52d0*/  STL [R1+0xc], R0 ;  /* 0x00000c0001007387 */ /* 0x0023f20000100800 */
[----:B------:R-:W-:Y:S01]  /*52e0*/  MUFU.EX2 R44, R15 ;  /* 0x0000000f002c7308 */ /* 0x000fe20000000800 */
[----:B--2---:R2:W-:Y:S09]  /*52f0*/  STL [R1+0x8], R4 ;  /* 0x0000080401007387 */ /* 0x0045f20000100800 */
[----:B------:R-:W2:Y:S01]  /*5300*/  MUFU.EX2 R43, R14 ;  /* 0x0000000e002b7308 */ /* 0x000ea20000000800 */
[----:B------:R-:W2:Y:S01]  /*5310*/  LDL.LU R165, [R1+0x8] ;  /* 0x0000080001a57983 */ /* 0x000ea20000300800 */
[----:B---3--:R-:W-:Y:S08]  /*5320*/  LOP3.LUT R5, R149, 0x7400, RZ, 0xc0, !PT ;  /* 0x0000740095057812 */ /* 0x008ff000078ec0ff */
[----:B------:R-:W-:Y:S01]  /*5330*/  MUFU.EX2 R40, R13 ;  /* 0x0000000d00287308 */ /* 0x000fe20000000800 */
[----:B----4-:R-:W-:Y:S02]  /*5340*/  F2FP.BF16.F32.PACK_AB R8, R45, R46 ;  /* 0x0000002e2d08723e */ /* 0x010fe400000010ff */
[----:B------:R-:W-:Y:S07]  /*5350*/  F2FP.BF16.F32.PACK_AB R9, R47, R48 ;  /* 0x000000302f09723e */ /* 0x000fee00000010ff */
[----:B------:R-:W-:Y:S01]  /*5360*/  MUFU.EX2 R39, R12 ;  /* 0x0000000c00277308 */ /* 0x000fe20000000800 */
[----:B-1----:R-:W-:Y:S09]  /*5370*/  LOP3.LUT R0, R149, 0xc0, RZ, 0xc0, !PT ;  /* 0x000000c095007812 */ /* 0x002ff200078ec0ff */
[----:B------:R1:W3:Y:S01]  /*5380*/  MUFU.EX2 R149, R3 ;  /* 0x0000000300957308 */ /* 0x0002e20000000800 */
[----:B------:R-:W-:Y:S02]  /*5390*/  LOP3.LUT R0, R0, 0x18, R164, 0xf8, !PT ;  /* 0x0000001800007812 */ /* 0x000fe400078ef8a4 */
[----:B------:R-:W4:Y:S01]  /*53a0*/  LDL.LU R164, [R1+0xc] ;  /* 0x00000c0001a47983 */ /* 0x000f220000300800 */
[--C-:B--2---:R-:W-:Y:S02]  /*53b0*/  LOP3.LUT R4, R5, 0x6, R23.reuse, 0xf8, !PT ;  /* 0x0000000605047812 */ /* 0x104fe400078ef817 */
[----:B------:R-:W-:Y:S02]  /*53c0*/  LOP3.LUT R0, R2, R0, R148, 0xf6, !PT ;  /* 0x0000000002007212 */ /* 0x000fe400078ef694 */
[----:B------:R-:W-:Y:S02]  /*53d0*/  F2FP.BF16.F32.PACK_AB R2, R241, R245 ;  /* 0x000000f5f102723e */ /* 0x000fe400000010ff */
[----:B------:R-:W-:Y:S02]  /*53e0*/  F2FP.BF16.F32.PACK_AB R5, R58, R240 ;  /* 0x000000f03a05723e */ /* 0x000fe400000010ff */
[----:B------:R-:W-:Y:S02]  /*53f0*/  LEA R0, R0, UR4, 0x1 ;  /* 0x0000000400007c11 */ /* 0x000fe4000f8e08ff */
[----:B-1----:R-:W-:Y:S02]  /*5400*/  LOP3.LUT R3, R11, 0x38, R23, 0xf8, !PT ;  /* 0x000000380b037812 */ /* 0x002fe400078ef817 */
[----:B------:R-:W-:Y:S02]  /*5410*/  SEL R11, R16, 0xfffffff0, !P1 ;  /* 0xfffffff0100b7807 */ /* 0x000fe40004800000 */
[----:B------:R-:W-:Y:S02]  /*5420*/  LOP3.LUT R140, R4, R3, R140, 0xf6, !PT ;  /* 0x00000003048c7212 */ /* 0x000fe400078ef68c */
[----:B------:R-:W-:Y:S02]  /*5430*/  F2FP.BF16.F32.PACK_AB R3, R51, R52 ;  /* 0x000000343303723e */ /* 0x000fe400000010ff */
[----:B------:R-:W-:Y:S04]  /*5440*/  LEA R140, R140, UR4, 0x1 ;  /* 0x000000048c8c7c11 */ /* 0x000fe8000f8e08ff */
[----:B------:R-:W-:Y:S01]  /*5450*/  IADD3 R4, PT, PT, R11, R140, RZ ;  /* 0x0000008c0b047210 */ /* 0x000fe20007ffe0ff */
[----:B------:R1:W-:Y:S01]  /*5460*/  STS [R140+0x13000], R2 ;  /* 0x013000028c007388 */ /* 0x0003e20000000800 */
[C---:B------:R-:W-:Y:S02]  /*5470*/  IADD3 R141, PT, PT, R140.reuse, 0x13020, RZ ;  /* 0x000130208c8d7810 */ /* 0x040fe40007ffe0ff */
[----:B------:R-:W-:Y:S01]  /*5480*/  IADD3 R142, PT, PT, R140, 0x13000, RZ ;  /* 0x000130008c8e7810 */ /* 0x000fe20007ffe0ff */
[----:B------:R2:W-:Y:S04]  /*5490*/  STS [R140+0x13400], R5 ;  /* 0x013400058c007388 */ /* 0x0005e80000000800 */
[----:B------:R3:W-:Y:S01]  /*54a0*/  STS [R4+0x13000], R3 ;  /* 0x0130000304007388 */ /* 0x0007e20000000800 */
[----:B-1----:R-:W-:Y:S02]  /*54b0*/  F2FP.BF16.F32.PACK_AB R2, R49, R50 ;  /* 0x000000323102723e */ /* 0x002fe400000010ff */
[----:B--2---:R-:W-:Y:S03]  /*54c0*/  F2FP.BF16.F32.PACK_AB R5, R243, R244 ;  /* 0x000000f4f305723e */ /* 0x004fe600000010ff */
[----:B------:R1:W-:Y:S01]  /*54d0*/  STS [R4+0x13400], R2 ;  /* 0x0134000204007388 */ /* 0x0003e20000000800 */
[----:B---3--:R-:W-:Y:S03]  /*54e0*/  LOP3.LUT P0, R3, R227, 0x8, RZ, 0xc0, !PT ;  /* 0x00000008e3037812 */ /* 0x008fe6000780c0ff */
[----:B------:R2:W-:Y:S01]  /*54f0*/  STS [R140+0x14000], R5 ;  /* 0x014000058c007388 */ /* 0x0005e20000000800 */
[----:B-1----:R-:W-:Y:S02]  /*5500*/  F2FP.BF16.F32.PACK_AB R2, R57, R242 ;  /* 0x000000f23902723e */ /* 0x002fe400000010ff */
[----:B--2---:R-:W-:Y:S03]  /*5510*/  F2FP.BF16.F32.PACK_AB R5, R55, R56 ;  /* 0x000000383705723e */ /* 0x004fe600000010ff */
[----:B------:R1:W-:Y:S04]  /*5520*/  STS [R140+0x14400], R2 ;  /* 0x014400028c007388 */ /* 0x0003e80000000800 */
[----:B------:R2:W-:Y:S04]  /*5530*/  STS [R4+0x14000], R5 ;  /* 0x0140000504007388 */ /* 0x0005e80000000800 */
[----:B------:R3:W-:Y:S01]  /*5540*/  STS [R4+0x14400], R10 ;  /* 0x0144000a04007388 */ /* 0x0007e20000000800 */
[----:B-1----:R-:W-:Y:S02]  /*5550*/  MOV R2, R141 ;  /* 0x0000008d00027202 */ /* 0x002fe40000000f00 */
[C---:B------:R-:W-:Y:S02]  /*5560*/  @P0 IADD3 R2, PT, PT, R142.reuse, -0x20, RZ ;  /* 0xffffffe08e020810 */ /* 0x040fe40007ffe0ff */
[----:B------:R-:W-:Y:S02]  /*5570*/  ISETP.NE.AND P0, PT, R3, RZ, PT ;  /* 0x000000ff0300720c */ /* 0x000fe40003f05270 */
[----:B--2---:R-:W-:Y:S01]  /*5580*/  IADD3 R5, PT, PT, R11, R2, RZ ;  /* 0x000000020b057210 */ /* 0x004fe20007ffe0ff */
[----:B------:R-:W-:Y:S01]  /*5590*/  STS [R2], R9 ;  /* 0x0000000902007388 */ /* 0x000fe20000000800 */
[----:B---3--:R-:W-:Y:S03]  /*55a0*/  F2FP.BF16.F32.PACK_AB R4, R37, R38 ;  /* 0x000000262504723e */ /* 0x008fe600000010ff */
[----:B------:R1:W-:Y:S06]  /*55b0*/  STS [R2+0x400], R8 ;  /* 0x0004000802007388 */ /* 0x0003ec0000000800 */
[----:B------:R-:W-:Y:S02]  /*55c0*/  @P0 IADD3 R141, PT, PT, R142, -0x20, RZ ;  /* 0xffffffe08e8d0810 */ /* 0x000fe40007ffe0ff */
[----:B-1----:R-:W-:Y:S02]  /*55d0*/  F2FP.BF16.F32.PACK_AB R8, R43, R44 ;  /* 0x0000002c2b08723e */ /* 0x002fe400000010ff */
[----:B------:R-:W-:Y:S05]  /*55e0*/  F2FP.BF16.F32.PACK_AB R6, R149, R165 ;  /* 0x000000a59506723e */ /* 0x000fea00000010ff */
[----:B------:R1:W-:Y:S01]  /*55f0*/  STS [R5+0x400], R6 ;  /* 0x0004000605007388 */ /* 0x0003e20000000800 */
[----:B----4-:R-:W-:Y:S05]  /*5600*/  F2FP.BF16.F32.PACK_AB R7, R164, R36 ;  /* 0x00000024a407723e */ /* 0x010fea00000010ff */
[----:B------:R2:W-:Y:S01]  /*5610*/  STS [R5], R7 ;  /* 0x0000000705007388 */ /* 0x0005e20000000800 */
[----:B-1----:R-:W-:Y:S03]  /*5620*/  F2FP.BF16.F32.PACK_AB R6, R39, R40 ;  /* 0x000000282706723e */ /* 0x002fe600000010ff */
[----:B------:R-:W-:Y:S01]  /*5630*/  STS [R2+0x1000], R8 ;  /* 0x0010000802007388 */ /* 0x000fe20000000800 */
[----:B--2---:R-:W-:Y:S05]  /*5640*/  F2FP.BF16.F32.PACK_AB R7, R41, R42 ;  /* 0x0000002a2907723e */ /* 0x004fea00000010ff */
[----:B------:R1:W-:Y:S04]  /*5650*/  STS [R2+0x1400], R7 ;  /* 0x0014000702007388 */ /* 0x0003e80000000800 */
[----:B------:R-:W-:Y:S04]  /*5660*/  STS [R5+0x1000], R6 ;  /* 0x0010000605007388 */ /* 0x000fe80000000800 */
[----:B------:R2:W-:Y:S04]  /*5670*/  STS [R5+0x1400], R4 ;  /* 0x0014000405007388 */ /* 0x0005e80000000800 */
[----:B------:R-:W3:Y:S04]  /*5680*/  LDSM.16.M88.4 R32, [R0+0x6000] ;  /* 0x006000000020783b */ /* 0x000ee80000000200 */
[----:B------:R-:W4:Y:S01]  /*5690*/  LDSM.16.M88.4 R28, [R0+0x6800] ;  /* 0x00680000001c783b */ /* 0x000f220000000200 */
[C---:B-1----:R-:W-:Y:S02]  /*56a0*/  IADD3 R2, PT, PT, R0.reuse, 0x6020, RZ ;  /* 0x0000602000027810 */ /* 0x042fe40007ffe0ff */
[----:B--2---:R-:W-:Y:S04]  /*56b0*/  IADD3 R4, PT, PT, R0, 0x6000, RZ ;  /* 0x0000600000047810 */ /* 0x004fe80007ffe0ff */
[----:B------:R-:W-:Y:S05]  /*56c0*/  @P1 IADD3 R2, PT, PT, R4, -0x20, RZ ;  /* 0xffffffe004021810 */ /* 0x000fea0007ffe0ff */
[----:B------:R-:W1:Y:S04]  /*56d0*/  LDSM.16.M88.4 R132, [R2] ;  /* 0x000000000284783b */ /* 0x000e680000000200 */
        /* <DEDUP_REMOVED lines=39> */
[----:B-1----:R-:W-:Y:S04]  /*5950*/  LOP3.LUT R0, R3, 0x30, R223, 0xf8, !PT ;  /* 0x0000003003007812 */ /* 0x002fe800078ef8df */
[-C--:B--2---:R-:W-:Y:S08]  /*5960*/  HMMA.16816.F32.BF16 R4, R132, R204.reuse, R4 ;  /* 0x000000cc8404723c */ /* 0x084ff00000041804 */
        /* <DEDUP_REMOVED lines=9> */
[----:B-1----:R-:W-:Y:S04]  /*5a00*/  SHF.L.U32 R2, R227, 0x6, RZ ;  /* 0x00000006e3027819 */ /* 0x002fe800000006ff */
[----:B------:R-:W-:Y:S04]  /*5a10*/  LOP3.LUT R0, R0, 0x1c0, R2, 0xf8, !PT ;  /* 0x000001c000007812 */ /* 0x000fe800078ef802 */
[----:B------:R-:W-:Y:S01]  /*5a20*/  LOP3.LUT R3, R0, 0x38, R163, 0x78, !PT ;  /* 0x0000003800037812 */ /* 0x000fe200078e78a3 */
[----:B------:R-:W-:Y:S04]  /*5a30*/  FFMA.FTZ R0, -R143, R143, 1 ;  /* 0x3f8000008f007423 */ /* 0x000fe8000001018f */
[----:B------:R-:W-:Y:S01]  /*5a40*/  FMUL.FTZ R0, R0, UR17 ;  /* 0x0000001100007c20 */ /* 0x000fe20008410000 */
[-C--:B--2---:R-:W-:Y:S08]  /*5a50*/  HMMA.16816.F32.BF16 R4, R132, R212.reuse, R4 ;  /* 0x000000d48404723c */ /* 0x084ff00000041804 */
[C---:B------:R-:W-:Y:S08]  /*5a60*/  HMMA.16816.F32.BF16 R8, R136.reuse, R212, R8 ;  /* 0x000000d48808723c */ /* 0x040ff00000041808 */
[-C--:B------:R-:W-:Y:S03]  /*5a70*/  HMMA.16816.F32.BF16 R12, R136, R214.reuse, R12 ;  /* 0x000000d6880c723c */ /* 0x080fe6000004180c */
[C---:B-----5:R-:W-:Y:S01]  /*5a80*/  FADD.FTZ R7, -R230.reuse, R7 ;  /* 0x00000007e6077221 */ /* 0x060fe20000010100 */
[----:B------:R-:W-:Y:S01]  /*5a90*/  FADD.FTZ R6, -R230, R6 ;  /* 0x00000006e6067221 */ /* 0x000fe20000010100 */
[C---:B------:R-:W-:Y:S01]  /*5aa0*/  FADD.FTZ R5, -R231.reuse, R5 ;  /* 0x00000005e7057221 */ /* 0x040fe20000010100 */
[----:B------:R-:W-:Y:S01]  /*5ab0*/  FADD.FTZ R4, -R231, R4 ;  /* 0x00000004e7047221 */ /* 0x000fe20000010100 */
[----:B------:R-:W-:Y:S01]  /*5ac0*/  FMUL.FTZ R142, R58, R7 ;  /* 0x000000073a8e7220 */ /* 0x000fe20000410000 */
[C---:B------:R-:W-:Y:S01]  /*5ad0*/  HMMA.16816.F32.BF16 R16, R132.reuse, R214, R16 ;  /* 0x000000d68410723c */ /* 0x040fe20000041810 */
[----:B------:R1:W5:Y:S03]  /*5ae0*/  LDL.LU R58, [R1+0x78] ;  /* 0x00007800013a7983 */ /* 0x0003660000300800 */
[----:B------:R-:W-:Y:S01]  /*5af0*/  FADD.FTZ R11, -R228, R11 ;  /* 0x0000000be40b7221 */ /* 0x000fe20000010100 */
[----:B------:R-:W-:Y:S01]  /*5b00*/  FMUL.FTZ R240, R240, R6 ;  /* 0x00000006f0f07220 */ /* 0x000fe20000410000 */
[----:B------:R-:W-:Y:S01]  /*5b10*/  FFMA.FTZ R6, -R152, R152, 1 ;  /* 0x3f80000098067423 */ /* 0x000fe20000010198 */
[----:B------:R-:W-:Y:S01]  /*5b20*/  FMUL.FTZ R241, R241, R5 ;  /* 0x00000005f1f17220 */ /* 0x000fe20000410000 */
[----:B------:R-:W-:Y:S01]  /*5b30*/  FMUL.FTZ R11, R57, R11 ;  /* 0x0000000b390b7220 */ /* 0x000fe20000410000 */
[----:B------:R-:W-:Y:S01]  /*5b40*/  FFMA.FTZ R5, -R145, R145, 1 ;  /* 0x3f80000091057423 */ /* 0x000fe20000010191 */
[----:B------:R1:W5:Y:S01]  /*5b50*/  LDL.LU R57, [R1+0x74] ;  /* 0x0000740001397983 */ /* 0x0003620000300800 */
[C---:B------:R-:W-:Y:S01]  /*5b60*/  FADD.FTZ R12, -R229.reuse, R12 ;  /* 0x0000000ce50c7221 */ /* 0x040fe20000010100 */
[----:B------:R-:W-:Y:S01]  /*5b70*/  FADD.FTZ R13, -R229, R13 ;  /* 0x0000000de50d7221 */ /* 0x000fe20000010100 */
[C---:B------:R-:W-:Y:S01]  /*5b80*/  FADD.FTZ R14, -R228.reuse, R14 ;  /* 0x0000000ee40e7221 */ /* 0x040fe20000010100 */
[----:B------:R-:W-:Y:S01]  /*5b90*/  FADD.FTZ R15, -R228, R15 ;  /* 0x0000000fe40f7221 */ /* 0x000fe20000010100 */
[----:B------:R-:W-:Y:S01]  /*5ba0*/  FMUL.FTZ R143, R56, R12 ;  /* 0x0000000c388f7220 */ /* 0x000fe20000410000 */
[----:B------:R-:W-:Y:S01]  /*5bb0*/  FMUL.FTZ R145, R55, R13 ;  /* 0x0000000d37917220 */ /* 0x000fe20000410000 */
[----:B------:R1:W5:Y:S01]  /*5bc0*/  LDL.LU R56, [R1+0x70] ;  /* 0x0000700001387983 */ /* 0x0003620000300800 */
[----:B------:R-:W-:Y:S01]  /*5bd0*/  FMUL.FTZ R152, R53, R15 ;  /* 0x0000000f35987220 */ /* 0x000fe20000410000 */
[C---:B------:R-:W-:Y:S01]  /*5be0*/  FADD.FTZ R16, -R231.reuse, R16 ;  /* 0x00000010e7107221 */ /* 0x040fe20000010100 */
[----:B------:R-:W-:Y:S01]  /*5bf0*/  FADD.FTZ R17, -R231, R17 ;  /* 0x00000011e7117221 */ /* 0x000fe20000010100 */
[----:B------:R1:W5:Y:S01]  /*5c00*/  LDL.LU R55, [R1+0x6c] ;  /* 0x00006c0001377983 */ /* 0x0003620000300800 */
[C---:B------:R-:W-:Y:S01]  /*5c10*/  FADD.FTZ R18, -R230.reuse, R18 ;  /* 0x00000012e6127221 */ /* 0x040fe20000010100 */
[----:B------:R-:W-:Y:S01]  /*5c20*/  FADD.FTZ R19, -R230, R19 ;  /* 0x00000013e6137221 */ /* 0x000fe20000010100 */
[----:B------:R-:W-:Y:S01]  /*5c30*/  FADD.FTZ R9, -R229, R9 ;  /* 0x00000009e5097221 */ /* 0x000fe20000010100 */
[-C--:B------:R-:W-:Y:S03]  /*5c40*/  HMMA.16816.F32.BF16 R20, R132, R216.reuse, R20 ;  /* 0x000000d88414723c */ /* 0x080fe60000041814 */
[----:B------:R-:W-:Y:S01]  /*5c50*/  FMUL.FTZ R19, R49, R19 ;  /* 0x0000001331137220 */ /* 0x000fe20000410000 */
[----:B------:R-:W-:Y:S01]  /*5c60*/  FMUL.FTZ R243, R243, R9 ;  /* 0x00000009f3f37220 */ /* 0x000fe20000410000 */
[----:B------:R-:W-:Y:S01]  /*5c70*/  FMUL.FTZ R9, R142, R0 ;  /* 0x000000008e097220 */ /* 0x000fe20000410000 */
[----:B------:R-:W-:Y:S01]  /*5c80*/  FFMA.FTZ R0, -R146, R146, 1 ;  /* 0x3f80000092007423 */ /* 0x000fe20000010192 */
[----:B------:R-:W-:Y:S01]  /*5c90*/  FMUL.FTZ R146, R50, R18 ;  /* 0x0000001232927220 */ /* 0x000fe20000410000 */
[C---:B------:R-:W-:Y:S04]  /*5ca0*/  HMMA.16816.F32.BF16 R24, R136.reuse, R216, R24 ;  /* 0x000000d88818723c */ /* 0x040fe80000041818 */
[----:B------:R-:W-:Y:S01]  /*5cb0*/  FMUL.FTZ R245, R245, R4 ;  /* 0x00000004f5f57220 */ /* 0x000fe20000410000 */
[----:B------:R-:W-:Y:S01]  /*5cc0*/  LOP3.LUT R4, R2, 0x400, RZ, 0xc0, !PT ;  /* 0x0000040002047812 */ /* 0x000fe200078ec0ff */
[----:B------:R-:W-:Y:S01]  /*5cd0*/  FADD.FTZ R10, -R228, R10 ;  /* 0x0000000ae40a7221 */ /* 0x000fe20000010100 */
[----:B------:R-:W-:Y:S01]  /*5ce0*/  FMUL.FTZ R5, R5, UR17 ;  /* 0x0000001105057c20 */ /* 0x000fe20008410000 */
[-C--:B------:R-:W-:Y:S03]  /*5cf0*/  HMMA.16816.F32.BF16 R28, R136, R218.reuse, R28 ;  /* 0x000000da881c723c */ /* 0x080fe6000004181c */
        /* <DEDUP_REMOVED lines=8> */
[C---:B------:R-:W-:Y:S01]  /*5d80*/  FADD.FTZ R24, -R229.reuse, R24 ;  /* 0x00000018e5187221 */ /* 0x040fe20000010100 */
[----:B------:R-:W-:Y:S01]  /*5d90*/  FADD.FTZ R25, -R229, R25 ;  /* 0x00000019e5197221 */ /* 0x000fe20000010100 */
[C---:B------:R-:W-:Y:S01]  /*5da0*/  FADD.FTZ R26, -R228.reuse, R26 ;  /* 0x0000001ae41a7221 */ /* 0x040fe20000010100 */
[----:B------:R-:W-:Y:S01]  /*5db0*/  FADD.FTZ R27, -R228, R27 ;  /* 0x0000001be41b7221 */ /* 0x000fe20000010100 */
[----:B------:R-:W-:Y:S01]  /*5dc0*/  FMUL.FTZ R24, R44, R24 ;  /* 0x000000182c187220 */ /* 0x000fe20000410000 */
[----:B------:R-:W-:Y:S01]  /*5dd0*/  FMUL.FTZ R23, R43, R25 ;  /* 0x000000192b177220 */ /* 0x000fe20000410000 */
[----:B------:R-:W-:Y:S01]  /*5de0*/  FMUL.FTZ R20, R42, R26 ;  /* 0x0000001a2a147220 */ /* 0x000fe20000410000 */
[----:B------:R-:W-:Y:S01]  /*5df0*/  LEA R3, R3, R4, 0x1 ;  /* 0x0000000403037211 */ /* 0x000fe200078e08ff */
[----:B------:R-:W-:Y:S01]  /*5e00*/  FFMA.FTZ R4, -R144, R144, 1 ;  /* 0x3f80000090047423 */ /* 0x000fe20000010190 */
[----:B------:R-:W-:Y:S01]  /*5e10*/  FMUL.FTZ R144, R54, R14 ;  /* 0x0000000e36907220 */ /* 0x000fe20000410000 */
[C---:B------:R-:W-:Y:S01]  /*5e20*/  FADD.FTZ R28, -R229.reuse, R28 ;  /* 0x0000001ce51c7221 */ /* 0x040fe20000010100 */
[----:B------:R1:W5:Y:S01]  /*5e30*/  LDL.LU R54, [R1+0x68] ;  /* 0x0000680001367983 */ /* 0x0003620000300800 */
[----:B------:R-:W-:Y:S01]  /*5e40*/  FADD.FTZ R29, -R229, R29 ;  /* 0x0000001de51d7221 */ /* 0x000fe20000010100 */
[----:B------:R-:W-:Y:S01]  /*5e50*/  FADD.FTZ R30, -R228, R30 ;  /* 0x0000001ee41e7221 */ /* 0x000fe20000010100 */
[----:B------:R-:W-:Y:S01]  /*5e60*/  FMUL.FTZ R26, R40, R28 ;  /* 0x0000001c281a7220 */ /* 0x000fe20000410000 */
[----:B------:R1:W5:Y:S01]  /*5e70*/  LDL.LU R53, [R1+0x64] ;  /* 0x0000640001357983 */ /* 0x0003620000300800 */
[----:B------:R-:W-:Y:S01]  /*5e80*/  FMUL.FTZ R25, R39, R29 ;  /* 0x0000001d27197220 */ /* 0x000fe20000410000 */
[----:B------:R-:W-:Y:S01]  /*5e90*/  FMUL.FTZ R28, R38, R30 ;  /* 0x0000001e261c7220 */ /* 0x000fe20000410000 */
[----:B------:R-:W-:Y:S01]  /*5ea0*/  FADD.FTZ R31, -R228, R31 ;  /* 0x0000001fe41f7221 */ /* 0x000fe20000010100 */
[----:B------:R-:W-:Y:S01]  /*5eb0*/  FMUL.FTZ R4, R4, UR17 ;  /* 0x0000001104047c20 */ /* 0x000fe20008410000 */
[----:B------:R-:W-:Y:S01]  /*5ec0*/  FMUL.FTZ R7, R241, R5 ;  /* 0x00000005f1077220 */ /* 0x000fe20000410000 */
[----:B------:R-:W-:Y:S04]  /*5ed0*/  HMMA.16816.F32.BF16 R32, R132, R218, R32 ;  /* 0x000000da8420723c */ /* 0x000fe80000041820 */
[----:B------:R-:W-:Y:S01]  /*5ee0*/  FMUL.FTZ R242, R242, R10 ;  /* 0x0000000af2f27220 */ /* 0x000fe20000410000 */
[----:B------:R-:W-:Y:S01]  /*5ef0*/  FMUL.FTZ R10, R240, R4 ;  /* 0x00000004f00a7220 */ /* 0x000fe20000410000 */
[----:B------:R-:W-:Y:S01]  /*5f00*/  FFMA.FTZ R4, -R147, R147, 1 ;  /* 0x3f80000093047423 */ /* 0x000fe20000010193 */
[----:B------:R-:W-:Y:S01]  /*5f10*/  FMUL.FTZ R147, R52, R16 ;  /* 0x0000001034937220 */ /* 0x000fe20000410000 */
[----:B------:R-:W-:Y:S01]  /*5f20*/  FADD.FTZ R8, -R229, R8 ;  /* 0x00000008e5087221 */ /* 0x000fe20000010100 */
[----:B------:R1:W5:Y:S01]  /*5f30*/  LDL.LU R52, [R1+0x60] ;  /* 0x0000600001347983 */ /* 0x0003620000300800 */
[----:B------:R-:W-:Y:S01]  /*5f40*/  FMUL.FTZ R6, R6, UR17 ;  /* 0x0000001106067c20 */ /* 0x000fe20008410000 */
[----:B------:R-:W-:Y:S01]  /*5f50*/  FFMA.FTZ R5, -R150, R150, 1 ;  /* 0x3f80000096057423 */ /* 0x000fe20000010196 */
[----:B------:R-:W-:Y:S01]  /*5f60*/  FMUL.FTZ R244, R244, R8 ;  /* 0x00000008f4f47220 */ /* 0x000fe20000410000 */
[----:B------:R-:W-:Y:S01]  /*5f70*/  FMUL.FTZ R0, R0, UR17 ;  /* 0x0000001100007c20 */ /* 0x000fe20008410000 */
[----:B------:R-:W-:Y:S01]  /*5f80*/  FMUL.FTZ R8, R245, R6 ;  /* 0x00000006f5087220 */ /* 0x000fe20000410000 */
[----:B------:R-:W-:Y:S01]  /*5f90*/  FFMA.FTZ R6, -R151, R151, 1 ;  /* 0x3f80000097067423 */ /* 0x000fe20000010197 */
[----:B------:R-:W-:Y:S01]  /*5fa0*/  FMUL.FTZ R5, R5, UR17 ;  /* 0x0000001105057c20 */ /* 0x000fe20008410000 */
[----:B------:R-:W-:Y:S01]  /*5fb0*/  FMUL.FTZ R14, R11, R0 ;  /* 0x000000000b0e7220 */ /* 0x000fe20000410000 */
[----:B------:R-:W-:Y:S01]  /*5fc0*/  FFMA.FTZ R0, -R160, R160, 1 ;  /* 0x3f800000a0007423 */ /* 0x000fe200000101a0 */
[----:B------:R-:W-:Y:S01]  /*5fd0*/  FADD.FTZ R32, -R231, R32 ;  /* 0x00000020e7207221 */ /* 0x000fe20000010100 */
[----:B------:R-:W-:Y:S01]  /*5fe0*/  FMUL.FTZ R6, R6, UR17 ;  /* 0x0000001106067c20 */ /* 0x000fe20008410000 */
[----:B------:R-:W-:Y:S01]  /*5ff0*/  FMUL.FTZ R12, R243, R5 ;  /* 0x00000005f30c7220 */ /* 0x000fe20000410000 */
[----:B------:R-:W-:Y:S01]  /*6000*/  FMUL.FTZ R11, R0, UR17 ;  /* 0x00000011000b7c20 */ /* 0x000fe20008410000 */
[----:B------:R-:W-:Y:S01]  /*6010*/  FFMA.FTZ R0, -R153, R153, 1 ;  /* 0x3f80000099007423 */ /* 0x000fe20000010199 */
[----:B------:R-:W-:Y:S01]  /*6020*/  FMUL.FTZ R13, R244, R6 ;  /* 0x00000006f40d7220 */ /* 0x000fe20000410000 */
[----:B------:R-:W-:Y:S01]  /*6030*/  F2FP.BF16.F32.PACK_AB R6, R7, R8 ;  /* 0x000000080706723e */ /* 0x000fe200000010ff */
[----:B------:R-:W-:Y:S01]  /*6040*/  FMUL.FTZ R11, R143, R11 ;  /* 0x0000000b8f0b7220 */ /* 0x000fe20000410000 */
[----:B------:R-:W-:Y:S01]  /*6050*/  F2FP.BF16.F32.PACK_AB R7, R9, R10 ;  /* 0x0000000a0907723e */ /* 0x000fe200000010ff */
[----:B------:R-:W-:Y:S01]  /*6060*/  FMUL.FTZ R9, R51, R17 ;  /* 0x0000001133097220 */ /* 0x000fe20000410000 */
[----:B------:R-:W-:Y:S01]  /*6070*/  F2FP.BF16.F32.PACK_AB R18, R12, R13 ;  /* 0x0000000d0c12723e */ /* 0x000fe200000010ff */
[----:B------:R1:W5:Y:S01]  /*6080*/  LDL.LU R51, [R1+0x5c] ;  /* 0x00005c0001337983 */ /* 0x0003620000300800 */
[----:B------:R-:W-:Y:S01]  /*6090*/  FMUL.FTZ R0, R0, UR17 ;  /* 0x0000001100007c20 */ /* 0x000fe20008410000 */
[----:B------:R-:W-:Y:S01]  /*60a0*/  FFMA.FTZ R8, -R167, R167, 1 ;  /* 0x3f800000a7087423 */ /* 0x000fe200000101a7 */
[----:B------:R-:W-:Y:S01]  /*60b0*/  FMUL.FTZ R4, R4, UR17 ;  /* 0x0000001104047c20 */ /* 0x000fe20008410000 */
[----:B------:R1:W5:Y:S01]  /*60c0*/  LDL.LU R50, [R1+0x58] ;  /* 0x0000580001327983 */ /* 0x0003620000300800 */
[----:B------:R-:W-:Y:S01]  /*60d0*/  FMUL.FTZ R16, R152, R0 ;  /* 0x0000000098107220 */ /* 0x000fe20000410000 */
[----:B------:R-:W-:Y:S01]  /*60e0*/  FFMA.FTZ R0, -R161, R161, 1 ;  /* 0x3f800000a1007423 */ /* 0x000fe200000101a1 */
[----:B------:R-:W-:Y:S01]  /*60f0*/  FMUL.FTZ R8, R8, UR17 ;  /* 0x0000001108087c20 */ /* 0x000fe20008410000 */
[----:B------:R1:W5:Y:S01]  /*6100*/  LDL.LU R49, [R1+0x54] ;  /* 0x0000540001317983 */ /* 0x0003620000300800 */
[----:B------:R-:W-:Y:S01]  /*6110*/  FMUL.FTZ R142, R242, R4 ;  /* 0x00000004f28e7220 */ /* 0x000fe20000410000 */
[----:B------:R-:W-:Y:S01]  /*6120*/  FMUL.FTZ R0, R0, UR17 ;  /* 0x0000001100007c20 */ /* 0x000fe20008410000 */
[----:B------:R-:W-:Y:S01]  /*6130*/  FMUL.FTZ R12, R147, R8 ;  /* 0x00000008930c7220 */ /* 0x000fe20000410000 */
[----:B------:R1:W5:Y:S01]  /*6140*/  LDL.LU R48, [R1+0x50] ;  /* 0x0000500001307983 */ /* 0x0003620000300800 */
[----:B------:R-:W-:Y:S01]  /*6150*/  FFMA.FTZ R8, -R171, R171, 1 ;  /* 0x3f800000ab087423 */ /* 0x000fe200000101ab */
[----:B------:R-:W-:Y:S01]  /*6160*/  FMUL.FTZ R13, R19, R0 ;  /* 0x00000000130d7220 */ /* 0x000fe20000410000 */
[----:B------:R-:W-:Y:S01]  /*6170*/  FMUL.FTZ R19, R41, R27 ;  /* 0x0000001b29137220 */ /* 0x000fe20000410000 */
[----:B------:R1:W5:Y:S01]  /*6180*/  LDL.LU R47, [R1+0x4c] ;  /* 0x00004c00012f7983 */ /* 0x0003620000300800 */
[----:B------:R-:W-:Y:S01]  /*6190*/  FMUL.FTZ R27, R37, R31 ;  /* 0x0000001f251b7220 */ /* 0x000fe20000410000 */
[----:B------:R-:W-:Y:S01]  /*61a0*/  FMUL.FTZ R8, R8, UR17 ;  /* 0x0000001108087c20 */ /* 0x000fe20008410000 */
[----:B------:R-:W-:Y:S01]  /*61b0*/  FFMA.FTZ R0, -R168, R168, 1 ;  /* 0x3f800000a8007423 */ /* 0x000fe200000101a8 */
[----:B------:R1:W5:Y:S01]  /*61c0*/  LDL.LU R46, [R1+0x48] ;  /* 0x00004800012e7983 */ /* 0x0003620000300800 */
[----:B------:R-:W-:Y:S01]  /*61d0*/  F2FP.BF16.F32.PACK_AB R17, R14, R142 ;  /* 0x0000008e0e11723e */ /* 0x000fe200000010ff */
[----:B------:R-:W-:Y:S01]  /*61e0*/  FFMA.FTZ R4, -R154, R154, 1 ;  /* 0x3f8000009a047423 */ /* 0x000fe2000001019a */
[----:B------:R-:W-:Y:S01]  /*61f0*/  FMUL.FTZ R0, R0, UR17 ;  /* 0x0000001100007c20 */ /* 0x000fe20008410000 */
[----:B------:R1:W5:Y:S01]  /*6200*/  LDL.LU R45, [R1+0x44] ;  /* 0x00004400012d7983 */ /* 0x0003620000300800 */
[----:B------:R-:W-:Y:S01]  /*6210*/  FFMA.FTZ R5, -R155, R155, 1 ;  /* 0x3f8000009b057423 */ /* 0x000fe2000001019b */
[----:B------:R-:W-:Y:S01]  /*6220*/  FMUL.FTZ R4, R4, UR17 ;  /* 0x0000001104047c20 */ /* 0x000fe20008410000 */
[----:B------:R-:W-:Y:S01]  /*6230*/  FMUL.FTZ R21, R21, R0 ;  /* 0x0000000015157220 */ /* 0x000fe20000410000 */
[----:B------:R1:W5:Y:S01]  /*6240*/  LDL.LU R44, [R1+0x40] ;  /* 0x00004000012c7983 */ /* 0x0003620000300800 */
[----:B------:R-:W-:Y:S01]  /*6250*/  FMUL.FTZ R5, R5, UR17 ;  /* 0x0000001105057c20 */ /* 0x000fe20008410000 */
[----:B------:R-:W-:Y:S01]  /*6260*/  FMUL.FTZ R10, R144, R4 ;  /* 0x00000004900a7220 */ /* 0x000fe20000410000 */
[----:B------:R-:W-:Y:S01]  /*6270*/  FFMA.FTZ R4, -R162, R162, 1 ;  /* 0x3f800000a2047423 */ /* 0x000fe200000101a2 */
[----:B------:R1:W5:Y:S01]  /*6280*/  LDL.LU R43, [R1+0x3c] ;  /* 0x00003c00012b7983 */ /* 0x0003620000300800 */
[----:B------:R-:W-:Y:S01]  /*6290*/  FMUL.FTZ R15, R145, R5 ;  /* 0x00000005910f7220 */ /* 0x000fe20000410000 */
[----:B------:R-:W-:Y:S01]  /*62a0*/  FFMA.FTZ R5, -R166, R166, 1 ;  /* 0x3f800000a6057423 */ /* 0x000fe200000101a6 */
[----:B------:R-:W-:Y:S01]  /*62b0*/  FMUL.FTZ R4, R4, UR17 ;  /* 0x0000001104047c20 */ /* 0x000fe20008410000 */
[----:B------:R1:W5:Y:S01]  /*62c0*/  LDL.LU R42, [R1+0x38] ;  /* 0x00003800012a7983 */ /* 0x0003620000300800 */
[----:B------:R-:W-:Y:S01]  /*62d0*/  F2FP.BF16.F32.PACK_AB R16, R16, R10 ;  /* 0x0000000a1010723e */ /* 0x000fe200000010ff */
[----:B------:R-:W-:Y:S01]  /*62e0*/  FMUL.FTZ R5, R5, UR17 ;  /* 0x0000001105057c20 */ /* 0x000fe20008410000 */
[----:B------:R-:W-:Y:S01]  /*62f0*/  FMUL.FTZ R14, R146, R4 ;  /* 0x00000004920e7220 */ /* 0x000fe20000410000 */
[----:B------:R1:W5:Y:S01]  /*6300*/  LDL.LU R41, [R1+0x34] ;  /* 0x0000340001297983 */ /* 0x0003620000300800 */
[----:B------:R-:W-:Y:S01]  /*6310*/  FFMA.FTZ R4, -R169, R169, 1 ;  /* 0x3f800000a9047423 */ /* 0x000fe200000101a9 */
[----:B------:R-:W-:Y:S01]  /*6320*/  FMUL.FTZ R9, R9, R5 ;  /* 0x0000000509097220 */ /* 0x000fe20000410000 */
[----:B------:R-:W-:Y:S01]  /*6330*/  F2FP.BF16.F32.PACK_AB R15, R15, R11 ;  /* 0x0000000b0f0f723e */ /* 0x000fe200000010ff */
        /* <DEDUP_REMOVED lines=9> */
[----:B------:R-:W-:Y:S01]  /*63d0*/  FFMA.FTZ R0, -R232, R232, 1 ;  /* 0x3f800000e8007423 */ /* 0x000fe200000101e8 */
[----:B------:R-:W-:Y:S01]  /*63e0*/  FMUL.FTZ R5, R5, UR17 ;  /* 0x0000001105057c20 */ /* 0x000fe20008410000 */
[----:B------:R-:W-:Y:S01]  /*63f0*/  FFMA.FTZ R4, -R233, R233, 1 ;  /* 0x3f800000e9047423 */ /* 0x000fe200000101e9 */
[----:B------:R1:W5:Y:S01]  /*6400*/  LDL.LU R37, [R1+0x24] ;  /* 0x0000240001257983 */ /* 0x0003620000300800 */
[----:B------:R-:W-:Y:S01]  /*6410*/  FMUL.FTZ R0, R0, UR17 ;  /* 0x0000001100007c20 */ /* 0x000fe20008410000 */
[----:B------:R-:W-:Y:S01]  /*6420*/  FMUL.FTZ R10, R136, R5 ;  /* 0x00000005880a7220 */ /* 0x000fe20000410000 */
[----:B------:R-:W-:Y:S01]  /*6430*/  F2FP.BF16.F32.PACK_AB R5, R9, R12 ;  /* 0x0000000c0905723e */ /* 0x000fe200000010ff */
[----:B------:R-:W-:Y:S01]  /*6440*/  FFMA.FTZ R9, -R235, R235, 1 ;  /* 0x3f800000eb097423 */ /* 0x000fe200000101eb */
[----:B------:R-:W-:Y:S01]  /*6450*/  F2FP.BF16.F32.PACK_AB R12, R13, R14 ;  /* 0x0000000e0d0c723e */ /* 0x000fe200000010ff */
[----:B------:R-:W-:Y:S01]  /*6460*/  FMUL.FTZ R13, R23, R8 ;  /* 0x00000008170d7220 */ /* 0x000fe20000410000 */
[----:B------:R-:W-:Y:S01]  /*6470*/  F2FP.BF16.F32.PACK_AB R8, R21, R22 ;  /* 0x000000161508723e */ /* 0x000fe200000010ff */
[----:B------:R-:W-:Y:S01]  /*6480*/  FMUL.FTZ R22, R36, R32 ;  /* 0x0000002024167220 */ /* 0x000fe20000410000 */
[----:B------:R-:W-:Y:S01]  /*6490*/  FMUL.FTZ R9, R9, UR17 ;  /* 0x0000001109097c20 */ /* 0x000fe20008410000 */
[----:B------:R1:W5:Y:S01]  /*64a0*/  LDL.LU R36, [R1+0x20] ;  /* 0x0000200001247983 */ /* 0x0003620000300800 */
[----:B------:R-:W-:Y:S01]  /*64b0*/  FMUL.FTZ R4, R4, UR17 ;  /* 0x0000001104047c20 */ /* 0x000fe20008410000 */
[----:B------:R-:W-:Y:S01]  /*64c0*/  FMUL.FTZ R19, R19, R0 ;  /* 0x0000000013137220 */ /* 0x000fe20000410000 */
[----:B------:R-:W-:Y:S01]  /*64d0*/  FMUL.FTZ R14, R24, R9 ;  /* 0x00000009180e7220 */ /* 0x000fe20000410000 */
[----:B------:R-:W-:Y:S01]  /*64e0*/  F2FP.BF16.F32.PACK_AB R9, R10, R11 ;  /* 0x0000000b0a09723e */ /* 0x000fe200000010ff */
[----:B------:R-:W-:Y:S01]  /*64f0*/  FFMA.FTZ R11, -R159, R159, 1 ;  /* 0x3f8000009f0b7423 */ /* 0x000fe2000001019f */
[----:B------:R-:W-:Y:S01]  /*6500*/  FMUL.FTZ R20, R20, R4 ;  /* 0x0000000414147220 */ /* 0x000fe20000410000 */
[----:B------:R-:W-:Y:S01]  /*6510*/  FFMA.FTZ R10, -R158, R158, 1 ;  /* 0x3f8000009e0a7423 */ /* 0x000fe2000001019e */
[----:B------:R-:W-:Y:S01]  /*6520*/  FFMA.FTZ R0, -R156, R156, 1 ;  /* 0x3f8000009c007423 */ /* 0x000fe2000001019c */
[----:B------:R-:W-:Y:S01]  /*6530*/  FMUL.FTZ R11, R11, UR17 ;  /* 0x000000110b0b7c20 */ /* 0x000fe20008410000 */
[----:B------:R-:W-:Y:S01]  /*6540*/  FFMA.FTZ R4, -R157, R157, 1 ;  /* 0x3f8000009d047423 */ /* 0x000fe2000001019d */
[----:B------:R-:W-:Y:S01]  /*6550*/  FMUL.FTZ R10, R10, UR17 ;  /* 0x000000110a0a7c20 */ /* 0x000fe20008410000 */
[----:B------:R-:W-:Y:S01]  /*6560*/  FMUL.FTZ R0, R0, UR17 ;  /* 0x0000001100007c20 */ /* 0x000fe20008410000 */
[----:B------:R-:W-:Y:S01]  /*6570*/  FMUL.FTZ R26, R26, R11 ;  /* 0x0000000b1a1a7220 */ /* 0x000fe20000410000 */
[----:B------:R-:W-:Y:S01]  /*6580*/  F2FP.BF16.F32.PACK_AB R11, R13, R14 ;  /* 0x0000000e0d0b723e */ /* 0x000fe200000010ff */
[----:B------:R-:W-:Y:S01]  /*6590*/  FFMA.FTZ R14, -R239, R239, 1 ;  /* 0x3f800000ef0e7423 */ /* 0x000fe200000101ef */
[----:B------:R-:W-:Y:S01]  /*65a0*/  FMUL.FTZ R4, R4, UR17 ;  /* 0x0000001104047c20 */ /* 0x000fe20008410000 */
[----:B------:R-:W-:Y:S01]  /*65b0*/  FMUL.FTZ R25, R25, R10 ;  /* 0x0000000a19197220 */ /* 0x000fe20000410000 */
[----:B------:R-:W-:Y:S01]  /*65c0*/  FMUL.FTZ R27, R27, R0 ;  /* 0x000000001b1b7220 */ /* 0x000fe20000410000 */
[----:B------:R-:W-:Y:S01]  /*65d0*/  FMUL.FTZ R14, R14, UR17 ;  /* 0x000000110e0e7c20 */ /* 0x000fe20008410000 */
[----:B------:R-:W-:Y:S01]  /*65e0*/  F2FP.BF16.F32.PACK_AB R10, R19, R20 ;  /* 0x00000014130a723e */ /* 0x000fe200000010ff */
[----:B------:R-:W-:Y:S01]  /*65f0*/  FADD.FTZ R33, -R231, R33 ;  /* 0x00000021e7217221 */ /* 0x000fe20000010100 */
[----:B------:R-:W-:Y:S01]  /*6600*/  FADD.FTZ R35, -R230, R35 ;  /* 0x00000023e6237221 */ /* 0x000fe20000010100 */
[----:B------:R-:W-:Y:S01]  /*6610*/  FMUL.FTZ R28, R28, R4 ;  /* 0x000000041c1c7220 */ /* 0x000fe20000410000 */
[----:B------:R-:W-:Y:S01]  /*6620*/  FFMA.FTZ R13, -R238, R238, 1 ;  /* 0x3f800000ee0d7423 */ /* 0x000fe200000101ee */
[----:B------:R-:W-:Y:S01]  /*6630*/  FFMA.FTZ R0, -R236, R236, 1 ;  /* 0x3f800000ec007423 */ /* 0x000fe200000101ec */
[----:B------:R-:W-:Y:S01]  /*6640*/  FADD.FTZ R34, -R230, R34 ;  /* 0x00000022e6227221 */ /* 0x000fe20000010100 */
[----:B------:R-:W-:Y:S01]  /*6650*/  FFMA.FTZ R4, -R237, R237, 1 ;  /* 0x3f800000ed047423 */ /* 0x000fe200000101ed */
[----:B------:R-:W-:Y:S01]  /*6660*/  FMUL.FTZ R22, R22, R14 ;  /* 0x0000000e16167220 */ /* 0x000fe20000410000 */
[----:B------:R-:W-:Y:S01]  /*6670*/  F2FP.BF16.F32.PACK_AB R14, R25, R26 ;  /* 0x0000001a190e723e */ /* 0x000fe200000010ff */
[----:B------:R-:W-:Y:S01]  /*6680*/  FMUL.FTZ R21, R164, R33 ;  /* 0x00000021a4157220 */ /* 0x000fe20000410000 */
[----:B------:R-:W-:Y:S01]  /*6690*/  MOV R25, 0x10 ;  /* 0x0000001000197802 */ /* 0x000fe20000000f00 */
[----:B------:R-:W-:Y:S01]  /*66a0*/  FMUL.FTZ R23, R149, R35 ;  /* 0x0000002395177220 */ /* 0x000fe20000410000 */
[----:B------:R-:W-:Y:S01]  /*66b0*/  SHF.L.U32 R164, R227, 0x2, RZ ;  /* 0x00000002e3a47819 */ /* 0x000fe200000006ff */
[----:B------:R-:W-:Y:S01]  /*66c0*/  FMUL.FTZ R13, R13, UR17 ;  /* 0x000000110d0d7c20 */ /* 0x000fe20008410000 */
[----:B------:R-:W-:Y:S01]  /*66d0*/  SHF.L.U32 R149, R227, 0x5, RZ ;  /* 0x00000005e3957819 */ /* 0x000fe200000006ff */
[----:B------:R-:W-:Y:S01]  /*66e0*/  FMUL.FTZ R0, R0, UR17 ;  /* 0x0000001100007c20 */ /* 0x000fe20008410000 */
[----:B------:R-:W-:Y:S01]  /*66f0*/  SEL R25, R25, 0xfffffff0, !P4 ;  /* 0xfffffff019197807 */ /* 0x000fe20006000000 */
[----:B------:R-:W-:Y:S01]  /*6700*/  FMUL.FTZ R24, R165, R34 ;  /* 0x00000022a5187220 */ /* 0x000fe20000410000 */
[----:B------:R-:W-:Y:S01]  /*6710*/  SHF.L.U32 R165, R227, 0x4, RZ ;  /* 0x00000004e3a57819 */ /* 0x000fe200000006ff */
[----:B------:R-:W-:Y:S01]  /*6720*/  FMUL.FTZ R4, R4, UR17 ;  /* 0x0000001104047c20 */ /* 0x000fe20008410000 */
[----:B------:R-:W-:Y:S01]  /*6730*/  FMUL.FTZ R21, R21, R13 ;  /* 0x0000000d15157220 */ /* 0x000fe20000410000 */
[----:B------:R-:W-:Y:S01]  /*6740*/  F2FP.BF16.F32.PACK_AB R13, R27, R28 ;  /* 0x0000001c1b0d723e */ /* 0x000fe200000010ff */
[----:B------:R-:W-:Y:S01]  /*6750*/  FMUL.FTZ R23, R23, R0 ;  /* 0x0000000017177220 */ /* 0x000fe20000410000 */
[----:B------:R-:W-:Y:S01]  /*6760*/  SHF.R.U32.HI R0, RZ, 0x4, R227 ;  /* 0x00000004ff007819 */ /* 0x000fe200000116e3 */
[----:B------:R-:W-:Y:S01]  /*6770*/  FMUL.FTZ R24, R24, R4 ;  /* 0x0000000418187220 */ /* 0x000fe20000410000 */
[----:B-1----:R-:W-:Y:S06]  /*6780*/  BRA.U !UP0, `(.L_x_649) ;  /* 0x0000000108a47547 */ /* 0x002fec000b800000 */
[----:B------:R-:W2:Y:S01]  /*6790*/  LDL.LU.64 R30, [R1] ;  /* 0x00000000011e7983 */ /* 0x000ea20000300a00 */
        /* <DEDUP_REMOVED lines=8> */
[C---:B------:R-:W-:Y:S02]  /*6820*/  ISETP.GE.AND P2, PT, R27.reuse, UR5, PT ;  /* 0x000000051b007c0c */ /* 0x040fe4000bf46270 */
[C---:B------:R-:W-:Y:S02]  /*6830*/  LOP3.LUT R26, R27.reuse, 0x20, RZ, 0xfc, !PT ;  /* 0x000000201b1a7812 */ /* 0x040fe400078efcff */
[----:B------:R-:W-:Y:S01]  /*6840*/  LOP3.LUT R19, R27, 0x40, RZ, 0xfc, !PT ;  /* 0x000000401b137812 */ /* 0x000fe200078efcff */
[----:B------:R-:W-:Y:S01]  /*6850*/  VIADD R252, R252, UR14 ;  /* 0x0000000efcfc7c36 */ /* 0x000fe20008000000 */
[----:B------:R-:W-:Y:S01]  /*6860*/  ISETP.GE.AND P1, PT, R26, UR5, PT ;  /* 0x000000051a007c0c */ /* 0x000fe2000bf26270 */
[----:B------:R-:W-:Y:S01]  /*6870*/  VIADD R246, R246, UR14 ;  /* 0x0000000ef6f67c36 */ /* 0x000fe20008000000 */
[----:B------:R-:W-:Y:S01]  /*6880*/  ISETP.GE.AND P0, PT, R19, UR5, PT ;  /* 0x0000000513007c0c */ /* 0x000fe2000bf06270 */
[----:B------:R-:W-:Y:S01]  /*6890*/  VIADD R221, R221, UR14 ;  /* 0x0000000edddd7c36 */ /* 0x000fe20008000000 */
[----:B--2---:R-:W-:Y:S04]  /*68a0*/  IADD3 R20, P3, PT, R30, R20, RZ ;  /* 0x000000141e147210 */ /* 0x004fe80007f7e0ff */
[----:B------:R-:W-:Y:S01]  /*68b0*/  LEA.HI.X.SX32 R4, R4, R31, 0x1, P3 ;  /* 0x0000001f04047211 */ /* 0x000fe200018f0eff */
[----:B------:R-:W-:Y:S04]  /*68c0*/  IMAD.MOV.U32 R26, RZ, RZ, R20 ;  /* 0x000000ffff1a7224 */ /* 0x000fe800078e0014 */
        /* <DEDUP_REMOVED lines=19> */
[----:B------:R1:W-:Y:S04]  /*6a00*/  STL.64 [R1], R26 ;  /* 0x0000001a01007387 */ /* 0x0003e80000100a00 */
[----:B------:R-:W0:Y:S02]  /*6a10*/  LDGDEPBAR ;  /* 0x00000000000079af */ /* 0x000e240000000000 */
.L_x_649:
[----:B------:R-:W-:Y:S01]  /*6a20*/  IMAD.IADD R4, R140, 0x1, R25 ;  /* 0x000000018c047824 */ /* 0x000fe200078e0219 */
[----:B------:R2:W-:Y:S01]  /*6a30*/  STS [R140+0xf000], R6 ;  /* 0x00f000068c007388 */ /* 0x0005e20000000800 */
[----:B------:R-:W-:Y:S01]  /*6a40*/  LOP3.LUT R166, R0, 0x8, RZ, 0xc0, !PT ;  /* 0x0000000800a67812 */ /* 0x000fe200078ec0ff */
[----:B------:R-:W3:Y:S02]  /*6a50*/  LDC R167, c[0x0][0x44c] ;  /* 0x00011300ffa77b82 */ /* 0x000ee40000000800 */
[----:B------:R4:W-:Y:S01]  /*6a60*/  STS [R140+0xf400], R7 ;  /* 0x00f400078c007388 */ /* 0x0009e20000000800 */
[----:B------:R-:W-:Y:S03]  /*6a70*/  LOP3.LUT R0, R166, 0x10, R227, 0xf8, !PT ;  /* 0x00000010a6007812 */ /* 0x000fe600078ef8e3 */
[----:B------:R1:W-:Y:S01]  /*6a80*/  STS [R4+0xf000], R5 ;  /* 0x00f0000504007388 */ /* 0x0003e20000000800 */
[--C-:B------:R-:W-:Y:S03]  /*6a90*/  LOP3.LUT R0, R0, 0xc0, R149.reuse, 0xf8, !PT ;  /* 0x000000c000007812 */ /* 0x100fe600078ef895 */
[----:B------:R-:W-:Y:S01]  /*6aa0*/  STS [R4+0xf400], R12 ;  /* 0x00f4000c04007388 */ /* 0x000fe20000000800 */
[----:B------:R-:W-:Y:S03]  /*6ab0*/  LOP3.LUT R0, R0, 0x18, R164, 0x78, !PT ;  /* 0x0000001800007812 */ /* 0x000fe600078e78a4 */
[----:B------:R-:W-:Y:S01]  /*6ac0*/  STS [R140+0x10000], R18 ;  /* 0x010000128c007388 */ /* 0x000fe20000000800 */
[----:B------:R-:W-:Y:S03]  /*6ad0*/  LOP3.LUT R0, R0, 0x120, R149, 0xf8, !PT ;  /* 0x0000012000007812 */ /* 0x000fe600078ef895 */
[----:B------:R-:W-:Y:S01]  /*6ae0*/  STS [R140+0x10400], R17 ;  /* 0x010400118c007388 */ /* 0x000fe20000000800 */
[----:B------:R-:W-:Y:S03]  /*6af0*/  LEA R0, R0, UR4, 0x1 ;  /* 0x0000000400007c11 */ /* 0x000fe6000f8e08ff */
[----:B------:R-:W-:Y:S01]  /*6b00*/  STS [R4+0x10000], R15 ;  /* 0x0100000f04007388 */ /* 0x000fe20000000800 */
[----:B--2---:R-:W-:Y:S01]  /*6b10*/  F2FP.BF16.F32.PACK_AB R6, R21, R22 ;  /* 0x000000161506723e */ /* 0x004fe200000010ff */
[----:B---3--:R-:W-:Y:S02]  /*6b20*/  IMAD R167, R167, UR8, RZ ;  /* 0x00000008a7a77c24 */ /* 0x008fe4000f8e02ff */
[----:B------:R-:W-:Y:S01]  /*6b30*/  STS [R4+0x10400], R16 ;  /* 0x0104001004007388 */ /* 0x000fe20000000800 */
[----:B----4-:R-:W-:Y:S03]  /*6b40*/  F2FP.BF16.F32.PACK_AB R7, R23, R24 ;  /* 0x000000181707723e */ /* 0x010fe600000010ff */
[----:B------:R-:W-:Y:S01]  /*6b50*/  STS [R141+-0x4000], R9 ;  /* 0xffc000098d007388 */ /* 0x000fe20000000800 */
[----:B-1----:R-:W-:Y:S03]  /*6b60*/  IMAD.IADD R5, R25, 0x1, R141 ;  /* 0x0000000119057824 */ /* 0x002fe600078e028d */
[----:B------:R-:W-:Y:S04]  /*6b70*/  STS [R141+-0x3c00], R8 ;  /* 0xffc400088d007388 */ /* 0x000fe80000000800 */
[----:B------:R-:W-:Y:S04]  /*6b80*/  STS [R5+-0x4000], R6 ;  /* 0xffc0000605007388 */ /* 0x000fe80000000800 */
[----:B------:R-:W-:Y:S04]  /*6b90*/  STS [R5+-0x3c00], R7 ;  /* 0xffc4000705007388 */ /* 0x000fe80000000800 */
[----:B------:R-:W-:Y:S04]  /*6ba0*/  STS [R141+-0x3000], R11 ;  /* 0xffd0000b8d007388 */ /* 0x000fe80000000800 */
[----:B------:R-:W-:Y:S04]  /*6bb0*/  STS [R141+-0x2c00], R10 ;  /* 0xffd4000a8d007388 */ /* 0x000fe80000000800 */
[----:B------:R-:W-:Y:S04]  /*6bc0*/  STS [R5+-0x3000], R14 ;  /* 0xffd0000e05007388 */ /* 0x000fe80000000800 */
[----:B------:R-:W-:Y:S01]  /*6bd0*/  STS [R5+-0x2c00], R13 ;  /* 0xffd4000d05007388 */ /* 0x000fe20000000800 */
[----:B------:R-:W-:Y:S06]  /*6be0*/  BAR.SYNC.DEFER_BLOCKING 0x0 ;  /* 0x0000000000007b1d */ /* 0x000fec0000010000 */
[----:B------:R-:W-:Y:S04]  /*6bf0*/  LDSM.16.MT88.4 R4, [R3+UR4+0x13000] ;  /* 0x013000040304783b */ /* 0x000fe80008004200 */
[----:B------:R-:W1:Y:S04]  /*6c00*/  LDSM.16.MT88.4 R8, [R0+0x6000] ;  /* 0x006000000008783b */ /* 0x000e680000004200 */
        /* <DEDUP_REMOVED lines=9> */
[-C--:B-1---5:R-:W-:Y:S03]  /*6ca0*/  HMMA.16816.F32.BF16 R36, R4, R8.reuse, R36 ;  /* 0x000000080424723c */ /* 0x0a2fe60000041824 */
        /* <DEDUP_REMOVED lines=16> */
[----:B------:R-:W3:Y:S03]  /*6db0*/  LDSM.16.MT88.4 R20, [R0+0x7800] ;  /* 0x007800000014783b */ /* 0x000ee60000004200 */
        /* <DEDUP_REMOVED lines=28> */
[----:B------:R-:W-:Y:S04]  /*6f80*/  IMAD.U32 R4, R167, -0x40, RZ ;  /* 0xffffffc0a7047824 */ /* 0x000fe800078e00ff */
[-C--:B------:R-:W-:Y:S05]  /*6f90*/  HMMA.16816.F32.BF16 R36, R132, R136.reuse, R36 ;  /* 0x000000888424723c */ /* 0x080fea0000041824 */
[C---:B------:R-:W-:Y:S03]  /*6fa0*/  LEA R6, P0, R4.reuse, R248, 0x2 ;  /* 0x000000f804067211 */ /* 0x040fe600078010ff */
[C---:B------:R-:W-:Y:S04]  /*6fb0*/  HMMA.16816.F32.BF16 R40, R140.reuse, R136, R40 ;  /* 0x000000888c28723c */ /* 0x040fe80000041828 */
[----:B------:R-:W-:Y:S01]  /*6fc0*/  LEA.HI.X.SX32 R5, R4, R249, 0x2, P0 ;  /* 0x000000f904057211 */ /* 0x000fe200000f16ff */
[----:B------:R-:W-:Y:S01]  /*6fd0*/  IMAD.MOV.U32 R248, RZ, RZ, R6 ;  /* 0x000000fffff87224 */ /* 0x000fe200078e0006 */
[----:B------:R-:W-:Y:S02]  /*6fe0*/  LOP3.LUT R4, R2, 0x1c0, RZ, 0xc0, !PT ;  /* 0x000001c002047812 */ /* 0x000fe400078ec0ff */
[-C--:B------:R-:W-:Y:S03]  /*6ff0*/  HMMA.16816.F32.BF16 R44, R140, R138.reuse, R44 ;  /* 0x0000008a8c2c723c */ /* 0x080fe6000004182c */
[----:B------:R-:W-:Y:S05]  /*7000*/  IMAD.MOV.U32 R249, RZ, RZ, R5 ;  /* 0x000000fffff97224 */ /* 0x000fea00078e0005 */
        /* <DEDUP_REMOVED lines=44> */
.L_x_650:
[----:B------:R-:W-:Y:S01]  /*72d0*/  LOP3.LUT R2, R2, 0x200, RZ, 0xc0, !PT ;  /* 0x0000020002027812 */ /* 0x000fe200078ec0ff */
[----:B------:R-:W-:Y:S01]  /*72e0*/  LDSM.16.MT88.4 R8, [R0+0x9000] ;  /* 0x009000000008783b */ /* 0x000fe20000004200 */
[----:B------:R-:W-:Y:S01]  /*72f0*/  LOP3.LUT R4, R4, 0x38, R163, 0xf8, !PT ;  /* 0x0000003804047812 */ /* 0x000fe200078ef8a3 */
[----:B------:R-:W-:Y:S01]  /*7300*/  IMAD.U32 R228, RZ, RZ, UR51 ;  /* 0x00000033ffe47e24 */ /* 0x000fe2000f8e00ff */
[----:B------:R-:W-:Y:S01]  /*7310*/  LOP3.LUT R2, R2, 0xc00, R149, 0xf8, !PT ;  /* 0x00000c0002027812 */ /* 0x000fe200078ef895 */
[----:B------:R-:W-:Y:S01]  /*7320*/  LDSM.16.MT88.4 R16, [R0+0xb000] ;  /* 0x00b000000010783b */ /* 0x000fe20000004200 */
[----:B------:R-:W-:Y:S01]  /*7330*/  PLOP3.LUT P2, PT, PT, PT, UP0, 0x80, 0x8 ;  /* 0x000000000008781c */ /* 0x000fe20003f4f008 */
[----:B------:R-:W-:Y:S01]  /*7340*/  IMAD.MOV.U32 R238, RZ, RZ, 0x4 ;  /* 0x00000004ffee7424 */ /* 0x000fe200078e00ff */
[----:B------:R-:W-:Y:S01]  /*7350*/  LOP3.LUT R2, R2, R4, R148, 0xf6, !PT ;  /* 0x0000000402027212 */ /* 0x000fe200078ef694 */
[----:B------:R-:W-:Y:S01]  /*7360*/  LDSM.16.MT88.4 R28, [R0+0xd000] ;  /* 0x00d00000001c783b */ /* 0x000fe20000004200 */
[----:B------:R-:W-:Y:S01]  /*7370*/  LEA R228, P1, R228, R248, 0x2 ;  /* 0x000000f8e4e47211 */ /* 0x000fe200078210ff */
[----:B------:R-:W-:Y:S01]  /*7380*/  @UP0 UIADD3 UR22, UP1, UPT, UR56, -0x100, URZ ;  /* 0xffffff0038160890 */ /* 0x000fe2000ff3e0ff */
[----:B------:R-:W-:Y:S01]  /*7390*/  LEA R2, R2, UR4, 0x1 ;  /* 0x0000000402027c11 */ /* 0x000fe2000f8e08ff */
[----:B------:R-:W-:Y:S01]  /*73a0*/  LDSM.16.MT88.4 R132, [R0+0x9400] ;  /* 0x009400000084783b */ /* 0x000fe20000004200 */
[----:B------:R-:W-:Y:S02]  /*73b0*/  ULOP3.LUT UR14, UR52, 0x1, URZ, 0xc0, !UPT ;  /* 0x00000001340e7892 */ /* 0x000fe4000f8ec0ff */
[----:B------:R-:W-:Y:S01]  /*73c0*/  @UP0 UIADD3.X UR21, UPT, UPT, UR57, -0x1, URZ, UP1, !UPT ;  /* 0xffffffff39150890 */ /* 0x000fe20008ffe4ff */
[----:B------:R-:W1:Y:S01]  /*73d0*/  LDSM.16.M88.4 R24, [R2+0xf000] ;  /* 0x00f000000218783b */ /* 0x000e620000000200 */
[C---:B------:R-:W-:Y:S01]  /*73e0*/  IMAD.IADD R161, R2.reuse, 0x1, R225 ;  /* 0x0000000102a17824 */ /* 0x040fe200078e02e1 */
[----:B------:R-:W-:Y:S01]  /*73f0*/  @UP0 UIADD3 UR10, UP1, UPT, UR10, -0x100, URZ ;  /* 0xffffff000a0a0890 */ /* 0x000fe2000ff3e0ff */
[C---:B------:R-:W-:Y:S01]  /*7400*/  VIADD R160, R2.reuse, 0xf040 ;  /* 0x0000f04002a07836 */ /* 0x040fe20000000000 */
[----:B------:R-:W2:Y:S02]  /*7410*/  LDL R237, [R1+0x1c] ;  /* 0x00001c0001ed7983 */ /* 0x000ea40000100800 */
[----:B------:R-:W-:Y:S02]  /*7420*/  @UP0 UIADD3.X UR11, UPT, UPT, UR11, -0x1, URZ, UP1, !UPT ;  /* 0xffffffff0b0b0890 */ /* 0x000fe40008ffe4ff */
[----:B------:R-:W3:Y:S01]  /*7430*/  LDSM.16.M88.4 R32, [R161+0xf000] ;  /* 0x00f00000a120783b */ /* 0x000ee20000000200 */
[----:B------:R-:W-:Y:S03]  /*7440*/  UISETP.NE.U32.AND UP1, UPT, UR14, 0x1, UPT ;  /* 0x000000010e00788c */ /* 0x000fe6000bf25070 */
[----:B------:R-:W4:Y:S03]  /*7450*/  LDL R236, [R1+0x18] ;  /* 0x0000180001ec7983 */ /* 0x000f260000100800 */
[----:B------:R-:W-:Y:S01]  /*7460*/  PLOP3.LUT P0, PT, PT, PT, UP1, 0x80, 0x8 ;  /* 0x000000000008781c */ /* 0x000fe20003f0f018 */
[----:B------:R-:W5:Y:S04]  /*7470*/  LDSM.16.MT88.4 R136, [R0+0xb400] ;  /* 0x00b400000088783b */ /* 0x000f680000004200 */
[----:B------:R-:W4:Y:S04]  /*7480*/  LDL R235, [R1+0x14] ;  /* 0x0000140001eb7983 */ /* 0x000f280000100800 */
[----:B------:R-:W5:Y:S04]  /*7490*/  LDSM.16.MT88.4 R140, [R0+0xd400] ;  /* 0x00d40000008c783b */ /* 0x000f680000004200 */
[----:B------:R-:W4:Y:S04]  /*74a0*/  LDL R234, [R1+0x10] ;  /* 0x0000100001ea7983 */ /* 0x000f280000100800 */
[----:B------:R-:W-:Y:S04]  /*74b0*/  LDSM.16.MT88.4 R144, [R0+0x9800] ;  /* 0x009800000090783b */ /* 0x000fe80000004200 */
[----:B------:R-:W-:Y:S01]  /*74c0*/  LDSM.16.MT88.4 R148, [R0+0xb800] ;  /* 0x00b800000094783b */ /* 0x000fe20000004200 */
[C---:B-1----:R-:W-:Y:S03]  /*74d0*/  HMMA.16816.F32.BF16 R4, R24.reuse, R8, RZ ;  /* 0x000000081804723c */ /* 0x042fe600000418ff */
[----:B------:R-:W-:Y:S04]  /*74e0*/  LDSM.16.MT88.4 R152, [R0+0x9c00] ;  /* 0x009c00000098783b */ /* 0x000fe80000004200 */
[----:B------:R-:W-:Y:S01]  /*74f0*/  LDSM.16.MT88.4 R156, [R0+0xc000] ;  /* 0x00c00000009c783b */ /* 0x000fe20000004200 */
        /* <DEDUP_REMOVED lines=9> */
[C---:B---3--:R-:W-:Y:S08]  /*7590*/  HMMA.16816.F32.BF16 R4, R32.reuse, R132, R4 ;  /* 0x000000842004723c */ /* 0x048ff00000041804 */
[C---:B------:R-:W-:Y:S01]  /*75a0*/  HMMA.16816.F32.BF16 R8, R32.reuse, R134, R8 ;  /* 0x000000862008723c */ /* 0x040fe20000041808 */
[----:B------:R-:W3:Y:S07]  /*75b0*/  LDSM.16.MT88.4 R132, [R0+0xd800] ;  /* 0x00d800000084783b */ /* 0x000eee0000004200 */
[C---:B-----5:R-:W-:Y:S08]  /*75c0*/  HMMA.16816.F32.BF16 R12, R32.reuse, R136, R12 ;  /* 0x00000088200c723c */ /* 0x060ff0000004180c */
[C---:B------:R-:W-:Y:S01]  /*75d0*/  HMMA.16816.F32.BF16 R16, R32.reuse, R138, R16 ;  /* 0x0000008a2010723c */ /* 0x040fe20000041810 */
[----:B------:R-:W5:Y:S07]  /*75e0*/  LDSM.16.M88.4 R136, [R162] ;  /* 0x00000000a288783b */ /* 0x000f6e0000000200 */
[C---:B------:R-:W-:Y:S08]  /*75f0*/  HMMA.16816.F32.BF16 R20, R32.reuse, R140, R20 ;  /* 0x0000008c2014723c */ /* 0x040ff00000041814 */
[----:B------:R-:W-:Y:S01]  /*7600*/  HMMA.16816.F32.BF16 R24, R32, R142, R24 ;  /* 0x0000008e2018723c */ /* 0x000fe20000041818 */
[----:B------:R-:W5:Y:S04]  /*7610*/  LDSM.16.MT88.4 R32, [R0+0xbc00] ;  /* 0x00bc00000020783b */ /* 0x000f680000004200 */
[----:B------:R-:W5:Y:S03]  /*7620*/  LDSM.16.MT88.4 R140, [R0+0xdc00] ;  /* 0x00dc0000008c783b */ /* 0x000f660000004200 */
[C---:B-1----:R-:W-:Y:S08]  /*7630*/  HMMA.16816.F32.BF16 R4, R28.reuse, R144, R4 ;  /* 0x000000901c04723c */ /* 0x042ff00000041804 */
[C---:B------:R-:W-:Y:S01]  /*7640*/  HMMA.16816.F32.BF16 R8, R28.reuse, R146, R8 ;  /* 0x000000921c08723c */ /* 0x040fe20000041808 */
[----:B------:R1:W-:Y:S07]  /*7650*/  LDSM.16.M88.4 R144, [R2+0x11000] ;  /* 0x011000000290783b */ /* 0x0003ee0000000200 */
[C---:B------:R-:W-:Y:S08]  /*7660*/  HMMA.16816.F32.BF16 R12, R28.reuse, R148, R12 ;  /* 0x000000941c0c723c */ /* 0x040ff0000004180c */
[C---:B------:R-:W-:Y:S01]  /*7670*/  HMMA.16816.F32.BF16 R16, R28.reuse, R150, R16 ;  /* 0x000000961c10723c */ /* 0x040fe20000041810 */
[----:B------:R-:W5:Y:S07]  /*7680*/  LDSM.16.MT88.4 R148, [R0+0xa000] ;  /* 0x00a000000094783b */ /* 0x000f6e0000004200 */
[C---:B---3--:R-:W-:Y:S01]  /*7690*/  HMMA.16816.F32.BF16 R20, R28.reuse, R132, R20 ;  /* 0x000000841c14723c */ /* 0x048fe20000041814 */
[----:B-1----:R-:W-:Y:S05]  /*76a0*/  IMAD.U32 R2, RZ, RZ, UR51 ;  /* 0x00000033ff027e24 */ /* 0x002fea000f8e00ff */
[----:B------:R-:W-:Y:S02]  /*76b0*/  LEA.HI.X.SX32 R229, R2, R249, 0x2, P1 ;  /* 0x000000f902e57211 */ /* 0x000fe400008f16ff */
[----:B------:R-:W-:Y:S01]  /*76c0*/  HMMA.16816.F32.BF16 R24, R28, R134, R24 ;  /* 0x000000861c18723c */ /* 0x000fe20000041818 */
[----:B------:R-:W1:Y:S02]  /*76d0*/  LDSM.16.MT88.4 R28, [R0+0xe000] ;  /* 0x00e00000001c783b */ /* 0x000e640000004200 */
[C---:B------:R-:W-:Y:S02]  /*76e0*/  LEA R170, P1, R167.reuse, R228, 0x5 ;  /* 0x000000e4a7aa7211 */ /* 0x040fe400078228ff */
[----:B------:R-:W-:Y:S01]  /*76f0*/  LDSM.16.MT88.4 R132, [R0+0xa400] ;  /* 0x00a400000084783b */ /* 0x000fe20000004200 */
[----:B------:R-:W-:Y:S02]  /*7700*/  @P2 SHF.R.U32.HI R2, RZ, 0x2, R227 ;  /* 0x00000002ff022819 */ /* 0x000fe400000116e3 */
[C---:B-----5:R-:W-:Y:S05]  /*7710*/  HMMA.16816.F32.BF16 R4, R136.reuse, R152, R4 ;  /* 0x000000988804723c */ /* 0x060fea0000041804 */
[C---:B------:R-:W-:Y:S02]  /*7720*/  LEA.HI.X.SX32 R171, R167.reuse, R229, 0x5, P1 ;  /* 0x000000e5a7ab7211 */ /* 0x040fe400008f2eff */
[C---:B------:R-:W-:Y:S01]  /*7730*/  LEA R168, P1, R167.reuse, R170, 0x5 ;  /* 0x000000aaa7a87211 */ /* 0x040fe200078228ff */
[C---:B------:R-:W-:Y:S03]  /*7740*/  HMMA.16816.F32.BF16 R8, R136.reuse, R154, R8 ;  /* 0x0000009a8808723c */ /* 0x040fe60000041808 */
[C---:B------:R-:W-:Y:S05]  /*7750*/  LEA.HI.X.SX32 R169, R167.reuse, R171, 0x5, P1 ;  /* 0x000000aba7a97211 */ /* 0x040fea00008f2eff */
[C---:B------:R-:W-:Y:S08]  /*7760*/  HMMA.16816.F32.BF16 R12, R136.reuse, R32, R12 ;  /* 0x00000020880c723c */ /* 0x040ff0000004180c */
[C---:B------:R-:W-:Y:S01]  /*7770*/  HMMA.16816.F32.BF16 R16, R136.reuse, R34, R16 ;  /* 0x000000228810723c */ /* 0x040fe20000041810 */
[----:B------:R-:W3:Y:S07]  /*7780*/  LDSM.16.M88.4 R32, [R161+0x11000] ;  /* 0x01100000a120783b */ /* 0x000eee0000000200 */
[C---:B------:R-:W-:Y:S08]  /*7790*/  HMMA.16816.F32.BF16 R20, R136.reuse, R140, R20 ;  /* 0x0000008c8814723c */ /* 0x040ff00000041814 */
[----:B------:R-:W-:Y:S01]  /*77a0*/  HMMA.16816.F32.BF16 R24, R136, R142, R24 ;  /* 0x0000008e8818723c */ /* 0x000fe20000041818 */
[----:B------:R-:W5:Y:S04]  /*77b0*/  LDSM.16.MT88.4 R136, [R0+0xc400] ;  /* 0x00c400000088783b */ /* 0x000f680000004200 */
        /* <DEDUP_REMOVED lines=8> */
[C---:B---3--:R-:W-:Y:S08]  /*7840*/  HMMA.16816.F32.BF16 R4, R32.reuse, R132, R4 ;  /* 0x000000842004723c */ /* 0x048ff00000041804 */
[C---:B------:R-:W-:Y:S01]  /*7850*/  HMMA.16816.F32.BF16 R8, R32.reuse, R134, R8 ;  /* 0x000000862008723c */ /* 0x040fe20000041808 */
[----:B------:R3:W2:Y:S07]  /*7860*/  LDSM.16.M88.4 R132, [R160+0x2000] ;  /* 0x00200000a084783b */ /* 0x0006ae0000000200 */
[C---:B-----5:R-:W-:Y:S08]  /*7870*/  HMMA.16816.F32.BF16 R12, R32.reuse, R136, R12 ;  /* 0x00000088200c723c */ /* 0x060ff0000004180c */
[C---:B------:R-:W-:Y:S01]  /*7880*/  HMMA.16816.F32.BF16 R16, R32.reuse, R138, R16 ;  /* 0x0000008a2010723c */ /* 0x040fe20000041810 */
[----:B------:R-:W5:Y:S02]  /*7890*/  LDSM.16.MT88.4 R136, [R0+0xc800] ;  /* 0x00c800000088783b */ /* 0x000f640000004200 */
[C---:B---3--:R-:W-:Y:S05]  /*78a0*/  LEA R160, P1, R167.reuse, R168, 0x5 ;  /* 0x000000a8a7a07211 */ /* 0x048fea00078228ff */
        /* <DEDUP_REMOVED lines=8> */
[C---:B--2---:R-:W-:Y:S05]  /*7930*/  HMMA.16816.F32.BF16 R4, R132.reuse, R140, R4 ;  /* 0x0000008c8404723c */ /* 0x044fea0000041804 */
[C---:B------:R-:W-:Y:S02]  /*7940*/  LEA.HI.X.SX32 R157, R167.reuse, R159, 0x5, P1 ;  /* 0x0000009fa79d7211 */ /* 0x040fe400008f2eff */
[C---:B------:R-:W-:Y:S01]  /*7950*/  LEA R230, P1, R167.reuse, R156, 0x5 ;  /* 0x0000009ca7e67211 */ /* 0x040fe200078228ff */
[C---:B------:R-:W-:Y:S01]  /*7960*/  HMMA.16816.F32.BF16 R8, R132.reuse, R142, R8 ;  /* 0x0000008e8408723c */ /* 0x040fe20000041808 */
[----:B------:R-:W2:Y:S02]  /*7970*/  LDSM.16.MT88.4 R140, [R0+0xac00] ;  /* 0x00ac0000008c783b */ /* 0x000ea40000004200 */
[C---:B------:R-:W-:Y:S05]  /*7980*/  LEA.HI.X.SX32 R231, R167.reuse, R157, 0x5, P1 ;  /* 0x0000009da7e77211 */ /* 0x040fea00008f2eff */
[C---:B-----5:R-:W-:Y:S03]  /*7990*/  HMMA.16816.F32.BF16 R12, R132.reuse, R136, R12 ;  /* 0x00000088840c723c */ /* 0x060fe6000004180c */
        /* <DEDUP_REMOVED lines=9> */
[----:B------:R1:W5:Y:S02]  /*7a30*/  LDSM.16.MT88.4 R28, [R0+0xec00] ;  /* 0x00ec0000001c783b */ /* 0x0003640000004200 */
[C---:B------:R-:W-:Y:S04]  /*7a40*/  LEA R148, P1, R167.reuse, R150, 0x5 ;  /* 0x00000096a7947211 */ /* 0x040fe800078228ff */
[C---:B------:R-:W-:Y:S01]  /*7a50*/  LEA.HI.X.SX32 R149, R167.reuse, R151, 0x5, P1 ;  /* 0x00000097a7957211 */ /* 0x040fe200008f2eff */
[C---:B--2---:R-:W-:Y:S05]  /*7a60*/  HMMA.16816.F32.BF16 R4, R32.reuse, R140, R4 ;  /* 0x0000008c2004723c */ /* 0x044fea0000041804 */
[C---:B------:R-:W-:Y:S03]  /*7a70*/  LEA R146, P1, R167.reuse, R148, 0x5 ;  /* 0x00000094a7927211 */ /* 0x040fe600078228ff */
[C---:B------:R-:W-:Y:S03]  /*7a80*/  HMMA.16816.F32.BF16 R8, R32.reuse, R142, R8 ;  /* 0x0000008e2008723c */ /* 0x040fe60000041808 */
[C---:B------:R-:W-:Y:S02]  /*7a90*/  LEA.HI.X.SX32 R147, R167.reuse, R149, 0x5, P1 ;  /* 0x00000095a7937211 */ /* 0x040fe400008f2eff */
[----:B------:R-:W-:Y:S03]  /*7aa0*/  LEA R144, P1, R167, R146, 0x5 ;  /* 0x00000092a7907211 */ /* 0x000fe600078228ff */
[C---:B---3--:R-:W-:Y:S03]  /*7ab0*/  HMMA.16816.F32.BF16 R12, R32.reuse, R136, R12 ;  /* 0x00000088200c723c */ /* 0x048fe6000004180c */
[----:B-1----:R-:W-:Y:S02]  /*7ac0*/  @P2 LOP3.LUT R0, R223, 0x10, RZ, 0xc0, !PT ;  /* 0x00000010df002812 */ /* 0x002fe400078ec0ff */
        /* <DEDUP_REMOVED lines=9> */
[C---:B-----5:R-:W-:Y:S01]  /*7b60*/  HMMA.16816.F32.BF16 R20, R32.reuse, R28, R20 ;  /* 0x0000001c2014723c */ /* 0x060fe20000041814 */
[----:B------:R-:W2:Y:S01]  /*7b70*/  @P2 LDG.E R237, desc[UR38][R132.64+-0x100] ;  /* 0xffff002684ed2981 */ /* 0x000ea2000c1e1900 */
[----:B------:R-:W-:Y:S01]  /*7b80*/  UIADD3 UR52, UPT, UPT, UR52, -0x1, URZ ;  /* 0xffffffff34347890 */ /* 0x000fe2000fffe0ff */
[C---:B------:R-:W-:Y:S02]  /*7b90*/  IMAD.WIDE R142, R167.reuse, -0xc0, R154 ;  /* 0xffffff40a78e7825 */ /* 0x040fe400078e029a */
[----:B----4-:R-:W3:Y:S02]  /*7ba0*/  @P2 LDG.E R236, desc[UR38][R132.64+-0xe0] ;  /* 0xffff202684ec2981 */ /* 0x010ee4000c1e1900 */
[C---:B------:R-:W-:Y:S01]  /*7bb0*/  VIADD R0, R220.reuse, 0xffffd000 ;  /* 0xffffd000dc007836 */ /* 0x040fe20000000000 */
[----:B------:R-:W-:Y:S01]  /*7bc0*/  HMMA.16816.F32.BF16 R24, R32, R30, R24 ;  /* 0x0000001e2018723c */ /* 0x000fe20000041818 */
[----:B------:R-:W4:Y:S02]  /*7bd0*/  @P2 LDG.E R235, desc[UR38][R132.64+-0x80] ;  /* 0xffff802684eb2981 */ /* 0x000f24000c1e1900 */
[C---:B------:R-:W-:Y:S01]  /*7be0*/  LEA R140, P1, R167.reuse, R142, 0x5 ;  /* 0x0000008ea78c7211 */ /* 0x040fe200078228ff */
        /* <DEDUP_REMOVED lines=16> */
[C---:B-1----:R-:W-:Y:S03]  /*7cf0*/  LEA R4, P1, R167.reuse, R28, 0x5 ;  /* 0x0000001ca7047211 */ /* 0x042fe600078228ff */
[----:B------:R-:W-:Y:S01]  /*7d00*/  REDG.E.ADD.F32.FTZ.RN.STRONG.GPU desc[UR38][R230.64], R11 ;  /* 0x0000000be60079a6 */ /* 0x000fe2000c12f326 */
[C---:B------:R-:W-:Y:S03]  /*7d10*/  LEA.HI.X.SX32 R5, R167.reuse, R29, 0x5, P1 ;  /* 0x0000001da7057211 */ /* 0x040fe600008f2eff */
        /* <DEDUP_REMOVED lines=22> */
[----:B------:R-:W1:Y:S04]  /*7e80*/  LDSM.16.MT88.4 R28, [R220+0x2000] ;  /* 0x00200000dc1c783b */ /* 0x000e680000004200 */
[----:B------:R-:W-:Y:S04]  /*7e90*/  LDSM.16.MT88.4 R32, [R3+UR4+0xf800] ;  /* 0x00f800040320783b */ /* 0x000fe80008004200 */
[----:B------:R-:W1:Y:S04]  /*7ea0*/  LDSM.16.MT88.4 R20, [R220+0x400] ;  /* 0x00040000dc14783b */ /* 0x000e680000004200 */
[----:B------:R-:W1:Y:S04]  /*7eb0*/  LDSM.16.MT88.4 R132, [R3+UR4+0x11800] ;  /* 0x011800040384783b */ /* 0x000e680008004200 */
        /* <DEDUP_REMOVED lines=19> */
[----:B------:R-:W5:Y:S04]  /*7ff0*/  LDSM.16.MT88.4 R4, [R3+UR4+0x10000] ;  /* 0x010000040304783b */ /* 0x000f680008004200 */
[----:B------:R-:W-:Y:S03]  /*8000*/  LDSM.16.MT88.4 R28, [R220+0x2800] ;  /* 0x00280000dc1c783b */ /* 0x000fe60000004200 */
[-C--:B------:R-:W-:Y:S08]  /*8010*/  HMMA.16816.F32.BF16 R84, R32, R20.reuse, R84 ;  /* 0x000000142054723c */ /* 0x080ff00000041854 */
[C---:B------:R-:W-:Y:S08]  /*8020*/  HMMA.16816.F32.BF16 R88, R132.reuse, R20, R88 ;  /* 0x000000148458723c */ /* 0x040ff00000041858 */
[-C--:B------:R-:W-:Y:S08]  /*8030*/  HMMA.16816.F32.BF16 R92, R132, R22.reuse, R92 ;  /* 0x00000016845c723c */ /* 0x080ff0000004185c */
[C---:B------:R-:W-:Y:S01]  /*8040*/  HMMA.16816.F32.BF16 R96, R32.reuse, R22, R96 ;  /* 0x000000162060723c */ /* 0x040fe20000041860 */
[----:B------:R-:W5:Y:S07]  /*8050*/  LDSM.16.MT88.4 R20, [R220+0x1800] ;  /* 0x00180000dc14783b */ /* 0x000f6e0000004200 */
[-C--:B--2---:R-:W-:Y:S08]  /*8060*/  HMMA.16816.F32.BF16 R100, R32, R24.reuse, R100 ;  /* 0x000000182064723c */ /* 0x084ff00000041864 */
[C---:B------:R-:W-:Y:S08]  /*8070*/  HMMA.16816.F32.BF16 R104, R132.reuse, R24, R104 ;  /* 0x000000188468723c */ /* 0x040ff00000041868 */
[-C--:B------:R-:W-:Y:S01]  /*8080*/  HMMA.16816.F32.BF16 R108, R132, R26.reuse, R108 ;  /* 0x0000001a846c723c */ /* 0x080fe2000004186c */
[----:B------:R-:W-:Y:S04]  /*8090*/  @P2 STL [R1+0x1c], R237 ;  /* 0x00001ced01002387 */ /* 0x000fe80000100800 */
[----:B---3--:R-:W-:Y:S03]  /*80a0*/  @P2 STL [R1+0x18], R236 ;  /* 0x000018ec01002387 */ /* 0x008fe60000100800 */
[C---:B------:R-:W-:Y:S01]  /*80b0*/  HMMA.16816.F32.BF16 R112, R32.reuse, R26, R112 ;  /* 0x0000001a2070723c */ /* 0x040fe20000041870 */
[----:B------:R-:W2:Y:S04]  /*80c0*/  LDSM.16.MT88.4 R24, [R3+UR4+0x10800] ;  /* 0x010800040318783b */ /* 0x000ea80008004200 */
[----:B----4-:R-:W-:Y:S03]  /*80d0*/  @P2 STL [R1+0x14], R235 ;  /* 0x000014eb01002387 */ /* 0x010fe60000100800 */
[-C--:B-1----:R-:W-:Y:S01]  /*80e0*/  HMMA.16816.F32.BF16 R116, R32, R8.reuse, R116 ;  /* 0x000000082074723c */ /* 0x082fe20000041874 */
[----:B-----5:R-:W-:Y:S07]  /*80f0*/  @P2 STL [R1+0x10], R234 ;  /* 0x000010ea01002387 */ /* 0x020fee0000100800 */
[C---:B------:R-:W-:Y:S08]  /*8100*/  HMMA.16816.F32.BF16 R120, R132.reuse, R8, R120 ;  /* 0x000000088478723c */ /* 0x040ff00000041878 */
[-C--:B------:R-:W-:Y:S01]  /*8110*/  HMMA.16816.F32.BF16 R124, R132, R10.reuse, R124 ;  /* 0x0000000a847c723c */ /* 0x080fe2000004187c */
[----:B------:R1:W3:Y:S07]  /*8120*/  LDSM.16.MT88.4 R132, [R220+0x1c00] ;  /* 0x001c0000dc84783b */ /* 0x0002ee0000004200 */
[----:B------:R-:W-:Y:S08]  /*8130*/  HMMA.16816.F32.BF16 R128, R32, R10, R128 ;  /* 0x0000000a2080723c */ /* 0x000ff00000041880 */
[-C--:B------:R-:W-:Y:S08]  /*8140*/  HMMA.16816.F32.BF16 R84, R4, R12.reuse, R84 ;  /* 0x0000000c0454723c */ /* 0x080ff00000041854 */
[C---:B------:R-:W-:Y:S04]  /*8150*/  HMMA.16816.F32.BF16 R88, R16.reuse, R12, R88 ;  /* 0x0000000c1058723c */ /* 0x040fe80000041858 */
[----:B-1----:R-:W-:Y:S04]  /*8160*/  IMAD.MOV.U32 R220, RZ, RZ, R0 ;  /* 0x000000ffffdc7224 */ /* 0x002fe800078e0000 */
        /* <DEDUP_REMOVED lines=34> */
[----:B------:R-:W-:Y:S02]  /*8390*/  F2FP.BF16.F32.PACK_AB R36, R37, R36 ;  /* 0x000000242524723e */ /* 0x000fe400000010ff */
[----:B------:R-:W-:Y:S02]  /*83a0*/  LOP3.LUT R0, R2, R0, R166, 0xf6, !PT ;  /* 0x0000000002007212 */ /* 0x000fe400078ef6a6 */
[----:B------:R-:W-:Y:S01]  /*83b0*/  LOP3.LUT R2, R164, 0x40, RZ, 0xc0, !PT ;  /* 0x00000040a4027812 */ /* 0x000fe200078ec0ff */
        /* <DEDUP_REMOVED lines=161> */
.L_x_652:
[----:B-1----:R-:W-:Y:S01]  /*8dd0*/  LOP3.LUT R0, R227, 0x18, RZ, 0xc0, !PT ;  /* 0x00000018e3007812 */ /* 0x002fe200078ec0ff */
[----:B------:R-:W-:Y:S06]  /*8de0*/  BRA.U UP1, `(.L_x_653) ;  /* 0x00000001012c7547 */ /* 0x000fec000b800000 */
        /* <DEDUP_REMOVED lines=11> */
.L_x_653:
[----:B------:R-:W1:Y:S01]  /*8ea0*/  LDCU.64 UR8, c[0x0][0x5c8] ;  /* 0x0000b900ff0877ac */ /* 0x000e620008000a00 */
[----:B------:R-:W-:-:S04]  /*8eb0*/  UIADD3 UR5, UPT, UPT, UR40, UR44, URZ ;  /* 0x0000002c28057290 */ /* 0x000fc8000fffe0ff */
[----:B-1----:R-:W-:Y:S02]  /*8ec0*/  UIMAD.WIDE.U32 UR20, UR5, UR8, URZ ;  /* 0x00000008051472a5 */ /* 0x002fe4000f8e00ff */
[----:B------:R-:W-:-:S04]  /*8ed0*/  UIMAD UR5, UR5, UR9, URZ ;  /* 0x00000009050572a4 */ /* 0x000fc8000f8e02ff */
[----:B------:R-:W-:-:S06]  /*8ee0*/  UIADD3 UR5, UPT, UPT, UR21, UR5, URZ ;  /* 0x0000000515057290 */ /* 0x000fcc000fffe0ff */
[----:B------:R-:W-:-:S07]  /*8ef0*/  MOV R23, UR5 ;  /* 0x0000000500177c02 */ /* 0x000fce0008000f00 */
.L_x_654:
[----:B------:R-:W-:Y:S01]  /*8f00*/  BAR.SYNC.DEFER_BLOCKING 0x0 ;  /* 0x0000000000007b1d */ /* 0x000fe20000010000 */
[----:B------:R-:W-:Y:S01]  /*8f10*/  LOP3.LUT R0, R0, 0xd8, R163, 0x78, !PT ;  /* 0x000000d800007812 */ /* 0x000fe200078e78a3 */
[----:B------:R-:W-:Y:S01]  /*8f20*/  USHF.L.U32 UR5, UR41, 0x7, URZ ;  /* 0x0000000729057899 */ /* 0x000fe200080006ff */
[----:B------:R-:W-:Y:S01]  /*8f30*/  SHF.R.U32.HI R227, RZ, 0x2, R227 ;  /* 0x00000002ffe37819 */ /* 0x000fe200000116e3 */
[----:B------:R-:W-:Y:S01]  /*8f40*/  IMAD.U32 R56, RZ, RZ, UR8 ;  /* 0x00000008ff387e24 */ /* 0x000fe2000f8e00ff */
[----:B------:R-:W-:Y:S01]  /*8f50*/  LOP3.LUT R0, R0, 0x1f20, R163, 0xf8, !PT ;  /* 0x00001f2000007812 */ /* 0x000fe200078ef8a3 */
[----:B------:R-:W-:Y:S02]  /*8f60*/  UIMAD.WIDE.U32 UR22, UR5, UR10, URZ ;  /* 0x0000000a051672a5 */ /* 0x000fe4000f8e00ff */
[----:B------:R-:W1:Y:S01]  /*8f70*/  LDC.64 R8, c[0x0][0x5d8] ;  /* 0x00017600ff087b82 */ /* 0x000e620000000a00 */
[----:B------:R-:W-:Y:S01]  /*8f80*/  USHF.R.S32.HI UR16, URZ, 0x1f, UR5 ;  /* 0x0000001fff107899 */ /* 0x000fe20008011405 */
[----:B------:R-:W-:Y:S01]  /*8f90*/  LEA R0, R0, UR4, 0x1 ;  /* 0x0000000400007c11 */ /* 0x000fe2000f8e08ff */
[----:B------:R-:W-:Y:S02]  /*8fa0*/  BSSY.RECONVERGENT B0, `(.L_x_655) ;  /* 0x0000030000007945 */ /* 0x000fe40003800200 */
[----:B------:R-:W-:Y:S01]  /*8fb0*/  UIMAD UR14, UR16, UR10, URZ ;  /* 0x0000000a100e72a4 */ /* 0x000fe2000f8e02ff */
[----:B------:R-:W-:-:S02]  /*8fc0*/  IMAD.U32 R2, RZ, RZ, UR22 ;  /* 0x00000016ff027e24 */ /* 0x000fc4000f8e00ff */
[----:B------:R-:W2:Y:S01]  /*8fd0*/  LDC.64 R58, c[0x0][0x5e0] ;  /* 0x00017800ff3a7b82 */ /* 0x000ea20000000a00 */
[----:B------:R-:W-:Y:S01]  /*8fe0*/  UIMAD UR14, UR5, UR11, UR14 ;  /* 0x0000000b050e72a4 */ /* 0x000fe2000f8e020e */
[----:B------:R-:W-:Y:S01]  /*8ff0*/  IMAD.U32 R3, RZ, RZ, UR23 ;  /* 0x00000017ff037e24 */ /* 0x000fe2000f8e00ff */
[----:B------:R-:W-:Y:S02]  /*9000*/  LOP3.LUT R4, R2, 0x18, R163, 0xf8, !PT ;  /* 0x0000001802047812 */ /* 0x000fe400078ef8a3 */
[----:B------:R-:W-:Y:S02]  /*9010*/  LOP3.LUT R163, R163, 0x18, RZ, 0xc0, !PT ;  /* 0x00000018a3a37812 */ /* 0x000fe400078ec0ff */
[----:B------:R-:W-:Y:S01]  /*9020*/  IADD3 R2, P0, PT, R4, UR18, RZ ;  /* 0x0000001204027c10 */ /* 0x000fe2000ff1e0ff */
[----:B------:R-:W-:Y:S01]  /*9030*/  IMAD.U32 R4, RZ, RZ, UR14 ;  /* 0x0000000eff047e24 */ /* 0x000fe2000f8e00ff */
[----:B------:R3:W4:Y:S01]  /*9040*/  LDS.128 R28, [R0+0xa000] ;  /* 0x00a00000001c7984 */ /* 0x0007220000000c00 */
[----:B------:R-:W-:Y:S01]  /*9050*/  USHF.L.U32 UR14, UR41, 0x7, URZ ;  /* 0x00000007290e7899 */ /* 0x000fe200080006ff */
[----:B------:R-:W-:-:S02]  /*9060*/  LOP3.LUT R60, R163, 0x20, RZ, 0xfc, !PT ;  /* 0x00000020a33c7812 */ /* 0x000fc400078efcff */
[----:B------:R3:W2:Y:S01]  /*9070*/  LDS.128 R24, [R0+0xc000] ;  /* 0x00c0000000187984 */ /* 0x0006a20000000c00 */
[----:B------:R-:W-:Y:S01]  /*9080*/  UIADD3 UR37, UPT, UPT, -UR14, UR37, URZ ;  /* 0x000000250e257290 */ /* 0x000fe2000fffe1ff */
[----:B------:R-:W-:Y:S01]  /*9090*/  IADD3.X R3, PT, PT, R3, UR17, R4, P0, !PT ;  /* 0x0000001103037c10 */ /* 0x000fe200087fe404 */
[C---:B------:R-:W-:Y:S01]  /*90a0*/  VIADD R4, R227.reuse, 0x40 ;  /* 0x00000040e3047836 */ /* 0x040fe20000000000 */
[----:B------:R3:W2:Y:S01]  /*90b0*/  LDS.128 R40, [R0+0xf000] ;  /* 0x00f0000000287984 */ /* 0x0006a20000000c00 */
[C---:B------:R-:W-:Y:S02]  /*90c0*/  IADD3 R21, P0, PT, R227.reuse, 0x40, RZ ;  /* 0x00000040e3157810 */ /* 0x040fe40007f1e0ff */
[----:B------:R-:W-:Y:S01]  /*90d0*/  ISETP.GE.AND P3, PT, R227, UR37, PT ;  /* 0x00000025e3007c0c */ /* 0x000fe2000bf66270 */
[----:B------:R3:W2:Y:S01]  /*90e0*/  LDS.128 R52, [R0+0x10000] ;  /* 0x0100000000347984 */ /* 0x0006a20000000c00 */
[----:B-1----:R-:W-:Y:S01]  /*90f0*/  IMAD.WIDE.U32 R6, R8, UR25, R2 ;  /* 0x0000001908067c25 */ /* 0x002fe2000f8e0002 */
[----:B------:R-:W-:-:S02]  /*9100*/  ISETP.GE.AND P5, PT, R4, UR37, PT ;  /* 0x0000002504007c0c */ /* 0x000fc4000bfa6270 */
[----:B------:R3:W1:Y:S01]  /*9110*/  LDS.128 R36, [R0+0x11000] ;  /* 0x0110000000247984 */ /* 0x0006620000000c00 */
[----:B------:R-:W-:Y:S01]  /*9120*/  IMAD R20, R9, UR25, R7 ;  /* 0x0000001909147c24 */ /* 0x000fe2000f8e0207 */
[----:B------:R-:W-:Y:S01]  /*9130*/  LOP3.LUT R57, R163, 0x40, RZ, 0xfc, !PT ;  /* 0x00000040a3397812 */ /* 0x000fe200078efcff */
[----:B------:R-:W-:Y:S01]  /*9140*/  IMAD.X R22, RZ, RZ, RZ, P0 ;  /* 0x000000ffff167224 */ /* 0x000fe200000e06ff */
[----:B------:R3:W1:Y:S04]  /*9150*/  LDS.128 R48, [R0+0x12000] ;  /* 0x0120000000307984 */ /* 0x0006680000000c00 */
[----:B------:R3:W1:Y:S04]  /*9160*/  LDS.128 R32, [R0+0x13000] ;  /* 0x0130000000207984 */ /* 0x0006680000000c00 */
[----:B------:R3:W1:Y:S01]  /*9170*/  LDS.128 R44, [R0+0x14000] ;  /* 0x01400000002c7984 */ /* 0x0006620000000c00 */
[----:B----4-:R-:W-:Y:S05]  /*9180*/  @P3 BRA `(.L_x_656) ;  /* 0x0000000000443947 */ /* 0x010fea0003800000 */
[----:B------:R-:W4:Y:S01]  /*9190*/  LDCU UR17, c[0x0][0x440] ;  /* 0x00008800ff1177ac */ /* 0x000f220008000800 */
[----:B------:R-:W5:Y:S01]  /*91a0*/  LDS.128 R16, [R0+0xb000] ;  /* 0x00b0000000107984 */ /* 0x000f620000000c00 */
[----:B------:R-:W-:Y:S01]  /*91b0*/  IMAD.MOV.U32 R2, RZ, RZ, R6 ;  /* 0x000000ffff027224 */ /* 0x000fe200078e0006 */
[----:B------:R-:W2:Y:S02]  /*91c0*/  LDCU.64 UR14, c[0x0][0x560] ;  /* 0x0000ac00ff0e77ac */ /* 0x000ea40008000a00 */
[----:B------:R-:W3:Y:S01]  /*91d0*/  LDS.128 R12, [R0+0xd000] ;  /* 0x00d00000000c7984 */ /* 0x000ee20000000c00 */
[----:B------:R-:W-:Y:S02]  /*91e0*/  IMAD.MOV.U32 R3, RZ, RZ, R20 ;  /* 0x000000ffff037224 */ /* 0x000fe400078e0014 */
[----:B------:R-:W-:-:S04]  /*91f0*/  IMAD.WIDE.U32 R4, R227, UR10, R2 ;  /* 0x0000000ae3047c25 */ /* 0x000fc8000f8e0002 */
[----:B------:R-:W-:Y:S01]  /*9200*/  IMAD R3, R227, UR11, R5 ;  /* 0x0000000be3037c24 */ /* 0x000fe2000f8e0205 */
[----:B----4-:R-:W-:Y:S02]  /*9210*/  ISETP.GE.AND P2, PT, R163, UR17, PT ;  /* 0x00000011a3007c0c */ /* 0x010fe4000bf46270 */
[----:B------:R-:W-:Y:S02]  /*9220*/  ISETP.GE.AND P1, PT, R60, UR17, PT ;  /* 0x000000113c007c0c */ /* 0x000fe4000bf26270 */
[----:B------:R-:W-:Y:S02]  /*9230*/  ISETP.GE.AND P0, PT, R57, UR17, PT ;  /* 0x0000001139007c0c */ /* 0x000fe4000bf06270 */
[----:B--2---:R-:W-:-:S04]  /*9240*/  LEA R2, P4, R4, UR14, 0x1 ;  /* 0x0000000e04027c11 */ /* 0x004fc8000f8808ff */
[----:B------:R-:W-:-:S03]  /*9250*/  LEA.HI.X R3, R4, UR15, R3, 0x1, P4 ;  /* 0x0000000f04037c11 */ /* 0x000fc6000a0f0c03 */
[----:B------:R-:W2:Y:S04]  /*9260*/  @!P2 LDS.128 R8, [R0+0x9000] ;  /* 0x009000000008a984 */ /* 0x000ea80000000c00 */
[----:B-----5:R4:W-:Y:S04]  /*9270*/  @!P1 STG.E.128 desc[UR38][R2.64+0x40], R16 ;  /* 0x0000401002009986 */ /* 0x0209e8000c101d26 */
[----:B---3--:R4:W-:Y:S04]  /*9280*/  @!P0 STG.E.128 desc[UR38][R2.64+0x80], R12 ;  /* 0x0000800c02008986 */ /* 0x0089e8000c101d26 */
[----:B--2---:R4:W-:Y:S02]  /*9290*/  @!P2 STG.E.128 desc[UR38][R2.64], R8 ;  /* 0x000000080200a986 */ /* 0x0049e4000c101d26 */
.L_x_656:
[----:B------:R-:W-:Y:S05]  /*92a0*/  BSYNC.RECONVERGENT B0 ;  /* 0x0000000000007941 */ /* 0x000fea0003800200 */
.L_x_655:
[----:B----4-:R4:W1:Y:S01]  /*92b0*/  LDS.128 R8, [R0+0xe000] ;  /* 0x00e0000000087984 */ /* 0x0108620000000c00 */
[----:B------:R-:W-:Y:S04]  /*92c0*/  BSSY.RECONVERGENT B0, `(.L_x_657) ;  /* 0x0000012000007945 */ /* 0x000fe80003800200 */
[----:B------:R-:W-:Y:S05]  /*92d0*/  @P5 BRA `(.L_x_658) ;  /* 0x0000000000405947 */ /* 0x000fea0003800000 */
[----:B------:R-:W5:Y:S01]  /*92e0*/  LDCU UR17, c[0x0][0x440] ;  /* 0x00008800ff1177ac */ /* 0x000f620008000800 */
[----:B------:R-:W-:Y:S01]  /*92f0*/  MOV R3, R20 ;  /* 0x0000001400037202 */ /* 0x000fe20000000f00 */
[----:B---34-:R-:W-:Y:S01]  /*9300*/  IMAD R0, R22, UR10, RZ ;  /* 0x0000000a16007c24 */ /* 0x018fe2000f8e02ff */
[----:B------:R-:W3:Y:S01]  /*9310*/  LDCU.64 UR14, c[0x0][0x560] ;  /* 0x0000ac00ff0e77ac */ /* 0x000ee20008000a00 */
[----:B------:R-:W-:Y:S02]  /*9320*/  IMAD.MOV.U32 R2, RZ, RZ, R6 ;  /* 0x000000ffff027224 */ /* 0x000fe400078e0006 */
[C---:B------:R-:W-:Y:S02]  /*9330*/  IMAD R0, R21.reuse, UR11, R0 ;  /* 0x0000000b15007c24 */ /* 0x040fe4000f8e0200 */
[----:B------:R-:W-:-:S04]  /*9340*/  IMAD.WIDE.U32 R4, R21, UR10, R2 ;  /* 0x0000000a15047c25 */ /* 0x000fc8000f8e0002 */
[----:B------:R-:W-:Y:S01]  /*9350*/  IMAD.IADD R0, R0, 0x1, R5 ;  /* 0x0000000100007824 */ /* 0x000fe200078e0205 */
[----:B-----5:R-:W-:Y:S02]  /*9360*/  ISETP.GE.AND P2, PT, R163, UR17, PT ;  /* 0x00000011a3007c0c */ /* 0x020fe4000bf46270 */
[----:B------:R-:W-:Y:S02]  /*9370*/  ISETP.GE.AND P1, PT, R60, UR17, PT ;  /* 0x000000113c007c0c */ /* 0x000fe4000bf26270 */
[----:B------:R-:W-:Y:S02]  /*9380*/  ISETP.GE.AND P0, PT, R57, UR17, PT ;  /* 0x0000001139007c0c */ /* 0x000fe4000bf06270 */
[----:B---3--:R-:W-:-:S04]  /*9390*/  LEA R2, P4, R4, UR14, 0x1 ;  /* 0x0000000e04027c11 */ /* 0x008fc8000f8808ff */
[----:B------:R-:W-:-:S05]  /*93a0*/  LEA.HI.X R3, R4, UR15, R0, 0x1, P4 ;  /* 0x0000000f04037c11 */ /* 0x000fca000a0f0c00 */
[----:B------:R3:W-:Y:S04]  /*93b0*/  @!P2 STG.E.128 desc[UR38][R2.64], R28 ;  /* 0x0000001c0200a986 */ /* 0x0007e8000c101d26 */
[----:B--2---:R3:W-:Y:S04]  /*93c0*/  @!P1 STG.E.128 desc[UR38][R2.64+0x40], R24 ;  /* 0x0000401802009986 */ /* 0x0047e8000c101d26 */
[----:B-1----:R3:W-:Y:S02]  /*93d0*/  @!P0 STG.E.128 desc[UR38][R2.64+0x80], R8 ;  /* 0x0000800802008986 */ /* 0x0027e4000c101d26 */
.L_x_658:
[----:B------:R-:W-:Y:S05]  /*93e0*/  BSYNC.RECONVERGENT B0 ;  /* 0x0000000000007941 */ /* 0x000fea0003800200 */
.L_x_657:
[----:B---3--:R-:W-:Y:S01]  /*93f0*/  MOV R2, R163 ;  /* 0x000000a300027202 */ /* 0x008fe20000000f00 */
        /* <DEDUP_REMOVED lines=8> */
[----:B----4-:R-:W-:Y:S01]  /*9480*/  IMAD R0, R59, UR25, R5 ;  /* 0x000000193b007c24 */ /* 0x010fe2000f8e0205 */
        /* <DEDUP_REMOVED lines=15> */
.L_x_660:
[----:B------:R-:W-:Y:S05]  /*9580*/  BSYNC.RECONVERGENT B0 ;  /* 0x0000000000007941 */ /* 0x000fea0003800200 */
.L_x_659:
        /* <DEDUP_REMOVED lines=17> */
.L_x_624:
[----:B------:R-:W-:Y:S05]  /*96a0*/  BSYNC.RECONVERGENT B1 ;  /* 0x0000000000017941 */ /* 0x000fea0003800200 */
.L_x_602:
        /* <DEDUP_REMOVED lines=11> */
.L_x_662:
        /* <DEDUP_REMOVED lines=10> */
.L_x_1721:


//--------------------- .text._ZN5flash44flash_bwd_dq_dk_dv_loop_seqk_parallel_kernelI23Flash_bwd_kernel_traitsILi96ELi64ELi128ELi8ELi2ELi4ELi4ELb1ELb0EN7cutlass10bfloat16_tE19Flash_kernel_traitsILi96ELi64ELi128ELi8ES3_EELb1ELb0ELb0ELb0ELb1ELb1ELb0EEEvNS_16Flash_bwd_paramsE --------------------------
	.section	.text._ZN5flash44flash_bwd_dq_dk_dv_loop_seqk_parallel_kernelI23Flash_bwd_kernel_traitsILi96ELi64ELi128ELi8ELi2ELi4ELi4ELb1ELb0EN7cutlass10bfloat16_tE19Flash_kernel_traitsILi96ELi64ELi128ELi8ES3_EELb1ELb0ELb0ELb0ELb1ELb1ELb0EEEvNS_16Flash_bwd_paramsE,"ax",@progbits
	.align	128
        .global         _ZN5flash44flash_bwd_dq_dk_dv_loop_seqk_parallel_kernelI23Flash_bwd_kernel_traitsILi96ELi64ELi128ELi8ELi2ELi4ELi4ELb1ELb0EN7cutlass10bfloat16_tE19Flash_kernel_traitsILi96ELi64ELi128ELi8ES3_EELb1ELb0ELb0ELb0ELb1ELb1ELb0EEEvNS_16Flash_bwd_paramsE
        .type           _ZN5flash44flash_bwd_dq_dk_dv_loop_seqk_parallel_kernelI23Flash_bwd_kernel_traitsILi96ELi64ELi128ELi8ELi2ELi4ELi4ELb1ELb0EN7cutlass10bfloat16_tE19Flash_kernel_traitsILi96ELi64ELi128ELi8ES3_EELb1ELb0ELb0ELb0ELb1ELb1ELb0EEEvNS_16Flash_bwd_paramsE,@function
        .size           _ZN5flash44flash_bwd_dq_dk_dv_loop_seqk_parallel_kernelI23Flash_bwd_kernel_traitsILi96ELi64ELi128ELi8ELi2ELi4ELi4ELb1ELb0EN7cutlass10bfloat16_tE19Flash_kernel_traitsILi96ELi64ELi128ELi8ES3_EELb1ELb0ELb0ELb0ELb1ELb1ELb0EEEvNS_16Flash_bwd_paramsE,(.L_x_1722 - _ZN5flash44flash_bwd_dq_dk_dv_loop_seqk_parallel_kernelI23Flash_bwd_kernel_traitsILi96ELi64ELi128ELi8ELi2ELi4ELi4ELb1ELb0EN7cutlass10bfloat16_tE19Flash_kernel_traitsILi96ELi64ELi128ELi8ES3_EELb1ELb0ELb0ELb0ELb1ELb1ELb0EEEvNS_16Flash_bwd_paramsE)
        .other          _ZN5flash44flash_bwd_dq_dk_dv_loop_seqk_parallel_kernelI23Flash_bwd_kernel_traitsILi96ELi64ELi128ELi8ELi2ELi4ELi4ELb1ELb0EN7cutlass10bfloat16_tE19Flash_kernel_traitsILi96ELi64ELi128ELi8ES3_EELb1ELb0ELb0ELb0ELb1ELb1ELb0EEEvNS_16Flash_bwd_paramsE,@"STO_CUDA_ENTRY STV_DEFAULT"
_ZN5flash44flash_bwd_dq_dk_dv_loop_seqk_parallel_kernelI23Flash_bwd_kernel_traitsILi96ELi64ELi128ELi8ELi2ELi4ELi4ELb1ELb0EN7cutlass10bfloat16_tE19Flash_kernel_traitsILi96ELi64ELi128ELi8ES3_EELb1ELb0ELb0ELb0ELb1ELb1ELb0EEEvNS_16Flash_bwd_paramsE:
.text._ZN5flash44flash_bwd_dq_dk_dv_loop_seqk_parallel_kernelI23Flash_bwd_kernel_traitsILi96ELi64ELi128ELi8ELi2ELi4ELi4ELb1ELb0EN7cutlass10bfloat16_tE19Flash_kernel_traitsILi96ELi64ELi128ELi8ES3_EELb1ELb0ELb0ELb0ELb1ELb1ELb0EEEvNS_16Flash_bwd_paramsE:
        /* <DEDUP_REMOVED lines=10> */
[----:B------:R-:W1:Y:S01]  /*00a0*/  LDCU.64 UR8, c[0x0][0x478] ;  /* 0x00008f00ff0877ac */ /* 0x000e620008000a00 */
[----:B------:R-:W-:Y:S01]  /*00b0*/  S2UR UR32, SR_CgaCtaId ;  /* 0x00000000002079c3 */ /* 0x000fe20000008800 */
[----:B------:R-:W2:Y:S01]  /*00c0*/  LDCU.64 UR10, c[0x0][0x470] ;  /* 0x00008e00ff0a77ac */ /* 0x000ea20008000a00 */
[----:B------:R-:W3:Y:S06]  /*00d0*/  LDCU.64 UR38, c[0x0][0x358] ;  /* 0x00006b00ff2677ac */ /* 0x000eec0008000a00 */
[----:B------:R-:W4:Y:S01]  /*00e0*/  S2UR UR31, SR_CgaCtaId ;  /* 0x00000000001f79c3 */ /* 0x000f220000008800 */
[----:B------:R-:W-:Y:S01]  /*00f0*/  UMOV UR36, URZ ;  /* 0x000000ff00247c82 */ /* 0x000fe20008000000 */
[----:B------:R-:W-:-:S06]  /*0100*/  UMOV UR37, URZ ;  /* 0x000000ff00257c82 */ /* 0x000fcc0008000000 */
[----:B------:R-:W3:Y:S01]  /*0110*/  S2UR UR35, SR_CTAID.Y ;  /* 0x00000000002379c3 */ /* 0x000ee20000002600 */
[----:B-1----:R-:W-:-:S04]  /*0120*/  UISETP.NE.U32.AND UP3, UPT, UR8, URZ, UPT ;  /* 0x000000ff0800728c */ /* 0x002fc8000bf65070 */
[----:B------:R-:W-:Y:S02]  /*0130*/  UISETP.NE.AND.EX UP3, UPT, UR9, URZ, UPT, UP3 ;  /* 0x000000ff0900728c */ /* 0x000fe4000bf65330 */
[----:B--2---:R-:W-:Y:S01]  /*0140*/  UISETP.NE.U32.AND UP4, UPT, UR10, URZ, UPT ;  /* 0x000000ff0a00728c */ /* 0x004fe2000bf85070 */
[----:B------:R-:W1:Y:S03]  /*0150*/  S2UR UR34, SR_CTAID.Z ;  /* 0x00000000002279c3 */ /* 0x000e660000002700 */
[----:B------:R-:W-:-:S05]  /*0160*/  UISETP.NE.AND.EX UP4, UPT, UR11, URZ, UPT, UP4 ;  /* 0x000000ff0b00728c */ /* 0x000fca000bf85340 */
[----:B------:R-:W2:Y:S01]  /*0170*/  @!UP3 LDCU.64 UR4, c[0x0][0x488] ;  /* 0x00009100ff04b7ac */ /* 0x000ea20008000a00 */
[----:B------:R-:W1:Y:S01]  /*0180*/  S2UR UR30, SR_CTAID.Y ;  /* 0x00000000001e79c3 */ /* 0x000e620000002600 */
[----:B------:R-:W5:Y:S07]  /*0190*/  @!UP3 LDCU.64 UR28, c[0x0][0x438] ;  /* 0x00008700ff1cb7ac */ /* 0x000f6e0008000a00 */
[----:B------:R-:W1:Y:S01]  /*01a0*/  S2UR UR33, SR_CTAID.Z ;  /* 0x00000000002179c3 */ /* 0x000e620000002700 */
[----:B--2---:R-:W-:-:S03]  /*01b0*/  @!UP3 UISETP.NE.U32.AND UP0, UPT, UR4, URZ, UPT ;  /* 0x000000ff0400b28c */ /* 0x004fc6000bf05070 */
[----:B------:R-:W-:Y:S01]  /*01c0*/  UMOV UR4, 0x400 ;  /* 0x0000040000047882 */ /* 0x000fe20000000000 */
[----:B------:R-:W-:Y:S02]  /*01d0*/  @!UP3 UISETP.NE.AND.EX UP0, UPT, UR5, URZ, UPT, UP0 ;  /* 0x000000ff0500b28c */ /* 0x000fe4000bf05300 */
[----:B----4-:R-:W-:Y:S01]  /*01e0*/  ULEA UR31, UR31, UR4, 0x18 ;  /* 0x000000041f1f7291 */ /* 0x010fe2000f8ec0ff */
[----:B------:R-:W-:Y:S01]  /*01f0*/  UMOV UR5, 0x400 ;  /* 0x0000040000057882 */ /* 0x000fe20000000000 */
[----:B-----5:R-:W-:Y:S02]  /*0200*/  @!UP3 USEL UR40, UR29, URZ, UP0 ;  /* 0x000000ff1d28b287 */ /* 0x020fe40008000000 */
[----:B------:R-:W-:Y:S01]  /*0210*/  ULEA UR32, UR32, UR5, 0x18 ;  /* 0x0000000520207291 */ /* 0x000fe2000f8ec0ff */
[----:B---3--:R-:W-:-:S11]  /*0220*/  UMOV UR29, 0xffffd000 ;  /* 0xffffd000001d7882 */ /* 0x008fd60000000000 */
.L_x_670:
[----:B------:R-:W-:Y:S01]  /*0230*/  @UP4 ULEA UR6, UP1, UR35, UR10, 0x2 ;  /* 0x0000000a23064291 */ /* 0x000fe2000f8210ff */
[----:B------:R-:W-:Y:S01]  /*0240*/  PLOP3.LUT P1, PT, PT, PT, UP4, 0x80, 0x8 ;  /* 0x000000000008781c */ /* 0x000fe20003f2f048 */
[----:B------:R-:W-:Y:S01]  /*0250*/  @UP3 ULEA UR4, UP0, UR35, UR8, 0x2 ;  /* 0x0000000823043291 */ /* 0x000fe2000f8010ff */
[----:B------:R-:W-:Y:S01]  /*0260*/  PLOP3.LUT P0, PT, PT, PT, UP3, 0x80, 0x8 ;  /* 0x000000000008781c */ /* 0x000fe20003f0f038 */
[----:B------:R-:W-:Y:S02]  /*0270*/  @UP4 ULEA.HI.X UR7, UR35, UR11, URZ, 0x2, UP1 ;  /* 0x0000000b23074291 */ /* 0x000fe400088f14ff */
[----:B------:R-:W-:Y:S01]  /*0280*/  @UP3 ULEA.HI.X UR5, UR35, UR9, URZ, 0x2, UP0 ;  /* 0x0000000923053291 */ /* 0x000fe200080f14ff */
[----:B--2---:R-:W-:Y:S02]  /*0290*/  IMAD.U32 R4, RZ, RZ, UR6 ;  /* 0x00000006ff047e24 */ /* 0x004fe4000f8e00ff */
[----:B------:R-:W-:Y:S02]  /*02a0*/  IMAD.U32 R2, RZ, RZ, UR4 ;  /* 0x00000004ff027e24 */ /* 0x000fe4000f8e00ff */
[----:B------:R-:W-:-:S02]  /*02b0*/  IMAD.U32 R5, RZ, RZ, UR7 ;  /* 0x00000007ff057e24 */ /* 0x000fc4000f8e00ff */
[----:B------:R-:W-:-:S03]  /*02c0*/  IMAD.U32 R3, RZ, RZ, UR5 ;  /* 0x00000005ff037e24 */ /* 0x000fc6000f8e00ff */
[----:B------:R-:W2:Y:S04]  /*02d0*/  @P1 LDG.E R4, desc[UR38][R4.64] ;  /* 0x0000002604041981 */ /* 0x000ea8000c1e1900 */
[----:B------:R-:W3:Y:S01]  /*02e0*/  @P0 LDG.E R0, desc[UR38][R2.64] ;  /* 0x0000002602000981 */ /* 0x000ee2000c1e1900 */
[----:B------:R-:W-:Y:S01]  /*02f0*/  UMOV UR50, URZ ;  /* 0x000000ff00327c82 */ /* 0x000fe20008000000 */
[----:B------:R-:W-:Y:S01]  /*0300*/  USHF.L.U32 UR16, UR41, 0x7, URZ ;  /* 0x0000000729107899 */ /* 0x000fe200080006ff */
[----:B--2---:R-:W-:Y:S02]  /*0310*/  @P1 R2UR UR50, R4 ;  /* 0x00000000043212ca */ /* 0x004fe400000e0000 */
[----:B---3--:R-:W-:-:S13]  /*0320*/  @P0 R2UR UR4, R0 ;  /* 0x00000000000402ca */ /* 0x008fda00000e0000 */
[----:B------:R-:W-:Y:S02]  /*0330*/  @UP3 UIADD3 UR4, UPT, UPT, UR4, -UR50, URZ ;  /* 0x8000003204043290 */ /* 0x000fe4000fffe0ff */
[----:B------:R-:W-:-:S04]  /*0340*/  @!UP3 UIADD3 UR4, UPT, UPT, UR40, UR28, -UR50 ;  /* 0x0000001c2804b290 */ /* 0x000fc8000fffe832 */
[----:B------:R-:W-:-:S09]  /*0350*/  UISETP.GE.AND UP0, UPT, UR16, UR4, UPT ;  /* 0x000000041000728c */ /* 0x000fd2000bf06270 */
[----:B------:R-:W-:Y:S05]  /*0360*/  BRA.U UP0, `(.L_x_663) ;  /* 0x0000006900e47547 */ /* 0x000fea000b800000 */
[----:B------:R-:W2:Y:S01]  /*0370*/  LDC R5, c[0x0][0x3e8] ;  /* 0x0000fa00ff057b82 */ /* 0x000ea20000000800 */
[----:B------:R-:W3:Y:S01]  /*0380*/  S2R R6, SR_CTAID.Z ;  /* 0x0000000000067919 */ /* 0x000ee20000002700 */
[----:B------:R-:W4:Y:S01]  /*0390*/  LDCU.U8 UR4, c[0x0][0x548] ;  /* 0x0000a900ff0477ac */ /* 0x000f220008000000 */
[----:B------:R-:W5:Y:S01]  /*03a0*/  LDCU UR43, c[0x0][0x434] ;  /* 0x00008680ff2b77ac */ /* 0x000f620008000800 */
[----:B------:R-:W1:Y:S01]  /*03b0*/  LDCU.U8 UR51, c[0x0][0x5f0] ;  /* 0x0000be00ff3377ac */ /* 0x000e620008000000 */
[----:B------:R-:W-:Y:S02]  /*03c0*/  USHF.L.U32 UR48, UR35, 0x7, URZ ;  /* 0x0000000723307899 */ /* 0x000fe400080006ff */
[----:B----4-:R-:W-:Y:S01]  /*03d0*/  UISETP.NE.AND UP0, UPT, UR4, URZ, UPT ;  /* 0x000000ff0400728c */ /* 0x010fe2000bf05270 */
[----:B--2---:R-:W-:Y:S01]  /*03e0*/  IABS R0, R5 ;  /* 0x0000000500007213 */ /* 0x004fe20000000000 */
[----:B-----5:R-:W-:-:S04]  /*03f0*/  UIADD3 UR5, UPT, UPT, UR43, 0x3f, URZ ;  /* 0x0000003f2b057890 */ /* 0x020fc8000fffe0ff */
[----:B------:R-:W-:Y:S01]  /*0400*/  IMAD.MOV.U32 R4, RZ, RZ, R0 ;  /* 0x000000ffff047224 */ /* 0x000fe200078e0000 */
[----:B------:R-:W-:-:S04]  /*0410*/  USHF.R.S32.HI UR49, URZ, 0x1f, UR5 ;  /* 0x0000001fff317899 */ /* 0x000fc80008011405 */
[----:B------:R-:W1:Y:S01]  /*0420*/  @UP0 LDCU UR52, c[0x0][0x454] ;  /* 0x00008a80ff3407ac */ /* 0x000e620008000800 */
[----:B------:R-:W2:Y:S01]  /*0430*/  I2F.RP R2, R4 ;  /* 0x0000000400027306 */ /* 0x000ea20000209400 */
[----:B---3--:R-:W-:Y:S01]  /*0440*/  IABS R6, R6 ;  /* 0x0000000600067213 */ /* 0x008fe20000000000 */
[----:B------:R-:W3:Y:S01]  /*0450*/  @!UP0 LDCU UR4, c[0x0][0x3e0] ;  /* 0x00007c00ff0487ac */ /* 0x000ee20008000800 */
[----:B------:R-:W-:-:S04]  /*0460*/  ULEA.HI UR49, UR49, UR5, URZ, 0x6 ;  /* 0x0000000531317291 */ /* 0x000fc8000f8f30ff */
[----:B------:R-:W-:Y:S01]  /*0470*/  USHF.R.S32.HI UR49, URZ, 0x6, UR49 ;  /* 0x00000006ff317899 */ /* 0x000fe20008011431 */
[----:B--2---:R-:W2:Y:S03]  /*0480*/  MUFU.RCP R2, R2 ;  /* 0x0000000200027308 */ /* 0x004ea60000001000 */
[----:B------:R-:W-:Y:S02]  /*0490*/  UIADD3 UR47, UPT, UPT, UR49, -0x1, URZ ;  /* 0xffffffff312f7890 */ /* 0x000fe4000fffe0ff */
[----:B-1----:R-:W-:Y:S02]  /*04a0*/  @UP0 UIMAD UR52, UR34, UR52, URZ ;  /* 0x00000034223402a4 */ /* 0x002fe4000f8e02ff */
[----:B---3--:R-:W-:Y:S02]  /*04b0*/  @!UP0 UIMAD UR4, UR35, UR4, UR34 ;  /* 0x00000004230482a4 */ /* 0x008fe4000f8e0222 */
[----:B------:R-:W-:-:S02]  /*04c0*/  @UP0 UIMAD UR52, UR35, UR43, UR52 ;  /* 0x0000002b233402a4 */ /* 0x000fc4000f8e0234 */
[----:B------:R-:W-:Y:S01]  /*04d0*/  @!UP0 UIMAD UR52, UR4, UR43, URZ ;  /* 0x0000002b043482a4 */ /* 0x000fe2000f8e02ff */
[----:B--2---:R-:W-:-:S04]  /*04e0*/  VIADD R2, R2, 0xffffffe ;  /* 0x0ffffffe02027836 */ /* 0x004fc80000000000 */
        /* <DEDUP_REMOVED lines=23> */
[----:B------:R-:W2:Y:S01]  /*0660*/  LDCU UR42, c[0x0][0x444] ;  /* 0x00008880ff2a77ac */ /* 0x000ea20008000800 */
[----:B-1----:R-:W-:Y:S02]  /*0670*/  ULEA UR4, UR5, UR4, 0x7 ;  /* 0x0000000405047291 */ /* 0x002fe4000f8e38ff */
[----:B--2---:R-:W-:-:S04]  /*0680*/  UIMAD UR46, UR35, UR42, UR48 ;  /* 0x0000002a232e72a4 */ /* 0x004fc8000f8e0230 */
[----:B------:R-:W-:Y:S01]  /*0690*/  UIMAD UR46, UR4, UR34, UR46 ;  /* 0x00000022042e72a4 */ /* 0x000fe2000f8e022e */
[----:B------:R-:W-:Y:S11]  /*06a0*/  BRA `(.L_x_665) ;  /* 0x0000000000107947 */ /* 0x000ff60003800000 */
.L_x_664:
[----:B------:R-:W1:Y:S01]  /*06b0*/  LDCU UR46, c[0x0][0x3e0] ;  /* 0x00007c00ff2e77ac */ /* 0x000e620008000800 */
[----:B------:R-:W2:Y:S01]  /*06c0*/  LDCU UR42, c[0x0][0x444] ;  /* 0x00008880ff2a77ac */ /* 0x000ea20008000800 */
[----:B-1----:R-:W-:-:S04]  /*06d0*/  UIMAD UR46, UR35, UR46, UR34 ;  /* 0x0000002e232e72a4 */ /* 0x002fc8000f8e0222 */
[----:B--2---:R-:W-:-:S12]  /*06e0*/  UIMAD UR46, UR46, UR42, URZ ;  /* 0x0000002a2e2e72a4 */ /* 0x004fd8000f8e02ff */
.L_x_665:
[----:B------:R-:W1:Y:S01]  /*06f0*/  S2R R225, SR_TID.X ;  /* 0x0000000000e17919 */ /* 0x000e620000002100 */
[----:B------:R-:W2:Y:S01]  /*0700*/  LDCU.64 UR20, c[0x0][0x3b0] ;  /* 0x00007600ff1477ac */ /* 0x000ea20008000a00 */
[----:B------:R-:W-:Y:S01]  /*0710*/  IMAD.MOV.U32 R3, RZ, RZ, RZ ;  /* 0x000000ffff037224 */ /* 0x000fe200078e00ff */
[----:B------:R-:W-:Y:S01]  /*0720*/  ISETP.NE.AND P3, PT, RZ, UR51, PT ;  /* 0x00000033ff007c0c */ /* 0x000fe2000bf65270 */
[----:B------:R-:W3:Y:S01]  /*0730*/  LDCU.64 UR12, c[0x0][0x588] ;  /* 0x0000b100ff0c77ac */ /* 0x000ee20008000a00 */
[----:B------:R-:W4:Y:S01]  /*0740*/  LDCU.64 UR18, c[0x0][0x3c0] ;  /* 0x00007800ff1277ac */ /* 0x000f220008000a00 */
[----:B------:R-:W2:Y:S01]  /*0750*/  LDCU.64 UR14, c[0x0][0x3b8] ;  /* 0x00007700ff0e77ac */ /* 0x000ea20008000a00 */
[----:B------:R-:W-:Y:S02]  /*0760*/  ULEA UR45, UR49, 0xffffffc0, 0x6 ;  /* 0xffffffc0312d7891 */ /* 0x000fe4000f8e30ff */
[----:B------:R-:W-:Y:S02]  /*0770*/  USHF.R.S32.HI UR17, URZ, 0x1f, UR50 ;  /* 0x0000001fff117899 */ /* 0x000fe40008011432 */
[----:B------:R-:W-:Y:S01]  /*0780*/  UIADD3 UR27, UP0, UPT, UR16, UR50, URZ ;  /* 0x00000032101b7290 */ /* 0x000fe2000ff1e0ff */
[----:B------:R-:W2:Y:S01]  /*0790*/  LDCU.64 UR24, c[0x0][0x398] ;  /* 0x00007300ff1877ac */ /* 0x000ea20008000a00 */
[----:B---3--:R-:W-:-:S02]  /*07a0*/  IMAD.U32 R4, RZ, RZ, UR12 ;  /* 0x0000000cff047e24 */ /* 0x008fc4000f8e00ff */
[----:B------:R-:W-:Y:S01]  /*07b0*/  IMAD.U32 R6, RZ, RZ, UR13 ;  /* 0x0000000dff067e24 */ /* 0x000fe2000f8e00ff */
[----:B------:R-:W3:Y:S01]  /*07c0*/  LDCU.64 UR22, c[0x0][0x3a8] ;  /* 0x00007500ff1677ac */ /* 0x000ee20008000a00 */
[----:B----4-:R-:W-:Y:S01]  /*07d0*/  IMAD.U32 R8, RZ, RZ, UR18 ;  /* 0x00000012ff087e24 */ /* 0x010fe2000f8e00ff */
[----:B------:R-:W-:Y:S01]  /*07e0*/  USHF.R.S32.HI UR44, URZ, 0x1f, UR45 ;  /* 0x0000001fff2c7899 */ /* 0x000fe2000801142d */
[----:B-1----:R-:W-:Y:S01]  /*07f0*/  IMAD.SHL.U32 R167, R225, 0x8, RZ ;  /* 0x00000008e1a77824 */ /* 0x002fe200078e00ff */
[----:B------:R-:W-:Y:S01]  /*0800*/  ULEA.HI.X.SX32 UR16, UR16, UR17, 0x1, UP0 ;  /* 0x0000001110107291 */ /* 0x000fe200080f0eff */
[----:B--2---:R-:W-:Y:S01]  /*0810*/  IMAD.U32 R10, RZ, RZ, UR14 ;  /* 0x0000000eff0a7e24 */ /* 0x004fe2000f8e00ff */
[----:B------:R-:W-:Y:S01]  /*0820*/  UIMAD UR26, UR44, UR20, URZ ;  /* 0x000000142c1a72a4 */ /* 0x000fe2000f8e02ff */
[----:B------:R-:W-:Y:S01]  /*0830*/  SHF.R.U32.HI R250, RZ, 0x2, R225 ;  /* 0x00000002fffa7819 */ /* 0x000fe200000116e1 */
[----:B------:R-:W1:Y:S01]  /*0840*/  LDCU.64 UR12, c[0x0][0x3a0] ;  /* 0x00007400ff0c77ac */ /* 0x000e620008000a00 */
[----:B------:R-:W-:Y:S01]  /*0850*/  LOP3.LUT R2, R167, 0x18, RZ, 0xc0, !PT ;  /* 0x00000018a7027812 */ /* 0x000fe200078ec0ff */
[----:B------:R-:W-:Y:S01]  /*0860*/  UIMAD UR17, UR16, UR18, URZ ;  /* 0x00000012101172a4 */ /* 0x000fe2000f8e02ff */
[----:B------:R-:W-:Y:S01]  /*0870*/  IMAD.U32 R14, RZ, RZ, UR24 ;  /* 0x00000018ff0e7e24 */ /* 0x000fe2000f8e00ff */
[----:B------:R-:W-:-:S02]  /*0880*/  UIMAD.WIDE.U32 UR54, UR45, UR20, URZ ;  /* 0x000000142d3672a5 */ /* 0x000fc4000f8e00ff */
[--C-:B------:R-:W-:Y:S01]  /*0890*/  IMAD.WIDE.U32 R4, R4, UR35, R2.reuse ;  /* 0x0000002304047c25 */ /* 0x100fe2000f8e0002 */
[----:B------:R-:W-:Y:S01]  /*08a0*/  UIMAD UR26, UR45, UR21, UR26 ;  /* 0x000000152d1a72a4 */ /* 0x000fe2000f8e021a */
[----:B------:R-:W2:Y:S02]  /*08b0*/  LDCU.128 UR4, c[0x0][0x590] ;  /* 0x0000b200ff0477ac */ /* 0x000ea40008000c00 */
[----:B------:R-:W-:Y:S01]  /*08c0*/  IMAD.WIDE.U32 R8, R8, UR27, R2 ;  /* 0x0000001b08087c25 */ /* 0x000fe2000f8e0002 */
[----:B------:R-:W-:-:S03]  /*08d0*/  UIMAD UR16, UR16, UR14, URZ ;  /* 0x0000000e101072a4 */ /* 0x000fc6000f8e02ff */
[----:B------:R-:W-:Y:S01]  /*08e0*/  IMAD.WIDE.U32 R10, R10, UR27, R2 ;  /* 0x0000001b0a0a7c25 */ /* 0x000fe2000f8e0002 */
[----:B------:R-:W-:Y:S02]  /*08f0*/  UIMAD UR17, UR27, UR19, UR17 ;  /* 0x000000131b1172a4 */ /* 0x000fe4000f8e0211 */
[----:B------:R-:W-:Y:S01]  /*0900*/  UIADD3 UR26, UPT, UPT, UR55, UR26, URZ ;  /* 0x0000001a371a7290 */ /* 0x000fe2000fffe0ff */
[----:B------:R-:W-:Y:S01]  /*0910*/  IMAD R7, R6, UR35, R5 ;  /* 0x0000002306077c24 */ /* 0x000fe2000f8e0205 */
[----:B------:R-:W-:Y:S01]  /*0920*/  UIMAD UR16, UR27, UR15, UR16 ;  /* 0x0000000f1b1072a4 */ /* 0x000fe2000f8e0210 */
[----:B------:R-:W-:Y:S01]  /*0930*/  IMAD.MOV.U32 R6, RZ, RZ, R4 ;  /* 0x000000ffff067224 */ /* 0x000fe200078e0004 */
[----:B------:R-:W-:Y:S01]  /*0940*/  ULEA UR52, UR47, UR52, 0x6 ;  /* 0x000000342f347291 */ /* 0x000fe2000f8e30ff */
[----:B------:R-:W-:Y:S01]  /*0950*/  IMAD.MOV.U32 R4, RZ, RZ, R8 ;  /* 0x000000ffff047224 */ /* 0x000fe200078e0008 */
[----:B------:R-:W-:Y:S01]  /*0960*/  LOP3.LUT R8, R2, UR54, RZ, 0xfc, !PT ;  /* 0x0000003602087c12 */ /* 0x000fe2000f8efcff */
[----:B------:R-:W-:-:S02]  /*0970*/  VIADD R5, R9, UR17 ;  /* 0x0000001109057c36 */ /* 0x000fc40008000000 */
[----:B------:R-:W-:Y:S01]  /*0980*/  IMAD.MOV.U32 R2, RZ, RZ, R10 ;  /* 0x000000ffff027224 */ /* 0x000fe200078e000a */
[----:B--2---:R-:W-:Y:S01]  /*0990*/  UIMAD UR24, UR44, UR4, URZ ;  /* 0x000000042c1872a4 */ /* 0x004fe2000f8e02ff */
[----:B------:R-:W-:Y:S01]  /*09a0*/  IMAD.U32 R9, RZ, RZ, UR26 ;  /* 0x0000001aff097e24 */ /* 0x000fe2000f8e00ff */
[----:B------:R-:W2:Y:S01]  /*09b0*/  LDCU.64 UR26, c[0x0][0x3c8] ;  /* 0x00007900ff1a77ac */ /* 0x000ea20008000a00 */
[----:B---3--:R-:W-:Y:S02]  /*09c0*/  IMAD.U32 R10, RZ, RZ, UR22 ;  /* 0x00000016ff0a7e24 */ /* 0x008fe4000f8e00ff */
[----:B------:R-:W-:Y:S01]  /*09d0*/  VIADD R3, R11, UR16 ;  /* 0x000000100b037c36 */ /* 0x000fe20008000000 */
[----:B------:R-:W3:Y:S01]  /*09e0*/  LDCU.64 UR16, c[0x0][0x3d8] ;  /* 0x00007b00ff1077ac */ /* 0x000ee20008000a00 */
[----:B------:R-:W-:Y:S01]  /*09f0*/  IMAD.WIDE.U32 R14, R14, UR35, R8 ;  /* 0x000000230e0e7c25 */ /* 0x000fe2000f8e0008 */
[----:B------:R-:W-:-:S03]  /*0a00*/  UIMAD UR24, UR45, UR5, UR24 ;  /* 0x000000052d1872a4 */ /* 0x000fc6000f8e0218 */
[----:B------:R-:W-:-:S04]  /*0a10*/  IMAD.WIDE.U32 R10, R10, UR35, R4 ;  /* 0x000000230a0a7c25 */ /* 0x000fc8000f8e0004 */
[----:B-1----:R-:W-:Y:S02]  /*0a20*/  IMAD.U32 R8, RZ, RZ, UR12 ;  /* 0x0000000cff087e24 */ /* 0x002fe4000f8e00ff */
[----:B------:R-:W-:Y:S01]  /*0a30*/  IMAD.U32 R4, RZ, RZ, UR13 ;  /* 0x0000000dff047e24 */ /* 0x000fe2000f8e00ff */
[----:B------:R-:W1:Y:S01]  /*0a40*/  LDCU.64 UR12, c[0x0][0x3d0] ;  /* 0x00007a00ff0c77ac */ /* 0x000e620008000a00 */
[----:B------:R-:W-:Y:S02]  /*0a50*/  IMAD.U32 R12, RZ, RZ, UR4 ;  /* 0x00000004ff0c7e24 */ /* 0x000fe4000f8e00ff */
[----:B------:R-:W-:-:S04]  /*0a60*/  IMAD.WIDE.U32 R8, R8, UR35, R2 ;  /* 0x0000002308087c25 */ /* 0x000fc8000f8e0002 */
[----:B------:R-:W-:-:S04]  /*0a70*/  IMAD.WIDE.U32 R12, R12, UR45, R6 ;  /* 0x0000002d0c0c7c25 */ /* 0x000fc8000f8e0006 */
[----:B------:R-:W-:Y:S02]  /*0a80*/  IMAD R9, R4, UR35, R9 ;  /* 0x0000002304097c24 */ /* 0x000fe4000f8e0209 */
[----:B------:R-:W-:Y:S02]  /*0a90*/  IMAD.U32 R6, RZ, RZ, UR25 ;  /* 0x00000019ff067e24 */ /* 0x000fe4000f8e00ff */
[----:B------:R-:W-:Y:S01]  /*0aa0*/  IMAD.U32 R2, RZ, RZ, UR23 ;  /* 0x00000017ff027e24 */ /* 0x000fe2000f8e00ff */
[----:B------:R-:W4:Y:S01]  /*0ab0*/  LDCU.64 UR22, c[0x0][0x390] ;  /* 0x00007200ff1677ac */ /* 0x000f220008000a00 */
[----:B------:R-:W-:Y:S02]  /*0ac0*/  VIADD R5, R13, UR24 ;  /* 0x000000180d057c36 */ /* 0x000fe40008000000 */
[----:B------:R-:W-:Y:S01]  /*0ad0*/  IMAD.MOV.U32 R4, RZ, RZ, R12 ;  /* 0x000000ffff047224 */ /* 0x000fe200078e000c */
[----:B------:R-:W4:Y:S01]  /*0ae0*/  LDCU.64 UR24, c[0x0][0x380] ;  /* 0x00007000ff1877ac */ /* 0x000f220008000a00 */
[----:B------:R-:W-:-:S02]  /*0af0*/  IMAD.U32 R16, RZ, RZ, UR6 ;  /* 0x00000006ff107e24 */ /* 0x000fc4000f8e00ff */
[----:B------:R-:W-:Y:S01]  /*0b00*/  IMAD R7, R6, UR35, R15 ;  /* 0x0000002306077c24 */ /* 0x000fe2000f8e020f */
[----:B------:R-:W-:Y:S01]  /*0b10*/  USHF.L.U64.HI UR6, UR18, 0x6, UR19 ;  /* 0x0000000612067899 */ /* 0x000fe20008010213 */
[----:B------:R-:W-:Y:S02]  /*0b20*/  IMAD R3, R2, UR35, R11 ;  /* 0x0000002302037c24 */ /* 0x000fe4000f8e020b */
[----:B------:R-:W-:-:S04]  /*0b30*/  IMAD.WIDE.U32 R16, R16, UR34, R4 ;  /* 0x0000002210107c25 */ /* 0x000fc8000f8e0004 */
[----:B------:R-:W-:Y:S02]  /*0b40*/  IMAD.MOV.U32 R6, RZ, RZ, R14 ;  /* 0x000000ffff067224 */ /* 0x000fe400078e000e */
[----:B--2---:R-:W-:Y:S01]  /*0b50*/  IMAD.U32 R11, RZ, RZ, UR26 ;  /* 0x0000001aff0b7e24 */ /* 0x004fe2000f8e00ff */
[----:B------:R-:W-:Y:S01]  /*0b60*/  USHF.L.U32 UR26, UR18, 0x6, URZ ;  /* 0x00000006121a7899 */ /* 0x000fe200080006ff */
[C---:B-1----:R-:W-:Y:S02]  /*0b70*/  IMAD R4, R18.reuse, UR12, RZ ;  /* 0x0000000c12047c24 */ /* 0x042fe4000f8e02ff */
[----:B------:R-:W-:Y:S02]  /*0b80*/  IMAD.MOV.U32 R2, RZ, RZ, R10 ;  /* 0x000000ffff027224 */ /* 0x000fe400078e000a */
[----:B---3--:R-:W-:Y:S02]  /*0b90*/  IMAD R10, R18, UR16, RZ ;  /* 0x00000010120a7c24 */ /* 0x008fe4000f8e02ff */
[----:B------:R-:W-:-:S04]  /*0ba0*/  IMAD.WIDE.U32 R6, R11, UR34, R6 ;  /* 0x000000220b067c25 */ /* 0x000fc8000f8e0006 */
[C---:B------:R-:W-:Y:S01]  /*0bb0*/  IMAD R18, R0.reuse, UR13, R4 ;  /* 0x0000000d00127c24 */ /* 0x040fe2000f8e0204 */
[----:B------:R-:W-:Y:S01]  /*0bc0*/  USHF.L.U32 UR13, UR14, 0x6, URZ ;  /* 0x000000060e0d7899 */ /* 0x000fe200080006ff */
[----:B------:R-:W-:Y:S01]  /*0bd0*/  IMAD.WIDE.U32 R12, R0, UR12, R8 ;  /* 0x0000000c000c7c25 */ /* 0x000fe2000f8e0008 */
[----:B------:R-:W-:-:S03]  /*0be0*/  USHF.L.U64.HI UR12, UR14, 0x6, UR15 ;  /* 0x000000060e0c7899 */ /* 0x000fc6000801020f */
[----:B------:R-:W-:Y:S02]  /*0bf0*/  IMAD.U32 R11, RZ, RZ, UR27 ;  /* 0x0000001bff0b7e24 */ /* 0x000fe4000f8e00ff */
[----:B------:R-:W-:Y:S02]  /*0c00*/  IMAD R21, R0, UR17, R10 ;  /* 0x0000001100157c24 */ /* 0x000fe4000f8e020a */
[----:B------:R-:W-:Y:S02]  /*0c10*/  IMAD R11, R11, UR34, R7 ;  /* 0x000000220b0b7c24 */ /* 0x000fe4000f8e0207 */
[----:B------:R-:W-:Y:S02]  /*0c20*/  IMAD.MOV.U32 R10, RZ, RZ, R6 ;  /* 0x000000ffff0a7224 */ /* 0x000fe400078e0006 */
[----:B------:R-:W-:Y:S02]  /*0c30*/  IMAD.U32 R7, RZ, RZ, UR6 ;  /* 0x00000006ff077e24 */ /* 0x000fe4000f8e00ff */
[----:B------:R-:W-:-:S02]  /*0c40*/  IMAD.U32 R6, RZ, RZ, UR26 ;  /* 0x0000001aff067e24 */ /* 0x000fc4000f8e00ff */
[----:B------:R-:W-:Y:S02]  /*0c50*/  IMAD.U32 R5, RZ, RZ, UR12 ;  /* 0x0000000cff057e24 */ /* 0x000fe4000f8e00ff */
[----:B------:R-:W-:Y:S01]  /*0c60*/  IMAD.U32 R4, RZ, RZ, UR13 ;  /* 0x0000000dff047e24 */ /* 0x000fe2000f8e00ff */
[----:B------:R-:W1:Y:S01]  /*0c70*/  LDCU.64 UR12, c[0x0][0x420] ;  /* 0x00008400ff0c77ac */ /* 0x000e620008000a00 */
[----:B------:R-:W-:Y:S01]  /*0c80*/  IMAD.WIDE.U32 R2, R0, UR16, R2 ;  /* 0x0000001000027c25 */ /* 0x000fe2000f8e0002 */
[----:B------:R-:W2:Y:S03]  /*0c90*/  LDCU.64 UR16, c[0x0][0x388] ;  /* 0x00007100ff1077ac */ /* 0x000ea60008000a00 */
[----:B------:R-:W-:-:S04]  /*0ca0*/  IMAD.WIDE.U32 R14, R250, UR18, R6 ;  /* 0x00000012fa0e7c25 */ /* 0x000fc8000f8e0006 */
[----:B------:R-:W-:Y:S01]  /*0cb0*/  IMAD.WIDE.U32 R6, R250, UR14, R4 ;  /* 0x0000000efa067c25 */ /* 0x000fe2000f8e0004 */
[----:B------:R-:W-:-:S03]  /*0cc0*/  IADD3 R0, P1, PT, R2, R14, RZ ;  /* 0x0000000e02007210 */ /* 0x000fc60007f3e0ff */
[----:B------:R-:W-:Y:S01]  /*0cd0*/  IMAD.U32 R8, RZ, RZ, UR7 ;  /* 0x00000007ff087e24 */ /* 0x000fe2000f8e00ff */
[----:B------:R-:W3:Y:S01]  /*0ce0*/  LDCU.64 UR6, c[0x0][0x550] ;  /* 0x0000aa00ff0677ac */ /* 0x000ee20008000a00 */
[----:B------:R-:W-:Y:S02]  /*0cf0*/  IMAD.IADD R5, R3, 0x1, R21 ;  /* 0x0000000103057824 */ /* 0x000fe400078e0215 */
[----:B------:R-:W-:Y:S01]  /*0d00*/  IMAD R20, R250, UR15, RZ ;  /* 0x0000000ffa147c24 */ /* 0x000fe2000f8e02ff */
[----:B------:R-:W3:Y:S01]  /*0d10*/  LDCU UR15, c[0x0][0x44c] ;  /* 0x00008980ff0f77ac */ /* 0x000ee20008000800 */
[----:B------:R-:W-:Y:S01]  /*0d20*/  IMAD.IADD R3, R13, 0x1, R18 ;  /* 0x000000010d037824 */ /* 0x000fe200078e0212 */
[----:B------:R-:W-:Y:S01]  /*0d30*/  IADD3 R13, P0, PT, R12, R6, RZ ;  /* 0x000000060c0d7210 */ /* 0x000fe20007f1e0ff */
[----:B------:R-:W-:Y:S01]  /*0d40*/  IMAD R19, R250, UR19, RZ ;  /* 0x00000013fa137c24 */ /* 0x000fe2000f8e02ff */
[----:B-1----:R-:W-:Y:S01]  /*0d50*/  UIMAD.WIDE UR12, UR52, 0x4, UR12 ;  /* 0x00000004340c78a5 */ /* 0x002fe2000f8e020c */
[----:B------:R-:W-:Y:S01]  /*0d60*/  IMAD R9, R8, UR34, R17 ;  /* 0x0000002208097c24 */ /* 0x000fe2000f8e0211 */
[----:B------:R-:W1:Y:S01]  /*0d70*/  LDCU.64 UR52, c[0x0][0x5e8] ;  /* 0x0000bd00ff3477ac */ /* 0x000e620008000a00 */
[----:B------:R-:W-:Y:S01]  /*0d80*/  IMAD.MOV.U32 R8, RZ, RZ, R16 ;  /* 0x000000ffff087224 */ /* 0x000fe200078e0010 */
[----:B------:R-:W-:Y:S01]  /*0d90*/  IADD3.X R16, PT, PT, R3, R20, R7, P0, !PT ;  /* 0x0000001403107210 */ /* 0x000fe200007fe407 */
[----:B------:R-:W-:Y:S01]  /*0da0*/  IMAD.WIDE.U32 R6, R250, UR20, R10 ;  /* 0x00000014fa067c25 */ /* 0x000fe2000f8e000a */
[----:B------:R-:W-:-:S02]  /*0db0*/  IADD3.X R17, PT, PT, R5, R19, R15, P1, !PT ;  /* 0x0000001305117210 */ /* 0x000fc40000ffe40f */
[----:B----4-:R-:W-:Y:S01]  /*0dc0*/  LEA R10, P1, R0, UR22, 0x1 ;  /* 0x00000016000a7c11 */ /* 0x010fe2000f8208ff */
[----:B------:R-:W-:Y:S01]  /*0dd0*/  IMAD R15, R250, UR21, RZ ;  /* 0x00000015fa0f7c24 */ /* 0x000fe2000f8e02ff */
[----:B--2---:R-:W-:Y:S01]  /*0de0*/  LEA R14, P0, R13, UR16, 0x1 ;  /* 0x000000100d0e7c11 */ /* 0x004fe2000f8008ff */
[----:B------:R-:W-:Y:S01]  /*0df0*/  IMAD.MOV.U32 R4, RZ, RZ, R2 ;  /* 0x000000ffff047224 */ /* 0x000fe200078e0002 */
[----:B------:R-:W-:Y:S01]  /*0e00*/  LEA.HI.X R11, R0, UR23, R17, 0x1, P1 ;  /* 0x00000017000b7c11 */ /* 0x000fe200088f0c11 */
[----:B------:R-:W-:Y:S01]  /*0e10*/  IMAD.IADD R0, R7, 0x1, R15 ;  /* 0x0000000107007824 */ /* 0x000fe200078e020f */
[----:B------:R-:W-:Y:S01]  /*0e20*/  LEA R246, P1, R6, UR24, 0x1 ;  /* 0x0000001806f67c11 */ /* 0x000fe2000f8208ff */
[----:B------:R-:W-:Y:S01]  /*0e30*/  IMAD.MOV.U32 R2, RZ, RZ, R12 ;  /* 0x000000ffff027224 */ /* 0x000fe200078e000c */
[----:B------:R-:W-:Y:S01]  /*0e40*/  LEA.HI.X R15, R13, UR17, R16, 0x1, P0 ;  /* 0x000000110d0f7c11 */ /* 0x000fe200080f0c10 */
[----:B------:R-:W-:Y:S01]  /*0e50*/  IMAD R7, R250, UR5, RZ ;  /* 0x00000005fa077c24 */ /* 0x000fe2000f8e02ff */
[----:B------:R-:W-:Y:S01]  /*0e60*/  LEA.HI.X R247, R6, UR25, R0, 0x1, P1 ;  /* 0x0000001906f77c11 */ /* 0x000fe200088f0c00 */
[----:B------:R-:W-:Y:S01]  /*0e70*/  IMAD.WIDE.U32 R12, R250, UR4, R8 ;  /* 0x00000004fa0c7c25 */ /* 0x000fe2000f8e0008 */
[----:B------:R-:W-:Y:S01]  /*0e80*/  LOP3.LUT R0, R167, 0xd8, RZ, 0xc0, !PT ;  /* 0x000000d8a7007812 */ /* 0x000fe200078ec0ff */
[----:B------:R-:W-:-:S02]  /*0e90*/  ULOP3.LUT UR5, UR47, 0x80000001, URZ, 0xc0, !UPT ;  /* 0x800000012f057892 */ /* 0x000fc4000f8ec0ff */
[----:B------:R-:W-:Y:S01]  /*0ea0*/  IMAD.WIDE.U32 R8, R250, UR18, R4 ;  /* 0x00000012fa087c25 */ /* 0x000fe2000f8e0004 */
[----:B------:R-:W-:Y:S01]  /*0eb0*/  LOP3.LUT R0, R0, 0x18, R225, 0x78, !PT ;  /* 0x0000001800007812 */ /* 0x000fe200078e78e1 */
[----:B------:R-:W-:Y:S01]  /*0ec0*/  UMOV UR4, UR32 ;  /* 0x0000002000047c82 */ /* 0x000fe20008000000 */
[----:B---3--:R-:W-:Y:S01]  /*0ed0*/  LEA R244, P2, R12, UR6, 0x1 ;  /* 0x000000060cf47c11 */ /* 0x008fe2000f8408ff */
[----:B------:R-:W-:Y:S01]  /*0ee0*/  IMAD.IADD R5, R13, 0x1, R7 ;  /* 0x000000010d057824 */ /* 0x000fe200078e0207 */
[----:B------:R-:W-:Y:S01]  /*0ef0*/  LEA R4, P1, R8, UR22, 0x1 ;  /* 0x0000001608047c11 */ /* 0x000fe2000f8208ff */
[----:B------:R-:W-:Y:S01]  /*0f00*/  IMAD.IADD R7, R9, 0x1, R19 ;  /* 0x0000000109077824 */ /* 0x000fe200078e0213 */
[----:B------:R-:W-:Y:S01]  /*0f10*/  LOP3.LUT R0, R0, 0x1f20, R167, 0xf8, !PT ;  /* 0x00001f2000007812 */ /* 0x000fe200078ef8a7 */
[----:B------:R-:W-:Y:S01]  /*0f20*/  UISETP.NE.AND UP0, UPT, UR5, 0x1, UPT ;  /* 0x000000010500788c */ /* 0x000fe2000bf05270 */
[----:B------:R-:W-:Y:S01]  /*0f30*/  LEA.HI.X R245, R12, UR7, R5, 0x1, P2 ;  /* 0x000000070cf57c11 */ /* 0x000fe200090f0c05 */
[----:B------:R-:W-:Y:S01]  /*0f40*/  IMAD.WIDE.U32 R2, R250, UR14, R2 ;  /* 0x0000000efa027c25 */ /* 0x000fe2000f8e0002 */
[----:B------:R-:W-:Y:S01]  /*0f50*/  LEA.HI.X R5, R8, UR23, R7, 0x1, P1 ;  /* 0x0000001708057c11 */ /* 0x000fe200088f0c07 */
[----:B------:R-:W-:Y:S01]  /*0f60*/  USEL UR5, URZ, 0x3000, UP0 ;  /* 0x00003000ff057887 */ /* 0x000fe20008000000 */
[----:B------:R-:W-:Y:S01]  /*0f70*/  LEA R0, R0, UR4, 0x1 ;  /* 0x0000000400007c11 */ /* 0x000fe2000f8e08ff */
[----:B------:R-:W-:Y:S01]  /*0f80*/  @P3 BAR.SYNC.DEFER_BLOCKING 0x0 ;  /* 0x0000000000003b1d */ /* 0x000fe20000010000 */
[----:B------:R-:W-:Y:S01]  /*0f90*/  IMAD.IADD R3, R3, 0x1, R20 ;  /* 0x0000000103037824 */ /* 0x000fe200078e0214 */
[----:B------:R-:W-:-:S02]  /*0fa0*/  LEA R6, P0, R2, UR16, 0x1 ;  /* 0x0000001002067c11 */ /* 0x000fc4000f8008ff */
[----:B------:R-:W-:Y:S01]  /*0fb0*/  VIADD R243, R0, UR5 ;  /* 0x0000000500f37c36 */ /* 0x000fe20008000000 */
[----:B------:R-:W-:Y:S01]  /*0fc0*/  UIMAD.WIDE.U32 UR24, UR35, UR42, URZ ;  /* 0x0000002a231872a5 */ /* 0x000fe2000f8e00ff */
[----:B------:R-:W-:Y:S01]  /*0fd0*/  LEA.HI.X R7, R2, UR17, R3, 0x1, P0 ;  /* 0x0000001102077c11 */ /* 0x000fe200080f0c03 */
[----:B------:R-:W2:Y:S01]  /*0fe0*/  LDCU UR14, c[0x0][0x3e0] ;  /* 0x00007c00ff0e77ac */ /* 0x000ea20008000800 */
[----:B------:R-:W-:Y:S01]  /*0ff0*/  SHF.R.U32.HI R12, RZ, 0x5, R225 ;  /* 0x00000005ff0c7819 */ /* 0x000fe200000116e1 */
[----:B------:R-:W-:Y:S01]  /*1000*/  IMAD.MOV.U32 R3, RZ, RZ, 0x4 ;  /* 0x00000004ff037424 */ /* 0x000fe200078e00ff */
[----:B------:R-:W3:Y:S03]  /*1010*/  LDCU.64 UR6, c[0x0][0x460] ;  /* 0x00008c00ff0677ac */ /* 0x000ee60008000a00 */
[----:B------:R-:W-:Y:S01]  /*1020*/  IMAD.SHL.U32 R2, R12, 0x10, RZ ;  /* 0x000000100c027824 */ /* 0x000fe200078e00ff */
[----:B------:R-:W-:Y:S01]  /*1030*/  @!PT LDS RZ, [RZ] ;  /* 0x00000000fffff984 */ /* 0x000fe20000000800 */
[----:B------:R-:W-:Y:S01]  /*1040*/  @!PT LDS RZ, [RZ] ;  /* 0x00000000fffff984 */ /* 0x000fe20000000800 */
[----:B------:R-:W-:Y:S01]  /*1050*/  @!PT LDS RZ, [RZ] ;  /* 0x00000000fffff984 */ /* 0x000fe20000000800 */
[----:B------:R-:W-:Y:S01]  /*1060*/  LDGSTS.E.BYPASS.LTC128B.128 [R0+0xf000], desc[UR38][R4.64] ;  /* 0x0f00000004007fae */ /* 0x000fe2000b981a26 */
[----:B------:R-:W-:-:S03]  /*1070*/  USHF.R.S32.HI UR17, URZ, 0x1f, UR42 ;  /* 0x0000001fff117899 */ /* 0x000fc6000801142a */
[----:B------:R-:W-:Y:S01]  /*1080*/  LOP3.LUT R2, R2, 0x10, RZ, 0xc0, !PT ;  /* 0x0000001002027812 */ /* 0x000fe200078ec0ff */
[----:B------:R-:W-:Y:S01]  /*1090*/  LDGSTS.E.BYPASS.LTC128B.128 [R0+0x11000], desc[UR38][R4.64+0x40] ;  /* 0x1100004004007fae */ /* 0x000fe2000b981a26 */
[----:B------:R-:W-:Y:S02]  /*10a0*/  UIMAD UR17, UR17, UR35, URZ ;  /* 0x00000023111172a4 */ /* 0x000fe4000f8e02ff */
[----:B------:R-:W-:Y:S01]  /*10b0*/  LOP3.LUT R2, R2, 0x7, R250, 0xf8, !PT ;  /* 0x0000000702027812 */ /* 0x000fe200078ef8fa */
[----:B------:R4:W-:Y:S01]  /*10c0*/  LDGSTS.E.BYPASS.LTC128B.128 [R0+0x13000], desc[UR38][R4.64+0x80] ;  /* 0x1300008004007fae */ /* 0x0009e2000b981a26 */
[----:B------:R-:W-:Y:S02]  /*10d0*/  UIADD3 UR17, UPT, UPT, UR25, UR17, URZ ;  /* 0x0000001119117290 */ /* 0x000fe4000fffe0ff */
[----:B--2---:R-:W-:Y:S01]  /*10e0*/  USHF.R.S32.HI UR19, URZ, 0x1f, UR14 ;  /* 0x0000001fff137899 */ /* 0x004fe2000801140e */
[----:B------:R-:W-:Y:S01]  /*10f0*/  LDGSTS.E.BYPASS.LTC128B.128 [R0+0x10000], desc[UR38][R10.64] ;  /* 0x100000000a007fae */ /* 0x000fe2000b981a26 */
[----:B------:R-:W-:Y:S01]  /*1100*/  UIMAD.WIDE.U32 UR22, UR24, UR14, URZ ;  /* 0x0000000e181672a5 */ /* 0x000fe2000f8e00ff */
[----:B------:R-:W-:-:S02]  /*1110*/  IMAD.WIDE.U32 R2, R2, R3, UR12 ;  /* 0x0000000c02027e25 */ /* 0x000fc4000f8e0003 */
[----:B------:R-:W-:Y:S04]  /*1120*/  LDGSTS.E.BYPASS.LTC128B.128 [R0+0x12000], desc[UR38][R10.64+0x40] ;  /* 0x120000400a007fae */ /* 0x000fe8000b981a26 */
[----:B------:R2:W-:Y:S04]  /*1130*/  LDGSTS.E.BYPASS.LTC128B.128 [R0+0x14000], desc[UR38][R10.64+0x80] ;  /* 0x140000800a007fae */ /* 0x0005e8000b981a26 */
[----:B------:R-:W0:Y:S04]  /*1140*/  LDGDEPBAR ;  /* 0x00000000000079af */ /* 0x000e280000000000 */
[----:B------:R-:W-:Y:S04]  /*1150*/  LDGSTS.E.BYPASS.LTC128B.128 [R0+0x6000], desc[UR38][R244.64] ;  /* 0x06000000f4007fae */ /* 0x000fe8000b981a26 */
[----:B------:R-:W-:Y:S01]  /*1160*/  LDGSTS.E.BYPASS.LTC128B.128 [R0+0x7000], desc[UR38][R244.64+0x40] ;  /* 0x07000040f4007fae */ /* 0x000fe2000b981a26 */
[----:B----4-:R-:W4:Y:S03]  /*1170*/  LDC.64 R4, c[0x0][0x5f8] ;  /* 0x00017e00ff047b82 */ /* 0x010f260000000a00 */
[----:B------:R-:W-:Y:S04]  /*1180*/  LDGSTS.E.BYPASS.LTC128B.128 [R0+0x8000], desc[UR38][R244.64+0x80] ;  /* 0x08000080f4007fae */ /* 0x000fe8000b981a26 */
[----:B------:R-:W-:Y:S04]  /*1190*/  LDGSTS.E.BYPASS.LTC128B.128 [R243], desc[UR38][R246.64] ;  /* 0x00000000f6f37fae */ /* 0x000fe8000b981a26 */
[----:B------:R-:W-:Y:S04]  /*11a0*/  LDGSTS.E.BYPASS.LTC128B.128 [R243+0x1000], desc[UR38][R246.64+0x40] ;  /* 0x01000040f6f37fae */ /* 0x000fe8000b981a26 */
[----:B------:R-:W-:Y:S04]  /*11b0*/  LDGSTS.E.BYPASS.LTC128B.128 [R243+0x2000], desc[UR38][R246.64+0x80] ;  /* 0x02000080f6f37fae */ /* 0x000fe8000b981a26 */
[----:B------:R-:W-:Y:S04]  /*11c0*/  LDGSTS.E.BYPASS.LTC128B.128 [R0+0x9000], desc[UR38][R6.64] ;  /* 0x0900000006007fae */ /* 0x000fe8000b981a26 */
[----:B------:R-:W-:Y:S04]  /*11d0*/  LDGSTS.E.BYPASS.LTC128B.128 [R0+0xb000], desc[UR38][R6.64+0x40] ;  /* 0x0b00004006007fae */ /* 0x000fe8000b981a26 */
[----:B------:R-:W-:Y:S04]  /*11e0*/  LDGSTS.E.BYPASS.LTC128B.128 [R0+0xd000], desc[UR38][R6.64+0x80] ;  /* 0x0d00008006007fae */ /* 0x000fe8000b981a26 */
[----:B------:R-:W-:Y:S04]  /*11f0*/  LDGSTS.E.BYPASS.LTC128B.128 [R0+0xa000], desc[UR38][R14.64] ;  /* 0x0a0000000e007fae */ /* 0x000fe8000b981a26 */
[----:B------:R-:W-:Y:S04]  /*1200*/  LDGSTS.E.BYPASS.LTC128B.128 [R0+0xc000], desc[UR38][R14.64+0x40] ;  /* 0x0c0000400e007fae */ /* 0x000fe8000b981a26 */
[----:B------:R1:W-:Y:S04]  /*1210*/  LDGSTS.E.BYPASS.LTC128B.128 [R0+0xe000], desc[UR38][R14.64+0x80] ;  /* 0x0e0000800e007fae */ /* 0x0003e8000b981a26 */
[----:B------:R-:W0:Y:S01]  /*1220*/  LDGDEPBAR ;  /* 0x00000000000079af */ /* 0x000e220000000000 */
[----:B------:R-:W-:-:S02]  /*1230*/  UIMAD UR17, UR17, UR14, URZ ;  /* 0x0000000e111172a4 */ /* 0x000fc4000f8e02ff */
[----:B---3--:R-:W-:Y:S01]  /*1240*/  UISETP.NE.U32.AND UP0, UPT, UR6, URZ, UPT ;  /* 0x000000ff0600728c */ /* 0x008fe2000bf05070 */
[C---:B------:R-:W-:Y:S01]  /*1250*/  IMAD.SHL.U32 R221, R225.reuse, 0x4, RZ ;  /* 0x00000004e1dd7824 */ /* 0x040fe200078e00ff */
[----:B------:R-:W-:Y:S01]  /*1260*/  UIMAD UR17, UR19, UR24, UR17 ;  /* 0x00000018131172a4 */ /* 0x000fe2000f8e0211 */
[----:B------:R-:W5:Y:S01]  /*1270*/  LDG.E R9, desc[UR38][R2.64] ;  /* 0x0000002602097981 */ /* 0x000f62000c1e1900 */
[----:B------:R-:W-:Y:S02]  /*1280*/  UIMAD UR20, UR34, UR15, URZ ;  /* 0x0000000f221472a4 */ /* 0x000fe4000f8e02ff */
[----:B------:R-:W-:Y:S01]  /*1290*/  USHF.R.S32.HI UR18, URZ, 0x1f, UR15 ;  /* 0x0000001fff127899 */ /* 0x000fe2000801140f */
[----:B------:R-:W5:Y:S01]  /*12a0*/  LDG.E R10, desc[UR38][R2.64+0x20] ;  /* 0x00002026020a7981 */ /* 0x000f62000c1e1900 */
[----:B------:R-:W-:Y:S01]  /*12b0*/  UIMAD UR16, UR14, UR15, URZ ;  /* 0x0000000f0e1072a4 */ /* 0x000fe2000f8e02ff */
[C---:B------:R-:W-:Y:S02]  /*12c0*/  LOP3.LUT R13, R225.reuse, 0x1f, RZ, 0xc0, !PT ;  /* 0x0000001fe10d7812 */ /* 0x040fe400078ec0ff */
[----:B------:R-:W5:Y:S01]  /*12d0*/  LDG.E R252, desc[UR38][R2.64+0x80] ;  /* 0x0000802602fc7981 */ /* 0x000f62000c1e1900 */
[----:B------:R-:W-:-:S03]  /*12e0*/  IMAD.SHL.U32 R220, R225, 0x10, RZ ;  /* 0x00000010e1dc7824 */ /* 0x000fc600078e00ff */
[----:B------:R4:W5:Y:S01]  /*12f0*/  LDG.E R251, desc[UR38][R2.64+0xa0] ;  /* 0x0000a02602fb7981 */ /* 0x000962000c1e1900 */
[----:B------:R-:W-:Y:S01]  /*1300*/  UIADD3 UR17, UPT, UPT, UR23, UR17, URZ ;  /* 0x0000001117117290 */ /* 0x000fe2000fffe0ff */
[----:B--2---:R-:W-:Y:S01]  /*1310*/  IMAD.SHL.U32 R11, R225, 0x20, RZ ;  /* 0x00000020e10b7824 */ /* 0x004fe200078e00ff */
[----:B------:R-:W-:Y:S01]  /*1320*/  UISETP.NE.AND.EX UP0, UPT, UR7, URZ, UPT, UP0 ;  /* 0x000000ff0700728c */ /* 0x000fe2000bf05300 */
[----:B------:R-:W-:Y:S01]  /*1330*/  LOP3.LUT R8, R221, 0x18, RZ, 0xc0, !PT ;  /* 0x00000018dd087812 */ /* 0x000fe200078ec0ff */
[----:B-1----:R-:W4:Y:S01]  /*1340*/  S2R R0, SR_CTAID.X ;  /* 0x0000000000007919 */ /* 0x002f220000002500 */
[----:B------:R-:W-:Y:S01]  /*1350*/  USHF.R.S32.HI UR21, URZ, 0x1f, UR20 ;  /* 0x0000001fff157899 */ /* 0x000fe20008011414 */
[----:B------:R-:W-:-:S04]  /*1360*/  DEPBAR.LE SB0, 0x1 ;  /* 0x000080400000791a */ /* 0x000fc80000000000 */
[----:B------:R-:W-:Y:S01]  /*1370*/  UIMAD UR17, UR17, UR15, URZ ;  /* 0x0000000f111172a4 */ /* 0x000fe2000f8e02ff */
[----:B------:R-:W-:Y:S01]  /*1380*/  LOP3.LUT R7, R8, 0xc0, R11, 0xf8, !PT ;  /* 0x000000c008077812 */ /* 0x000fe200078ef80b */
[----:B------:R-:W-:Y:S01]  /*1390*/  UIMAD.WIDE.U32 UR20, UR22, UR15, UR20 ;  /* 0x0000000f161472a5 */ /* 0x000fe2000f8e0014 */
[----:B------:R-:W-:Y:S01]  /*13a0*/  LOP3.LUT R204, R220, 0x100, RZ, 0xc0, !PT ;  /* 0x00000100dccc7812 */ /* 0x000fe200078ec0ff */
[----:B------:R-:W-:Y:S01]  /*13b0*/  UIMAD UR17, UR18, UR22, UR17 ;  /* 0x00000016121172a4 */ /* 0x000fe2000f8e0211 */
[----:B------:R-:W-:Y:S01]  /*13c0*/  CS2R R126, SRZ ;  /* 0x00000000007e7805 */ /* 0x000fe2000001ff00 */
[----:B------:R-:W-:Y:S01]  /*13d0*/  USEL UR48, UR48, URZ, UP0 ;  /* 0x000000ff30307287 */ /* 0x000fe20008000000 */
[----:B------:R-:W-:Y:S01]  /*13e0*/  CS2R R124, SRZ ;  /* 0x00000000007c7805 */ /* 0x000fe2000001ff00 */
[----:B------:R-:W-:Y:S01]  /*13f0*/  UIMAD.WIDE UR24, UR14, UR15, URZ ;  /* 0x0000000f0e1872a5 */ /* 0x000fe2000f8e02ff */
[----:B------:R-:W-:Y:S01]  /*1400*/  CS2R R130, SRZ ;  /* 0x0000000000827805 */ /* 0x000fe2000001ff00 */
[----:B------:R-:W-:Y:S01]  /*1410*/  UIADD3 UR21, UPT, UPT, UR21, UR17, URZ ;  /* 0x0000001115157290 */ /* 0x000fe2000fffe0ff */
[----:B------:R-:W-:Y:S01]  /*1420*/  CS2R R128, SRZ ;  /* 0x0000000000807805 */ /* 0x000fe2000001ff00 */
[----:B------:R-:W-:Y:S01]  /*1430*/  UIADD3 UR48, UP0, UPT, UR45, UR48, URZ ;  /* 0x000000302d307290 */ /* 0x000fe2000ff1e0ff */
[----:B------:R-:W-:Y:S01]  /*1440*/  CS2R R122, SRZ ;  /* 0x00000000007a7805 */ /* 0x000fe2000001ff00 */
[----:B------:R-:W-:Y:S01]  /*1450*/  USHF.L.U32 UR15, UR16, 0x6, URZ ;  /* 0x00000006100f7899 */ /* 0x000fe200080006ff */
[----:B------:R-:W-:Y:S01]  /*1460*/  CS2R R120, SRZ ;  /* 0x0000000000787805 */ /* 0x000fe2000001ff00 */
[----:B------:R-:W-:Y:S01]  /*1470*/  UIMAD.WIDE.U32 UR20, UR24, UR48, UR20 ;  /* 0x00000030181472a5 */ /* 0x000fe2000f8e0014 */
[----:B------:R-:W-:Y:S01]  /*1480*/  CS2R R118, SRZ ;  /* 0x0000000000767805 */ /* 0x000fe2000001ff00 */
[----:B------:R-:W-:Y:S01]  /*1490*/  UIADD3.X UR44, UPT, UPT, URZ, UR44, URZ, UP0, !UPT ;  /* 0x0000002cff2c7290 */ /* 0x000fe200087fe4ff */
[----:B------:R-:W-:Y:S01]  /*14a0*/  CS2R R116, SRZ ;  /* 0x0000000000747805 */ /* 0x000fe2000001ff00 */
[----:B------:R-:W-:Y:S01]  /*14b0*/  UIMAD UR48, UR25, UR48, URZ ;  /* 0x00000030193072a4 */ /* 0x000fe2000f8e02ff */
[----:B------:R-:W-:Y:S01]  /*14c0*/  CS2R R110, SRZ ;  /* 0x00000000006e7805 */ /* 0x000fe2000001ff00 */
[----:B------:R-:W1:Y:S01]  /*14d0*/  LDCU.64 UR6, c[0x0][0x570] ;  /* 0x0000ae00ff0677ac */ /* 0x000e620008000a00 */
[----:B------:R-:W-:-:S02]  /*14e0*/  CS2R R108, SRZ ;  /* 0x00000000006c7805 */ /* 0x000fc4000001ff00 */
[----:B------:R-:W-:Y:S02]  /*14f0*/  CS2R R114, SRZ ;  /* 0x0000000000727805 */ /* 0x000fe4000001ff00 */
[----:B------:R-:W-:Y:S01]  /*1500*/  CS2R R112, SRZ ;  /* 0x0000000000707805 */ /* 0x000fe2000001ff00 */
[C---:B----4-:R-:W-:Y:S01]  /*1510*/  IMAD.WIDE.U32 R2, R0.reuse, R4, RZ ;  /* 0x0000000400027225 */ /* 0x050fe200078e00ff */
[----:B------:R-:W-:Y:S01]  /*1520*/  UIMAD UR44, UR24, UR44, UR48 ;  /* 0x0000002c182c72a4 */ /* 0x000fe2000f8e0230 */
[----:B------:R-:W-:Y:S01]  /*1530*/  CS2R R106, SRZ ;  /* 0x00000000006a7805 */ /* 0x000fe2000001ff00 */
[----:B------:R-:W-:Y:S01]  /*1540*/  UISETP.GE.AND UP0, UPT, UR43, 0x1, UPT ;  /* 0x000000012b00788c */ /* 0x000fe2000bf06270 */
[----:B------:R-:W-:Y:S01]  /*1550*/  IMAD R5, R0, R5, R3 ;  /* 0x0000000500057224 */ /* 0x000fe200078e0203 */
[----:B------:R-:W-:Y:S01]  /*1560*/  SEL R2, R2, RZ, P3 ;  /* 0x000000ff02027207 */ /* 0x000fe20001800000 */
[----:B------:R-:W-:Y:S01]  /*1570*/  IMAD R0, R12, UR16, R13 ;  /* 0x000000100c007c24 */ /* 0x000fe2000f8e020d */
[----:B------:R-:W-:Y:S01]  /*1580*/  LOP3.LUT R3, R220, 0x3c00, RZ, 0xc0, !PT ;  /* 0x00003c00dc037812 */ /* 0x000fe200078ec0ff */
[----:B------:R-:W-:Y:S01]  /*1590*/  UIADD3 UR44, UPT, UPT, UR21, UR44, URZ ;  /* 0x0000002c152c7290 */ /* 0x000fe2000fffe0ff */
[----:B------:R-:W-:Y:S01]  /*15a0*/  CS2R R104, SRZ ;  /* 0x0000000000687805 */ /* 0x000fe2000001ff00 */
[----:B------:R-:W-:Y:S01]  /*15b0*/  ULEA UR46, UR47, UR46, 0x6 ;  /* 0x0000002e2f2e7291 */ /* 0x000fe2000f8e30ff */
[----:B------:R-:W-:-:S02]  /*15c0*/  IADD3 R6, P1, P0, R0, UR20, R2 ;  /* 0x0000001400067c10 */ /* 0x000fc4000f83e002 */
[----:B------:R-:W-:Y:S02]  /*15d0*/  CS2R R102, SRZ ;  /* 0x0000000000667805 */ /* 0x000fe4000001ff00 */
[----:B------:R-:W-:Y:S02]  /*15e0*/  SHF.R.S32.HI R4, RZ, 0x1f, R0 ;  /* 0x0000001fff047819 */ /* 0x000fe40000011400 */
[----:B------:R-:W-:Y:S02]  /*15f0*/  CS2R R100, SRZ ;  /* 0x0000000000647805 */ /* 0x000fe4000001ff00 */
[----:B------:R-:W-:Y:S02]  /*1600*/  LOP3.LUT R3, R3, 0x20, R11, 0xf8, !PT ;  /* 0x0000002003037812 */ /* 0x000fe400078ef80b */
[----:B------:R-:W-:Y:S02]  /*1610*/  CS2R R94, SRZ ;  /* 0x00000000005e7805 */ /* 0x000fe4000001ff00 */
        /* <DEDUP_REMOVED lines=16> */
[----:B-1----:R-:W-:Y:S01]  /*1720*/  LEA R240, P0, R0, UR6, 0x2 ;  /* 0x0000000600f07c11 */ /* 0x002fe2000f8010ff */
[C---:B------:R-:W-:Y:S01]  /*1730*/  VIADD R3, R204.reuse, 0xf000 ;  /* 0x0000f000cc037836 */ /* 0x040fe20000000000 */
[----:B------:R-:W-:Y:S01]  /*1740*/  CS2R R84, SRZ ;  /* 0x0000000000547805 */ /* 0x000fe2000001ff00 */
[----:B------:R-:W-:Y:S01]  /*1750*/  VIADD R212, R204, 0xf020 ;  /* 0x0000f020ccd47836 */ /* 0x000fe20000000000 */
[----:B------:R-:W-:Y:S01]  /*1760*/  LEA.HI.X R241, R0, UR7, R2, 0x2, P0 ;  /* 0x0000000700f17c11 */ /* 0x000fe200080f1402 */
[----:B------:R-:W-:Y:S01]  /*1770*/  @P1 VIADD R212, R3, 0xffffffe0 ;  /* 0xffffffe003d41836 */ /* 0x000fe20000000000 */
        /* <DEDUP_REMOVED lines=15> */
[----:B------:R1:W2:Y:S01]  /*1870*/  LDSM.16.M88.4 R168, [R204+0xf000] ;  /* 0x00f00000cca8783b */ /* 0x0002a20000000200 */
[----:B------:R-:W-:Y:S02]  /*1880*/  CS2R R52, SRZ ;  /* 0x0000000000347805 */ /* 0x000fe4000001ff00 */
[----:B------:R-:W-:Y:S02]  /*1890*/  CS2R R46, SRZ ;  /* 0x00000000002e7805 */ /* 0x000fe4000001ff00 */
[----:B------:R-:W-:Y:S01]  /*18a0*/  CS2R R44, SRZ ;  /* 0x00000000002c7805 */ /* 0x000fe2000001ff00 */
[----:B------:R1:W3:Y:S01]  /*18b0*/  LDSM.16.M88.4 R172, [R204+0xf400] ;  /* 0x00f40000ccac783b */ /* 0x0002e20000000200 */
[----:B------:R-:W-:Y:S02]  /*18c0*/  CS2R R50, SRZ ;  /* 0x0000000000327805 */ /* 0x000fe4000001ff00 */
[----:B------:R-:W-:-:S02]  /*18d0*/  CS2R R48, SRZ ;  /* 0x0000000000307805 */ /* 0x000fc4000001ff00 */
[----:B------:R-:W-:Y:S01]  /*18e0*/  CS2R R42, SRZ ;  /* 0x00000000002a7805 */ /* 0x000fe2000001ff00 */
[----:B------:R1:W4:Y:S01]  /*18f0*/  LDSM.16.M88.4 R184, [R204+0x11000] ;  /* 0x01100000ccb8783b */ /* 0x0003220000000200 */
[----:B------:R-:W-:Y:S02]  /*1900*/  CS2R R40, SRZ ;  /* 0x0000000000287805 */ /* 0x000fe4000001ff00 */
[----:B------:R-:W-:Y:S02]  /*1910*/  CS2R R38, SRZ ;  /* 0x0000000000267805 */ /* 0x000fe4000001ff00 */
[----:B------:R-:W-:Y:S01]  /*1920*/  CS2R R36, SRZ ;  /* 0x0000000000247805 */ /* 0x000fe2000001ff00 */
[----:B------:R1:W1:Y:S01]  /*1930*/  LDSM.16.M88.4 R188, [R204+0x11400] ;  /* 0x01140000ccbc783b */ /* 0x0002620000000200 */
[----:B------:R-:W-:-:S03]  /*1940*/  UIMAD.WIDE UR52, UR46, 0x4, UR52 ;  /* 0x000000042e3478a5 */ /* 0x000fc6000f8e0234 */
[----:B------:R1:W1:Y:S04]  /*1950*/  LDSM.16.M88.4 R200, [R204+0x13000] ;  /* 0x01300000ccc8783b */ /* 0x0002680000000200 */
[----:B------:R1:W1:Y:S04]  /*1960*/  LDSM.16.M88.4 R176, [R212] ;  /* 0x00000000d4b0783b */ /* 0x0002680000000200 */
[----:B------:R1:W1:Y:S04]  /*1970*/  LDSM.16.M88.4 R180, [R212+0x400] ;  /* 0x00040000d4b4783b */ /* 0x0002680000000200 */
[----:B------:R1:W1:Y:S04]  /*1980*/  LDSM.16.M88.4 R192, [R212+0x2000] ;  /* 0x00200000d4c0783b */ /* 0x0002680000000200 */
[----:B------:R1:W1:Y:S04]  /*1990*/  LDSM.16.M88.4 R196, [R212+0x2400] ;  /* 0x00240000d4c4783b */ /* 0x0002680000000200 */
[----:B------:R1:W1:Y:S04]  /*19a0*/  LDSM.16.M88.4 R208, [R212+0x4000] ;  /* 0x00400000d4d0783b */ /* 0x0002680000000200 */
[----:B------:R-:W1:Y:S04]  /*19b0*/  LDSM.16.M88.4 R204, [R204+0x13400] ;  /* 0x01340000cccc783b */ /* 0x000e680000000200 */
[----:B------:R-:W1:Y:S01]  /*19c0*/  LDSM.16.M88.4 R212, [R212+0x4400] ;  /* 0x00440000d4d4783b */ /* 0x000e620000000200 */
[----:B--23--:R-:W-:Y:S05]  /*19d0*/  BRA.U !UP0, `(.L_x_666) ;  /* 0x0000004108d87547 */ /* 0x00cfea000b800000 */
[----:B------:R-:W2:Y:S01]  /*19e0*/  LDC.64 R4, c[0x0][0x528] ;  /* 0x00014a00ff047b82 */ /* 0x000ea20000000a00 */
[----:B------:R-:W-:Y:S02]  /*19f0*/  SHF.R.U32.HI R6, RZ, 0x4, R225 ;  /* 0x00000004ff067819 */ /* 0x000fe400000116e1 */
[----:B------:R-:W-:Y:S01]  /*1a00*/  LOP3.LUT R0, R11, 0x120, RZ, 0xc0, !PT ;  /* 0x000001200b007812 */ /* 0x000fe200078ec0ff */
[----:B------:R-:W-:Y:S02]  /*1a10*/  UIMAD UR14, UR35, UR14, UR34 ;  /* 0x0000000e230e72a4 */ /* 0x000fe4000f8e0222 */
[----:B------:R-:W-:Y:S02]  /*1a20*/  USHF.L.U32 UR6, UR16, 0x3, URZ ;  /* 0x0000000310067899 */ /* 0x000fe400080006ff */
[----:B------:R-:W3:Y:S01]  /*1a30*/  LDC R249, c[0x0][0x44c] ;  /* 0x00011300fff97b82 */ /* 0x000ee20000000800 */
[----:B------:R-:W4:Y:S01]  /*1a40*/  LDCU UR17, c[0x0][0x590] ;  /* 0x0000b200ff1177ac */ /* 0x000f220008000800 */
[----:B------:R-:W-:Y:S01]  /*1a50*/  LOP3.LUT R12, R12, 0x1, RZ, 0xc0, !PT ;  /* 0x000000010c0c7812 */ /* 0x000fe200078ec0ff */
[----:B------:R-:W-:Y:S01]  /*1a60*/  IMAD.U32 R248, RZ, RZ, UR49 ;  /* 0x00000031fff87e24 */ /* 0x000fe2000f8e00ff */
[----:B------:R-:W1:Y:S01]  /*1a70*/  LDCU UR15, c[0x0][0x45c] ;  /* 0x00008b80ff0f77ac */ /* 0x000e620008000800 */
[----:B--2---:R-:W2:Y:S01]  /*1a80*/  LDG.E.64 R2, desc[UR38][R4.64+0x8] ;  /* 0x0000082604027981 */ /* 0x004ea2000c1e1b00 */
[----:B------:R-:W-:-:S02]  /*1a90*/  LOP3.LUT R6, R6, 0x8, RZ, 0xc0, !PT ;  /* 0x0000000806067812 */ /* 0x000fc400078ec0ff */
[----:B------:R-:W-:Y:S01]  /*1aa0*/  LOP3.LUT R220, R0, 0x200, R220, 0xf8, !PT ;  /* 0x0000020000dc7812 */ /* 0x000fe200078ef8dc */
[----:B------:R-:W-:Y:S01]  /*1ab0*/  USHF.L.U32 UR7, UR14, 0x5, URZ ;  /* 0x000000050e077899 */ /* 0x000fe200080006ff */
[----:B------:R-:W4:Y:S01]  /*1ac0*/  LDCU UR16, c[0x0][0x3b0] ;  /* 0x00007600ff1077ac */ /* 0x000f220008000800 */
[----:B------:R-:W3:Y:S01]  /*1ad0*/  LDG.E.64 R4, desc[UR38][R4.64] ;  /* 0x0000002604047981 */ /* 0x000ee2000c1e1b00 */
[--C-:B------:R-:W-:Y:S01]  /*1ae0*/  LOP3.LUT R0, R6, 0x10, R225.reuse, 0xf8, !PT ;  /* 0x0000001006007812 */ /* 0x100fe200078ef8e1 */
[----:B------:R-:W-:Y:S01]  /*1af0*/  USHF.R.S32.HI UR14, URZ, 0x1f, UR7 ;  /* 0x0000001fff0e7899 */ /* 0x000fe20008011407 */
[----:B------:R-:W-:Y:S01]  /*1b00*/  SHF.R.U32.HI R225, RZ, 0x1, R225 ;  /* 0x00000001ffe17819 */ /* 0x000fe200000116e1 */
[----:B------:R-:W-:Y:S01]  /*1b10*/  IMAD R248, R248, 0x4, R12 ;  /* 0x00000004f8f87824 */ /* 0x000fe200078e020c */
[----:B------:R-:W-:Y:S01]  /*1b20*/  LOP3.LUT R0, R0, 0xc0, R11, 0xf8, !PT ;  /* 0x000000c000007812 */ /* 0x000fe200078ef80b */
[----:B------:R-:W-:Y:S01]  /*1b30*/  IMAD.MOV.U32 R228, RZ, RZ, 0x20 ;  /* 0x00000020ffe47424 */ /* 0x000fe200078e00ff */
[----:B------:R-:W-:Y:S01]  /*1b40*/  LOP3.LUT R7, R7, 0x8, R225, 0x78, !PT ;  /* 0x0000000807077812 */ /* 0x000fe200078e78e1 */
[----:B------:R-:W-:Y:S01]  /*1b50*/  IMAD.MOV.U32 R222, RZ, RZ, 0x20 ;  /* 0x00000020ffde7424 */ /* 0x000fe200078e00ff */
[----:B------:R-:W-:Y:S01]  /*1b60*/  LOP3.LUT R8, R0, R8, RZ, 0x3c, !PT ;  /* 0x0000000800087212 */ /* 0x000fe200078e3cff */
[----:B------:R-:W1:Y:S01]  /*1b70*/  S2R R225, SR_TID.X ;  /* 0x0000000000e17919 */ /* 0x000e620000002100 */
[----:B------:R-:W-:Y:S01]  /*1b80*/  LOP3.LUT R7, R220, R7, RZ, 0xfc, !PT ;  /* 0x00000007dc077212 */ /* 0x000fe200078efcff */
[----:B------:R-:W-:Y:S01]  /*1b90*/  IMAD.MOV.U32 R127, RZ, RZ, RZ ;  /* 0x000000ffff7f7224 */ /* 0x000fe200078e00ff */
[----:B------:R-:W-:Y:S01]  /*1ba0*/  LOP3.LUT R8, R8, 0x120, R11, 0xf8, !PT ;  /* 0x0000012008087812 */ /* 0x000fe200078ef80b */
[----:B----4-:R-:W-:-:S02]  /*1bb0*/  USHF.L.U32 UR16, UR16, 0x6, URZ ;  /* 0x0000000610107899 */ /* 0x010fc400080006ff */
[----:B------:R-:W-:Y:S01]  /*1bc0*/  USHF.L.U32 UR17, UR17, 0x6, URZ ;  /* 0x0000000611117899 */ /* 0x000fe200080006ff */
[----:B--2---:R-:W-:Y:S01]  /*1bd0*/  IADD3 R0, P1, P0, R2, UR7, R13 ;  /* 0x0000000702007c10 */ /* 0x004fe2000f83e00d */
[----:B------:R-:W2:Y:S03]  /*1be0*/  LDCU UR7, c[0x0][0x3e0] ;  /* 0x00007c00ff0777ac */ /* 0x000ea60008000800 */
[----:B------:R-:W-:Y:S01]  /*1bf0*/  IADD3.X R2, PT, PT, R3, UR14, RZ, P1, P0 ;  /* 0x0000000e03027c10 */ /* 0x000fe20008fe04ff */
[----:B------:R-:W4:Y:S04]  /*1c00*/  LDCU.U8 UR14, c[0x0][0x4f8] ;  /* 0x00009f00ff0e77ac */ /* 0x000f280008000000 */
[----:B------:R1:W-:Y:S04]  /*1c10*/  STL [R1+0x10], R2 ;  /* 0x0000100201007387 */ /* 0x0003e80000100800 */
[----:B-----5:R2:W-:Y:S04]  /*1c20*/  STL [R1+0xc], R9 ;  /* 0x00000c0901007387 */ /* 0x0205e80000100800 */
[----:B------:R2:W-:Y:S01]  /*1c30*/  STL [R1+0x8], R10 ;  /* 0x0000080a01007387 */ /* 0x0005e20000100800 */
[----:B---3--:R-:W-:-:S02]  /*1c40*/  R2UR UR44, R4 ;  /* 0x00000000042c72ca */ /* 0x008fc400000e0000 */
[----:B------:R-:W-:Y:S01]  /*1c50*/  R2UR UR43, R5 ;  /* 0x00000000052b72ca */ /* 0x000fe200000e0000 */
[----:B-1----:R-:W-:-:S10]  /*1c60*/  IMAD.MOV.U32 R2, RZ, RZ, 0x10 ;  /* 0x00000010ff027424 */ /* 0x002fd400078e00ff */
[----:B------:R-:W-:Y:S02]  /*1c70*/  UIADD3 UR42, UPT, UPT, UR44, -0x61c88647, URZ ;  /* 0x9e3779b92c2a7890 */ /* 0x000fe4000fffe0ff */
[----:B------:R-:W-:Y:S02]  /*1c80*/  UIADD3 UR35, UPT, UPT, UR43, -0x4498517b, URZ ;  /* 0xbb67ae852b237890 */ /* 0x000fe4000fffe0ff */
[----:B------:R-:W-:Y:S02]  /*1c90*/  UIADD3 UR27, UPT, UPT, UR44, 0x3c6ef372, URZ ;  /* 0x3c6ef3722c1b7890 */ /* 0x000fe4000fffe0ff */
[----:B------:R-:W-:Y:S02]  /*1ca0*/  UIADD3 UR26, UPT, UPT, UR43, 0x76cf5d0a, URZ ;  /* 0x76cf5d0a2b1a7890 */ /* 0x000fe4000fffe0ff */
[----:B------:R-:W-:Y:S02]  /*1cb0*/  UIADD3 UR25, UPT, UPT, UR44, -0x255992d5, URZ ;  /* 0xdaa66d2b2c197890 */ /* 0x000fe4000fffe0ff */
[----:B------:R-:W-:-:S02]  /*1cc0*/  UIADD3 UR24, UPT, UPT, UR43, 0x32370b8f, URZ ;  /* 0x32370b8f2b187890 */ /* 0x000fc4000fffe0ff */
[----:B------:R-:W-:Y:S02]  /*1cd0*/  UIADD3 UR23, UPT, UPT, UR44, 0x78dde6e4, URZ ;  /* 0x78dde6e42c177890 */ /* 0x000fe4000fffe0ff */
[----:B------:R-:W-:Y:S01]  /*1ce0*/  UIADD3 UR22, UPT, UPT, UR43, -0x126145ec, URZ ;  /* 0xed9eba142b167890 */ /* 0x000fe2000fffe0ff */
[----:B------:R-:W-:Y:S01]  /*1cf0*/  IMAD.WIDE.U32 R4, R0, -0x2daee0ad, RZ ;  /* 0xd2511f5300047825 */ /* 0x000fe200078e00ff */
[C---:B------:R-:W-:Y:S01]  /*1d00*/  LOP3.LUT P0, RZ, R225.reuse, 0x4, RZ, 0xc0, !PT ;  /* 0x00000004e1ff7812 */ /* 0x040fe2000780c0ff */
[----:B------:R-:W-:Y:S01]  /*1d10*/  UIADD3 UR21, UPT, UPT, UR44, 0x1715609d, URZ ;  /* 0x1715609d2c157890 */ /* 0x000fe2000fffe0ff */
[C---:B------:R-:W-:Y:S01]  /*1d20*/  LOP3.LUT P1, RZ, R225.reuse, 0x2, RZ, 0xc0, !PT ;  /* 0x00000002e1ff7812 */ /* 0x040fe2000782c0ff */
[C---:B------:R-:W-:Y:S01]  /*1d30*/  IMAD.SHL.U32 R224, R225.reuse, 0x20, RZ ;  /* 0x00000020e1e07824 */ /* 0x040fe200078e00ff */
[----:B------:R1:W-:Y:S01]  /*1d40*/  STL.64 [R1], R4 ;  /* 0x0000000401007387 */ /* 0x0003e20000100a00 */
[----:B------:R-:W-:Y:S01]  /*1d50*/  IMAD.SHL.U32 R3, R225, 0x2, RZ ;  /* 0x00000002e1037824 */ /* 0x000fe200078e00ff */
[----:B------:R-:W-:Y:S01]  /*1d60*/  LEA R218, R7, UR4, 0x1 ;  /* 0x0000000407da7c11 */ /* 0x000fe2000f8e08ff */
[----:B------:R-:W-:Y:S01]  /*1d70*/  VIADD R248, R248, 0xfffffffc ;  /* 0xfffffffcf8f87836 */ /* 0x000fe20000000000 */
[----:B------:R-:W-:Y:S01]  /*1d80*/  LOP3.LUT R0, R224, 0x7400, RZ, 0xc0, !PT ;  /* 0x00007400e0007812 */ /* 0x000fe200078ec0ff */
[----:B------:R-:W-:Y:S01]  /*1d90*/  UIADD3 UR20, UPT, UPT, UR43, -0x56f99767, URZ ;  /* 0xa90668992b147890 */ /* 0x000fe2000fffe0ff */
[----:B------:R-:W-:Y:S01]  /*1da0*/  LEA R216, R8, UR4, 0x1 ;  /* 0x0000000408d87c11 */ /* 0x000fe2000f8e08ff */
[----:B------:R-:W-:Y:S01]  /*1db0*/  VIADD R218, R218, UR5 ;  /* 0x00000005dada7c36 */ /* 0x000fe20008000000 */
[----:B------:R-:W-:Y:S01]  /*1dc0*/  SEL R227, R228, 0xffffffe0, !P0 ;  /* 0xffffffe0e4e37807 */ /* 0x000fe20004000000 */
[----:B------:R-:W-:Y:S01]  /*1dd0*/  UIADD3 UR19, UPT, UPT, UR44, -0x4ab325aa, URZ ;  /* 0xb54cda562c137890 */ /* 0x000fe2000fffe0ff */
[C---:B------:R-:W-:Y:S01]  /*1de0*/  LOP3.LUT P2, RZ, R225.reuse, 0x8, RZ, 0xc0, !PT ;  /* 0x00000008e1ff7812 */ /* 0x040fe2000784c0ff */
[----:B------:R-:W-:Y:S01]  /*1df0*/  VIADD R216, R216, UR5 ;  /* 0x00000005d8d87c36 */ /* 0x000fe20008000000 */
[----:B------:R-:W-:Y:S01]  /*1e00*/  SHF.R.U32.HI R223, RZ, 0x1, R225 ;  /* 0x00000001ffdf7819 */ /* 0x000fe200000116e1 */
[----:B------:R-:W-:Y:S01]  /*1e10*/  UIADD3 UR18, UPT, UPT, UR43, 0x646e171e, URZ ;  /* 0x646e171e2b127890 */ /* 0x000fe2000fffe0ff */
[----:B------:R-:W-:Y:S01]  /*1e20*/  LOP3.LUT R226, R225, 0x8, RZ, 0xc0, !PT ;  /* 0x00000008e1e27812 */ /* 0x000fe200078ec0ff */
[----:B------:R-:W-:Y:S01]  /*1e30*/  UMOV UR46, UR52 ;  /* 0x00000034002e7c82 */ /* 0x000fe20008000000 */
[----:B------:R-:W-:Y:S01]  /*1e40*/  SEL R228, R228, 0xffffffe0, !P0 ;  /* 0xffffffe0e4e47807 */ /* 0x000fe20004000000 */
[----:B------:R-:W-:Y:S01]  /*1e50*/  UMOV UR5, UR53 ;  /* 0x0000003500057c82 */ /* 0x000fe20008000000 */
[----:B------:R-:W-:-:S02]  /*1e60*/  SEL R2, R2, 0xfffffff0, !P0 ;  /* 0xfffffff002027807 */ /* 0x000fc40004000000 */
[----:B------:R-:W-:Y:S02]  /*1e70*/  SEL R222, R222, 0xffffffe0, !P1 ;  /* 0xffffffe0dede7807 */ /* 0x000fe40004800000 */
[----:B--2-4-:R-:W-:-:S07]  /*1e80*/  LOP3.LUT R0, R0, 0x6, R3, 0xf8, !PT ;  /* 0x0000000600007812 */ /* 0x014fce00078ef803 */
.L_x_669:
[----:B------:R-:W0:Y:S01]  /*1e90*/  LDGDEPBAR ;  /* 0x00000000000079af */ /* 0x000e220000000000 */
[C---:B------:R-:W-:Y:S01]  /*1ea0*/  IMAD.SHL.U32 R220, R225.reuse, 0x10, RZ ;  /* 0x00000010e1dc7824 */ /* 0x040fe200078e00ff */
[----:B------:R-:W-:Y:S01]  /*1eb0*/  UMOV UR4, UR31 ;  /* 0x0000001f00047c82 */ /* 0x000fe20008000000 */
[----:B------:R-:W-:Y:S05]  /*1ec0*/  IMAD.SHL.U32 R221, R225, 0x4, RZ ;  /* 0x00000004e1dd7824 */ /* 0x000fea00078e00ff */
[----:B------:R-:W2:Y:S01]  /*1ed0*/  LDL R229, [R1+0x10] ;  /* 0x0000100001e57983 */ /* 0x000ea20000100800 */
[----:B------:R-:W-:Y:S01]  /*1ee0*/  IMAD.IADD R3, R218, 0x1, R227 ;  /* 0x00000001da037824 */ /* 0x000fe200078e02e3 */
[C---:B------:R-:W-:Y:S01]  /*1ef0*/  LOP3.LUT R0, R220.reuse, 0x3c00, RZ, 0xc0, !PT ;  /* 0x00003c00dc007812 */ /* 0x040fe200078ec0ff */
[----:B------:R-:W-:Y:S01]  /*1f00*/  UISETP.NE.AND UP0, UPT, UR47, URZ, UPT ;  /* 0x000000ff2f00728c */ /* 0x000fe2000bf05270 */
[----:B------:R-:W-:Y:S01]  /*1f10*/  LOP3.LUT R219, R221, 0x18, RZ, 0xc0, !PT ;  /* 0x00000018dddb7812 */ /* 0x000fe200078ec0ff */
[----:B------:R-:W3:Y:S01]  /*1f20*/  LDL.64 R230, [R1] ;  /* 0x0000000001e67983 */ /* 0x000ee20000100a00 */
[----:B------:R-:W-:Y:S02]  /*1f30*/  LOP3.LUT R2, R220, 0x100, RZ, 0xc0, !PT ;  /* 0x00000100dc027812 */ /* 0x000fe400078ec0ff */
[--C-:B------:R-:W-:Y:S02]  /*1f40*/  LOP3.LUT R0, R0, 0x20, R224.reuse, 0xf8, !PT ;  /* 0x0000002000007812 */ /* 0x100fe400078ef8e0 */
[----:B------:R-:W-:Y:S02]  /*1f50*/  LOP3.LUT R217, R219, 0xc0, R224, 0xf8, !PT ;  /* 0x000000c0dbd97812 */ /* 0x000fe400078ef8e0 */
[----:B------:R-:W-:Y:S02]  /*1f60*/  LOP3.LUT R0, R0, R2, RZ, 0xfc, !PT ;  /* 0x0000000200007212 */ /* 0x000fe400078efcff */
[--C-:B------:R-:W-:Y:S02]  /*1f70*/  SHF.R.U32.HI R232, RZ, 0x6, R225.reuse ;  /* 0x00000006ffe87819 */ /* 0x100fe400000116e1 */
[----:B------:R-:W-:Y:S02]  /*1f80*/  LOP3.LUT R0, R0, R217, R226, 0xf6, !PT ;  /* 0x000000d900007212 */ /* 0x000fe400078ef6e2 */
[----:B-----5:R-:W-:Y:S02]  /*1f90*/  FSETP.NEU.FTZ.AND P4, PT, R252, -INF , PT ;  /* 0xff800000fc00780b */ /* 0x020fe40003f9d000 */
[----:B------:R-:W-:Y:S02]  /*1fa0*/  LEA R0, R0, UR4, 0x1 ;  /* 0x0000000400007c11 */ /* 0x000fe4000f8e08ff */
[----:B------:R-:W-:Y:S03]  /*1fb0*/  SHF.R.U32.HI R250, RZ, 0x2, R225 ;  /* 0x00000002fffa7819 */ /* 0x000fe600000116e1 */
[----:B------:R-:W-:Y:S01]  /*1fc0*/  IMAD.IADD R2, R0, 0x1, R227 ;  /* 0x0000000100027824 */ /* 0x000fe200078e02e3 */
[----:B------:R-:W-:Y:S04]  /*1fd0*/  DEPBAR.LE SB0, 0x0 ;  /* 0x000080000000791a */ /* 0x000fe80000000000 */
[----:B------:R-:W-:Y:S06]  /*1fe0*/  BAR.SYNC.DEFER_BLOCKING 0x0 ;  /* 0x0000000000007b1d */ /* 0x000fec0000010000 */
[----:B------:R-:W-:Y:S08]  /*1ff0*/  LDSM.16.M88.4 R32, [R218] ;  /* 0x00000000da20783b */ /* 0x000ff00000000200 */
[----:B------:R-:W1:Y:S08]  /*2000*/  LDSM.16.M88.4 R16, [R0+0x9000] ;  /* 0x009000000010783b */ /* 0x000e700000000200 */
[----:B------:R-:W4:Y:S08]  /*2010*/  LDSM.16.M88.4 R28, [R218+0x800] ;  /* 0x00080000da1c783b */ /* 0x000f300000000200 */
[----:B------:R-:W4:Y:S08]  /*2020*/  LDSM.16.M88.4 R132, [R0+0x9400] ;  /* 0x009400000084783b */ /* 0x000f300000000200 */
[----:B------:R-:W-:Y:S08]  /*2030*/  LDSM.16.M88.4 R136, [R3] ;  /* 0x000000000388783b */ /* 0x000ff00000000200 */
[----:B------:R-:W4:Y:S01]  /*2040*/  LDSM.16.M88.4 R140, [R2+0x9000] ;  /* 0x00900000028c783b */ /* 0x000f220000000200 */
[-C--:B-1----:R-:W-:Y:S07]  /*2050*/  HMMA.16816.F32.BF16 R4, R32, R16.reuse, RZ ;  /* 0x000000102004723c */ /* 0x082fee00000418ff */
[----:B------:R-:W1:Y:S01]  /*2060*/  LDSM.16.M88.4 R144, [R3+0x800] ;  /* 0x000800000390783b */ /* 0x000e620000000200 */
[C---:B----4-:R-:W-:Y:S07]  /*2070*/  HMMA.16816.F32.BF16 R8, R28.reuse, R16, RZ ;  /* 0x000000101c08723c */ /* 0x050fee00000418ff */
[----:B------:R-:W4:Y:S01]  /*2080*/  LDSM.16.M88.4 R148, [R2+0x9400] ;  /* 0x009400000294783b */ /* 0x000f220000000200 */
[-C--:B------:R-:W-:Y:S07]  /*2090*/  HMMA.16816.F32.BF16 R12, R28, R18.reuse, RZ ;  /* 0x000000121c0c723c */ /* 0x080fee00000418ff */
[----:B------:R-:W-:Y:S01]  /*20a0*/  LDSM.16.M88.4 R152, [R218+0x1000] ;  /* 0x00100000da98783b */ /* 0x000fe20000000200 */
[C---:B------:R-:W-:Y:S07]  /*20b0*/  HMMA.16816.F32.BF16 R16, R32.reuse, R18, RZ ;  /* 0x000000122010723c */ /* 0x040fee00000418ff */
[----:B------:R-:W4:Y:S01]  /*20c0*/  LDSM.16.M88.4 R156, [R0+0xb000] ;  /* 0x00b00000009c783b */ /* 0x000f220000000200 */
[-C--:B------:R-:W-:Y:S07]  /*20d0*/  HMMA.16816.F32.BF16 R20, R32, R132.reuse, RZ ;  /* 0x000000842014723c */ /* 0x080fee00000418ff */
[----:B------:R-:W4:Y:S01]  /*20e0*/  LDSM.16.M88.4 R160, [R218+0x1800] ;  /* 0x00180000daa0783b */ /* 0x000f220000000200 */
[C---:B------:R-:W-:Y:S07]  /*20f0*/  HMMA.16816.F32.BF16 R24, R28.reuse, R132, RZ ;  /* 0x000000841c18723c */ /* 0x040fee00000418ff */
[----:B------:R-:W4:Y:S01]  /*2100*/  LDSM.16.M88.4 R164, [R0+0xb400] ;  /* 0x00b4000000a4783b */ /* 0x000f220000000200 */
[-C--:B------:R-:W-:Y:S08]  /*2110*/  HMMA.16816.F32.BF16 R28, R28, R134.reuse, RZ ;  /* 0x000000861c1c723c */ /* 0x080ff000000418ff */
[----:B------:R-:W-:Y:S01]  /*2120*/  HMMA.16816.F32.BF16 R32, R32, R134, RZ ;  /* 0x000000862020723c */ /* 0x000fe200000418ff */
[----:B------:R-:W-:Y:S07]  /*2130*/  LDSM.16.M88.4 R132, [R3+0x1000] ;  /* 0x001000000384783b */ /* 0x000fee0000000200 */
[-C--:B------:R-:W-:Y:S08]  /*2140*/  HMMA.16816.F32.BF16 R4, R136, R140.reuse, R4 ;  /* 0x0000008c8804723c */ /* 0x080ff00000041804 */
[C---:B-1----:R-:W-:Y:S08]  /*2150*/  HMMA.16816.F32.BF16 R8, R144.reuse, R140, R8 ;  /* 0x0000008c9008723c */ /* 0x042ff00000041808 */
[-C--:B------:R-:W-:Y:S08]  /*2160*/  HMMA.16816.F32.BF16 R12, R144, R142.reuse, R12 ;  /* 0x0000008e900c723c */ /* 0x080ff0000004180c */
[C---:B------:R-:W-:Y:S01]  /*2170*/  HMMA.16816.F32.BF16 R16, R136.reuse, R142, R16 ;  /* 0x0000008e8810723c */ /* 0x040fe20000041810 */
[----:B------:R-:W1:Y:S07]  /*2180*/  LDSM.16.M88.4 R140, [R2+0xb000] ;  /* 0x00b00000028c783b */ /* 0x000e6e0000000200 */
[-C--:B----4-:R-:W-:Y:S08]  /*2190*/  HMMA.16816.F32.BF16 R20, R136, R148.reuse, R20 ;  /* 0x000000948814723c */ /* 0x090ff00000041814 */
[C---:B------:R-:W-:Y:S08]  /*21a0*/  HMMA.16816.F32.BF16 R24, R144.reuse, R148, R24 ;  /* 0x000000949018723c */ /* 0x040ff00000041818 */
[-C--:B------:R-:W-:Y:S01]  /*21b0*/  HMMA.16816.F32.BF16 R28, R144, R150.reuse, R28 ;  /* 0x00000096901c723c */ /* 0x080fe2000004181c */
[----:B------:R-:W4:Y:S07]  /*21c0*/  LDSM.16.M88.4 R144, [R3+0x1800] ;  /* 0x001800000390783b */ /* 0x000f2e0000000200 */
[----:B------:R-:W-:Y:S01]  /*21d0*/  HMMA.16816.F32.BF16 R32, R136, R150, R32 ;  /* 0x000000968820723c */ /* 0x000fe20000041820 */
[----:B------:R-:W4:Y:S07]  /*21e0*/  LDSM.16.M88.4 R136, [R2+0xb400] ;  /* 0x00b400000288783b */ /* 0x000f2e0000000200 */
[-C--:B------:R-:W-:Y:S01]  /*21f0*/  HMMA.16816.F32.BF16 R4, R152, R156.reuse, R4 ;  /* 0x0000009c9804723c */ /* 0x080fe20000041804 */
[----:B------:R-:W-:Y:S07]  /*2200*/  LDSM.16.M88.4 R148, [R218+0x2000] ;  /* 0x00200000da94783b */ /* 0x000fee0000000200 */
[C---:B------:R-:W-:Y:S08]  /*2210*/  HMMA.16816.F32.BF16 R8, R160.reuse, R156, R8 ;  /* 0x0000009ca008723c */ /* 0x040ff00000041808 */
[-C--:B------:R-:W-:Y:S08]  /*2220*/  HMMA.16816.F32.BF16 R12, R160, R158.reuse, R12 ;  /* 0x0000009ea00c723c */ /* 0x080ff0000004180c */
[C---:B------:R-:W-:Y:S01]  /*2230*/  HMMA.16816.F32.BF16 R16, R152.reuse, R158, R16 ;  /* 0x0000009e9810723c */ /* 0x040fe20000041810 */
[----:B------:R-:W2:Y:S07]  /*2240*/  LDSM.16.M88.4 R156, [R0+0xd000] ;  /* 0x00d00000009c783b */ /* 0x000eae0000000200 */
[-C--:B------:R-:W-:Y:S08]  /*2250*/  HMMA.16816.F32.BF16 R20, R152, R164.reuse, R20 ;  /* 0x000000a49814723c */ /* 0x080ff00000041814 */
[C---:B------:R-:W-:Y:S04]  /*2260*/  HMMA.16816.F32.BF16 R24, R160.reuse, R164, R24 ;  /* 0x000000a4a018723c */ /* 0x040fe80000041818 */
[----:B------:R-:W-:Y:S04]  /*2270*/  IMAD.SHL.U32 R165, R225, 0x2, RZ ;  /* 0x00000002e1a57824 */ /* 0x000fe800078e00ff */
[-C--:B------:R-:W-:Y:S01]  /*2280*/  HMMA.16816.F32.BF16 R28, R160, R166.reuse, R28 ;  /* 0x000000a6a01c723c */ /* 0x080fe2000004181c */
[----:B------:R-:W3:Y:S07]  /*2290*/  LDSM.16.M88.4 R160, [R218+0x2800] ;  /* 0x00280000daa0783b */ /* 0x000eee0000000200 */
[----:B------:R-:W-:Y:S08]  /*22a0*/  HMMA.16816.F32.BF16 R32, R152, R166, R32 ;  /* 0x000000a69820723c */ /* 0x000ff00000041820 */
[-C--:B-1----:R-:W-:Y:S08]  /*22b0*/  HMMA.16816.F32.BF16 R4, R132, R140.reuse, R4 ;  /* 0x0000008c8404723c */ /* 0x082ff00000041804 */
[C---:B----4-:R-:W-:Y:S04]  /*22c0*/  HMMA.16816.F32.BF16 R8, R144.reuse, R140, R8 ;  /* 0x0000008c9008723c */ /* 0x050fe80000041808 */
[C---:B------:R-:W-:Y:S04]  /*22d0*/  IMAD.WIDE.U32 R140, R248.reuse, -0x326172a9, RZ ;  /* 0xcd9e8d57f88c7825 */ /* 0x040fe800078e00ff */
[-C--:B------:R-:W-:Y:S08]  /*22e0*/  HMMA.16816.F32.BF16 R12, R144, R142.reuse, R12 ;  /* 0x0000008e900c723c */ /* 0x080ff0000004180c */
[C---:B------:R-:W-:Y:S08]  /*22f0*/  HMMA.16816.F32.BF16 R16, R132.reuse, R142, R16 ;  /* 0x0000008e8410723c */ /* 0x040ff00000041810 */
[-C--:B------:R-:W-:Y:S08]  /*2300*/  HMMA.16816.F32.BF16 R20, R132, R136.reuse, R20 ;  /* 0x000000888414723c */ /* 0x080ff00000041814 */
[C---:B------:R-:W-:Y:S01]  /*2310*/  HMMA.16816.F32.BF16 R24, R144.reuse, R136, R24 ;  /* 0x000000889018723c */ /* 0x040fe20000041818 */
[----:B------:R-:W-:Y:S03]  /*2320*/  IMAD.U32 R137, RZ, RZ, UR41 ;  /* 0x00000029ff897e24 */ /* 0x000fe6000f8e00ff */
[----:B------:R-:W-:Y:S04]  /*2330*/  VIADD R136, R248, 0x2 ;  /* 0x00000002f8887836 */ /* 0x000fe80000000000 */
[-C--:B------:R-:W-:Y:S03]  /*2340*/  HMMA.16816.F32.BF16 R28, R144, R138.reuse, R28 ;  /* 0x0000008a901c723c */ /* 0x080fe6000004181c */
[----:B--2---:R-:W-:Y:S05]  /*2350*/  LOP3.LUT R144, R229, UR44, R141, 0x96, !PT ;  /* 0x0000002ce5907c12 */ /* 0x004fea000f8e968d */
[----:B------:R-:W-:Y:S01]  /*2360*/  HMMA.16816.F32.BF16 R32, R132, R138, R32 ;  /* 0x0000008a8420723c */ /* 0x000fe20000041820 */
[----:B------:R-:W1:Y:S03]  /*2370*/  LDSM.16.M88.4 R132, [R0+0xd400] ;  /* 0x00d400000084783b */ /* 0x000e660000000200 */
[----:B------:R-:W-:Y:S02]  /*2380*/  IMAD R138, R137, 0x4, R232 ;  /* 0x00000004898a7824 */ /* 0x000fe400078e02e8 */
[----:B------:R-:W-:Y:S02]  /*2390*/  IMAD.WIDE.U32 R136, R136, -0x326172a9, RZ ;  /* 0xcd9e8d5788887825 */ /* 0x000fe400078e00ff */
[-C--:B------:R-:W-:Y:S05]  /*23a0*/  HMMA.16816.F32.BF16 R4, R148, R156.reuse, R4 ;  /* 0x0000009c9404723c */ /* 0x080fea0000041804 */
[----:B------:R-:W-:Y:S01]  /*23b0*/  LOP3.LUT R142, R229, UR44, R137, 0x96, !PT ;  /* 0x0000002ce58e7c12 */ /* 0x000fe2000f8e9689 */
[----:B------:R-:W-:Y:S01]  /*23c0*/  IMAD.WIDE.U32 R144, R144, -0x2daee0ad, RZ ;  /* 0xd2511f5390907825 */ /* 0x000fe200078e00ff */
[----:B---3--:R-:W-:Y:S01]  /*23d0*/  LOP3.LUT R138, R138, UR43, R231, 0x96, !PT ;  /* 0x0000002b8a8a7c12 */ /* 0x008fe2000f8e96e7 */
[C---:B------:R-:W-:Y:S04]  /*23e0*/  HMMA.16816.F32.BF16 R8, R160.reuse, R156, R8 ;  /* 0x0000009ca008723c */ /* 0x040fe80000041808 */
[----:B------:R-:W-:Y:S01]  /*23f0*/  IMAD.WIDE.U32 R142, R142, -0x2daee0ad, RZ ;  /* 0xd2511f538e8e7825 */ /* 0x000fe200078e00ff */
[----:B------:R-:W-:Y:S02]  /*2400*/  LOP3.LUT R137, R230, UR35, R145, 0x96, !PT ;  /* 0x00000023e6897c12 */ /* 0x000fe4000f8e9691 */
[----:B------:R-:W-:Y:S01]  /*2410*/  LOP3.LUT R229, R224, 0x7400, RZ, 0xc0, !PT ;  /* 0x00007400e0e57812 */ /* 0x000fe200078ec0ff */
[-C--:B------:R-:W-:Y:S03]  /*2420*/  HMMA.16816.F32.BF16 R12, R160, R158.reuse, R12 ;  /* 0x0000009ea00c723c */ /* 0x080fe6000004180c */
[----:B------:R-:W-:Y:S01]  /*2430*/  IMAD.WIDE.U32 R138, R138, -0x326172a9, RZ ;  /* 0xcd9e8d578a8a7825 */ /* 0x000fe200078e00ff */
[----:B------:R-:W-:Y:S02]  /*2440*/  LOP3.LUT R154, R230, UR35, R143, 0x96, !PT ;  /* 0x00000023e69a7c12 */ /* 0x000fe4000f8e968f */
[----:B------:R-:W-:Y:S01]  /*2450*/  LOP3.LUT R229, R229, 0x6, R165, 0xf8, !PT ;  /* 0x00000006e5e57812 */ /* 0x000fe200078ef8a5 */
[----:B------:R-:W-:Y:S01]  /*2460*/  IMAD.WIDE.U32 R156, R137, -0x326172a9, RZ ;  /* 0xcd9e8d57899c7825 */ /* 0x000fe200078e00ff */
[C---:B------:R-:W-:Y:S04]  /*2470*/  HMMA.16816.F32.BF16 R16, R148.reuse, R158, R16 ;  /* 0x0000009e9410723c */ /* 0x040fe80000041810 */
[--C-:B------:R-:W-:Y:S01]  /*2480*/  LOP3.LUT R140, R140, UR42, R139.reuse, 0x96, !PT ;  /* 0x0000002a8c8c7c12 */ /* 0x100fe2000f8e968b */
[----:B------:R-:W-:Y:S01]  /*2490*/  IMAD.WIDE.U32 R154, R154, -0x326172a9, RZ ;  /* 0xcd9e8d579a9a7825 */ /* 0x000fe200078e00ff */
[----:B------:R-:W-:Y:S02]  /*24a0*/  LOP3.LUT R146, R136, UR42, R139, 0x96, !PT ;  /* 0x0000002a88927c12 */ /* 0x000fe4000f8e968b */
[----:B------:R-:W-:Y:S01]  /*24b0*/  LOP3.LUT R230, R138, UR27, R157, 0x96, !PT ;  /* 0x0000001b8ae67c12 */ /* 0x000fe2000f8e969d */
[-C--:B-1----:R-:W-:Y:S03]  /*24c0*/  HMMA.16816.F32.BF16 R20, R148, R132.reuse, R20 ;  /* 0x000000849414723c */ /* 0x082fe60000041814 */
[----:B------:R-:W-:Y:S01]  /*24d0*/  IMAD.WIDE.U32 R140, R140, -0x2daee0ad, RZ ;  /* 0xd2511f538c8c7825 */ /* 0x000fe200078e00ff */
[----:B------:R-:W-:Y:S02]  /*24e0*/  LOP3.LUT R143, R138, UR27, R155, 0x96, !PT ;  /* 0x0000001b8a8f7c12 */ /* 0x000fe4000f8e969b */
[----:B------:R-:W-:Y:S01]  /*24f0*/  LOP3.LUT R0, R220, 0x200, RZ, 0xc0, !PT ;  /* 0x00000200dc007812 */ /* 0x000fe200078ec0ff */
[----:B------:R-:W-:Y:S01]  /*2500*/  IMAD.WIDE.U32 R146, R146, -0x2daee0ad, RZ ;  /* 0xd2511f5392927825 */ /* 0x000fe200078e00ff */
[C---:B------:R-:W-:Y:S04]  /*2510*/  HMMA.16816.F32.BF16 R24, R160.reuse, R132, R24 ;  /* 0x00000084a018723c */ /* 0x040fe80000041818 */
[----:B------:R-:W-:Y:S01]  /*2520*/  LOP3.LUT R144, R144, UR26, R141, 0x96, !PT ;  /* 0x0000001a90907c12 */ /* 0x000fe2000f8e968d */
[----:B------:R-:W-:Y:S01]  /*2530*/  IMAD.WIDE.U32 R158, R143, -0x2daee0ad, RZ ;  /* 0xd2511f538f9e7825 */ /* 0x000fe200078e00ff */
[----:B------:R-:W-:Y:S02]  /*2540*/  LOP3.LUT R152, R142, UR26, R147, 0x96, !PT ;  /* 0x0000001a8e987c12 */ /* 0x000fe4000f8e9693 */
[-C--:B------:R-:W-:Y:S03]  /*2550*/  HMMA.16816.F32.BF16 R28, R160, R134.reuse, R28 ;  /* 0x00000086a01c723c */ /* 0x080fe6000004181c */
[----:B------:R-:W-:Y:S01]  /*2560*/  LOP3.LUT R147, R220, 0x1c0, RZ, 0xc0, !PT ;  /* 0x000001c0dc937812 */ /* 0x000fe200078ec0ff */
[----:B------:R-:W-:Y:S01]  /*2570*/  IMAD.WIDE.U32 R144, R144, -0x326172a9, RZ ;  /* 0xcd9e8d5790907825 */ /* 0x000fe200078e00ff */
[----:B------:R-:W-:Y:S02]  /*2580*/  LOP3.LUT R164, R146, UR24, R159, 0x96, !PT ;  /* 0x0000001892a47c12 */ /* 0x000fe4000f8e969f */
[----:B------:R-:W-:Y:S01]  /*2590*/  LOP3.LUT R146, R147, 0x38, R165, 0xf8, !PT ;  /* 0x0000003893927812 */ /* 0x000fe200078ef8a5 */
[----:B------:R-:W-:Y:S04]  /*25a0*/  HMMA.16816.F32.BF16 R32, R148, R134, R32 ;  /* 0x000000869420723c */ /* 0x000fe80000041820 */
[----:B------:R-:W-:Y:S01]  /*25b0*/  IMAD.WIDE.U32 R152, R152, -0x326172a9, RZ ;  /* 0xcd9e8d5798987825 */ /* 0x000fe200078e00ff */
[----:B------:R-:W-:Y:S02]  /*25c0*/  LOP3.LUT R157, R156, UR25, R145, 0x96, !PT ;  /* 0x000000199c9d7c12 */ /* 0x000fe4000f8e9691 */
[----:B------:R-:W-:Y:S01]  /*25d0*/  LOP3.LUT R136, R0, 0x120, R224, 0xf8, !PT ;  /* 0x0000012000887812 */ /* 0x000fe200078ef8e0 */
[----:B------:R-:W-:Y:S01]  /*25e0*/  IMAD.WIDE.U32 R230, R230, -0x2daee0ad, RZ ;  /* 0xd2511f53e6e67825 */ /* 0x000fe200078e00ff */
[----:B------:R-:W-:Y:S02]  /*25f0*/  LOP3.LUT R156, R154, UR25, R153, 0x96, !PT ;  /* 0x000000199a9c7c12 */ /* 0x000fe4000f8e9699 */
[--C-:B------:R-:W-:Y:S01]  /*2600*/  LOP3.LUT R154, R146, 0x20, R223.reuse, 0x78, !PT ;  /* 0x00000020929a7812 */ /* 0x100fe200078e78df */
[----:B------:R-:W-:Y:S01]  /*2610*/  IMAD.WIDE.U32 R164, R164, -0x326172a9, RZ ;  /* 0xcd9e8d57a4a47825 */ /* 0x000fe200078e00ff */
[----:B------:R-:W-:Y:S02]  /*2620*/  LOP3.LUT R0, R217, 0x8, R223, 0x78, !PT ;  /* 0x00000008d9007812 */ /* 0x000fe400078e78df */
[----:B------:R-:W-:Y:S01]  /*2630*/  LOP3.LUT R154, R229, R154, RZ, 0xfc, !PT ;  /* 0x0000009ae59a7212 */ /* 0x000fe200078efcff */
[----:B------:R-:W2:Y:S01]  /*2640*/  LDL R217, [R1+0x8] ;  /* 0x0000080001d97983 */ /* 0x000ea20000100800 */
[----:B------:R-:W-:Y:S01]  /*2650*/  LOP3.LUT R0, R136, R0, RZ, 0xfc, !PT ;  /* 0x0000000088007212 */ /* 0x000fe200078efcff */
[----:B------:R-:W-:Y:S01]  /*2660*/  IMAD.WIDE.U32 R132, R157, -0x2daee0ad, RZ ;  /* 0xd2511f539d847825 */ /* 0x000fe200078e00ff */
[----:B------:R-:W-:Y:S01]  /*2670*/  LOP3.LUT R166, R140, UR24, R231, 0x96, !PT ;  /* 0x000000188ca67c12 */ /* 0x000fe2000f8e96e7 */
[----:B------:R-:W3:Y:S01]  /*2680*/  LDL R229, [R1+0xc] ;  /* 0x00000c0001e57983 */ /* 0x000ee20000100800 */
[----:B------:R-:W-:Y:S01]  /*2690*/  LOP3.LUT R153, R152, UR23, R165, 0x96, !PT ;  /* 0x0000001798997c12 */ /* 0x000fe2000f8e96a5 */
[----:B------:R-:W-:Y:S01]  /*26a0*/  IMAD.WIDE.U32 R156, R156, -0x2daee0ad, RZ ;  /* 0xd2511f539c9c7825 */ /* 0x000fe200078e00ff */
[----:B------:R-:W-:Y:S01]  /*26b0*/  LEA R154, R154, UR4, 0x1 ;  /* 0x000000049a9a7c11 */ /* 0x000fe2000f8e08ff */
[----:B------:R-:W-:Y:S01]  /*26c0*/  LDSM.16.M88.4 R136, [R3+0x2000] ;  /* 0x002000000388783b */ /* 0x000fe20000000200 */
[----:B------:R-:W-:Y:S01]  /*26d0*/  LOP3.LUT R133, R230, UR22, R133, 0x96, !PT ;  /* 0x00000016e6857c12 */ /* 0x000fe2000f8e9685 */
[----:B------:R-:W-:Y:S01]  /*26e0*/  IMAD.WIDE.U32 R166, R166, -0x326172a9, RZ ;  /* 0xcd9e8d57a6a67825 */ /* 0x000fe200078e00ff */
[----:B------:R-:W-:Y:S02]  /*26f0*/  LOP3.LUT R158, R158, UR22, R157, 0x96, !PT ;  /* 0x000000169e9e7c12 */ /* 0x000fe4000f8e969d */
[----:B------:R-:W-:Y:S01]  /*2700*/  LEA R0, R0, UR4, 0x1 ;  /* 0x0000000400007c11 */ /* 0x000fe2000f8e08ff */
[----:B------:R-:W-:Y:S01]  /*2710*/  IMAD.WIDE.U32 R160, R153, -0x2daee0ad, RZ ;  /* 0xd2511f5399a07825 */ /* 0x000fe200078e00ff */
[----:B------:R-:W-:Y:S01]  /*2720*/  LOP3.LUT R232, R144, UR23, R167, 0x96, !PT ;  /* 0x0000001790e87c12 */ /* 0x000fe2000f8e96a7 */
[----:B------:R-:W1:Y:S02]  /*2730*/  LDSM.16.M88.4 R140, [R2+0xd000] ;  /* 0x00d00000028c783b */ /* 0x000e640000000200 */
[----:B------:R-:W-:Y:S01]  /*2740*/  VIADD R155, R154, 0x13020 ;  /* 0x000130209a9b7836 */ /* 0x000fe20000000000 */
[----:B------:R-:W-:Y:S01]  /*2750*/  LOP3.LUT R156, R156, UR20, R161, 0x96, !PT ;  /* 0x000000149c9c7c12 */ /* 0x000fe2000f8e96a1 */
[----:B------:R-:W-:Y:S04]  /*2760*/  IMAD.WIDE.U32 R232, R232, -0x2daee0ad, RZ ;  /* 0xd2511f53e8e87825 */ /* 0x000fe800078e00ff */
[----:B------:R4:W1:Y:S01]  /*2770*/  LDSM.16.M88.4 R144, [R3+0x2800] ;  /* 0x002800000390783b */ /* 0x0008620000000200 */
[----:B------:R-:W-:Y:S01]  /*2780*/  IMAD.WIDE.U32 R158, R158, -0x326172a9, RZ ;  /* 0xcd9e8d579e9e7825 */ /* 0x000fe200078e00ff */
[----:B------:R-:W-:Y:S03]  /*2790*/  LOP3.LUT R152, R132, UR20, R233, 0x96, !PT ;  /* 0x0000001484987c12 */ /* 0x000fe6000f8e96e9 */
[----:B------:R-:W-:Y:S01]  /*27a0*/  IMAD.MOV.U32 R167, RZ, RZ, 0x10 ;  /* 0x00000010ffa77424 */ /* 0x000fe200078e00ff */
[----:B------:R-:W-:Y:S01]  /*27b0*/  LOP3.LUT R164, R164, UR21, R159, 0x96, !PT ;  /* 0x00000015a4a47c12 */ /* 0x000fe2000f8e969f */
[----:B------:R-:W-:Y:S03]  /*27c0*/  IMAD.WIDE.U32 R152, R152, -0x326172a9, RZ ;  /* 0xcd9e8d5798987825 */ /* 0x000fe600078e00ff */
[----:B------:R-:W-:Y:S01]  /*27d0*/  SEL R167, R167, 0xfffffff0, !P0 ;  /* 0xfffffff0a7a77807 */ /* 0x000fe20004000000 */
[----:B------:R-:W-:Y:S01]  /*27e0*/  IMAD.WIDE.U32 R132, R133, -0x326172a9, RZ ;  /* 0xcd9e8d5785847825 */ /* 0x000fe200078e00ff */
[C---:B------:R-:W-:Y:S02]  /*27f0*/  PRMT R157, R152.reuse, 0x7771, RZ ;  /* 0x00007771989d7816 */ /* 0x040fe400000000ff */
[----:B------:R-:W-:Y:S02]  /*2800*/  PRMT R159, R152, 0x7773, RZ ;  /* 0x00007773989f7816 */ /* 0x000fe400000000ff */
[----:B------:R-:W-:Y:S01]  /*2810*/  LOP3.LUT R166, R166, UR21, R133, 0x96, !PT ;  /* 0x00000015a6a67c12 */ /* 0x000fe2000f8e9685 */
[----:B----4-:R-:W-:Y:S04]  /*2820*/  VIADD R3, R154, 0x13000 ;  /* 0x000130009a037836 */ /* 0x010fe80000000000 */
[----:B------:R-:W-:Y:S01]  /*2830*/  @P2 VIADD R155, R3, 0xffffffe0 ;  /* 0xffffffe0039b2836 */ /* 0x000fe20000000000 */
[----:B------:R-:W-:Y:S01]  /*2840*/  LOP3.LUT R3, R132, UR19, R153, 0x96, !PT ;  /* 0x0000001384037c12 */ /* 0x000fe2000f8e9699 */
[----:B------:R-:W-:Y:S01]  /*2850*/  IMAD.WIDE.U32 R132, R156, -0x326172a9, RZ ;  /* 0xcd9e8d579c847825 */ /* 0x000fe200078e00ff */
[----:B------:R-:W-:Y:S01]  /*2860*/  PRMT R153, R152, 0x7770, RZ ;  /* 0x0000777098997816 */ /* 0x000fe200000000ff */
[-C--:B-1----:R-:W-:Y:S05]  /*2870*/  HMMA.16816.F32.BF16 R4, R136, R140.reuse, R4 ;  /* 0x0000008c8804723c */ /* 0x082fea0000041804 */
[----:B------:R-:W-:Y:S02]  /*2880*/  LOP3.LUT R135, R158, UR19, R133, 0x96, !PT ;  /* 0x000000139e877c12 */ /* 0x000fe4000f8e9685 */
[----:B------:R-:W-:Y:S01]  /*2890*/  LOP3.LUT R133, R3, 0xff, RZ, 0xc0, !PT ;  /* 0x000000ff03857812 */ /* 0x000fe200078ec0ff */
[C---:B------:R-:W-:Y:S04]  /*28a0*/  HMMA.16816.F32.BF16 R8, R144.reuse, R140, R8 ;  /* 0x0000008c9008723c */ /* 0x040fe80000041808 */
[----:B------:R-:W-:Y:S01]  /*28b0*/  ISETP.LE.U32.AND P5, PT, R133, UR14, PT ;  /* 0x0000000e85007c0c */ /* 0x000fe2000bfa3070 */
[----:B------:R-:W-:Y:S01]  /*28c0*/  FMUL.FTZ R140, R252, 1.4426950216293334961 ;  /* 0x3fb8aa3bfc8c7820 */ /* 0x000fe20000410000 */
[----:B------:R-:W-:Y:S01]  /*28d0*/  PRMT R156, R152, 0x7772, RZ ;  /* 0x00007772989c7816 */ /* 0x000fe200000000ff */
[----:B------:R-:W-:Y:S01]  /*28e0*/  FMUL.FTZ R141, R251, 1.4426950216293334961 ;  /* 0x3fb8aa3bfb8d7820 */ /* 0x000fe20000410000 */
[-C--:B------:R-:W-:Y:S03]  /*28f0*/  HMMA.16816.F32.BF16 R12, R144, R142.reuse, R12 ;  /* 0x0000008e900c723c */ /* 0x080fe6000004180c */
[C---:B------:R-:W-:Y:S02]  /*2900*/  PRMT R148, R132.reuse, 0x7770, RZ ;  /* 0x0000777084947816 */ /* 0x040fe400000000ff */
[C---:B------:R-:W-:Y:S02]  /*2910*/  PRMT R151, R132.reuse, 0x7772, RZ ;  /* 0x0000777284977816 */ /* 0x040fe400000000ff */
[C---:B------:R-:W-:Y:S01]  /*2920*/  PRMT R152, R132.reuse, 0x7773, RZ ;  /* 0x0000777384987816 */ /* 0x040fe200000000ff */
[C---:B------:R-:W-:Y:S04]  /*2930*/  HMMA.16816.F32.BF16 R16, R136.reuse, R142, R16 ;  /* 0x0000008e8810723c */ /* 0x040fe80000041810 */
[----:B------:R-:W-:Y:S02]  /*2940*/  PRMT R150, R132, 0x7771, RZ ;  /* 0x0000777184967816 */ /* 0x000fe400000000ff */
[----:B------:R-:W-:Y:S04]  /*2950*/  SHF.R.U32.HI R132, RZ, 0x18, R3 ;  /* 0x00000018ff847819 */ /* 0x000fe80000011603 */
[----:B------:R-:W-:Y:S02]  /*2960*/  ISETP.LE.U32.AND P3, PT, R132, UR14, PT ;  /* 0x0000000e84007c0c */ /* 0x000fe4000bf63070 */
[C---:B------:R-:W-:Y:S02]  /*2970*/  PRMT R132, R3.reuse, 0x7632, R132 ;  /* 0x0000763203847816 */ /* 0x040fe40000000084 */
[----:B------:R-:W-:Y:S01]  /*2980*/  LOP3.LUT R3, R3, 0xffff, RZ, 0xc0, !PT ;  /* 0x0000ffff03037812 */ /* 0x000fe200078ec0ff */
[C---:B--2---:R-:W-:Y:S01]  /*2990*/  FMUL.FTZ R133, R217.reuse, 1.4426950216293334961 ;  /* 0x3fb8aa3bd9857820 */ /* 0x044fe20000410000 */
[----:B------:R-:W-:Y:S01]  /*29a0*/  FSETP.NEU.FTZ.AND P6, PT, R217, -INF , PT ;  /* 0xff800000d900780b */ /* 0x000fe20003fdd000 */
[C---:B---3--:R-:W-:Y:S01]  /*29b0*/  FMUL.FTZ R134, R229.reuse, 1.4426950216293334961 ;  /* 0x3fb8aa3be5867820 */ /* 0x048fe20000410000 */
[----:B------:R-:W-:Y:S02]  /*29c0*/  FSETP.NEU.FTZ.AND P1, PT, R229, -INF , PT ;  /* 0xff800000e500780b */ /* 0x000fe40003f3d000 */
[----:B------:R-:W-:Y:S02]  /*29d0*/  FSEL R133, R133, RZ, P6 ;  /* 0x000000ff85857208 */ /* 0x000fe40003000000 */
[----:B------:R-:W-:Y:S02]  /*29e0*/  FSEL R134, R134, RZ, P1 ;  /* 0x000000ff86867208 */ /* 0x000fe40000800000 */
[----:B------:R-:W-:Y:S01]  /*29f0*/  ISETP.LE.U32.AND P1, PT, R148, UR14, PT ;  /* 0x0000000e94007c0c */ /* 0x000fe2000bf23070 */
[--C-:B------:R-:W-:Y:S01]  /*2a00*/  FFMA.FTZ R6, R6, UR15, -R133.reuse ;  /* 0x0000000f06067c23 */ /* 0x100fe20008010885 */
[--C-:B------:R-:W-:Y:S01]  /*2a10*/  FFMA.FTZ R235, R7, UR15, -R133.reuse ;  /* 0x0000000f07eb7c23 */ /* 0x100fe20008010885 */
[--C-:B------:R-:W-:Y:S01]  /*2a20*/  FFMA.FTZ R4, R4, UR15, -R134.reuse ;  /* 0x0000000f04047c23 */ /* 0x100fe20008010886 */
[--C-:B------:R-:W-:Y:S01]  /*2a30*/  FFMA.FTZ R5, R5, UR15, -R134.reuse ;  /* 0x0000000f05057c23 */ /* 0x100fe20008010886 */
[----:B------:R-:W-:Y:S01]  /*2a40*/  MUFU.EX2 R148, R6 ;  /* 0x0000000600947308 */ /* 0x000fe20000000800 */
[----:B------:R-:W-:Y:S01]  /*2a50*/  FSETP.NEU.FTZ.AND P6, PT, R251, -INF , PT ;  /* 0xff800000fb00780b */ /* 0x000fe20003fdd000 */
[--C-:B------:R-:W-:Y:S01]  /*2a60*/  FFMA.FTZ R17, R17, UR15, -R134.reuse ;  /* 0x0000000f11117c23 */ /* 0x100fe20008010886 */
[--C-:B------:R-:W-:Y:S07]  /*2a70*/  FFMA.FTZ R19, R19, UR15, -R133.reuse ;  /* 0x0000000f13137c23 */ /* 0x100fee0008010885 */
[----:B------:R1:W2:Y:S01]  /*2a80*/  MUFU.EX2 R163, R4 ;  /* 0x0000000400a37308 */ /* 0x0002a20000000800 */
[----:B------:R-:W-:Y:S01]  /*2a90*/  FFMA.FTZ R18, R18, UR15, -R133 ;  /* 0x0000000f12127c23 */ /* 0x000fe20008010885 */
[----:B------:R-:W-:Y:S08]  /*2aa0*/  FFMA.FTZ R16, R16, UR15, -R134 ;  /* 0x0000000f10107c23 */ /* 0x000ff00008010886 */
[----:B------:R-:W-:Y:S10]  /*2ab0*/  MUFU.EX2 R149, R5 ;  /* 0x0000000500957308 */ /* 0x000ff40000000800 */
[----:B------:R-:W3:Y:S10]  /*2ac0*/  MUFU.EX2 R235, R235 ;  /* 0x000000eb00eb7308 */ /* 0x000ef40000000800 */
[----:B------:R-:W-:Y:S01]  /*2ad0*/  MUFU.EX2 R165, R19 ;  /* 0x0000001300a57308 */ /* 0x000fe20000000800 */
[----:B-1----:R-:W-:Y:S01]  /*2ae0*/  LOP3.LUT R4, R132, 0xff, RZ, 0xc0, !PT ;  /* 0x000000ff84047812 */ /* 0x002fe200078ec0ff */
[----:B--2---:R-:W-:Y:S01]  /*2af0*/  @!P5 FADD.FTZ R163, -R163, -RZ ;  /* 0x800000ffa3a3d221 */ /* 0x004fe20000010100 */
[----:B------:R-:W-:Y:S07]  /*2b00*/  FSEL R132, R140, RZ, P4 ;  /* 0x000000ff8c847208 */ /* 0x000fee0002000000 */
[----:B------:R-:W-:Y:S01]  /*2b10*/  MUFU.EX2 R217, R18 ;  /* 0x0000001200d97308 */ /* 0x000fe20000000800 */
[----:B------:R-:W-:Y:S02]  /*2b20*/  ISETP.LE.U32.AND P4, PT, R4, UR14, PT ;  /* 0x0000000e04007c0c */ /* 0x000fe4000bf83070 */
[----:B------:R-:W-:Y:S01]  /*2b30*/  SHF.R.U32.HI R4, RZ, 0x8, R3 ;  /* 0x00000008ff047819 */ /* 0x000fe20000011603 */
[--C-:B------:R-:W-:Y:S01]  /*2b40*/  FFMA.FTZ R8, R8, UR15, -R132.reuse ;  /* 0x0000000f08087c23 */ /* 0x100fe20008010884 */
[----:B------:R-:W-:Y:S01]  /*2b50*/  LOP3.LUT R140, R135, 0xff, RZ, 0xc0, !PT ;  /* 0x000000ff878c7812 */ /* 0x000fe200078ec0ff */
[--C-:B------:R-:W-:Y:S01]  /*2b60*/  FFMA.FTZ R9, R9, UR15, -R132.reuse ;  /* 0x0000000f09097c23 */ /* 0x100fe20008010884 */
[----:B------:R-:W-:Y:S03]  /*2b70*/  LOP3.LUT R4, R4, 0xffff, RZ, 0xc0, !PT ;  /* 0x0000ffff04047812 */ /* 0x000fe600078ec0ff */
[----:B------:R1:W2:Y:S01]  /*2b80*/  MUFU.EX2 R238, R8 ;  /* 0x0000000800ee7308 */ /* 0x0002a20000000800 */
[----:B------:R-:W-:Y:S01]  /*2b90*/  FSEL R3, R141, RZ, P6 ;  /* 0x000000ff8d037208 */ /* 0x000fe20003000000 */
[----:B---3--:R-:W-:Y:S01]  /*2ba0*/  @!P3 FADD.FTZ R235, -R235, -RZ ;  /* 0x800000ffebebb221 */ /* 0x008fe20000010100 */
[----:B------:R-:W-:Y:S07]  /*2bb0*/  ISETP.LE.U32.AND P5, PT, R4, UR14, PT ;  /* 0x0000000e04007c0c */ /* 0x000fee000bfa3070 */
[----:B------:R-:W-:Y:S01]  /*2bc0*/  MUFU.EX2 R236, R9 ;  /* 0x0000000900ec7308 */ /* 0x000fe20000000800 */
[----:B------:R3:W4:Y:S01]  /*2bd0*/  LDSM.16.M88.4 R4, [R2+0xd400] ;  /* 0x00d400000204783b */ /* 0x0007220000000200 */
[----:B------:R-:W-:Y:S01]  /*2be0*/  ISETP.LE.U32.AND P6, PT, R140, UR14, PT ;  /* 0x0000000e8c007c0c */ /* 0x000fe2000bfc3070 */
[--C-:B------:R-:W-:Y:S01]  /*2bf0*/  FFMA.FTZ R11, R11, UR15, -R3.reuse ;  /* 0x0000000f0b0b7c23 */ /* 0x100fe20008010803 */
[----:B------:R-:W-:Y:S01]  /*2c00*/  LOP3.LUT R140, R135, 0xffff, RZ, 0xc0, !PT ;  /* 0x0000ffff878c7812 */ /* 0x000fe200078ec0ff */
[----:B------:R-:W-:Y:S01]  /*2c10*/  @!P4 FADD.FTZ R148, -R148, -RZ ;  /* 0x800000ff9494c221 */ /* 0x000fe20000010100 */
[--C-:B------:R-:W-:Y:S04]  /*2c20*/  FFMA.FTZ R14, R14, UR15, -R3.reuse ;  /* 0x0000000f0e0e7c23 */ /* 0x100fe80008010803 */
[----:B------:R-:W-:Y:S01]  /*2c30*/  MUFU.EX2 R237, R11 ;  /* 0x0000000b00ed7308 */ /* 0x000fe20000000800 */
[--C-:B------:R-:W-:Y:S01]  /*2c40*/  FFMA.FTZ R10, R10, UR15, -R3.reuse ;  /* 0x0000000f0a0a7c23 */ /* 0x100fe20008010803 */
[----:B------:R-:W-:Y:S01]  /*2c50*/  FFMA.FTZ R12, R12, UR15, -R132 ;  /* 0x0000000f0c0c7c23 */ /* 0x000fe20008010884 */
[----:B-1----:R-:W-:Y:S01]  /*2c60*/  SHF.R.U32.HI R8, RZ, 0x8, R140 ;  /* 0x00000008ff087819 */ /* 0x002fe2000001168c */
[----:B------:R-:W-:Y:S01]  /*2c70*/  FFMA.FTZ R13, R13, UR15, -R132 ;  /* 0x0000000f0d0d7c23 */ /* 0x000fe20008010884 */
[----:B------:R-:W-:Y:S01]  /*2c80*/  @!P5 FADD.FTZ R149, -R149, -RZ ;  /* 0x800000ff9595d221 */ /* 0x000fe20000010100 */
[----:B------:R-:W-:Y:S04]  /*2c90*/  FFMA.FTZ R15, R15, UR15, -R3 ;  /* 0x0000000f0f0f7c23 */ /* 0x000fe80008010803 */
[----:B------:R-:W-:Y:S01]  /*2ca0*/  MUFU.EX2 R233, R14 ;  /* 0x0000000e00e97308 */ /* 0x000fe20000000800 */
[----:B--2---:R-:W-:Y:S01]  /*2cb0*/  @!P6 FADD.FTZ R238, -R238, -RZ ;  /* 0x800000ffeeeee221 */ /* 0x004fe20000010100 */
[----:B------:R-:W-:Y:S08]  /*2cc0*/  ISETP.GT.U32.AND P6, PT, R150, UR14, PT ;  /* 0x0000000e96007c0c */ /* 0x000ff0000bfc4070 */
[----:B------:R1:W-:Y:S10]  /*2cd0*/  MUFU.EX2 R239, R10 ;  /* 0x0000000a00ef7308 */ /* 0x0003f40000000800 */
[----:B------:R-:W2:Y:S01]  /*2ce0*/  MUFU.EX2 R234, R12 ;  /* 0x0000000c00ea7308 */ /* 0x000ea20000000800 */
[----:B---3--:R-:W-:Y:S02]  /*2cf0*/  PRMT R2, R135, 0x7632, R2 ;  /* 0x0000763287027816 */ /* 0x008fe40000000002 */
[----:B------:R-:W-:Y:S07]  /*2d00*/  SHF.R.U32.HI R135, RZ, 0x18, R135 ;  /* 0x00000018ff877819 */ /* 0x000fee0000011687 */
[----:B------:R-:W3:Y:S01]  /*2d10*/  MUFU.EX2 R231, R13 ;  /* 0x0000000d00e77308 */ /* 0x000ee20000000800 */
[----:B------:R-:W-:Y:S02]  /*2d20*/  LOP3.LUT R2, R2, 0xff, RZ, 0xc0, !PT ;  /* 0x000000ff02027812 */ /* 0x000fe400078ec0ff */
[----:B------:R-:W-:Y:S07]  /*2d30*/  ISETP.LE.U32.AND P3, PT, R135, UR14, PT ;  /* 0x0000000e87007c0c */ /* 0x000fee000bf63070 */
[----:B------:R-:W-:Y:S01]  /*2d40*/  MUFU.EX2 R230, R15 ;  /* 0x0000000f00e67308 */ /* 0x000fe20000000800 */
[----:B------:R-:W-:Y:S01]  /*2d50*/  ISETP.LE.U32.AND P5, PT, R2, UR14, PT ;  /* 0x0000000e02007c0c */ /* 0x000fe2000bfa3070 */
[----:B-1----:R-:W-:Y:S01]  /*2d60*/  IMAD.WIDE.U32 R10, R164, -0x2daee0ad, RZ ;  /* 0xd2511f53a40a7825 */ /* 0x002fe200078e00ff */
[----:B------:R-:W-:Y:S07]  /*2d70*/  LOP3.LUT R2, R8, 0xffff, RZ, 0xc0, !PT ;  /* 0x0000ffff08027812 */ /* 0x000fee00078ec0ff */
[----:B------:R-:W-:Y:S01]  /*2d80*/  MUFU.EX2 R229, R16 ;  /* 0x0000001000e57308 */ /* 0x000fe20000000800 */
[----:B--2---:R-:W-:Y:S01]  /*2d90*/  @!P1 FADD.FTZ R234, -R234, -RZ ;  /* 0x800000ffeaea9221 */ /* 0x004fe20000010100 */
[----:B------:R-:W-:Y:S01]  /*2da0*/  ISETP.GT.U32.AND P1, PT, R156, UR14, PT ;  /* 0x0000000e9c007c0c */ /* 0x000fe2000bf24070 */
[----:B------:R-:W-:Y:S01]  /*2db0*/  IMAD.WIDE.U32 R8, R166, -0x2daee0ad, RZ ;  /* 0xd2511f53a6087825 */ /* 0x000fe200078e00ff */
[----:B------:R-:W-:Y:S06]  /*2dc0*/  ISETP.LE.U32.AND P4, PT, R2, UR14, PT ;  /* 0x0000000e02007c0c */ /* 0x000fec000bf83070 */
[----:B------:R-:W1:Y:S01]  /*2dd0*/  MUFU.EX2 R166, R17 ;  /* 0x0000001100a67308 */ /* 0x000e620000000800 */
[-C--:B----4-:R-:W-:Y:S03]  /*2de0*/  HMMA.16816.F32.BF16 R20, R136, R4.reuse, R20 ;  /* 0x000000048814723c */ /* 0x090fe60000041814 */
[----:B------:R-:W-:Y:S01]  /*2df0*/  @!P3 FADD.FTZ R237, -R237, -RZ ;  /* 0x800000ffededb221 */ /* 0x000fe20000010100 */
[----:B---3--:R-:W-:Y:S01]  /*2e00*/  @P6 FADD.FTZ R231, -R231, -RZ ;  /* 0x800000ffe7e76221 */ /* 0x008fe20000010100 */
[----:B------:R-:W-:Y:S01]  /*2e10*/  @!P5 FADD.FTZ R239, -R239, -RZ ;  /* 0x800000ffefefd221 */ /* 0x000fe20000010100 */
[----:B------:R-:W-:Y:S02]  /*2e20*/  ISETP.GT.U32.AND P6, PT, R152, UR14, PT ;  /* 0x0000000e98007c0c */ /* 0x000fe4000bfc4070 */
[C---:B------:R-:W-:Y:S04]  /*2e30*/  HMMA.16816.F32.BF16 R24, R144.reuse, R4, R24 ;  /* 0x000000049018723c */ /* 0x040fe80000041818 */
[----:B------:R-:W-:Y:S01]  /*2e40*/  @!P4 FADD.FTZ R236, -R236, -RZ ;  /* 0x800000ffececc221 */ /* 0x000fe20000010100 */
[----:B------:R-:W-:Y:S01]  /*2e50*/  ISETP.GT.U32.AND P4, PT, R151, UR14, PT ;  /* 0x0000000e97007c0c */ /* 0x000fe2000bf84070 */
[----:B------:R-:W-:Y:S01]  /*2e60*/  @P1 FADD.FTZ R217, -R217, -RZ ;  /* 0x800000ffd9d91221 */ /* 0x000fe20000010100 */
[----:B------:R-:W-:Y:S01]  /*2e70*/  ISETP.GT.U32.AND P3, PT, R157, UR14, PT ;  /* 0x0000000e9d007c0c */ /* 0x000fe2000bf64070 */
[-C--:B------:R-:W-:Y:S03]  /*2e80*/  HMMA.16816.F32.BF16 R28, R144, R6.reuse, R28 ;  /* 0x00000006901c723c */ /* 0x080fe6000004181c */
[----:B------:R-:W-:Y:S01]  /*2e90*/  LOP3.LUT R9, R232, UR18, R9, 0x96, !PT ;  /* 0x00000012e8097c12 */ /* 0x000fe2000f8e9609 */
[--C-:B------:R-:W-:Y:S01]  /*2ea0*/  FFMA.FTZ R20, R20, UR15, -R134.reuse ;  /* 0x0000000f14147c23 */ /* 0x100fe20008010886 */
[----:B------:R-:W-:Y:S01]  /*2eb0*/  FFMA.FTZ R21, R21, UR15, -R134 ;  /* 0x0000000f15157c23 */ /* 0x000fe20008010886 */
[--C-:B------:R-:W-:Y:S01]  /*2ec0*/  FFMA.FTZ R22, R22, UR15, -R133.reuse ;  /* 0x0000000f16167c23 */ /* 0x100fe20008010885 */
[----:B------:R-:W-:Y:S01]  /*2ed0*/  LOP3.LUT R5, R9, 0xff, RZ, 0xc0, !PT ;  /* 0x000000ff09057812 */ /* 0x000fe200078ec0ff */
[----:B------:R-:W-:Y:S01]  /*2ee0*/  HMMA.16816.F32.BF16 R32, R136, R6, R32 ;  /* 0x000000068820723c */ /* 0x000fe20000041820 */
[----:B------:R-:W2:Y:S03]  /*2ef0*/  MUFU.EX2 R164, R20 ;  /* 0x0000001400a47308 */ /* 0x000ea60000000800 */
[----:B------:R-:W-:Y:S01]  /*2f00*/  @P4 FADD.FTZ R233, -R233, -RZ ;  /* 0x800000ffe9e94221 */ /* 0x000fe20000010100 */
[----:B------:R-:W-:Y:S01]  /*2f10*/  ISETP.GT.U32.AND P4, PT, R159, UR14, PT ;  /* 0x0000000e9f007c0c */ /* 0x000fe2000bf84070 */
[----:B-1----:R-:W-:Y:S01]  /*2f20*/  @P3 FADD.FTZ R166, -R166, -RZ ;  /* 0x800000ffa6a63221 */ /* 0x002fe20000010100 */
[----:B------:R-:W-:Y:S04]  /*2f30*/  LOP3.LUT R4, R9, 0xffff, RZ, 0xc0, !PT ;  /* 0x0000ffff09047812 */ /* 0x000fe800078ec0ff */
[----:B------:R-:W1:Y:S01]  /*2f40*/  MUFU.EX2 R162, R21 ;  /* 0x0000001500a27308 */ /* 0x000e620000000800 */
[----:B------:R-:W-:Y:S01]  /*2f50*/  ISETP.LE.U32.AND P3, PT, R5, UR14, PT ;  /* 0x0000000e05007c0c */ /* 0x000fe2000bf63070 */
[----:B------:R-:W-:Y:S01]  /*2f60*/  FFMA.FTZ R23, R23, UR15, -R133 ;  /* 0x0000000f17177c23 */ /* 0x000fe20008010885 */
[----:B------:R-:W-:Y:S07]  /*2f70*/  SHF.R.U32.HI R4, RZ, 0x8, R4 ;  /* 0x00000008ff047819 */ /* 0x000fee0000011604 */
[----:B------:R-:W3:Y:S01]  /*2f80*/  MUFU.EX2 R158, R22 ;  /* 0x00000016009e7308 */ /* 0x000ee20000000800 */
[--C-:B------:R-:W-:Y:S01]  /*2f90*/  SHF.R.U32.HI R5, RZ, 0x18, R9.reuse ;  /* 0x00000018ff057819 */ /* 0x100fe20000011609 */
[----:B------:R-:W-:Y:S01]  /*2fa0*/  @P6 FADD.FTZ R230, -R230, -RZ ;  /* 0x800000ffe6e66221 */ /* 0x000fe20000010100 */
[----:B------:R-:W-:Y:S07]  /*2fb0*/  LOP3.LUT R4, R4, 0xffff, RZ, 0xc0, !PT ;  /* 0x0000ffff04047812 */ /* 0x000fee00078ec0ff */
[----:B------:R-:W4:Y:S01]  /*2fc0*/  MUFU.EX2 R157, R23 ;  /* 0x00000017009d7308 */ /* 0x000f220000000800 */
[----:B------:R-:W-:Y:S01]  /*2fd0*/  PRMT R9, R9, 0x7632, R9 ;  /* 0x0000763209097816 */ /* 0x000fe20000000009 */
[----:B------:R-:W-:Y:S01]  /*2fe0*/  @P4 FADD.FTZ R165, -R165, -RZ ;  /* 0x800000ffa5a54221 */ /* 0x000fe20000010100 */
[----:B------:R-:W-:Y:S01]  /*2ff0*/  ISETP.LE.U32.AND P5, PT, R153, UR14, PT ;  /* 0x0000000e99007c0c */ /* 0x000fe2000bfa3070 */
[--C-:B------:R-:W-:Y:S01]  /*3000*/  FFMA.FTZ R32, R32, UR15, -R134.reuse ;  /* 0x0000000f20207c23 */ /* 0x100fe20008010886 */
[----:B------:R-:W-:Y:S01]  /*3010*/  ISETP.LE.U32.AND P4, PT, R4, UR14, PT ;  /* 0x0000000e04007c0c */ /* 0x000fe2000bf83070 */
[----:B--2---:R-:W-:Y:S01]  /*3020*/  @!P3 FADD.FTZ R164, -R164, -RZ ;  /* 0x800000ffa4a4b221 */ /* 0x004fe20000010100 */
[----:B------:R-:W-:Y:S01]  /*3030*/  LOP3.LUT R9, R9, 0xff, RZ, 0xc0, !PT ;  /* 0x000000ff09097812 */ /* 0x000fe200078ec0ff */
[----:B------:R-:W-:Y:S01]  /*3040*/  FFMA.FTZ R134, R33, UR15, -R134 ;  /* 0x0000000f21867c23 */ /* 0x000fe20008010886 */
[----:B------:R-:W-:Y:S01]  /*3050*/  LOP3.LUT R2, R160, UR18, R11, 0x96, !PT ;  /* 0x00000012a0027c12 */ /* 0x000fe2000f8e960b */
[----:B------:R-:W2:Y:S01]  /*3060*/  MUFU.EX2 R152, R32 ;  /* 0x0000002000987308 */ /* 0x000ea20000000800 */
[----:B------:R-:W-:Y:S01]  /*3070*/  ISETP.LE.U32.AND P3, PT, R9, UR14, PT ;  /* 0x0000000e09007c0c */ /* 0x000fe2000bf63070 */
[----:B------:R-:W-:Y:S01]  /*3080*/  FFMA.FTZ R25, R25, UR15, -R132 ;  /* 0x0000000f19197c23 */ /* 0x000fe20008010884 */
[----:B------:R-:W-:Y:S07]  /*3090*/  LOP3.LUT R4, R2, 0xffff, RZ, 0xc0, !PT ;  /* 0x0000ffff02047812 */ /* 0x000fee00078ec0ff */
[----:B------:R-:W2:Y:S01]  /*30a0*/  MUFU.EX2 R151, R134 ;  /* 0x0000008600977308 */ /* 0x000ea20000000800 */
[----:B------:R-:W-:Y:S01]  /*30b0*/  ISETP.LE.U32.AND P1, PT, R5, UR14, PT ;  /* 0x0000000e05007c0c */ /* 0x000fe2000bf23070 */
[----:B------:R-:W-:Y:S01]  /*30c0*/  @!P5 FADD.FTZ R229, -R229, -RZ ;  /* 0x800000ffe5e5d221 */ /* 0x000fe20000010100 */
[----:B------:R-:W-:Y:S01]  /*30d0*/  PRMT R11, R8, 0x7770, RZ ;  /* 0x00007770080b7816 */ /* 0x000fe200000000ff */
[----:B-1----:R-:W-:Y:S01]  /*30e0*/  @!P4 FADD.FTZ R162, -R162, -RZ ;  /* 0x800000ffa2a2c221 */ /* 0x002fe20000010100 */
[----:B------:R-:W-:Y:S05]  /*30f0*/  LOP3.LUT R5, R2, 0xff, RZ, 0xc0, !PT ;  /* 0x000000ff02057812 */ /* 0x000fea00078ec0ff */
[----:B------:R-:W1:Y:S01]  /*3100*/  MUFU.EX2 R159, R25 ;  /* 0x00000019009f7308 */ /* 0x000e620000000800 */
[----:B------:R-:W-:Y:S01]  /*3110*/  PRMT R12, R8, 0x7771, RZ ;  /* 0x00007771080c7816 */ /* 0x000fe200000000ff */
[--C-:B------:R-:W-:Y:S01]  /*3120*/  FFMA.FTZ R34, R34, UR15, -R133.reuse ;  /* 0x0000000f22227c23 */ /* 0x100fe20008010885 */
[----:B------:R-:W-:Y:S01]  /*3130*/  SHF.R.U32.HI R4, RZ, 0x8, R4 ;  /* 0x00000008ff047819 */ /* 0x000fe20000011604 */
[----:B---3--:R-:W-:Y:S01]  /*3140*/  @!P3 FADD.FTZ R158, -R158, -RZ ;  /* 0x800000ff9e9eb221 */ /* 0x008fe20000010100 */
[----:B------:R-:W-:Y:S01]  /*3150*/  ISETP.LE.U32.AND P6, PT, R11, UR14, PT ;  /* 0x0000000e0b007c0c */ /* 0x000fe2000bfc3070 */
[----:B------:R-:W-:Y:S01]  /*3160*/  FFMA.FTZ R133, R35, UR15, -R133 ;  /* 0x0000000f23857c23 */ /* 0x000fe20008010885 */
[----:B------:R-:W-:Y:S01]  /*3170*/  ISETP.GT.U32.AND P5, PT, R12, UR14, PT ;  /* 0x0000000e0c007c0c */ /* 0x000fe2000bfa4070 */
[----:B----4-:R-:W-:Y:S01]  /*3180*/  @!P1 FADD.FTZ R157, -R157, -RZ ;  /* 0x800000ff9d9d9221 */ /* 0x010fe20000010100 */
[----:B------:R-:W-:Y:S01]  /*3190*/  ISETP.LE.U32.AND P4, PT, R5, UR14, PT ;  /* 0x0000000e05007c0c */ /* 0x000fe2000bf83070 */
[----:B------:R-:W-:Y:S01]  /*31a0*/  MUFU.EX2 R153, R133 ;  /* 0x0000008500997308 */ /* 0x000fe20000000800 */
[----:B------:R-:W-:Y:S01]  /*31b0*/  LOP3.LUT R4, R4, 0xffff, RZ, 0xc0, !PT ;  /* 0x0000ffff04047812 */ /* 0x000fe200078ec0ff */
[----:B------:R-:W-:Y:S01]  /*31c0*/  FFMA.FTZ R26, R26, UR15, -R3 ;  /* 0x0000000f1a1a7c23 */ /* 0x000fe20008010803 */
[----:B------:R-:W-:Y:S01]  /*31d0*/  PRMT R5, R2, 0x7632, R5 ;  /* 0x0000763202057816 */ /* 0x000fe20000000005 */
[----:B------:R-:W-:Y:S01]  /*31e0*/  FFMA.FTZ R24, R24, UR15, -R132 ;  /* 0x0000000f18187c23 */ /* 0x000fe20008010884 */
[----:B------:R-:W-:Y:S05]  /*31f0*/  ISETP.LE.U32.AND P3, PT, R4, UR14, PT ;  /* 0x0000000e04007c0c */ /* 0x000fea000bf63070 */
[----:B------:R-:W3:Y:S01]  /*3200*/  MUFU.EX2 R161, R26 ;  /* 0x0000001a00a17308 */ /* 0x000ee20000000800 */
[----:B------:R-:W-:Y:S01]  /*3210*/  LOP3.LUT R4, R5, 0xff, RZ, 0xc0, !PT ;  /* 0x000000ff05047812 */ /* 0x000fe200078ec0ff */
[----:B--2---:R-:W-:Y:S01]  /*3220*/  @!P6 FADD.FTZ R152, -R152, -RZ ;  /* 0x800000ff9898e221 */ /* 0x004fe20000010100 */
[----:B------:R-:W-:Y:S01]  /*3230*/  PRMT R5, R10, 0x7771, RZ ;  /* 0x000077710a057816 */ /* 0x000fe200000000ff */
[----:B------:R-:W-:Y:S01]  /*3240*/  @P5 FADD.FTZ R151, -R151, -RZ ;  /* 0x800000ff97975221 */ /* 0x000fe20000010100 */
[----:B------:R-:W-:Y:S05]  /*3250*/  ISETP.LE.U32.AND P1, PT, R4, UR14, PT ;  /* 0x0000000e04007c0c */ /* 0x000fea000bf23070 */
[----:B------:R-:W2:Y:S01]  /*3260*/  MUFU.EX2 R160, R24 ;  /* 0x0000001800a07308 */ /* 0x000ea20000000800 */
[----:B------:R-:W-:Y:S01]  /*3270*/  PRMT R4, R10, 0x7772, RZ ;  /* 0x000077720a047816 */ /* 0x000fe200000000ff */
[--C-:B------:R-:W-:Y:S01]  /*3280*/  FFMA.FTZ R30, R30, UR15, -R3.reuse ;  /* 0x0000000f1e1e7c23 */ /* 0x100fe20008010803 */
[----:B------:R-:W-:Y:S07]  /*3290*/  ISETP.GT.U32.AND P6, PT, R5, UR14, PT ;  /* 0x0000000e05007c0c */ /* 0x000fee000bfc4070 */
[----:B------:R-:W4:Y:S01]  /*32a0*/  MUFU.EX2 R156, R34 ;  /* 0x00000022009c7308 */ /* 0x000f220000000800 */
[----:B------:R-:W-:Y:S01]  /*32b0*/  SHF.R.U32.HI R5, RZ, 0x18, R2 ;  /* 0x00000018ff057819 */ /* 0x000fe20000011602 */
[----:B-1----:R-:W-:Y:S01]  /*32c0*/  @!P3 FADD.FTZ R159, -R159, -RZ ;  /* 0x800000ff9f9fb221 */ /* 0x002fe20000010100 */
[----:B------:R-:W-:Y:S01]  /*32d0*/  ISETP.GT.U32.AND P5, PT, R4, UR14, PT ;  /* 0x0000000e04007c0c */ /* 0x000fe2000bfa4070 */
[--C-:B------:R-:W-:Y:S01]  /*32e0*/  FFMA.FTZ R27, R27, UR15, -R3.reuse ;  /* 0x0000000f1b1b7c23 */ /* 0x100fe20008010803 */
[----:B------:R-:W-:Y:S01]  /*32f0*/  F2FP.RELU.BF16.F32.PACK_AB R2, R235, R148 ;  /* 0x00000094eb02723e */ /* 0x000fe200000018ff */
[----:B------:R-:W-:Y:S01]  /*3300*/  FFMA.FTZ R3, R31, UR15, -R3 ;  /* 0x0000000f1f037c23 */ /* 0x000fe20008010803 */
[----:B------:R-:W-:Y:S01]  /*3310*/  F2FP.RELU.BF16.F32.PACK_AB R4, R149, R163 ;  /* 0x000000a39504723e */ /* 0x000fe200000018ff */
[----:B---3--:R-:W-:Y:S01]  /*3320*/  @!P1 FADD.FTZ R161, -R161, -RZ ;  /* 0x800000ffa1a19221 */ /* 0x008fe20000010100 */
[C---:B------:R-:W-:Y:S01]  /*3330*/  PRMT R13, R8.reuse, 0x7772, RZ ;  /* 0x00007772080d7816 */ /* 0x040fe200000000ff */
[----:B------:R1:W-:Y:S01]  /*3340*/  STS [R154+0x13400], R2 ;  /* 0x013400029a007388 */ /* 0x0003e20000000800 */
[----:B------:R-:W-:Y:S01]  /*3350*/  PRMT R8, R8, 0x7773, RZ ;  /* 0x0000777308087816 */ /* 0x000fe200000000ff */
[----:B--2---:R-:W-:Y:S01]  /*3360*/  @!P4 FADD.FTZ R160, -R160, -RZ ;  /* 0x800000ffa0a0c221 */ /* 0x004fe20000010100 */
[----:B------:R-:W-:Y:S01]  /*3370*/  F2FP.RELU.BF16.F32.PACK_AB R7, R236, R238 ;  /* 0x000000eeec07723e */ /* 0x000fe200000018ff */
[----:B------:R2:W-:Y:S01]  /*3380*/  STS [R154+0x13000], R4 ;  /* 0x013000049a007388 */ /* 0x0005e20000000800 */
[----:B------:R-:W-:Y:S01]  /*3390*/  ISETP.GT.U32.AND P3, PT, R8, UR14, PT ;  /* 0x0000000e08007c0c */ /* 0x000fe2000bf64070 */
[----:B------:R3:W-:Y:S01]  /*33a0*/  MUFU.EX2 R144, R3 ;  /* 0x0000000300907308 */ /* 0x0007e20000000800 */
[----:B------:R-:W-:Y:S01]  /*33b0*/  PRMT R6, R10, 0x7770, RZ ;  /* 0x000077700a067816 */ /* 0x000fe200000000ff */
[--C-:B------:R-:W-:Y:S01]  /*33c0*/  FFMA.FTZ R28, R28, UR15, -R132.reuse ;  /* 0x0000000f1c1c7c23 */ /* 0x100fe20008010884 */
[----:B------:R-:W-:Y:S01]  /*33d0*/  F2FP.RELU.BF16.F32.PACK_AB R8, R231, R234 ;  /* 0x000000eae708723e */ /* 0x000fe200000018ff */
[----:B------:R-:W-:Y:S01]  /*33e0*/  FFMA.FTZ R132, R29, UR15, -R132 ;  /* 0x0000000f1d847c23 */ /* 0x000fe20008010884 */
[----:B------:R-:W-:Y:S05]  /*33f0*/  ISETP.LE.U32.AND P1, PT, R6, UR14, PT ;  /* 0x0000000e06007c0c */ /* 0x000fea000bf23070 */
[----:B------:R-:W2:Y:S01]  /*3400*/  MUFU.EX2 R150, R27 ;  /* 0x0000001b00967308 */ /* 0x000ea20000000800 */
[----:B------:R-:W-:Y:S02]  /*3410*/  F2FP.RELU.BF16.F32.PACK_AB R6, R237, R239 ;  /* 0x000000efed06723e */ /* 0x000fe400000018ff */
[----:B------:R-:W-:Y:S07]  /*3420*/  ISETP.GT.U32.AND P4, PT, R13, UR14, PT ;  /* 0x0000000e0d007c0c */ /* 0x000fee000bf84070 */
[----:B------:R-:W2:Y:S01]  /*3430*/  MUFU.EX2 R147, R28 ;  /* 0x0000001c00937308 */ /* 0x000ea20000000800 */
[----:B------:R-:W-:Y:S01]  /*3440*/  PRMT R10, R10, 0x7773, RZ ;  /* 0x000077730a0a7816 */ /* 0x000fe200000000ff */
[----:B------:R-:W-:Y:S01]  /*3450*/  @P3 FADD.FTZ R153, -R153, -RZ ;  /* 0x800000ff99993221 */ /* 0x000fe20000010100 */
[----:B------:R-:W-:Y:S07]  /*3460*/  ISETP.LE.U32.AND P3, PT, R5, UR14, PT ;  /* 0x0000000e05007c0c */ /* 0x000fee000bf63070 */
[----:B------:R-:W2:Y:S01]  /*3470*/  MUFU.EX2 R146, R132 ;  /* 0x0000008400927308 */ /* 0x000ea20000000800 */
[----:B------:R-:W-:Y:S02]  /*3480*/  F2FP.RELU.BF16.F32.PACK_AB R5, R166, R229 ;  /* 0x000000e5a605723e */ /* 0x000fe400000018ff */
[----:B---3--:R-:W-:Y:S07]  /*3490*/  F2FP.RELU.BF16.F32.PACK_AB R3, R151, R152 ;  /* 0x000000989703723e */ /* 0x008fee00000018ff */
[----:B------:R-:W3:Y:S01]  /*34a0*/  MUFU.EX2 R145, R30 ;  /* 0x0000001e00917308 */ /* 0x000ee20000000800 */
[----:B-1----:R-:W-:Y:S02]  /*34b0*/  IMAD.IADD R2, R167, 0x1, R154 ;  /* 0x00000001a7027824 */ /* 0x002fe400078e029a */
[----:B----4-:R-:W-:Y:S01]  /*34c0*/  @P4 FADD.FTZ R156, -R156, -RZ ;  /* 0x800000ff9c9c4221 */ /* 0x010fe20000010100 */
[----:B--2---:R-:W-:Y:S02]  /*34d0*/  F2FP.RELU.BF16.F32.PACK_AB R4, R165, R217 ;  /* 0x000000d9a504723e */ /* 0x004fe400000018ff */
[----:B------:R1:W-:Y:S01]  /*34e0*/  STS [R2+0x13000], R5 ;  /* 0x0130000502007388 */ /* 0x0003e20000000800 */
[----:B------:R-:W-:Y:S01]  /*34f0*/  ISETP.GT.U32.AND P4, PT, R10, UR14, PT ;  /* 0x0000000e0a007c0c */ /* 0x000fe2000bf84070 */
[----:B------:R-:W-:Y:S01]  /*3500*/  @!P3 FADD.FTZ R150, -R150, -RZ ;  /* 0x800000ff9696b221 */ /* 0x000fe20000010100 */
[----:B------:R-:W-:Y:S01]  /*3510*/  @!P1 FADD.FTZ R147, -R147, -RZ ;  /* 0x800000ff93939221 */ /* 0x000fe20000010100 */
[----:B------:R2:W-:Y:S01]  /*3520*/  STS [R2+0x13400], R4 ;  /* 0x0134000402007388 */ /* 0x0005e20000000800 */
[----:B------:R-:W-:Y:S01]  /*3530*/  @P6 FADD.FTZ R146, -R146, -RZ ;  /* 0x800000ff92926221 */ /* 0x000fe20000010100 */
[----:B------:R-:W-:Y:S02]  /*3540*/  FSETP.GE.FTZ.AND P3, PT, R149, RZ, PT ;  /* 0x000000ff9500720b */ /* 0x000fe40003f76000 */
[----:B------:R4:W-:Y:S01]  /*3550*/  STS [R154+0x14000], R7 ;  /* 0x014000079a007388 */ /* 0x0009e20000000800 */
[----:B---3--:R-:W-:Y:S01]  /*3560*/  @P5 FADD.FTZ R145, -R145, -RZ ;  /* 0x800000ff91915221 */ /* 0x008fe20000010100 */
[----:B------:R-:W-:Y:S02]  /*3570*/  FSETP.GE.FTZ.AND P6, PT, R229, RZ, PT ;  /* 0x000000ffe500720b */ /* 0x000fe40003fd6000 */
[----:B------:R3:W-:Y:S01]  /*3580*/  STS [R154+0x14400], R6 ;  /* 0x014400069a007388 */ /* 0x0007e20000000800 */
[----:B------:R-:W-:Y:S01]  /*3590*/  FSETP.GE.FTZ.AND P5, PT, R166, RZ, PT ;  /* 0x000000ffa600720b */ /* 0x000fe20003fb6000 */
[----:B------:R-:W-:Y:S01]  /*35a0*/  @P4 FADD.FTZ R144, -R144, -RZ ;  /* 0x800000ff90904221 */ /* 0x000fe20000010100 */
[----:B------:R-:W-:Y:S01]  /*35b0*/  FSETP.GE.FTZ.AND P4, PT, R163, RZ, PT ;  /* 0x000000ffa300720b */ /* 0x000fe20003f96000 */
[----:B------:R-:W-:Y:S01]  /*35c0*/  STS [R2+0x14000], R8 ;  /* 0x0140000802007388 */ /* 0x000fe20000000800 */
[----:B-1----:R-:W-:Y:S01]  /*35d0*/  F2FP.RELU.BF16.F32.PACK_AB R5, R157, R158 ;  /* 0x0000009e9d05723e */ /* 0x002fe200000018ff */
[----:B--2---:R-:W-:Y:S02]  /*35e0*/  IMAD.IADD R4, R167, 0x1, R155 ;  /* 0x00000001a7047824 */ /* 0x004fe400078e029b */
[----:B------:R-:W-:Y:S01]  /*35f0*/  IMAD.SHL.U32 R167, R225, 0x8, RZ ;  /* 0x00000008e1a77824 */ /* 0x000fe200078e00ff */
[----:B----4-:R-:W-:Y:S02]  /*3600*/  F2FP.RELU.BF16.F32.PACK_AB R7, R230, R233 ;  /* 0x000000e9e607723e */ /* 0x010fe400000018ff */
[----:B---3--:R-:W-:Y:S03]  /*3610*/  F2FP.RELU.BF16.F32.PACK_AB R6, R162, R164 ;  /* 0x000000a4a206723e */ /* 0x008fe600000018ff */
[----:B------:R1:W-:Y:S04]  /*3620*/  STS [R2+0x14400], R7 ;  /* 0x0144000702007388 */ /* 0x0003e80000000800 */
[----:B------:R2:W-:Y:S04]  /*3630*/  STS [R155], R6 ;  /* 0x000000069b007388 */ /* 0x0005e80000000800 */
[----:B------:R3:W-:Y:S04]  /*3640*/  STS [R155+0x400], R5 ;  /* 0x000400059b007388 */ /* 0x0007e80000000800 */
[----:B------:R4:W-:Y:S01]  /*3650*/  STS [R4], R3 ;  /* 0x0000000304007388 */ /* 0x0009e20000000800 */
[----:B-1----:R-:W-:Y:S02]  /*3660*/  F2FP.RELU.BF16.F32.PACK_AB R2, R153, R156 ;  /* 0x0000009c9902723e */ /* 0x002fe400000018ff */
[----:B--2---:R-:W-:Y:S03]  /*3670*/  F2FP.RELU.BF16.F32.PACK_AB R6, R159, R160 ;  /* 0x000000a09f06723e */ /* 0x004fe600000018ff */
[----:B------:R1:W-:Y:S01]  /*3680*/  STS [R4+0x400], R2 ;  /* 0x0004000204007388 */ /* 0x0003e20000000800 */
[----:B---3--:R-:W-:Y:S03]  /*3690*/  F2FP.RELU.BF16.F32.PACK_AB R5, R150, R161 ;  /* 0x000000a19605723e */ /* 0x008fe600000018ff */
[----:B------:R-:W-:Y:S01]  /*36a0*/  STS [R155+0x1000], R6 ;  /* 0x001000069b007388 */ /* 0x000fe20000000800 */
[----:B----4-:R-:W-:Y:S03]  /*36b0*/  F2FP.RELU.BF16.F32.PACK_AB R3, R146, R147 ;  /* 0x000000939203723e */ /* 0x010fe600000018ff */
[----:B------:R-:W-:Y:S04]  /*36c0*/  STS [R155+0x1400], R5 ;  /* 0x001400059b007388 */ /* 0x000fe80000000800 */
[----:B------:R-:W-:Y:S01]  /*36d0*/  STS [R4+0x1000], R3 ;  /* 0x0010000304007388 */ /* 0x000fe20000000800 */
[----:B-1----:R-:W-:Y:S05]  /*36e0*/  F2FP.RELU.BF16.F32.PACK_AB R2, R144, R145 ;  /* 0x000000919002723e */ /* 0x002fea00000018ff */
[----:B------:R1:W-:Y:S04]  /*36f0*/  STS [R4+0x1400], R2 ;  /* 0x0014000204007388 */ /* 0x0003e80000000800 */
[----:B------:R-:W2:Y:S08]  /*3700*/  LDSM.16.M88.4 R32, [R0+0x6000] ;  /* 0x006000000020783b */ /* 0x000eb00000000200 */
[----:B------:R-:W3:Y:S01]  /*3710*/  LDSM.16.M88.4 R28, [R0+0x6800] ;  /* 0x00680000001c783b */ /* 0x000ee20000000200 */
[----:B-1----:R-:W-:Y:S07]  /*3720*/  IMAD.IADD R2, R0, 0x1, R228 ;  /* 0x0000000100027824 */ /* 0x002fee00078e02e4 */
        /* <DEDUP_REMOVED lines=41> */
[--C-:B------:R-:W-:Y:S01]  /*39c0*/  LOP3.LUT R242, R0, 0x10, R223.reuse, 0xf8, !PT ;  /* 0x0000001000f27812 */ /* 0x100fe200078ef8df */
[-C--:B-1----:R-:W-:Y:S08]  /*39d0*/  HMMA.16816.F32.BF16 R4, R136, R200.reuse, R4 ;  /* 0x000000c88804723c */ /* 0x082ff00000041804 */
[C---:B---3--:R-:W-:Y:S08]  /*39e0*/  HMMA.16816.F32.BF16 R8, R132.reuse, R200, R8 ;  /* 0x000000c88408723c */ /* 0x048ff00000041808 */
        /* <DEDUP_REMOVED lines=9> */
[----:B------:R-:W-:Y:S03]  /*3a80*/  LDSM.16.M88.4 R136, [R2+0x8800] ;  /* 0x008800000288783b */ /* 0x000fe60000000200 */
[----:B------:R-:W-:Y:S02]  /*3a90*/  LEA.HI.X R143, R242, R133, RZ, 0x2, P1 ;  /* 0x00000085f28f7211 */ /* 0x000fe400008f14ff */
[----:B------:R-:W-:Y:S03]  /*3aa0*/  FSETP.GE.FTZ.AND P1, PT, R148, RZ, PT ;  /* 0x000000ff9400720b */ /* 0x000fe60003f36000 */
[----:B------:R-:W2:Y:S04]  /*3ab0*/  LDG.E R141, desc[UR38][R142.64] ;  /* 0x000000268e8d7981 */ /* 0x000ea8000c1e1900 */
[----:B------:R1:W3:Y:S08]  /*3ac0*/  LDSM.16.M88.4 R132, [R2+0x8000] ;  /* 0x008000000284783b */ /* 0x0002f00000000200 */
[----:B------:R-:W4:Y:S01]  /*3ad0*/  LDG.E R140, desc[UR38][R142.64+0x20] ;  /* 0x000020268e8c7981 */ /* 0x000f22000c1e1900 */
[----:B-1----:R-:W-:Y:S01]  /*3ae0*/  LOP3.LUT R2, R226, 0x30, R223, 0xf8, !PT ;  /* 0x00000030e2027812 */ /* 0x002fe200078ef8df */
        /* <DEDUP_REMOVED lines=11> */
[----:B------:R1:W5:Y:S01]  /*3ba0*/  LDG.E R5, desc[UR38][R142.64+0x80] ;  /* 0x000080268e057981 */ /* 0x000362000c1e1900 */
[C---:B------:R-:W-:Y:S01]  /*3bb0*/  FADD.FTZ R16, -R141.reuse, R16 ;  /* 0x000000108d107221 */ /* 0x040fe20000010100 */
[-C--:B------:R-:W-:Y:S01]  /*3bc0*/  FSEL R4, R4, R141.reuse, P4 ;  /* 0x0000008d04047208 */ /* 0x080fe20002000000 */
[----:B------:R-:W-:Y:S01]  /*3bd0*/  FADD.FTZ R17, -R141, R17 ;  /* 0x000000118d117221 */ /* 0x000fe20000010100 */
[-C--:B------:R-:W-:Y:S01]  /*3be0*/  FSEL R3, R3, R141.reuse, P3 ;  /* 0x0000008d03037208 */ /* 0x080fe20001800000 */
[----:B------:R-:W-:Y:S01]  /*3bf0*/  FADD.FTZ R20, -R141, R20 ;  /* 0x000000148d147221 */ /* 0x000fe20000010100 */
[----:B------:R-:W-:Y:S01]  /*3c00*/  FSETP.GE.FTZ.AND P3, PT, R162, RZ, PT ;  /* 0x000000ffa200720b */ /* 0x000fe20003f76000 */
[----:B------:R-:W-:Y:S01]  /*3c10*/  FMUL.FTZ R163, R163, R4 ;  /* 0x00000004a3a37220 */ /* 0x000fe20000410000 */
[----:B------:R-:W-:Y:S01]  /*3c20*/  FSETP.GE.FTZ.AND P4, PT, R164, RZ, PT ;  /* 0x000000ffa400720b */ /* 0x000fe20003f96000 */
[----:B------:R1:W5:Y:S01]  /*3c30*/  LDG.E R4, desc[UR38][R142.64+0xa0] ;  /* 0x0000a0268e047981 */ /* 0x000362000c1e1900 */
[-C--:B------:R-:W-:Y:S01]  /*3c40*/  FSEL R21, R21, R141.reuse, P3 ;  /* 0x0000008d15157208 */ /* 0x080fe20001800000 */
[----:B----4-:R-:W-:Y:S01]  /*3c50*/  FADD.FTZ R0, -R140, R6 ;  /* 0x000000068c007221 */ /* 0x010fe20000010100 */
[----:B------:R-:W-:Y:S01]  /*3c60*/  FSEL R16, R16, R141, P6 ;  /* 0x0000008d10107208 */ /* 0x000fe20003000000 */
[----:B------:R-:W-:Y:S01]  /*3c70*/  FMUL.FTZ R6, R149, R3 ;  /* 0x0000000395067220 */ /* 0x000fe20000410000 */
[----:B------:R-:W-:Y:S01]  /*3c80*/  FSEL R17, R17, R141, P5 ;  /* 0x0000008d11117208 */ /* 0x000fe20002800000 */
[----:B------:R-:W-:Y:S01]  /*3c90*/  IMAD.SHL.U32 R149, R225, 0x40, RZ ;  /* 0x00000040e1957824 */ /* 0x000fe200078e00ff */
[----:B------:R-:W-:Y:S01]  /*3ca0*/  FSEL R0, R0, R140, P1 ;  /* 0x0000008c00007208 */ /* 0x000fe20000800000 */
[----:B------:R-:W-:Y:S01]  /*3cb0*/  FMUL.FTZ R229, R229, R16 ;  /* 0x00000010e5e57220 */ /* 0x000fe20000410000 */
[----:B------:R-:W-:Y:S01]  /*3cc0*/  FSETP.GE.FTZ.AND P1, PT, R151, RZ, PT ;  /* 0x000000ff9700720b */ /* 0x000fe20003f36000 */
[----:B------:R-:W-:Y:S01]  /*3cd0*/  FMUL.FTZ R17, R166, R17 ;  /* 0x00000011a6117220 */ /* 0x000fe20000410000 */
[----:B------:R-:W-:Y:S01]  /*3ce0*/  LOP3.LUT R2, R2, 0x1c0, R149, 0xf8, !PT ;  /* 0x000001c002027812 */ /* 0x000fe200078ef895 */
[----:B------:R-:W-:Y:S01]  /*3cf0*/  FMUL.FTZ R232, R148, R0 ;  /* 0x0000000094e87220 */ /* 0x000fe20000410000 */
[----:B------:R-:W-:Y:S01]  /*3d00*/  LOP3.LUT R148, R167, 0x38, RZ, 0xc0, !PT ;  /* 0x00000038a7947812 */ /* 0x000fe200078ec0ff */
[----:B------:R-:W-:Y:S01]  /*3d10*/  FMUL.FTZ R21, R162, R21 ;  /* 0x00000015a2157220 */ /* 0x000fe20000410000 */
[----:B------:R-:W-:Y:S01]  /*3d20*/  LOP3.LUT R3, R149, 0x400, RZ, 0xc0, !PT ;  /* 0x0000040095037812 */ /* 0x000fe200078ec0ff */
[----:B------:R-:W-:Y:S01]  /*3d30*/  FADD.FTZ R7, -R140, R7 ;  /* 0x000000078c077221 */ /* 0x000fe20000010100 */
[----:B------:R-:W-:Y:S02]  /*3d40*/  LOP3.LUT R2, R2, R148, RZ, 0x3c, !PT ;  /* 0x0000009402027212 */ /* 0x000fe400078e3cff */
[----:B------:R-:W-:Y:S02]  /*3d50*/  SHF.R.U32.HI R0, RZ, 0x4, R225 ;  /* 0x00000004ff007819 */ /* 0x000fe400000116e1 */
[-C--:B------:R-:W-:Y:S01]  /*3d60*/  FSEL R20, R20, R141.reuse, P4 ;  /* 0x0000008d14147208 */ /* 0x080fe20002000000 */
[----:B------:R-:W-:Y:S01]  /*3d70*/  IMAD R2, R2, 0x2, R3 ;  /* 0x0000000202027824 */ /* 0x000fe200078e0203 */
[----:B------:R-:W-:Y:S01]  /*3d80*/  LOP3.LUT R0, R0, 0x8, RZ, 0xc0, !PT ;  /* 0x0000000800007812 */ /* 0x000fe200078ec0ff */
[----:B------:R-:W-:Y:S01]  /*3d90*/  FADD.FTZ R3, -R141, R32 ;  /* 0x000000208d037221 */ /* 0x000fe20000010100 */
[----:B------:R-:W-:Y:S01]  /*3da0*/  FSETP.GE.FTZ.AND P3, PT, R152, RZ, PT ;  /* 0x000000ff9800720b */ /* 0x000fe20003f76000 */
[----:B------:R-:W-:Y:S01]  /*3db0*/  FMUL.FTZ R164, R164, R20 ;  /* 0x00000014a4a47220 */ /* 0x000fe20000410000 */
[----:B------:R-:W-:Y:S02]  /*3dc0*/  LOP3.LUT R0, R0, 0x10, R225, 0xf8, !PT ;  /* 0x0000001000007812 */ /* 0x000fe400078ef8e1 */
[----:B------:R-:W-:Y:S01]  /*3dd0*/  FSEL R3, R3, R141, P3 ;  /* 0x0000008d03037208 */ /* 0x000fe20001800000 */
[----:B------:R-:W-:Y:S01]  /*3de0*/  @P1 FADD.FTZ R141, -R141, R33 ;  /* 0x000000218d8d1221 */ /* 0x000fe20000010100 */
[----:B------:R-:W-:Y:S02]  /*3df0*/  LOP3.LUT R0, R0, 0xc0, R224, 0xf8, !PT ;  /* 0x000000c000007812 */ /* 0x000fe400078ef8e0 */
[----:B------:R-:W-:Y:S01]  /*3e00*/  FSETP.GE.FTZ.AND P1, PT, R235, RZ, PT ;  /* 0x000000ffeb00720b */ /* 0x000fe20003f36000 */
[----:B------:R-:W-:Y:S01]  /*3e10*/  FMUL.FTZ R152, R152, R3 ;  /* 0x0000000398987220 */ /* 0x000fe20000410000 */
[----:B------:R-:W-:Y:S01]  /*3e20*/  LOP3.LUT R0, R0, R219, RZ, 0x3c, !PT ;  /* 0x000000db00007212 */ /* 0x000fe200078e3cff */
[----:B------:R-:W-:Y:S01]  /*3e30*/  FMUL.FTZ R20, R151, R141 ;  /* 0x0000008d97147220 */ /* 0x000fe20000410000 */
[----:B------:R-:W-:Y:S02]  /*3e40*/  F2FP.BF16.F32.PACK_AB R6, R6, R163 ;  /* 0x000000a30606723e */ /* 0x000fe400000010ff */
[----:B------:R-:W-:Y:S02]  /*3e50*/  F2FP.BF16.F32.PACK_AB R17, R17, R229 ;  /* 0x000000e51111723e */ /* 0x000fe400000010ff */
[----:B------:R-:W-:Y:S02]  /*3e60*/  F2FP.BF16.F32.PACK_AB R21, R21, R164 ;  /* 0x000000a41515723e */ /* 0x000fe400000010ff */
[----:B------:R-:W-:Y:S01]  /*3e70*/  FSEL R16, R7, R140, P1 ;  /* 0x0000008c07107208 */ /* 0x000fe20000800000 */
[----:B-1----:R-:W-:Y:S06]  /*3e80*/  BRA.U !UP0, `(.L_x_667) ;  /* 0x00000001084c7547 */ /* 0x002fec000b800000 */
        /* <DEDUP_REMOVED lines=19> */
.L_x_667:
[----:B------:R2:W-:Y:S01]  /*3fc0*/  STS [R154+0xf000], R6 ;  /* 0x00f000069a007388 */ /* 0x0005e20000000800 */
[C---:B------:R-:W-:Y:S01]  /*3fd0*/  FADD.FTZ R3, -R140.reuse, R18 ;  /* 0x000000128c037221 */ /* 0x040fe20000010100 */
[----:B------:R-:W-:Y:S01]  /*3fe0*/  FSETP.GE.FTZ.AND P1, PT, R217, RZ, PT ;  /* 0x000000ffd900720b */ /* 0x000fe20003f36000 */
[----:B------:R-:W-:Y:S01]  /*3ff0*/  FADD.FTZ R22, -R140, R22 ;  /* 0x000000168c167221 */ /* 0x000fe20000010100 */
[----:B------:R-:W-:Y:S01]  /*4000*/  FSETP.GE.FTZ.AND P4, PT, R158, RZ, PT ;  /* 0x000000ff9e00720b */ /* 0x000fe20003f96000 */
[----:B------:R-:W-:Y:S01]  /*4010*/  FMUL.FTZ R235, R235, R16 ;  /* 0x00000010ebeb7220 */ /* 0x000fe20000410000 */
[-C--:B------:R-:W-:Y:S01]  /*4020*/  FSEL R3, R3, R140.reuse, P1 ;  /* 0x0000008c03037208 */ /* 0x080fe20000800000 */
[C---:B------:R-:W-:Y:S01]  /*4030*/  FADD.FTZ R16, -R140.reuse, R23 ;  /* 0x000000178c107221 */ /* 0x040fe20000010100 */
[----:B------:R-:W-:Y:S01]  /*4040*/  FADD.FTZ R7, -R140, R19 ;  /* 0x000000138c077221 */ /* 0x000fe20000010100 */
[----:B------:R-:W-:Y:S01]  /*4050*/  FSETP.GE.FTZ.AND P3, PT, R157, RZ, PT ;  /* 0x000000ff9d00720b */ /* 0x000fe20003f76000 */
[----:B------:R-:W-:Y:S02]  /*4060*/  IMAD.MOV.U32 R32, RZ, RZ, 0x10 ;  /* 0x00000010ff207424 */ /* 0x000fe400078e00ff */
[----:B------:R-:W-:Y:S01]  /*4070*/  FMUL.FTZ R217, R217, R3 ;  /* 0x00000003d9d97220 */ /* 0x000fe20000410000 */
[-C--:B------:R-:W-:Y:S01]  /*4080*/  FSEL R3, R22, R140.reuse, P4 ;  /* 0x0000008c16037208 */ /* 0x080fe20002000000 */
[----:B-----5:R-:W-:Y:S01]  /*4090*/  FADD.FTZ R18, -R5, R8 ;  /* 0x0000000805127221 */ /* 0x020fe20000010100 */
[----:B------:R-:W-:Y:S01]  /*40a0*/  FSETP.GE.FTZ.AND P5, PT, R165, RZ, PT ;  /* 0x000000ffa500720b */ /* 0x000fe20003fb6000 */
[----:B------:R-:W-:Y:S01]  /*40b0*/  FADD.FTZ R8, -R5, R9 ;  /* 0x0000000905087221 */ /* 0x000fe20000010100 */
[----:B------:R-:W-:Y:S01]  /*40c0*/  FSEL R16, R16, R140, P3 ;  /* 0x0000008c10107208 */ /* 0x000fe20001800000 */
[----:B------:R-:W-:Y:S01]  /*40d0*/  FMUL.FTZ R158, R158, R3 ;  /* 0x000000039e9e7220 */ /* 0x000fe20000410000 */
[----:B------:R-:W-:Y:S01]  /*40e0*/  F2FP.BF16.F32.PACK_AB R3, R235, R232 ;  /* 0x000000e8eb03723e */ /* 0x000fe200000010ff */
[----:B------:R-:W-:Y:S01]  /*40f0*/  FADD.FTZ R13, -R5, R13 ;  /* 0x0000000d050d7221 */ /* 0x000fe20000010100 */
[-C--:B------:R-:W-:Y:S01]  /*4100*/  FSEL R7, R7, R140.reuse, P5 ;  /* 0x0000008c07077208 */ /* 0x080fe20002800000 */
[----:B------:R-:W-:Y:S01]  /*4110*/  FADD.FTZ R10, -R4, R10 ;  /* 0x0000000a040a7221 */ /* 0x000fe20000010100 */
[----:B------:R-:W-:Y:S01]  /*4120*/  FSETP.GE.FTZ.AND P3, PT, R156, RZ, PT ;  /* 0x000000ff9c00720b */ /* 0x000fe20003f76000 */
[----:B------:R3:W-:Y:S01]  /*4130*/  STS [R154+0xf400], R3 ;  /* 0x00f400039a007388 */ /* 0x0007e20000000800 */
[----:B------:R-:W-:Y:S01]  /*4140*/  SEL R32, R32, 0xfffffff0, !P0 ;  /* 0xfffffff020207807 */ /* 0x000fe20004000000 */
[----:B--2---:R-:W-:Y:S01]  /*4150*/  FADD.FTZ R6, -R140, R34 ;  /* 0x000000228c067221 */ /* 0x004fe20000010100 */
[----:B------:R-:W-:Y:S01]  /*4160*/  FMUL.FTZ R7, R165, R7 ;  /* 0x00000007a5077220 */ /* 0x000fe20000410000 */
[----:B------:R-:W-:Y:S01]  /*4170*/  FSETP.GE.FTZ.AND P1, PT, R153, RZ, PT ;  /* 0x000000ff9900720b */ /* 0x000fe20003f36000 */
[----:B------:R-:W-:Y:S01]  /*4180*/  FADD.FTZ R11, -R4, R11 ;  /* 0x0000000b040b7221 */ /* 0x000fe20000010100 */
[----:B------:R-:W-:Y:S01]  /*4190*/  FSETP.GE.FTZ.AND P4, PT, R238, RZ, PT ;  /* 0x000000ffee00720b */ /* 0x000fe20003f96000 */
[----:B------:R-:W-:Y:S01]  /*41a0*/  FADD.FTZ R26, -R4, R26 ;  /* 0x0000001a041a7221 */ /* 0x000fe20000010100 */
[----:B------:R-:W-:Y:S01]  /*41b0*/  FSEL R6, R6, R140, P3 ;  /* 0x0000008c06067208 */ /* 0x000fe20001800000 */
[C---:B------:R-:W-:Y:S01]  /*41c0*/  FADD.FTZ R15, -R4.reuse, R15 ;  /* 0x0000000f040f7221 */ /* 0x040fe20000010100 */
[----:B------:R-:W-:Y:S01]  /*41d0*/  F2FP.BF16.F32.PACK_AB R7, R7, R217 ;  /* 0x000000d90707723e */ /* 0x000fe200000010ff */
[----:B------:R-:W-:Y:S01]  /*41e0*/  FADD.FTZ R30, -R4, R30 ;  /* 0x0000001e041e7221 */ /* 0x000fe20000010100 */
[----:B------:R-:W-:Y:S01]  /*41f0*/  FSETP.GE.FTZ.AND P3, PT, R236, RZ, PT ;  /* 0x000000ffec00720b */ /* 0x000fe20003f76000 */
[----:B------:R-:W-:Y:S01]  /*4200*/  FMUL.FTZ R156, R156, R6 ;  /* 0x000000069c9c7220 */ /* 0x000fe20000410000 */
[----:B------:R-:W-:Y:S01]  /*4210*/  IMAD.IADD R6, R32, 0x1, R154 ;  /* 0x0000000120067824 */ /* 0x000fe200078e029a */
[-C--:B------:R-:W-:Y:S01]  /*4220*/  FSEL R9, R18, R5.reuse, P4 ;  /* 0x0000000512097208 */ /* 0x080fe20002000000 */
[----:B------:R-:W-:Y:S01]  /*4230*/  FMUL.FTZ R16, R157, R16 ;  /* 0x000000109d107220 */ /* 0x000fe20000410000 */
[----:B------:R-:W-:Y:S01]  /*4240*/  @P1 FADD.FTZ R140, -R140, R35 ;  /* 0x000000238c8c1221 */ /* 0x000fe20000010100 */
[----:B------:R-:W-:Y:S01]  /*4250*/  FSETP.GE.FTZ.AND P1, PT, R234, RZ, PT ;  /* 0x000000ffea00720b */ /* 0x000fe20003f36000 */
[----:B------:R2:W-:Y:S01]  /*4260*/  STS [R6+0xf400], R7 ;  /* 0x00f4000706007388 */ /* 0x0005e20000000800 */
[----:B------:R-:W-:Y:S01]  /*4270*/  FSEL R8, R8, R5, P3 ;  /* 0x0000000508087208 */ /* 0x000fe20001800000 */
[----:B------:R-:W-:Y:S01]  /*4280*/  FMUL.FTZ R238, R238, R9 ;  /* 0x00000009eeee7220 */ /* 0x000fe20000410000 */
[----:B------:R-:W-:Y:S01]  /*4290*/  FSETP.GE.FTZ.AND P3, PT, R231, RZ, PT ;  /* 0x000000ffe700720b */ /* 0x000fe20003f76000 */
[C---:B------:R-:W-:Y:S01]  /*42a0*/  FADD.FTZ R9, -R5.reuse, R25 ;  /* 0x0000001905097221 */ /* 0x040fe20000010100 */
[----:B------:R-:W-:Y:S01]  /*42b0*/  FSETP.GE.FTZ.AND P5, PT, R160, RZ, PT ;  /* 0x000000ffa000720b */ /* 0x000fe20003fb6000 */
[----:B---3--:R-:W-:Y:S01]  /*42c0*/  FADD.FTZ R3, -R5, R12 ;  /* 0x0000000c05037221 */ /* 0x008fe20000010100 */
[-C--:B------:R-:W-:Y:S01]  /*42d0*/  FSEL R13, R13, R5.reuse, P3 ;  /* 0x000000050d0d7208 */ /* 0x080fe20001800000 */
[----:B------:R-:W-:Y:S01]  /*42e0*/  STS [R6+0xf000], R17 ;  /* 0x00f0001106007388 */ /* 0x000fe20000000800 */
[----:B------:R-:W-:Y:S01]  /*42f0*/  FSETP.GE.FTZ.AND P3, PT, R147, RZ, PT ;  /* 0x000000ff9300720b */ /* 0x000fe20003f76000 */
[----:B------:R-:W-:Y:S01]  /*4300*/  FMUL.FTZ R140, R153, R140 ;  /* 0x0000008c998c7220 */ /* 0x000fe20000410000 */
[----:B------:R-:W-:Y:S01]  /*4310*/  FSEL R3, R3, R5, P1 ;  /* 0x0000000503037208 */ /* 0x000fe20000800000 */
[----:B------:R-:W-:Y:S01]  /*4320*/  FMUL.FTZ R13, R231, R13 ;  /* 0x0000000de70d7220 */ /* 0x000fe20000410000 */
[----:B------:R-:W-:Y:S01]  /*4330*/  FSETP.GE.FTZ.AND P1, PT, R146, RZ, PT ;  /* 0x000000ff9200720b */ /* 0x000fe20003f36000 */
[----:B------:R-:W-:Y:S01]  /*4340*/  IMAD R217, R249, UR7, RZ ;  /* 0x00000007f9d97c24 */ /* 0x000fe2000f8e02ff */
[----:B------:R-:W-:Y:S01]  /*4350*/  FSETP.GE.FTZ.AND P4, PT, R159, RZ, PT ;  /* 0x000000ff9f00720b */ /* 0x000fe20003f96000 */
[----:B------:R-:W-:Y:S01]  /*4360*/  FMUL.FTZ R234, R234, R3 ;  /* 0x00000003eaea7220 */ /* 0x000fe20000410000 */
[----:B------:R-:W-:Y:S01]  /*4370*/  FADD.FTZ R3, -R5, R28 ;  /* 0x0000001c05037221 */ /* 0x000fe20000010100 */
[----:B------:R-:W-:Y:S02]  /*4380*/  FSETP.GE.FTZ.AND P6, PT, R230, RZ, PT ;  /* 0x000000ffe600720b */ /* 0x000fe40003fd6000 */
[-C--:B------:R-:W-:Y:S02]  /*4390*/  FSEL R9, R9, R5.reuse, P4 ;  /* 0x0000000509097208 */ /* 0x080fe40002000000 */
[----:B------:R-:W-:Y:S02]  /*43a0*/  FSEL R3, R3, R5, P3 ;  /* 0x0000000503037208 */ /* 0x000fe40001800000 */
[----:B------:R-:W-:Y:S01]  /*43b0*/  FSETP.GE.FTZ.AND P3, PT, R239, RZ, PT ;  /* 0x000000ffef00720b */ /* 0x000fe20003f76000 */
[----:B--2---:R-:W-:Y:S01]  /*43c0*/  FMUL.FTZ R7, R236, R8 ;  /* 0x00000008ec077220 */ /* 0x004fe20000410000 */
[----:B------:R-:W-:Y:S01]  /*43d0*/  FADD.FTZ R8, -R5, R24 ;  /* 0x0000001805087221 */ /* 0x000fe20000010100 */
[----:B------:R-:W-:Y:S01]  /*43e0*/  FMUL.FTZ R3, R147, R3 ;  /* 0x0000000393037220 */ /* 0x000fe20000410000 */
[----:B------:R-:W-:Y:S01]  /*43f0*/  FSETP.GE.FTZ.AND P4, PT, R150, RZ, PT ;  /* 0x000000ff9600720b */ /* 0x000fe20003f96000 */
[----:B------:R-:W-:Y:S01]  /*4400*/  FMUL.FTZ R9, R159, R9 ;  /* 0x000000099f097220 */ /* 0x000fe20000410000 */
[----:B------:R-:W-:Y:S02]  /*4410*/  F2FP.BF16.F32.PACK_AB R7, R7, R238 ;  /* 0x000000ee0707723e */ /* 0x000fe400000010ff */
[----:B------:R-:W-:Y:S01]  /*4420*/  FSEL R8, R8, R5, P5 ;  /* 0x0000000508087208 */ /* 0x000fe20002800000 */
[----:B------:R-:W-:Y:S01]  /*4430*/  @P1 FADD.FTZ R5, -R5, R29 ;  /* 0x0000001d05051221 */ /* 0x000fe20000010100 */
[----:B------:R-:W-:Y:S01]  /*4440*/  FSETP.GE.FTZ.AND P1, PT, R237, RZ, PT ;  /* 0x000000ffed00720b */ /* 0x000fe20003f36000 */
[----:B------:R2:W-:Y:S01]  /*4450*/  STS [R154+0x10000], R7 ;  /* 0x010000079a007388 */ /* 0x0005e20000000800 */
[----:B------:R-:W-:Y:S01]  /*4460*/  FSETP.GE.FTZ.AND P5, PT, R161, RZ, PT ;  /* 0x000000ffa100720b */ /* 0x000fe20003fb6000 */
[----:B------:R-:W-:Y:S01]  /*4470*/  FMUL.FTZ R5, R146, R5 ;  /* 0x0000000592057220 */ /* 0x000fe20000410000 */
[----:B------:R-:W-:Y:S01]  /*4480*/  FMUL.FTZ R160, R160, R8 ;  /* 0x00000008a0a07220 */ /* 0x000fe20000410000 */
[----:B------:R-:W-:Y:S02]  /*4490*/  F2FP.BF16.F32.PACK_AB R8, R13, R234 ;  /* 0x000000ea0d08723e */ /* 0x000fe400000010ff */
[-C--:B------:R-:W-:Y:S02]  /*44a0*/  FSEL R13, R10, R4.reuse, P3 ;  /* 0x000000040a0d7208 */ /* 0x080fe40001800000 */
[----:B------:R-:W-:Y:S01]  /*44b0*/  F2FP.BF16.F32.PACK_AB R10, R5, R3 ;  /* 0x00000003050a723e */ /* 0x000fe200000010ff */
[C---:B------:R-:W-:Y:S01]  /*44c0*/  FADD.FTZ R3, -R4.reuse, R14 ;  /* 0x0000000e04037221 */ /* 0x040fe20000010100 */
[----:B------:R-:W-:Y:S01]  /*44d0*/  FSETP.GE.FTZ.AND P3, PT, R233, RZ, PT ;  /* 0x000000ffe900720b */ /* 0x000fe20003f76000 */
[----:B------:R-:W-:Y:S01]  /*44e0*/  FMUL.FTZ R13, R239, R13 ;  /* 0x0000000def0d7220 */ /* 0x000fe20000410000 */
[-C--:B------:R-:W-:Y:S01]  /*44f0*/  FSEL R11, R11, R4.reuse, P1 ;  /* 0x000000040b0b7208 */ /* 0x080fe20000800000 */
[----:B------:R-:W-:Y:S01]  /*4500*/  FADD.FTZ R5, -R4, R27 ;  /* 0x0000001b04057221 */ /* 0x000fe20000010100 */
[-C--:B------:R-:W-:Y:S02]  /*4510*/  FSEL R3, R3, R4.reuse, P3 ;  /* 0x0000000403037208 */ /* 0x080fe40001800000 */
[----:B------:R-:W-:Y:S01]  /*4520*/  FSETP.GE.FTZ.AND P1, PT, R144, RZ, PT ;  /* 0x000000ff9000720b */ /* 0x000fe20003f36000 */
[----:B------:R-:W-:Y:S01]  /*4530*/  FMUL.FTZ R237, R237, R11 ;  /* 0x0000000beded7220 */ /* 0x000fe20000410000 */
[-C--:B------:R-:W-:Y:S01]  /*4540*/  FSEL R11, R15, R4.reuse, P6 ;  /* 0x000000040f0b7208 */ /* 0x080fe20003000000 */
[----:B------:R-:W-:Y:S01]  /*4550*/  FMUL.FTZ R233, R233, R3 ;  /* 0x00000003e9e97220 */ /* 0x000fe20000410000 */
[-C--:B------:R-:W-:Y:S02]  /*4560*/  FSEL R3, R26, R4.reuse, P5 ;  /* 0x000000041a037208 */ /* 0x080fe40002800000 */
[----:B------:R-:W-:Y:S01]  /*4570*/  FSETP.GE.FTZ.AND P3, PT, R145, RZ, PT ;  /* 0x000000ff9100720b */ /* 0x000fe20003f76000 */
[----:B------:R-:W-:Y:S01]  /*4580*/  FMUL.FTZ R230, R230, R11 ;  /* 0x0000000be6e67220 */ /* 0x000fe20000410000 */
[-C--:B------:R-:W-:Y:S01]  /*4590*/  FSEL R5, R5, R4.reuse, P4 ;  /* 0x0000000405057208 */ /* 0x080fe20002000000 */
[----:B------:R-:W-:Y:S01]  /*45a0*/  FMUL.FTZ R161, R161, R3 ;  /* 0x00000003a1a17220 */ /* 0x000fe20000410000 */
[----:B------:R-:W-:Y:S02]  /*45b0*/  F2FP.BF16.F32.PACK_AB R3, R237, R13 ;  /* 0x0000000ded03723e */ /* 0x000fe400000010ff */
[----:B------:R-:W-:Y:S01]  /*45c0*/  FSEL R30, R30, R4, P3 ;  /* 0x000000041e1e7208 */ /* 0x000fe20001800000 */
[----:B------:R-:W-:Y:S01]  /*45d0*/  @P1 FADD.FTZ R4, -R4, R31 ;  /* 0x0000001f04041221 */ /* 0x000fe20000010100 */
[----:B------:R-:W-:Y:S01]  /*45e0*/  F2FP.BF16.F32.PACK_AB R16, R16, R158 ;  /* 0x0000009e1010723e */ /* 0x000fe200000010ff */
[----:B------:R3:W-:Y:S01]  /*45f0*/  STS [R154+0x10400], R3 ;  /* 0x010400039a007388 */ /* 0x0007e20000000800 */
[----:B------:R-:W-:Y:S01]  /*4600*/  FMUL.FTZ R5, R150, R5 ;  /* 0x0000000596057220 */ /* 0x000fe20000410000 */
[----:B------:R-:W-:Y:S01]  /*4610*/  FMUL.FTZ R144, R144, R4 ;  /* 0x0000000490907220 */ /* 0x000fe20000410000 */
[----:B------:R-:W-:Y:S01]  /*4620*/  F2FP.BF16.F32.PACK_AB R4, R230, R233 ;  /* 0x000000e9e604723e */ /* 0x000fe200000010ff */
[----:B------:R-:W-:Y:S01]  /*4630*/  STS [R6+0x10000], R8 ;  /* 0x0100000806007388 */ /* 0x000fe20000000800 */
[----:B------:R-:W-:Y:S01]  /*4640*/  F2FP.BF16.F32.PACK_AB R20, R20, R152 ;  /* 0x000000981414723e */ /* 0x000fe200000010ff */
[----:B------:R-:W-:Y:S01]  /*4650*/  FMUL.FTZ R145, R145, R30 ;  /* 0x0000001e91917220 */ /* 0x000fe20000410000 */
[----:B------:R-:W-:Y:S01]  /*4660*/  F2FP.BF16.F32.PACK_AB R12, R140, R156 ;  /* 0x0000009c8c0c723e */ /* 0x000fe200000010ff */
[----:B------:R-:W-:Y:S01]  /*4670*/  STS [R6+0x10400], R4 ;  /* 0x0104000406007388 */ /* 0x000fe20000000800 */
[----:B------:R-:W-:Y:S02]  /*4680*/  F2FP.BF16.F32.PACK_AB R9, R9, R160 ;  /* 0x000000a00909723e */ /* 0x000fe400000010ff */
[----:B------:R-:W-:Y:S01]  /*4690*/  F2FP.BF16.F32.PACK_AB R5, R5, R161 ;  /* 0x000000a10505723e */ /* 0x000fe200000010ff */
[----:B------:R-:W-:Y:S01]  /*46a0*/  STS [R155+-0x4000], R21 ;  /* 0xffc000159b007388 */ /* 0x000fe20000000800 */
[----:B--2---:R-:W-:Y:S02]  /*46b0*/  F2FP.BF16.F32.PACK_AB R7, R144, R145 ;  /* 0x000000919007723e */ /* 0x004fe400000010ff */
[----:B------:R-:W-:Y:S01]  /*46c0*/  LOP3.LUT R0, R0, 0x120, R224, 0xf8, !PT ;  /* 0x0000012000007812 */ /* 0x000fe200078ef8e0 */
[----:B------:R-:W-:Y:S03]  /*46d0*/  STS [R155+-0x3c00], R16 ;  /* 0xffc400109b007388 */ /* 0x000fe60000000800 */
[----:B------:R-:W-:Y:S01]  /*46e0*/  LEA R0, R0, UR4, 0x1 ;  /* 0x0000000400007c11 */ /* 0x000fe2000f8e08ff */
[----:B---3--:R-:W-:Y:S05]  /*46f0*/  IMAD.IADD R3, R32, 0x1, R155 ;  /* 0x0000000120037824 */ /* 0x008fea00078e029b */
        /* <DEDUP_REMOVED lines=68> */
[----:B------:R-:W-:Y:S02]  /*4b40*/  VIADD R3, R2, UR4 ;  /* 0x0000000402037c36 */ /* 0x000fe40008000000 */
[C---:B------:R-:W-:Y:S04]  /*4b50*/  HMMA.16816.F32.BF16 R40, R140.reuse, R136, R40 ;  /* 0x000000888c28723c */ /* 0x040fe80000041828 */
[----:B------:R-:W-:Y:S02]  /*4b60*/  IMAD.MOV.U32 R240, RZ, RZ, R5 ;  /* 0x000000fffff07224 */ /* 0x000fe400078e0005 */
[----:B------:R-:W-:Y:S02]  /*4b70*/  IMAD.MOV.U32 R241, RZ, RZ, R4 ;  /* 0x000000fffff17224 */ /* 0x000fe400078e0004 */
        /* <DEDUP_REMOVED lines=30> */
.L_x_668:
[----:B------:R-:W-:Y:S01]  /*4d60*/  LOP3.LUT R4, R149, 0x200, RZ, 0xc0, !PT ;  /* 0x0000020095047812 */ /* 0x000fe200078ec0ff */
[----:B------:R-:W-:Y:S01]  /*4d70*/  LDSM.16.MT88.4 R8, [R0+0x9000] ;  /* 0x009000000008783b */ /* 0x000fe20000004200 */
[----:B-1----:R-:W-:Y:S01]  /*4d80*/  LOP3.LUT R2, R148, 0x1c0, R149, 0xf8, !PT ;  /* 0x000001c094027812 */ /* 0x002fe200078ef895 */
[----:B------:R-:W-:Y:S01]  /*4d90*/  IMAD.U32 R232, RZ, RZ, UR6 ;  /* 0x00000006ffe87e24 */ /* 0x000fe2000f8e00ff */
[----:B------:R-:W-:Y:S01]  /*4da0*/  LOP3.LUT R4, R4, 0xc00, R224, 0xf8, !PT ;  /* 0x00000c0004047812 */ /* 0x000fe200078ef8e0 */
[----:B------:R-:W-:Y:S01]  /*4db0*/  LDSM.16.MT88.4 R16, [R0+0xb000] ;  /* 0x00b000000010783b */ /* 0x000fe20000004200 */
[----:B------:R-:W-:Y:S01]  /*4dc0*/  LOP3.LUT R2, R2, 0x8, R223, 0x78, !PT ;  /* 0x0000000802027812 */ /* 0x000fe200078e78df */
[----:B------:R-:W-:Y:S01]  /*4dd0*/  IMAD.MOV.U32 R238, RZ, RZ, 0x4 ;  /* 0x00000004ffee7424 */ /* 0x000fe200078e00ff */
[----:B------:R-:W-:Y:S01]  /*4de0*/  PLOP3.LUT P3, PT, PT, PT, UP0, 0x80, 0x8 ;  /* 0x000000000008781c */ /* 0x000fe20003f6f008 */
[----:B------:R-:W-:Y:S01]  /*4df0*/  LDSM.16.MT88.4 R28, [R0+0xd000] ;  /* 0x00d00000001c783b */ /* 0x000fe20000004200 */
[----:B------:R-:W-:Y:S01]  /*4e00*/  LOP3.LUT R2, R4, R2, RZ, 0xfc, !PT ;  /* 0x0000000204027212 */ /* 0x000fe200078efcff */
[----:B------:R-:W-:Y:S01]  /*4e10*/  ULOP3.LUT UR45, UR47, 0x1, URZ, 0xc0, !UPT ;  /* 0x000000012f2d7892 */ /* 0x000fe2000f8ec0ff */
[----:B------:R-:W-:Y:S01]  /*4e20*/  LEA R232, P1, R232, R240, 0x2 ;  /* 0x000000f0e8e87211 */ /* 0x000fe200078210ff */
[----:B------:R-:W-:Y:S01]  /*4e30*/  LDSM.16.MT88.4 R132, [R0+0x9400] ;  /* 0x009400000084783b */ /* 0x000fe20000004200 */
[----:B------:R-:W-:Y:S01]  /*4e40*/  LEA R2, R2, UR4, 0x1 ;  /* 0x0000000402027c11 */ /* 0x000fe2000f8e08ff */
[----:B------:R-:W-:Y:S01]  /*4e50*/  UISETP.NE.U32.AND UP1, UPT, UR45, 0x1, UPT ;  /* 0x000000012d00788c */ /* 0x000fe2000bf25070 */
[----:B------:R-:W-:Y:S01]  /*4e60*/  VIADD R248, R248, 0xfffffffc ;  /* 0xfffffffcf8f87836 */ /* 0x000fe20000000000 */
[----:B------:R-:W-:Y:S01]  /*4e70*/  LDSM.16.MT88.4 R136, [R0+0xb400] ;  /* 0x00b400000088783b */ /* 0x000fe20000004200 */
[----:B------:R-:W-:Y:S01]  /*4e80*/  @UP0 UIADD3 UR48, UP2, UPT, UR12, -0x100, URZ ;  /* 0xffffff000c300890 */ /* 0x000fe2000ff5e0ff */
[C---:B------:R-:W-:Y:S01]  /*4e90*/  IMAD.IADD R165, R2.reuse, 0x1, R222 ;  /* 0x0000000102a57824 */ /* 0x040fe200078e02de */
[----:B------:R-:W-:Y:S01]  /*4ea0*/  UIADD3 UR49, UPT, UPT, UR47, -0x1, URZ ;  /* 0xffffffff2f317890 */ /* 0x000fe2000fffe0ff */
[----:B------:R-:W1:Y:S01]  /*4eb0*/  LDSM.16.M88.4 R24, [R2+0xf000] ;  /* 0x00f000000218783b */ /* 0x000e620000000200 */
[C---:B------:R-:W-:Y:S01]  /*4ec0*/  VIADD R144, R2.reuse, 0xf000 ;  /* 0x0000f00002907836 */ /* 0x040fe20000000000 */
[----:B------:R-:W-:Y:S01]  /*4ed0*/  @UP0 UIADD3.X UR45, UPT, UPT, UR13, -0x1, URZ, UP2, !UPT ;  /* 0xffffffff0d2d0890 */ /* 0x000fe200097fe4ff */
[----:B------:R-:W-:Y:S01]  /*4ee0*/  VIADD R164, R2, 0xf040 ;  /* 0x0000f04002a47836 */ /* 0x000fe20000000000 */
[----:B------:R-:W2:Y:S01]  /*4ef0*/  LDL R229, [R1+0xc] ;  /* 0x00000c0001e57983 */ /* 0x000ea20000100800 */
[----:B------:R-:W-:Y:S03]  /*4f00*/  @P0 VIADD R164, R144, 0xffffffc0 ;  /* 0xffffffc090a40836 */ /* 0x000fe60000000000 */
[----:B------:R-:W3:Y:S01]  /*4f10*/  LDSM.16.M88.4 R32, [R165+0xf000] ;  /* 0x00f00000a520783b */ /* 0x000ee20000000200 */
[----:B------:R-:W-:Y:S03]  /*4f20*/  IMAD.IADD R166, R222, 0x1, R164 ;  /* 0x00000001dea67824 */ /* 0x000fe600078e02a4 */
[----:B------:R-:W4:Y:S04]  /*4f30*/  LDL R219, [R1+0x8] ;  /* 0x0000080001db7983 */ /* 0x000f280000100800 */
[----:B------:R-:W3:Y:S04]  /*4f40*/  LDSM.16.MT88.4 R140, [R0+0xd400] ;  /* 0x00d40000008c783b */ /* 0x000ee80000004200 */
[----:B------:R-:W-:Y:S04]  /*4f50*/  LDSM.16.MT88.4 R144, [R0+0x9800] ;  /* 0x009800000090783b */ /* 0x000fe80000004200 */
        /* <DEDUP_REMOVED lines=10> */
[----:B------:R-:W1:Y:S07]  /*5000*/  LDSM.16.M88.4 R28, [R164] ;  /* 0x00000000a41c783b */ /* 0x000e6e0000000200 */
[C---:B---3--:R-:W-:Y:S08]  /*5010*/  HMMA.16816.F32.BF16 R4, R32.reuse, R132, R4 ;  /* 0x000000842004723c */ /* 0x048ff00000041804 */
[C---:B------:R-:W-:Y:S01]  /*5020*/  HMMA.16816.F32.BF16 R8, R32.reuse, R134, R8 ;  /* 0x000000862008723c */ /* 0x040fe20000041808 */
[----:B------:R-:W-:Y:S07]  /*5030*/  LDSM.16.M88.4 R132, [R166] ;  /* 0x00000000a684783b */ /* 0x000fee0000000200 */
[C---:B------:R-:W-:Y:S08]  /*5040*/  HMMA.16816.F32.BF16 R12, R32.reuse, R136, R12 ;  /* 0x00000088200c723c */ /* 0x040ff0000004180c */
[C---:B------:R-:W-:Y:S01]  /*5050*/  HMMA.16816.F32.BF16 R16, R32.reuse, R138, R16 ;  /* 0x0000008a2010723c */ /* 0x040fe20000041810 */
[----:B------:R-:W3:Y:S07]  /*5060*/  LDSM.16.MT88.4 R136, [R0+0x9c00] ;  /* 0x009c00000088783b */ /* 0x000eee0000004200 */
[C---:B------:R-:W-:Y:S08]  /*5070*/  HMMA.16816.F32.BF16 R20, R32.reuse, R140, R20 ;  /* 0x0000008c2014723c */ /* 0x040ff00000041814 */
[----:B------:R-:W-:Y:S01]  /*5080*/  HMMA.16816.F32.BF16 R24, R32, R142, R24 ;  /* 0x0000008e2018723c */ /* 0x000fe20000041818 */
[----:B------:R-:W-:Y:S04]  /*5090*/  LDSM.16.MT88.4 R140, [R0+0xa000] ;  /* 0x00a00000008c783b */ /* 0x000fe80000004200 */
[----:B------:R3:W3:Y:S03]  /*50a0*/  LDSM.16.M88.4 R32, [R2+0x11000] ;  /* 0x011000000220783b */ /* 0x0006e60000000200 */
[C---:B-1----:R-:W-:Y:S08]  /*50b0*/  HMMA.16816.F32.BF16 R4, R28.reuse, R144, R4 ;  /* 0x000000901c04723c */ /* 0x042ff00000041804 */
[C---:B------:R-:W-:Y:S01]  /*50c0*/  HMMA.16816.F32.BF16 R8, R28.reuse, R146, R8 ;  /* 0x000000921c08723c */ /* 0x040fe20000041808 */
[----:B------:R-:W1:Y:S07]  /*50d0*/  LDSM.16.MT88.4 R144, [R0+0xc000] ;  /* 0x00c000000090783b */ /* 0x000e6e0000004200 */
[C---:B------:R-:W-:Y:S01]  /*50e0*/  HMMA.16816.F32.BF16 R12, R28.reuse, R148, R12 ;  /* 0x000000941c0c723c */ /* 0x040fe2000004180c */
[----:B---3--:R-:W-:Y:S07]  /*50f0*/  IMAD.U32 R2, RZ, RZ, UR6 ;  /* 0x00000006ff027e24 */ /* 0x008fee000f8e00ff */
[C---:B------:R-:W-:Y:S01]  /*5100*/  HMMA.16816.F32.BF16 R16, R28.reuse, R150, R16 ;  /* 0x000000961c10723c */ /* 0x040fe20000041810 */
[----:B------:R-:W3:Y:S02]  /*5110*/  LDSM.16.MT88.4 R148, [R0+0xe000] ;  /* 0x00e000000094783b */ /* 0x000ee40000004200 */
[----:B------:R-:W-:Y:S02]  /*5120*/  LEA.HI.X.SX32 R233, R2, R241, 0x2, P1 ;  /* 0x000000f102e97211 */ /* 0x000fe400008f16ff */
[C---:B------:R-:W-:Y:S03]  /*5130*/  LEA R230, P1, R217.reuse, R232, 0x5 ;  /* 0x000000e8d9e67211 */ /* 0x040fe600078228ff */
[C---:B------:R-:W-:Y:S03]  /*5140*/  HMMA.16816.F32.BF16 R20, R28.reuse, R152, R20 ;  /* 0x000000981c14723c */ /* 0x040fe60000041814 */
[C---:B------:R-:W-:Y:S05]  /*5150*/  LEA.HI.X.SX32 R231, R217.reuse, R233, 0x5, P1 ;  /* 0x000000e9d9e77211 */ /* 0x040fea00008f2eff */
[----:B------:R-:W-:Y:S01]  /*5160*/  HMMA.16816.F32.BF16 R24, R28, R154, R24 ;  /* 0x0000009a1c18723c */ /* 0x000fe20000041818 */
[----:B------:R-:W-:Y:S07]  /*5170*/  LDSM.16.M88.4 R28, [R165+0x11000] ;  /* 0x01100000a51c783b */ /* 0x000fee0000000200 */
[C---:B------:R-:W-:Y:S08]  /*5180*/  HMMA.16816.F32.BF16 R4, R132.reuse, R136, R4 ;  /* 0x000000888404723c */ /* 0x040ff00000041804 */
[C---:B------:R-:W-:Y:S01]  /*5190*/  HMMA.16816.F32.BF16 R8, R132.reuse, R138, R8 ;  /* 0x0000008a8408723c */ /* 0x040fe20000041808 */
[----:B------:R-:W3:Y:S07]  /*51a0*/  LDSM.16.MT88.4 R136, [R0+0xa400] ;  /* 0x00a400000088783b */ /* 0x000eee0000004200 */
[C---:B------:R-:W-:Y:S08]  /*51b0*/  HMMA.16816.F32.BF16 R12, R132.reuse, R156, R12 ;  /* 0x0000009c840c723c */ /* 0x040ff0000004180c */
[C---:B------:R-:W-:Y:S08]  /*51c0*/  HMMA.16816.F32.BF16 R16, R132.reuse, R158, R16 ;  /* 0x0000009e8410723c */ /* 0x040ff00000041810 */
[C---:B------:R-:W-:Y:S08]  /*51d0*/  HMMA.16816.F32.BF16 R20, R132.reuse, R160, R20 ;  /* 0x000000a08414723c */ /* 0x040ff00000041814 */
[----:B------:R-:W-:Y:S01]  /*51e0*/  HMMA.16816.F32.BF16 R24, R132, R162, R24 ;  /* 0x000000a28418723c */ /* 0x000fe20000041818 */
[----:B------:R-:W3:Y:S02]  /*51f0*/  LDSM.16.MT88.4 R132, [R0+0xc400] ;  /* 0x00c400000084783b */ /* 0x000ee40000004200 */
[C---:B------:R-:W-:Y:S04]  /*5200*/  LEA R162, P1, R217.reuse, R230, 0x5 ;  /* 0x000000e6d9a27211 */ /* 0x040fe800078228ff */
[C---:B------:R-:W-:Y:S01]  /*5210*/  LEA.HI.X.SX32 R163, R217.reuse, R231, 0x5, P1 ;  /* 0x000000e7d9a37211 */ /* 0x040fe200008f2eff */
[C---:B------:R-:W-:Y:S05]  /*5220*/  HMMA.16816.F32.BF16 R4, R32.reuse, R140, R4 ;  /* 0x0000008c2004723c */ /* 0x040fea0000041804 */
[C---:B------:R-:W-:Y:S03]  /*5230*/  LEA R160, P1, R217.reuse, R162, 0x5 ;  /* 0x000000a2d9a07211 */ /* 0x040fe600078228ff */
[C---:B------:R-:W-:Y:S01]  /*5240*/  HMMA.16816.F32.BF16 R8, R32.reuse, R142, R8 ;  /* 0x0000008e2008723c */ /* 0x040fe20000041808 */
[----:B------:R-:W-:Y:S02]  /*5250*/  LDSM.16.MT88.4 R140, [R0+0xa800] ;  /* 0x00a80000008c783b */ /* 0x000fe40000004200 */
[C---:B------:R-:W-:Y:S02]  /*5260*/  LEA.HI.X.SX32 R161, R217.reuse, R163, 0x5, P1 ;  /* 0x000000a3d9a17211 */ /* 0x040fe400008f2eff */
[C---:B------:R-:W-:Y:S03]  /*5270*/  LEA R158, P1, R217.reuse, R160, 0x5 ;  /* 0x000000a0d99e7211 */ /* 0x040fe600078228ff */
[C---:B-1----:R-:W-:Y:S03]  /*5280*/  HMMA.16816.F32.BF16 R12, R32.reuse, R144, R12 ;  /* 0x00000090200c723c */ /* 0x042fe6000004180c */
[C---:B------:R-:W-:Y:S02]  /*5290*/  LEA.HI.X.SX32 R159, R217.reuse, R161, 0x5, P1 ;  /* 0x000000a1d99f7211 */ /* 0x040fe400008f2eff */
[C---:B------:R-:W-:Y:S03]  /*52a0*/  LEA R154, P1, R217.reuse, R158, 0x5 ;  /* 0x0000009ed99a7211 */ /* 0x040fe600078228ff */
[C---:B------:R-:W-:Y:S03]  /*52b0*/  HMMA.16816.F32.BF16 R16, R32.reuse, R146, R16 ;  /* 0x000000922010723c */ /* 0x040fe60000041810 */
[C---:B------:R-:W-:Y:S02]  /*52c0*/  LEA.HI.X.SX32 R155, R217.reuse, R159, 0x5, P1 ;  /* 0x0000009fd99b7211 */ /* 0x040fe400008f2eff */
[C---:B------:R-:W-:Y:S03]  /*52d0*/  LEA R234, P1, R217.reuse, R154, 0x5 ;  /* 0x0000009ad9ea7211 */ /* 0x040fe600078228ff */
[C---:B---3--:R-:W-:Y:S03]  /*52e0*/  HMMA.16816.F32.BF16 R20, R32.reuse, R148, R20 ;  /* 0x000000942014723c */ /* 0x048fe60000041814 */
[C---:B------:R-:W-:Y:S05]  /*52f0*/  LEA.HI.X.SX32 R235, R217.reuse, R155, 0x5, P1 ;  /* 0x0000009bd9eb7211 */ /* 0x040fea00008f2eff */
[----:B------:R-:W-:Y:S01]  /*5300*/  HMMA.16816.F32.BF16 R24, R32, R150, R24 ;  /* 0x000000962018723c */ /* 0x000fe20000041818 */
[----:B------:R-:W1:Y:S02]  /*5310*/  LDSM.16.MT88.4 R32, [R0+0xe400] ;  /* 0x00e400000020783b */ /* 0x000e640000004200 */
[C---:B------:R-:W-:Y:S05]  /*5320*/  IMAD.WIDE R236, R217.reuse, -0xc0, R234 ;  /* 0xffffff40d9ec7825 */ /* 0x040fea00078e02ea */
[C---:B------:R-:W-:Y:S05]  /*5330*/  HMMA.16816.F32.BF16 R4, R28.reuse, R136, R4 ;  /* 0x000000881c04723c */ /* 0x040fea0000041804 */
[C---:B------:R-:W-:Y:S03]  /*5340*/  LEA R152, P1, R217.reuse, R236, 0x5 ;  /* 0x000000ecd9987211 */ /* 0x040fe600078228ff */
[C---:B------:R-:W-:Y:S01]  /*5350*/  HMMA.16816.F32.BF16 R8, R28.reuse, R138, R8 ;  /* 0x0000008a1c08723c */ /* 0x040fe20000041808 */
[----:B------:R-:W3:Y:S02]  /*5360*/  LDSM.16.M88.4 R136, [R164+0x2000] ;  /* 0x00200000a488783b */ /* 0x000ee40000000200 */
[C---:B------:R-:W-:Y:S02]  /*5370*/  LEA.HI.X.SX32 R153, R217.reuse, R237, 0x5, P1 ;  /* 0x000000edd9997211 */ /* 0x040fe400008f2eff */
[C---:B------:R-:W-:Y:S03]  /*5380*/  LEA R150, P1, R217.reuse, R152, 0x5 ;  /* 0x00000098d9967211 */ /* 0x040fe600078228ff */
[C---:B------:R-:W-:Y:S03]  /*5390*/  HMMA.16816.F32.BF16 R12, R28.reuse, R132, R12 ;  /* 0x000000841c0c723c */ /* 0x040fe6000004180c */
[C---:B------:R-:W-:Y:S02]  /*53a0*/  LEA.HI.X.SX32 R151, R217.reuse, R153, 0x5, P1 ;  /* 0x00000099d9977211 */ /* 0x040fe400008f2eff */
[C---:B------:R-:W-:Y:S03]  /*53b0*/  LEA R148, P1, R217.reuse, R150, 0x5 ;  /* 0x00000096d9947211 */ /* 0x040fe600078228ff */
[C---:B------:R-:W-:Y:S01]  /*53c0*/  HMMA.16816.F32.BF16 R16, R28.reuse, R134, R16 ;  /* 0x000000861c10723c */ /* 0x040fe20000041810 */
[----:B------:R-:W2:Y:S02]  /*53d0*/  LDSM.16.MT88.4 R132, [R0+0xc800] ;  /* 0x00c800000084783b */ /* 0x000ea40000004200 */
[C---:B------:R-:W-:Y:S02]  /*53e0*/  LEA.HI.X.SX32 R149, R217.reuse, R151, 0x5, P1 ;  /* 0x00000097d9957211 */ /* 0x040fe400008f2eff */
[C---:B------:R-:W-:Y:S03]  /*53f0*/  LEA R146, P1, R217.reuse, R148, 0x5 ;  /* 0x00000094d9927211 */ /* 0x040fe600078228ff */
        /* <DEDUP_REMOVED lines=8> */
[C---:B---3--:R-:W-:Y:S05]  /*5480*/  HMMA.16816.F32.BF16 R4, R136.reuse, R140, R4 ;  /* 0x0000008c8804723c */ /* 0x048fea0000041804 */
[C---:B------:R-:W-:Y:S03]  /*5490*/  LEA.HI.X.SX32 R157, R217.reuse, R145, 0x5, P1 ;  /* 0x00000091d99d7211 */ /* 0x040fe600008f2eff */
[C---:B------:R-:W-:Y:S01]  /*54a0*/  HMMA.16816.F32.BF16 R8, R136.reuse, R142, R8 ;  /* 0x0000008e8808723c */ /* 0x040fe20000041808 */
[----:B------:R-:W3:Y:S02]  /*54b0*/  LDSM.16.MT88.4 R140, [R0+0xac00] ;  /* 0x00ac0000008c783b */ /* 0x000ee40000004200 */
[C---:B------:R-:W-:Y:S05]  /*54c0*/  IMAD.WIDE R164, R217.reuse, -0xc0, R156 ;  /* 0xffffff40d9a47825 */ /* 0x040fea00078e029c */
[C---:B--2---:R-:W-:Y:S08]  /*54d0*/  HMMA.16816.F32.BF16 R12, R136.reuse, R132, R12 ;  /* 0x00000084880c723c */ /* 0x044ff0000004180c */
[C---:B------:R-:W-:Y:S01]  /*54e0*/  HMMA.16816.F32.BF16 R16, R136.reuse, R134, R16 ;  /* 0x000000868810723c */ /* 0x040fe20000041810 */
[----:B------:R-:W2:Y:S07]  /*54f0*/  LDSM.16.MT88.4 R132, [R0+0xcc00] ;  /* 0x00cc00000084783b */ /* 0x000eae0000004200 */
[C---:B-1----:R-:W-:Y:S03]  /*5500*/  HMMA.16816.F32.BF16 R20, R136.reuse, R28, R20 ;  /* 0x0000001c8814723c */ /* 0x042fe60000041814 */
[----:B------:R-:W-:Y:S01]  /*5510*/  @P3 IMAD.WIDE.U32 R28, R242, R238, UR12 ;  /* 0x0000000cf21c3e25 */ /* 0x000fe2000f8e00ee */
[----:B------:R-:W-:Y:S01]  /*5520*/  @UP0 UMOV UR12, UR48 ;  /* 0x00000030000c0c82 */ /* 0x000fe20008000000 */
[----:B------:R-:W-:Y:S03]  /*5530*/  @UP0 UMOV UR13, UR45 ;  /* 0x0000002d000d0c82 */ /* 0x000fe60008000000 */
[----:B------:R-:W-:Y:S01]  /*5540*/  HMMA.16816.F32.BF16 R24, R136, R30, R24 ;  /* 0x0000001e8818723c */ /* 0x000fe20000041818 */
[----:B------:R-:W2:Y:S04]  /*5550*/  @P3 LDG.E R229, desc[UR38][R28.64+-0x100] ;  /* 0xffff00261ce53981 */ /* 0x000ea8000c1e1900 */
[----:B----4-:R-:W4:Y:S03]  /*5560*/  @P3 LDG.E R219, desc[UR38][R28.64+-0xe0] ;  /* 0xffff20261cdb3981 */ /* 0x010f26000c1e1900 */
[C---:B---3--:R-:W-:Y:S01]  /*5570*/  HMMA.16816.F32.BF16 R4, R32.reuse, R140, R4 ;  /* 0x0000008c2004723c */ /* 0x048fe20000041804 */
[----:B------:R-:W5:Y:S04]  /*5580*/  @P3 LDG.E R252, desc[UR38][R28.64+-0x80] ;  /* 0xffff80261cfc3981 */ /* 0x000f68000c1e1900 */
[----:B------:R1:W5:Y:S01]  /*5590*/  @P3 LDG.E R251, desc[UR38][R28.64+-0x60] ;  /* 0xffffa0261cfb3981 */ /* 0x000362000c1e1900 */
[C---:B------:R-:W-:Y:S02]  /*55a0*/  LEA R140, P1, R217.reuse, R164, 0x5 ;  /* 0x000000a4d98c7211 */ /* 0x040fe400078228ff */
[C---:B------:R-:W-:Y:S03]  /*55b0*/  HMMA.16816.F32.BF16 R8, R32.reuse, R142, R8 ;  /* 0x0000008e2008723c */ /* 0x040fe60000041808 */
[C---:B------:R-:W-:Y:S02]  /*55c0*/  LEA.HI.X.SX32 R141, R217.reuse, R165, 0x5, P1 ;  /* 0x000000a5d98d7211 */ /* 0x040fe400008f2eff */
[C---:B------:R-:W-:Y:S03]  /*55d0*/  LEA R138, P1, R217.reuse, R140, 0x5 ;  /* 0x0000008cd98a7211 */ /* 0x040fe600078228ff */
[C---:B--2---:R-:W-:Y:S03]  /*55e0*/  HMMA.16816.F32.BF16 R12, R32.reuse, R132, R12 ;  /* 0x00000084200c723c */ /* 0x044fe6000004180c */
[----:B------:R-:W-:Y:S01]  /*55f0*/  REDG.E.ADD.F32.FTZ.RN.STRONG.GPU desc[UR38][R240.64], R4 ;  /* 0x00000004f00079a6 */ /* 0x000fe2000c12f326 */
[C---:B------:R-:W-:Y:S02]  /*5600*/  LEA.HI.X.SX32 R139, R217.reuse, R141, 0x5, P1 ;  /* 0x0000008dd98b7211 */ /* 0x040fe400008f2eff */
[C---:B------:R-:W-:Y:S01]  /*5610*/  LEA R136, P1, R217.reuse, R138, 0x5 ;  /* 0x0000008ad9887211 */ /* 0x040fe200078228ff */
[----:B------:R-:W-:Y:S01]  /*5620*/  REDG.E.ADD.F32.FTZ.RN.STRONG.GPU desc[UR38][R232.64], R5 ;  /* 0x00000005e80079a6 */ /* 0x000fe2000c12f326 */
[C---:B------:R-:W-:Y:S03]  /*5630*/  HMMA.16816.F32.BF16 R16, R32.reuse, R134, R16 ;  /* 0x000000862010723c */ /* 0x040fe60000041810 */
[----:B------:R-:W-:Y:S01]  /*5640*/  REDG.E.ADD.F32.FTZ.RN.STRONG.GPU desc[UR38][R230.64], R6 ;  /* 0x00000006e60079a6 */ /* 0x000fe2000c12f326 */
[C---:B------:R-:W-:Y:S02]  /*5650*/  LEA.HI.X.SX32 R137, R217.reuse, R139, 0x5, P1 ;  /* 0x0000008bd9897211 */ /* 0x040fe400008f2eff */
[C---:B------:R-:W-:Y:S01]  /*5660*/  LEA R132, P1, R217.reuse, R136, 0x5 ;  /* 0x00000088d9847211 */ /* 0x040fe200078228ff */
[----:B-1----:R1:W2:Y:S03]  /*5670*/  LDSM.16.MT88.4 R28, [R0+0xec00] ;  /* 0x00ec0000001c783b */ /* 0x0022a60000004200 */
[C---:B------:R-:W-:Y:S01]  /*5680*/  LEA.HI.X.SX32 R133, R217.reuse, R137, 0x5, P1 ;  /* 0x00000089d9857211 */ /* 0x040fe200008f2eff */
[----:B------:R-:W-:Y:S04]  /*5690*/  REDG.E.ADD.F32.FTZ.RN.STRONG.GPU desc[UR38][R162.64], R7 ;  /* 0x00000007a20079a6 */ /* 0x000fe8000c12f326 */
[----:B------:R-:W-:Y:S04]  /*56a0*/  REDG.E.ADD.F32.FTZ.RN.STRONG.GPU desc[UR38][R160.64], R8 ;  /* 0x00000008a00079a6 */ /* 0x000fe8000c12f326 */
[----:B------:R-:W-:Y:S04]  /*56b0*/  REDG.E.ADD.F32.FTZ.RN.STRONG.GPU desc[UR38][R158.64], R9 ;  /* 0x000000099e0079a6 */ /* 0x000fe8000c12f326 */
[----:B------:R-:W-:Y:S04]  /*56c0*/  REDG.E.ADD.F32.FTZ.RN.STRONG.GPU desc[UR38][R154.64], R10 ;  /* 0x0000000a9a0079a6 */ /* 0x000fe8000c12f326 */
[----:B------:R-:W-:Y:S01]  /*56d0*/  REDG.E.ADD.F32.FTZ.RN.STRONG.GPU desc[UR38][R234.64], R11 ;  /* 0x0000000bea0079a6 */ /* 0x000fe2000c12f326 */
[C---:B-1----:R-:W-:Y:S03]  /*56e0*/  VIADD R0, R216.reuse, 0xffffd000 ;  /* 0xffffd000d8007836 */ /* 0x042fe60000000000 */
[----:B------:R-:W-:Y:S04]  /*56f0*/  REDG.E.ADD.F32.FTZ.RN.STRONG.GPU desc[UR38][R240.64+0x80], R12 ;  /* 0x0000800cf00079a6 */ /* 0x000fe8000c12f326 */
[----:B------:R-:W-:Y:S04]  /*5700*/  REDG.E.ADD.F32.FTZ.RN.STRONG.GPU desc[UR38][R236.64+0x80], R13 ;  /* 0x0000800dec0079a6 */ /* 0x000fe8000c12f326 */
[----:B------:R-:W-:Y:S04]  /*5710*/  REDG.E.ADD.F32.FTZ.RN.STRONG.GPU desc[UR38][R152.64+0x80], R14 ;  /* 0x0000800e980079a6 */ /* 0x000fe8000c12f326 */
[----:B------:R-:W-:Y:S01]  /*5720*/  REDG.E.ADD.F32.FTZ.RN.STRONG.GPU desc[UR38][R150.64+0x80], R15 ;  /* 0x0000800f960079a6 */ /* 0x000fe2000c12f326 */
[C---:B--2---:R-:W-:Y:S03]  /*5730*/  HMMA.16816.F32.BF16 R20, R32.reuse, R28, R20 ;  /* 0x0000001c2014723c */ /* 0x044fe60000041814 */
        /* <DEDUP_REMOVED lines=8> */
[----:B------:R-:W-:Y:S03]  /*57c0*/  LEA.HI.X.SX32 R5, R217, R29, 0x5, P1 ;  /* 0x0000001dd9057211 */ /* 0x000fe600008f2eff */
[----:B------:R-:W-:Y:S01]  /*57d0*/  LDSM.16.MT88.4 R8, [R216] ;  /* 0x00000000d808783b */ /* 0x000fe20000004200 */
        /* <DEDUP_REMOVED lines=14> */
[----:B------:R-:W1:Y:S04]  /*58c0*/  LDSM.16.MT88.4 R4, [R3+0xf000] ;  /* 0x00f000000304783b */ /* 0x000e680000004200 */
[----:B------:R-:W2:Y:S04]  /*58d0*/  LDSM.16.MT88.4 R12, [R3+0x11000] ;  /* 0x01100000030c783b */ /* 0x000ea80000004200 */
[----:B------:R-:W3:Y:S04]  /*58e0*/  LDSM.16.MT88.4 R16, [R216+0x1000] ;  /* 0x00100000d810783b */ /* 0x000ee80000004200 */
[----:B------:R-:W3:Y:S04]  /*58f0*/  LDSM.16.MT88.4 R28, [R216+0x2000] ;  /* 0x00200000d81c783b */ /* 0x000ee80000004200 */
[----:B------:R-:W-:Y:S04]  /*5900*/  LDSM.16.MT88.4 R32, [R3+0xf800] ;  /* 0x00f800000320783b */ /* 0x000fe80000004200 */
[----:B------:R-:W3:Y:S04]  /*5910*/  LDSM.16.MT88.4 R20, [R216+0x400] ;  /* 0x00040000d814783b */ /* 0x000ee80000004200 */
[----:B------:R-:W3:Y:S04]  /*5920*/  LDSM.16.MT88.4 R132, [R3+0x11800] ;  /* 0x011800000384783b */ /* 0x000ee80000004200 */
[----:B------:R-:W-:Y:S04]  /*5930*/  LDSM.16.MT88.4 R24, [R3+0x12000] ;  /* 0x012000000318783b */ /* 0x000fe80000004200 */
[----:B------:R-:W-:Y:S04]  /*5940*/  LDSM.16.MT88.4 R136, [R216+0xc00] ;  /* 0x000c0000d888783b */ /* 0x000fe80000004200 */
[----:B------:R-:W-:Y:S01]  /*5950*/  LDSM.16.MT88.4 R140, [R3+0x12800] ;  /* 0x01280000038c783b */ /* 0x000fe20000004200 */
[-C--:B-1----:R-:W-:Y:S03]  /*5960*/  HMMA.16816.F32.BF16 R84, R4, R8.reuse, R84 ;  /* 0x000000080454723c */ /* 0x082fe60000041854 */
[----:B------:R-:W-:Y:S04]  /*5970*/  LDSM.16.MT88.4 R144, [R216+0x1c00] ;  /* 0x001c0000d890783b */ /* 0x000fe80000004200 */
[----:B------:R-:W-:Y:S01]  /*5980*/  LDSM.16.MT88.4 R148, [R216+0x2c00] ;  /* 0x002c0000d894783b */ /* 0x000fe20000004200 */
        /* <DEDUP_REMOVED lines=8> */
[----:B------:R-:W-:Y:S07]  /*5a10*/  LDSM.16.MT88.4 R16, [R216+0x800] ;  /* 0x00080000d810783b */ /* 0x000fee0000004200 */
[-C--:B------:R-:W-:Y:S08]  /*5a20*/  HMMA.16816.F32.BF16 R116, R4, R28.reuse, R116 ;  /* 0x0000001c0474723c */ /* 0x080ff00000041874 */
[C---:B------:R-:W-:Y:S08]  /*5a30*/  HMMA.16816.F32.BF16 R120, R12.reuse, R28, R120 ;  /* 0x0000001c0c78723c */ /* 0x040ff00000041878 */
[-C--:B------:R-:W-:Y:S01]  /*5a40*/  HMMA.16816.F32.BF16 R124, R12, R30.reuse, R124 ;  /* 0x0000001e0c7c723c */ /* 0x080fe2000004187c */
[----:B------:R-:W2:Y:S07]  /*5a50*/  LDSM.16.MT88.4 R12, [R216+0x2400] ;  /* 0x00240000d80c783b */ /* 0x000eae0000004200 */
[----:B------:R-:W-:Y:S01]  /*5a60*/  HMMA.16816.F32.BF16 R128, R4, R30, R128 ;  /* 0x0000001e0480723c */ /* 0x000fe20000041880 */
[----:B------:R-:W3:Y:S04]  /*5a70*/  LDSM.16.MT88.4 R4, [R3+0x10000] ;  /* 0x010000000304783b */ /* 0x000ee80000004200 */
[----:B------:R-:W3:Y:S03]  /*5a80*/  LDSM.16.MT88.4 R28, [R216+0x1800] ;  /* 0x00180000d81c783b */ /* 0x000ee60000004200 */
[-C--:B------:R-:W-:Y:S08]  /*5a90*/  HMMA.16816.F32.BF16 R84, R32, R20.reuse, R84 ;  /* 0x000000142054723c */ /* 0x080ff00000041854 */
[C---:B------:R-:W-:Y:S08]  /*5aa0*/  HMMA.16816.F32.BF16 R88, R132.reuse, R20, R88 ;  /* 0x000000148458723c */ /* 0x040ff00000041858 */
[-C--:B------:R-:W-:Y:S08]  /*5ab0*/  HMMA.16816.F32.BF16 R92, R132, R22.reuse, R92 ;  /* 0x00000016845c723c */ /* 0x080ff0000004185c */
[C---:B------:R-:W-:Y:S01]  /*5ac0*/  HMMA.16816.F32.BF16 R96, R32.reuse, R22, R96 ;  /* 0x000000162060723c */ /* 0x040fe20000041860 */
[----:B------:R2:W3:Y:S07]  /*5ad0*/  LDSM.16.MT88.4 R20, [R216+0x2800] ;  /* 0x00280000d814783b */ /* 0x0004ee0000004200 */
[-C--:B-1----:R-:W-:Y:S01]  /*5ae0*/  HMMA.16816.F32.BF16 R100, R32, R8.reuse, R100 ;  /* 0x000000082064723c */ /* 0x082fe20000041864 */
[----:B------:R-:W-:Y:S04]  /*5af0*/  @P3 STL [R1+0xc], R229 ;  /* 0x00000ce501003387 */ /* 0x000fe80000100800 */
[----:B----4-:R-:W-:Y:S03]  /*5b00*/  @P3 STL [R1+0x8], R219 ;  /* 0x000008db01003387 */ /* 0x010fe60000100800 */
[C---:B------:R-:W-:Y:S08]  /*5b10*/  HMMA.16816.F32.BF16 R104, R132.reuse, R8, R104 ;  /* 0x000000088468723c */ /* 0x040ff00000041868 */
[-C--:B------:R-:W-:Y:S03]  /*5b20*/  HMMA.16816.F32.BF16 R108, R132, R10.reuse, R108 ;  /* 0x0000000a846c723c */ /* 0x080fe6000004186c */
[----:B--2---:R-:W-:Y:S05]  /*5b30*/  IMAD.MOV.U32 R216, RZ, RZ, R0 ;  /* 0x000000ffffd87224 */ /* 0x004fea00078e0000 */
[C---:B------:R-:W-:Y:S01]  /*5b40*/  HMMA.16816.F32.BF16 R112, R32.reuse, R10, R112 ;  /* 0x0000000a2070723c */ /* 0x040fe20000041870 */
[----:B------:R-:W1:Y:S07]  /*5b50*/  LDSM.16.MT88.4 R8, [R3+0x10800] ;  /* 0x010800000308783b */ /* 0x000e6e0000004200 */
[-C--:B------:R-:W-:Y:S08]  /*5b60*/  HMMA.16816.F32.BF16 R116, R32, R12.reuse, R116 ;  /* 0x0000000c2074723c */ /* 0x080ff00000041874 */
[C---:B------:R-:W-:Y:S08]  /*5b70*/  HMMA.16816.F32.BF16 R120, R132.reuse, R12, R120 ;  /* 0x0000000c8478723c */ /* 0x040ff00000041878 */
[-C--:B------:R-:W-:Y:S08]  /*5b80*/  HMMA.16816.F32.BF16 R124, R132, R14.reuse, R124 ;  /* 0x0000000e847c723c */ /* 0x080ff0000004187c */
[----:B------:R-:W-:Y:S08]  /*5b90*/  HMMA.16816.F32.BF16 R128, R32, R14, R128 ;  /* 0x0000000e2080723c */ /* 0x000ff00000041880 */
[-C--:B---3--:R-:W-:Y:S08]  /*5ba0*/  HMMA.16816.F32.BF16 R84, R4, R16.reuse, R84 ;  /* 0x000000100454723c */ /* 0x088ff00000041854 */
        /* <DEDUP_REMOVED lines=25> */
.L_x_666:
[----:B------:R-:W2:Y:S01]  /*5d40*/  LDCU UR6, c[0x0][0x4fc] ;  /* 0x00009f80ff0677ac */ /* 0x000ea20008000800 */
[----:B------:R-:W-:Y:S02]  /*5d50*/  LOP3.LUT R220, R220, 0x600, RZ, 0xc0, !PT ;  /* 0x00000600dcdc7812 */ /* 0x000fe400078ec0ff */
[----:B------:R-:W-:Y:S01]  /*5d60*/  SHF.L.U32 R0, R225, 0x1, RZ ;  /* 0x00000001e1007819 */ /* 0x000fe200000006ff */
[----:B------:R-:W3:Y:S03]  /*5d70*/  LDCU UR5, c[0x0][0x500] ;  /* 0x0000a000ff0577ac */ /* 0x000ee60008000800 */
[----:B------:R-:W-:Y:S01]  /*5d80*/  LOP3.LUT R220, R220, 0x6, R0, 0xf8, !PT ;  /* 0x00000006dcdc7812 */ /* 0x000fe200078ef800 */
[----:B------:R-:W-:Y:S01]  /*5d90*/  UMOV UR35, UR30 ;  /* 0x0000001e00237c82 */ /* 0x000fe20008000000 */
[----:B--2---:R-:W-:Y:S01]  /*5da0*/  FMUL.FTZ R0, R40, UR6 ;  /* 0x0000000628007c20 */ /* 0x004fe20008410000 */
[----:B------:R-:W-:Y:S01]  /*5db0*/  FMUL.FTZ R11, R41, UR6 ;  /* 0x00000006290b7c20 */ /* 0x000fe20008410000 */
[----:B------:R-:W-:Y:S01]  /*5dc0*/  FMUL.FTZ R2, R38, UR6 ;  /* 0x0000000626027c20 */ /* 0x000fe20008410000 */
[----:B------:R-:W-:Y:S01]  /*5dd0*/  FMUL.FTZ R12, R39, UR6 ;  /* 0x00000006270c7c20 */ /* 0x000fe20008410000 */
[----:B------:R-:W-:Y:S01]  /*5de0*/  FMUL.FTZ R42, R42, UR6 ;  /* 0x000000062a2a7c20 */ /* 0x000fe20008410000 */
[----:B-----5:R-:W-:Y:S01]  /*5df0*/  FMUL.FTZ R10, R43, UR6 ;  /* 0x000000062b0a7c20 */ /* 0x020fe20008410000 */
[----:B------:R-:W-:Y:S01]  /*5e00*/  F2FP.BF16.F32.PACK_AB R11, R11, R0 ;  /* 0x000000000b0b723e */ /* 0x000fe200000010ff */
[----:B------:R-:W-:Y:S01]  /*5e10*/  FMUL.FTZ R60, R60, UR6 ;  /* 0x000000063c3c7c20 */ /* 0x000fe20008410000 */
[----:B------:R-:W-:Y:S01]  /*5e20*/  F2FP.BF16.F32.PACK_AB R12, R12, R2 ;  /* 0x000000020c0c723e */ /* 0x000fe200000010ff */
[----:B------:R-:W-:Y:S01]  /*5e30*/  FMUL.FTZ R17, R61, UR6 ;  /* 0x000000063d117c20 */ /* 0x000fe20008410000 */
[C---:B------:R-:W-:Y:S01]  /*5e40*/  LOP3.LUT R0, R167.reuse, 0xd8, RZ, 0xc0, !PT ;  /* 0x000000d8a7007812 */ /* 0x040fe200078ec0ff */
[----:B------:R-:W-:Y:S01]  /*5e50*/  FMUL.FTZ R132, R36, UR6 ;  /* 0x0000000624847c20 */ /* 0x000fe20008410000 */
[----:B------:R-:W-:Y:S01]  /*5e60*/  LOP3.LUT R2, R167, 0xc0, RZ, 0xc0, !PT ;  /* 0x000000c0a7027812 */ /* 0x000fe200078ec0ff */
[----:B------:R-:W-:Y:S01]  /*5e70*/  FMUL.FTZ R13, R37, UR6 ;  /* 0x00000006250d7c20 */ /* 0x000fe20008410000 */
[----:B------:R-:W-:Y:S01]  /*5e80*/  F2FP.BF16.F32.PACK_AB R10, R10, R42 ;  /* 0x0000002a0a0a723e */ /* 0x000fe200000010ff */
[----:B---3--:R-:W-:Y:S01]  /*5e90*/  FMUL.FTZ R84, R84, UR5 ;  /* 0x0000000554547c20 */ /* 0x008fe20008410000 */
[--C-:B------:R-:W-:Y:S01]  /*5ea0*/  LOP3.LUT R42, R0, 0x18, R225.reuse, 0x78, !PT ;  /* 0x00000018002a7812 */ /* 0x100fe200078e78e1 */
[----:B------:R-:W-:Y:S01]  /*5eb0*/  FMUL.FTZ R41, R85, UR5 ;  /* 0x0000000555297c20 */ /* 0x000fe20008410000 */
[--C-:B------:R-:W-:Y:S01]  /*5ec0*/  LOP3.LUT R2, R2, 0x18, R225.reuse, 0xf8, !PT ;  /* 0x0000001802027812 */ /* 0x100fe200078ef8e1 */
[----:B------:R-:W-:Y:S01]  /*5ed0*/  FMUL.FTZ R86, R86, UR5 ;  /* 0x0000000556567c20 */ /* 0x000fe20008410000 */
[----:B------:R-:W-:Y:S01]  /*5ee0*/  SHF.R.U32.HI R0, RZ, 0x4, R225 ;  /* 0x00000004ff007819 */ /* 0x000fe200000116e1 */
[----:B------:R-:W-:Y:S01]  /*5ef0*/  FMUL.FTZ R40, R87, UR5 ;  /* 0x0000000557287c20 */ /* 0x000fe20008410000 */
[----:B------:R-:W-:Y:S01]  /*5f00*/  FMUL.FTZ R96, R96, UR5 ;  /* 0x0000000560607c20 */ /* 0x000fe20008410000 */
[----:B------:R-:W-:Y:S01]  /*5f10*/  FMUL.FTZ R37, R97, UR5 ;  /* 0x0000000561257c20 */ /* 0x000fe20008410000 */
[----:B------:R-:W-:Y:S01]  /*5f20*/  LOP3.LUT R0, R2, 0x8, R0, 0x78, !PT ;  /* 0x0000000802007812 */ /* 0x000fe200078e7800 */
[----:B------:R-:W-:Y:S01]  /*5f30*/  FMUL.FTZ R98, R98, UR5 ;  /* 0x0000000562627c20 */ /* 0x000fe20008410000 */
[----:B------:R-:W-:Y:S01]  /*5f40*/  LOP3.LUT R2, R220, 0x20, R167, 0xf8, !PT ;  /* 0x00000020dc027812 */ /* 0x000fe200078ef8a7 */
[----:B------:R-:W-:Y:S01]  /*5f50*/  FMUL.FTZ R36, R99, UR5 ;  /* 0x0000000563247c20 */ /* 0x000fe20008410000 */
[----:B------:R-:W-:Y:S01]  /*5f60*/  FMUL.FTZ R88, R88, UR5 ;  /* 0x0000000558587c20 */ /* 0x000fe20008410000 */
[----:B------:R-:W-:Y:S01]  /*5f70*/  FMUL.FTZ R39, R89, UR5 ;  /* 0x0000000559277c20 */ /* 0x000fe20008410000 */
[----:B------:R-:W-:Y:S01]  /*5f80*/  LOP3.LUT R0, R2, R0, RZ, 0xfc, !PT ;  /* 0x0000000002007212 */ /* 0x000fe200078efcff */
        /* <DEDUP_REMOVED lines=8> */
[----:B------:R-:W-:Y:S01]  /*6010*/  F2FP.BF16.F32.PACK_AB R17, R17, R60 ;  /* 0x0000003c1111723e */ /* 0x000fe200000010ff */
[----:B------:R-:W-:Y:S01]  /*6020*/  FMUL.FTZ R100, R100, UR5 ;  /* 0x0000000564647c20 */ /* 0x000fe20008410000 */
[----:B------:R-:W-:Y:S01]  /*6030*/  FMUL.FTZ R33, R101, UR5 ;  /* 0x0000000565217c20 */ /* 0x000fe20008410000 */
[----:B------:R-:W-:Y:S01]  /*6040*/  FMUL.FTZ R102, R102, UR5 ;  /* 0x0000000566667c20 */ /* 0x000fe20008410000 */
[----:B------:R-:W-:Y:S01]  /*6050*/  FMUL.FTZ R32, R103, UR5 ;  /* 0x0000000567207c20 */ /* 0x000fe20008410000 */
[----:B------:R-:W2:Y:S01]  /*6060*/  LDC.64 R60, c[0x0][0x5c0] ;  /* 0x00017000ff3c7b82 */ /* 0x000ea20000000a00 */
[----:B------:R-:W-:Y:S01]  /*6070*/  FMUL.FTZ R112, R112, UR5 ;  /* 0x0000000570707c20 */ /* 0x000fe20008410000 */
[----:B------:R-:W-:Y:S01]  /*6080*/  FMUL.FTZ R29, R113, UR5 ;  /* 0x00000005711d7c20 */ /* 0x000fe20008410000 */
[----:B------:R-:W-:Y:S01]  /*6090*/  FMUL.FTZ R114, R114, UR5 ;  /* 0x0000000572727c20 */ /* 0x000fe20008410000 */
[----:B------:R-:W-:Y:S01]  /*60a0*/  FMUL.FTZ R28, R115, UR5 ;  /* 0x00000005731c7c20 */ /* 0x000fe20008410000 */
[----:B------:R-:W-:-:S03]  /*60b0*/  F2FP.BF16.F32.PACK_AB R41, R41, R84 ;  /* 0x000000542929723e */ /* 0x000fc600000010ff */
        /* <DEDUP_REMOVED lines=50> */
[----:B------:R-:W-:Y:S01]  /*63e0*/  F2FP.BF16.F32.PACK_AB R116, R117, R116 ;  /* 0x000000747574723e */ /* 0x000fe200000010ff */
[----:B------:R-:W-:Y:S01]  /*63f0*/  USHF.L.U32 UR5, UR41, 0x7, URZ ;  /* 0x0000000729057899 */ /* 0x000fe200080006ff */
        /* <DEDUP_REMOVED lines=11> */
[----:B------:R-:W-:Y:S01]  /*64b0*/  FMUL.FTZ R52, R52, UR6 ;  /* 0x0000000634347c20 */ /* 0x000fe20008410000 */
        /* <DEDUP_REMOVED lines=11> */
[----:B------:R-:W-:Y:S01]  /*6570*/  F2FP.BF16.F32.PACK_AB R13, R13, R132 ;  /* 0x000000840d0d723e */ /* 0x000fe200000010ff */
[----:B------:R-:W-:Y:S01]  /*6580*/  STS [R2+0x2220], R28 ;  /* 0x0022201c02007388 */ /* 0x000fe20000000800 */
[----:B------:R-:W-:Y:S01]  /*6590*/  USHF.R.S32.HI UR12, URZ, 0x1f, UR5 ;  /* 0x0000001fff0c7899 */ /* 0x000fe20008011405 */
[----:B------:R-:W-:Y:S01]  /*65a0*/  F2FP.BF16.F32.PACK_AB R9, R9, R48 ;  /* 0x000000300909723e */ /* 0x000fe200000010ff */
[----:B------:R-:W-:Y:S01]  /*65b0*/  UIADD3 UR5, UP0, UPT, UR50, UR5, URZ ;  /* 0x0000000532057290 */ /* 0x000fe2000ff1e0ff */
[----:B------:R-:W-:Y:S01]  /*65c0*/  STS [R0+0xc000], R31 ;  /* 0x00c0001f00007388 */ /* 0x000fe20000000800 */
[----:B------:R-:W-:Y:S01]  /*65d0*/  F2FP.BF16.F32.PACK_AB R8, R8, R50 ;  /* 0x000000320808723e */ /* 0x000fe200000010ff */
[----:B------:R-:W-:Y:S01]  /*65e0*/  FMUL.FTZ R56, R56, UR6 ;  /* 0x0000000638387c20 */ /* 0x000fe20008410000 */
[----:B------:R-:W-:Y:S01]  /*65f0*/  FMUL.FTZ R24, R57, UR6 ;  /* 0x0000000639187c20 */ /* 0x000fe20008410000 */
[----:B------:R-:W-:Y:S01]  /*6600*/  STS [R0+0xc200], R30 ;  /* 0x00c2001e00007388 */ /* 0x000fe20000000800 */
[----:B------:R-:W-:Y:S01]  /*6610*/  FMUL.FTZ R58, R58, UR6 ;  /* 0x000000063a3a7c20 */ /* 0x000fe20008410000 */
        /* <DEDUP_REMOVED lines=25> */
[----:B------:R-:W-:Y:S01]  /*67b0*/  STS [R2+0x4020], R128 ;  /* 0x0040208002007388 */ /* 0x000fe20000000800 */
[----:B------:R-:W-:Y:S01]  /*67c0*/  F2FP.BF16.F32.PACK_AB R7, R7, R44 ;  /* 0x0000002c0707723e */ /* 0x000fe200000010ff */
[----:B------:R-:W3:Y:S01]  /*67d0*/  LDCU.64 UR6, c[0x0][0x5a8] ;  /* 0x0000b500ff0677ac */ /* 0x000ee20008000a00 */
[----:B------:R-:W-:Y:S01]  /*67e0*/  F2FP.BF16.F32.PACK_AB R6, R6, R46 ;  /* 0x0000002e0606723e */ /* 0x000fe200000010ff */
[----:B------:R-:W-:Y:S01]  /*67f0*/  STS [R2+0x4220], R130 ;  /* 0x0042208202007388 */ /* 0x000fe20000000800 */
[----:B------:R-:W-:Y:S01]  /*6800*/  F2FP.BF16.F32.PACK_AB R5, R5, R52 ;  /* 0x000000340505723e */ /* 0x000fe200000010ff */
[----:B------:R-:W-:Y:S01]  /*6810*/  ULEA.HI.X.SX32 UR50, UR50, UR12, 0x1, UP0 ;  /* 0x0000000c32327291 */ /* 0x000fe200080f0eff */
[----:B------:R-:W-:Y:S01]  /*6820*/  F2FP.BF16.F32.PACK_AB R4, R4, R54 ;  /* 0x000000360404723e */ /* 0x000fe200000010ff */
[----:B------:R-:W-:Y:S01]  /*6830*/  STS [R0+0xe000], R120 ;  /* 0x00e0007800007388 */ /* 0x000fe20000000800 */
[----:B------:R-:W-:Y:S01]  /*6840*/  F2FP.BF16.F32.PACK_AB R3, R3, R64 ;  /* 0x000000400303723e */ /* 0x000fe200000010ff */
[----:B------:R-:W4:Y:S01]  /*6850*/  LDCU.64 UR12, c[0x0][0x5b0] ;  /* 0x0000b600ff0c77ac */ /* 0x000f220008000a00 */
        /* <DEDUP_REMOVED lines=8> */
[----:B------:R-:W-:Y:S01]  /*68e0*/  F2FP.BF16.F32.PACK_AB R26, R26, R70 ;  /* 0x000000461a1a723e */ /* 0x000fe200000010ff */
[----:B---3--:R-:W-:Y:S01]  /*68f0*/  UIMAD UR7, UR35, UR7, URZ ;  /* 0x00000007230772a4 */ /* 0x008fe2000f8e02ff */
[----:B------:R-:W-:Y:S01]  /*6900*/  F2FP.BF16.F32.PACK_AB R16, R16, R80 ;  /* 0x000000501010723e */ /* 0x000fe200000010ff */
[----:B------:R-:W-:Y:S01]  /*6910*/  STS [R0+0xf000], R13 ;  /* 0x00f0000d00007388 */ /* 0x000fe20000000800 */
[----:B------:R-:W-:Y:S01]  /*6920*/  F2FP.BF16.F32.PACK_AB R15, R15, R82 ;  /* 0x000000520f0f723e */ /* 0x000fe200000010ff */
[----:B------:R-:W3:Y:S01]  /*6930*/  LDC.64 R62, c[0x0][0x5e0] ;  /* 0x00017800ff3e7b82 */ /* 0x000ee20000000a00 */
[----:B------:R-:W-:Y:S01]  /*6940*/  F2FP.BF16.F32.PACK_AB R21, R21, R72 ;  /* 0x000000481515723e */ /* 0x000fe200000010ff */
[----:B------:R1:W-:Y:S01]  /*6950*/  STS [R0+0xf200], R12 ;  /* 0x00f2000c00007388 */ /* 0x0003e20000000800 */
[----:B------:R-:W-:Y:S01]  /*6960*/  F2FP.BF16.F32.PACK_AB R25, R25, R74 ;  /* 0x0000004a1919723e */ /* 0x000fe200000010ff */
[----:B----4-:R-:W-:Y:S01]  /*6970*/  UIMAD UR13, UR35, UR13, URZ ;  /* 0x0000000d230d72a4 */ /* 0x010fe2000f8e02ff */
[----:B------:R-:W-:Y:S01]  /*6980*/  F2FP.BF16.F32.PACK_AB R20, R20, R76 ;  /* 0x0000004c1414723e */ /* 0x000fe200000010ff */
[----:B------:R-:W-:Y:S01]  /*6990*/  STS [R2+0x6020], R9 ;  /* 0x0060200902007388 */ /* 0x000fe20000000800 */
[----:B------:R-:W-:-:S03]  /*69a0*/  F2FP.BF16.F32.PACK_AB R18, R18, R78 ;  /* 0x0000004e1212723e */ /* 0x000fc600000010ff */
[----:B------:R4:W-:Y:S04]  /*69b0*/  STS [R2+0x6220], R8 ;  /* 0x0062200802007388 */ /* 0x0009e80000000800 */
[----:B------:R-:W-:Y:S04]  /*69c0*/  STS [R0+0x10000], R11 ;  /* 0x0100000b00007388 */ /* 0x000fe80000000800 */
[----:B------:R2:W-:Y:S04]  /*69d0*/  STS [R0+0x10200], R10 ;  /* 0x0102000a00007388 */ /* 0x0005e80000000800 */
[----:B------:R3:W-:Y:S04]  /*69e0*/  STS [R2+0x7020], R7 ;  /* 0x0070200702007388 */ /* 0x0007e80000000800 */
[----:B------:R3:W-:Y:S01]  /*69f0*/  STS [R2+0x7220], R6 ;  /* 0x0072200602007388 */ /* 0x0007e20000000800 */
[----:B-1----:R-:W1:Y:S03]  /*6a00*/  LDC.64 R12, c[0x0][0x5d8] ;  /* 0x00017600ff0c7b82 */ /* 0x002e660000000a00 */
[----:B------:R-:W-:Y:S04]  /*6a10*/  STS [R0+0x11000], R5 ;  /* 0x0110000500007388 */ /* 0x000fe80000000800 */
[----:B------:R3:W-:Y:S01]  /*6a20*/  STS [R0+0x11200], R4 ;  /* 0x0112000400007388 */ /* 0x0007e20000000800 */
[----:B----4-:R-:W-:-:S03]  /*6a30*/  LOP3.LUT R8, R42, 0x1f20, R167, 0xf8, !PT ;  /* 0x00001f202a087812 */ /* 0x010fc600078ef8a7 */
[----:B------:R4:W-:Y:S04]  /*6a40*/  STS [R2+0x8020], R3 ;  /* 0x0080200302007388 */ /* 0x0009e80000000800 */
[----:B------:R-:W-:Y:S01]  /*6a50*/  STS [R2+0x8220], R14 ;  /* 0x0082200e02007388 */ /* 0x000fe20000000800 */
[----:B--2---:R-:W2:Y:S03]  /*6a60*/  LDC.64 R10, c[0x0][0x5c8] ;  /* 0x00017200ff0a7b82 */ /* 0x004ea60000000a00 */
[----:B------:R-:W-:Y:S01]  /*6a70*/  STS [R0+0x12000], R24 ;  /* 0x0120001800007388 */ /* 0x000fe20000000800 */
[----:B---3--:R-:W-:-:S03]  /*6a80*/  MOV R7, RZ ;  /* 0x000000ff00077202 */ /* 0x008fc60000000f00 */
[----:B------:R-:W-:Y:S01]  /*6a90*/  STS [R0+0x12200], R23 ;  /* 0x0122001700007388 */ /* 0x000fe20000000800 */
[----:B------:R-:W-:-:S03]  /*6aa0*/  LOP3.LUT R6, R167, 0x18, RZ, 0xc0, !PT ;  /* 0x00000018a7067812 */ /* 0x000fc600078ec0ff */
[----:B------:R-:W-:Y:S04]  /*6ab0*/  STS [R2+0x9020], R17 ;  /* 0x0090201102007388 */ /* 0x000fe80000000800 */
[----:B------:R-:W-:Y:S01]  /*6ac0*/  STS [R2+0x9220], R19 ;  /* 0x0092201302007388 */ /* 0x000fe20000000800 */
[----:B------:R-:W-:-:S03]  /*6ad0*/  IMAD.WIDE.U32 R4, R60, UR5, R6 ;  /* 0x000000053c047c25 */ /* 0x000fc6000f8e0006 */
[----:B------:R-:W-:Y:S01]  /*6ae0*/  STS [R0+0x13000], R22 ;  /* 0x0130001600007388 */ /* 0x000fe20000000800 */
[----:B----4-:R-:W-:-:S03]  /*6af0*/  IMAD R3, R60, UR50, RZ ;  /* 0x000000323c037c24 */ /* 0x010fc6000f8e02ff */
[----:B------:R-:W-:Y:S01]  /*6b00*/  STS [R0+0x13200], R26 ;  /* 0x0132001a00007388 */ /* 0x000fe20000000800 */
[----:B------:R-:W-:-:S03]  /*6b10*/  IMAD R3, R61, UR5, R3 ;  /* 0x000000053d037c24 */ /* 0x000fc6000f8e0203 */
[----:B------:R-:W-:Y:S02]  /*6b20*/  STS [R2+0xa020], R16 ;  /* 0x00a0201002007388 */ /* 0x000fe40000000800 */
[----:B------:R-:W-:Y:S02]  /*6b30*/  IADD3 R5, PT, PT, R5, R3, RZ ;  /* 0x0000000305057210 */ /* 0x000fe40007ffe0ff */
[----:B------:R-:W-:Y:S01]  /*6b40*/  STS [R2+0xa220], R15 ;  /* 0x00a2200f02007388 */ /* 0x000fe20000000800 */
[----:B------:R-:W-:-:S03]  /*6b50*/  MOV R3, UR6 ;  /* 0x0000000600037c02 */ /* 0x000fc60008000f00 */
[----:B------:R-:W-:Y:S02]  /*6b60*/  STS [R0+0x14000], R21 ;  /* 0x0140001500007388 */ /* 0x000fe40000000800 */
[----:B------:R-:W-:Y:S02]  /*6b70*/  IMAD.WIDE.U32 R4, R3, UR35, R4 ;  /* 0x0000002303047c25 */ /* 0x000fe4000f8e0004 */
[----:B------:R2:W-:Y:S03]  /*6b80*/  STS [R0+0x14200], R25 ;  /* 0x0142001900007388 */ /* 0x0005e60000000800 */
[----:B------:R-:W-:Y:S01]  /*6b90*/  IADD3 R3, PT, PT, R5, UR7, RZ ;  /* 0x0000000705037c10 */ /* 0x000fe2000fffe0ff */
[----:B------:R-:W-:Y:S04]  /*6ba0*/  STS [R2+0xb020], R20 ;  /* 0x00b0201402007388 */ /* 0x000fe80000000800 */
[----:B------:R3:W-:Y:S01]  /*6bb0*/  STS [R2+0xb220], R18 ;  /* 0x00b2201202007388 */ /* 0x0007e20000000800 */
[----:B--2---:R-:W-:Y:S01]  /*6bc0*/  IMAD R0, R10, UR50, RZ ;  /* 0x000000320a007c24 */ /* 0x004fe2000f8e02ff */
[----:B---3--:R-:W-:-:S05]  /*6bd0*/  MOV R2, R4 ;  /* 0x0000000400027202 */ /* 0x008fca0000000f00 */
[----:B-1----:R-:W-:-:S04]  /*6be0*/  IMAD.WIDE.U32 R4, R12, UR33, R2 ;  /* 0x000000210c047c25 */ /* 0x002fc8000f8e0002 */
[----:B------:R-:W-:Y:S01]  /*6bf0*/  IMAD.WIDE.U32 R2, R10, UR5, R6 ;  /* 0x000000050a027c25 */ /* 0x000fe2000f8e0006 */
[----:B------:R-:W-:-:S03]  /*6c00*/  MOV R7, UR12 ;  /* 0x0000000c00077c02 */ /* 0x000fc60008000f00 */
[----:B------:R-:W-:Y:S01]  /*6c10*/  IMAD R6, R11, UR5, R0 ;  /* 0x000000050b067c24 */ /* 0x000fe2000f8e0200 */
[----:B------:R-:W-:Y:S01]  /*6c20*/  LEA R0, R8, UR4, 0x1 ;  /* 0x0000000408007c11 */ /* 0x000fe2000f8e08ff */
[----:B------:R-:W-:Y:S03]  /*6c30*/  BAR.SYNC.DEFER_BLOCKING 0x0 ;  /* 0x0000000000007b1d */ /* 0x000fe60000010000 */
[----:B------:R-:W-:Y:S02]  /*6c40*/  IADD3 R3, PT, PT, R3, R6, RZ ;  /* 0x0000000603037210 */ /* 0x000fe40007ffe0ff */
[----:B------:R-:W-:Y:S01]  /*6c50*/  MOV R6, R4 ;  /* 0x0000000400067202 */ /* 0x000fe20000000f00 */
[----:B------:R-:W1:Y:S01]  /*6c60*/  LDCU.128 UR4, c[0x0][0x560] ;  /* 0x0000ac00ff0477ac */ /* 0x000e620008000c00 */
[----:B------:R-:W-:-:S04]  /*6c70*/  IMAD.WIDE.U32 R2, R7, UR35, R2 ;  /* 0x0000002307027c25 */ /* 0x000fc8000f8e0002 */
[----:B------:R-:W-:Y:S01]  /*6c80*/  IMAD R7, R13, UR33, R5 ;  /* 0x000000210d077c24 */ /* 0x000fe2000f8e0205 */
[----:B------:R-:W-:Y:S01]  /*6c90*/  IADD3 R3, PT, PT, R3, UR13, RZ ;  /* 0x0000000d03037c10 */ /* 0x000fe2000fffe0ff */
[----:B------:R-:W-:-:S04]  /*6ca0*/  IMAD.WIDE.U32 R6, R250, R60, R6 ;  /* 0x0000003cfa067225 */ /* 0x000fc800078e0006 */
[----:B------:R-:W-:Y:S01]  /*6cb0*/  IMAD.WIDE.U32 R4, R62, UR33, R2 ;  /* 0x000000213e047c25 */ /* 0x000fe2000f8e0002 */
[----:B------:R-:W2:Y:S01]  /*6cc0*/  LDS.128 R56, [R0+0x9000] ;  /* 0x0090000000387984 */ /* 0x000ea20000000c00 */
[----:B-1----:R-:W-:Y:S02]  /*6cd0*/  LEA R2, P0, R6, UR4, 0x1 ;  /* 0x0000000406027c11 */ /* 0x002fe4000f8008ff */
[----:B------:R-:W-:Y:S01]  /*6ce0*/  IMAD R5, R63, UR33, R5 ;  /* 0x000000213f057c24 */ /* 0x000fe2000f8e0205 */
        /* <DEDUP_REMOVED lines=33> */
.L_x_663:
[----:B------:R-:W3:Y:S01]  /*6f00*/  LDCU UR5, c[0x0][0x438] ;  /* 0x00008700ff0577ac */ /* 0x000ee20008000800 */
[----:B------:R-:W4:Y:S01]  /*6f10*/  LDCU UR6, c[0x0][0x370] ;  /* 0x00006e00ff0677ac */ /* 0x000f220008000800 */
[----:B---3--:R-:W-:-:S04]  /*6f20*/  UIADD3 UR5, UPT, UPT, UR5, 0x7f, URZ ;  /* 0x0000007f05057890 */ /* 0x008fc8000fffe0ff */
[----:B------:R-:W-:Y:S02]  /*6f30*/  USHF.R.S32.HI UR4, URZ, 0x1f, UR5 ;  /* 0x0000001fff047899 */ /* 0x000fe40008011405 */
[----:B----4-:R-:W-:Y:S02]  /*6f40*/  UIADD3 UR41, UPT, UPT, UR6, UR41, URZ ;  /* 0x0000002906297290 */ /* 0x010fe4000fffe0ff */
[----:B------:R-:W-:-:S04]  /*6f50*/  ULEA.HI UR4, UR4, UR5, URZ, 0x7 ;  /* 0x0000000504047291 */ /* 0x000fc8000f8f38ff */
[----:B------:R-:W-:-:S04]  /*6f60*/  USHF.R.S32.HI UR4, URZ, 0x7, UR4 ;  /* 0x00000007ff047899 */ /* 0x000fc80008011404 */
[----:B------:R-:W-:-:S09]  /*6f70*/  UISETP.GE.AND UP0, UPT, UR41, UR4, UPT ;  /* 0x000000042900728c */ /* 0x000fd2000bf06270 */
[----:B------:R-:W-:Y:S05]  /*6f80*/  BRA.U !UP0, `(.L_x_670) ;  /* 0xffffff9108a87547 */ /* 0x000fea000b83ffff */
[----:B-1----:R-:W-:Y:S05]  /*6f90*/  EXIT ;  /* 0x000000000000794d */ /* 0x002fea0003800000 */
.L_x_671:
        /* <DEDUP_REMOVED lines=14> */
.L_x_1722:


//--------------------- .text._ZN5flash44flash_bwd_dq_dk_dv_loop_seqk_parallel_kernelI23Flash_bwd_kernel_traitsILi96ELi64ELi128ELi8ELi2ELi4ELi4ELb1ELb0EN7cutlass10bfloat16_tE19Flash_kernel_traitsILi96ELi64ELi128ELi8ES3_EELb0ELb0ELb0ELb0ELb1ELb1ELb1EEEvNS_16Flash_bwd_paramsE --------------------------
	.section	.text._ZN5flash44flash_bwd_dq_dk_dv_loop_seqk_parallel_kernelI23Flash_bwd_kernel_traitsILi96ELi64ELi128ELi8ELi2ELi4ELi4ELb1ELb0EN7cutlass10bfloat16_tE19Flash_kernel_traitsILi96ELi64ELi128ELi8ES3_EELb0ELb0ELb0ELb0ELb1ELb1ELb1EEEvNS_16Flash_bwd_paramsE,"ax",@progbits
	.align	128
        .global         _ZN5flash44flash_bwd_dq_dk_dv_loop_seqk_parallel_kernelI23Flash_bwd_kernel_traitsILi96ELi64ELi128ELi8ELi2ELi4ELi4ELb1ELb0EN7cutlass10bfloat16_tE19Flash_kernel_traitsILi96ELi64ELi128ELi8ES3_EELb0ELb0ELb0ELb0ELb1ELb1ELb1EEEvNS_16Flash_bwd_paramsE
        .type           _ZN5flash44flash_bwd_dq_dk_dv_loop_seqk_parallel_kernelI23Flash_bwd_kernel_traitsILi96ELi64ELi128ELi8ELi2ELi4ELi4ELb1ELb0EN7cutlass10bfloat16_tE19Flash_kernel_traitsILi96ELi64ELi128ELi8ES3_EELb0ELb0ELb0ELb0ELb1ELb1ELb1EEEvNS_16Flash_bwd_paramsE,@function
        .size           _ZN5flash44flash_bwd_dq_dk_dv_loop_seqk_parallel_kernelI23Flash_bwd_kernel_traitsILi96ELi64ELi128ELi8ELi2ELi4ELi4ELb1ELb0EN7cutlass10bfloat16_tE19Flash_kernel_traitsILi96ELi64ELi128ELi8ES3_EELb0ELb0ELb0ELb0ELb1ELb1ELb1EEEvNS_16Flash_bwd_paramsE,(.L_x_1723 - _ZN5flash44flash_bwd_dq_dk_dv_loop_seqk_parallel_kernelI23Flash_bwd_kernel_traitsILi96ELi64ELi128ELi8ELi2ELi4ELi4ELb1ELb0EN7cutlass10bfloat16_tE19Flash_kernel_traitsILi96ELi64ELi128ELi8ES3_EELb0ELb0ELb0ELb0ELb1ELb1ELb1EEEvNS_16Flash_bwd_paramsE)
        .other          _ZN5flash44flash_bwd_dq_dk_dv_loop_seqk_parallel_kernelI23Flash_bwd_kernel_traitsILi96ELi64ELi128ELi8ELi2ELi4ELi4ELb1ELb0EN7cutlass10bfloat16_tE19Flash_kernel_traitsILi96ELi64ELi128ELi8ES3_EELb0ELb0ELb0ELb0ELb1ELb1ELb1EEEvNS_16Flash_bwd_paramsE,@"STO_CUDA_ENTRY STV_DEFAULT"
_ZN5flash44flash_bwd_dq_dk_dv_loop_seqk_parallel_kernelI23Flash_bwd_kernel_traitsILi96ELi64ELi128ELi8ELi2ELi4ELi4ELb1ELb0EN7cutlass10bfloat16_tE19Flash_kernel_traitsILi96ELi64ELi128ELi8ES3_EELb0ELb0ELb0ELb0ELb1ELb1ELb1EEEvNS_16Flash_bwd_paramsE:
.text._ZN5flash44flash_bwd_dq_dk_dv_loop_seqk_parallel_kernelI23Flash_bwd_kernel_traitsILi96ELi64ELi128ELi8ELi2ELi4ELi4ELb1ELb0EN7cutlass10bfloat16_tE19Flash_kernel_traitsILi96ELi64ELi128ELi8ES3_EELb0ELb0ELb0ELb0ELb1ELb1ELb1EEEvNS_16Flash_bwd_paramsE:
        /* <DEDUP_REMOVED lines=35> */
.L_x_679:
        /* <DEDUP_REMOVED lines=72> */
.L_x_673:
[----:B------:R-:W1:Y:S01]  /*06b0*/  LDCU UR44, c[0x0][0x3e0] ;  /* 0x00007c00ff2c77ac */ /* 0x000e620008000800 */
[----:B------:R-:W2:Y:S01]  /*06c0*/  LDCU UR40, c[0x0][0x444] ;  /* 0x00008880ff2877ac */ /* 0x000ea20008000800 */
[----:B-1----:R-:W-:-:S04]  /*06d0*/  UIMAD UR44, UR33, UR44, UR32 ;  /* 0x0000002c212c72a4 */ /* 0x002fc8000f8e0220 */
[----:B--2---:R-:W-:-:S12]  /*06e0*/  UIMAD UR44, UR44, UR40, URZ ;  /* 0x000000282c2c72a4 */ /* 0x004fd8000f8e02ff */
.L_x_674:
[----:B------:R-:W1:Y:S01]  /*06f0*/  S2R R229, SR_TID.X ;  /* 0x0000000000e57919 */ /* 0x000e620000002100 */
[----:B------:R-:W2:Y:S01]  /*0700*/  LDCU.64 UR20, c[0x0][0x3b0] ;  /* 0x00007600ff1477ac */ /* 0x000ea20008000a00 */
[----:B------:R-:W-:Y:S01]  /*0710*/  IMAD.MOV.U32 R3, RZ, RZ, RZ ;  /* 0x000000ffff037224 */ /* 0x000fe200078e00ff */
[----:B------:R-:W3:Y:S01]  /*0720*/  LDC.64 R22, c[0x0][0x590] ;  /* 0x00016400ff167b82 */ /* 0x000ee20000000a00 */
[----:B------:R-:W4:Y:S01]  /*0730*/  LDCU.64 UR14, c[0x0][0x3c0] ;  /* 0x00007800ff0e77ac */ /* 0x000f220008000a00 */
[----:B------:R-:W2:Y:S06]  /*0740*/  LDCU.64 UR10, c[0x0][0x3b8] ;  /* 0x00007700ff0a77ac */ /* 0x000eac0008000a00 */
[----:B------:R-:W3:Y:S01]  /*0750*/  LDC.64 R24, c[0x0][0x598] ;  /* 0x00016600ff187b82 */ /* 0x000ee20000000a00 */
[----:B------:R-:W-:Y:S01]  /*0760*/  ULEA UR43, UR43, 0xffffffc0, 0x6 ;  /* 0xffffffc02b2b7891 */ /* 0x000fe2000f8e30ff */
[----:B------:R-:W1:Y:S03]  /*0770*/  LDCU.64 UR16, c[0x0][0x588] ;  /* 0x0000b100ff1077ac */ /* 0x000e660008000a00 */
[----:B------:R-:W-:Y:S01]  /*0780*/  USHF.R.S32.HI UR42, URZ, 0x1f, UR43 ;  /* 0x0000001fff2a7899 */ /* 0x000fe2000801142b */
[----:B------:R-:W1:Y:S01]  /*0790*/  LDCU.64 UR18, c[0x0][0x398] ;  /* 0x00007300ff1277ac */ /* 0x000e620008000a00 */
[----:B----4-:R-:W-:Y:S01]  /*07a0*/  IMAD.U32 R6, RZ, RZ, UR14 ;  /* 0x0000000eff067e24 */ /* 0x010fe2000f8e00ff */
[----:B------:R-:W-:-:S02]  /*07b0*/  USHF.R.S32.HI UR23, URZ, 0x1f, UR47 ;  /* 0x0000001fff177899 */ /* 0x000fc4000801142f */
[----:B------:R-:W-:Y:S01]  /*07c0*/  UIADD3 UR25, UP0, UPT, UR22, UR47, URZ ;  /* 0x0000002f16197290 */ /* 0x000fe2000ff1e0ff */
[----:B--2---:R-:W-:Y:S01]  /*07d0*/  IMAD.U32 R4, RZ, RZ, UR10 ;  /* 0x0000000aff047e24 */ /* 0x004fe2000f8e00ff */
        /* <DEDUP_REMOVED lines=13> */
[--C-:B------:R-:W-:Y:S01]  /*08b0*/  IMAD.WIDE.U32 R6, R6, UR25, R2.reuse ;  /* 0x0000001906067c25 */ /* 0x100fe2000f8e0002 */
[----:B------:R-:W-:Y:S01]  /*08c0*/  UIMAD UR23, UR22, UR14, URZ ;  /* 0x0000000e161772a4 */ /* 0x000fe2000f8e02ff */
[----:B------:R-:W-:Y:S01]  /*08d0*/  STL [R1+0x4c], R21 ;  /* 0x00004c1501007387 */ /* 0x000fe20000100800 */
[----:B------:R-:W-:Y:S01]  /*08e0*/  UIMAD UR22, UR22, UR10, URZ ;  /* 0x0000000a161672a4 */ /* 0x000fe2000f8e02ff */
[----:B------:R-:W-:Y:S01]  /*08f0*/  IMAD.WIDE.U32 R4, R4, UR25, R2 ;  /* 0x0000001904047c25 */ /* 0x000fe2000f8e0002 */
[----:B------:R-:W-:-:S02]  /*0900*/  UIADD3 UR24, UPT, UPT, UR51, UR24, URZ ;  /* 0x0000001833187290 */ /* 0x000fc4000fffe0ff */
[----:B------:R-:W-:Y:S01]  /*0910*/  UIMAD UR23, UR25, UR15, UR23 ;  /* 0x0000000f191772a4 */ /* 0x000fe2000f8e0217 */
[----:B------:R-:W-:Y:S01]  /*0920*/  IMAD.WIDE.U32 R10, R10, UR33, R2 ;  /* 0x000000210a0a7c25 */ /* 0x000fe2000f8e0002 */
[----:B------:R-:W-:Y:S01]  /*0930*/  UIMAD UR22, UR25, UR11, UR22 ;  /* 0x0000000b191672a4 */ /* 0x000fe2000f8e0216 */
[----:B------:R-:W-:Y:S01]  /*0940*/  LOP3.LUT R2, R2, UR50, RZ, 0xfc, !PT ;  /* 0x0000003202027c12 */ /* 0x000fe2000f8efcff */
[----:B------:R-:W-:Y:S01]  /*0950*/  USHF.L.U64.HI UR18, UR14, 0x6, UR15 ;  /* 0x000000060e127899 */ /* 0x000fe2000801020f */
[----:B------:R-:W-:Y:S01]  /*0960*/  IMAD.U32 R3, RZ, RZ, UR24 ;  /* 0x00000018ff037e24 */ /* 0x000fe2000f8e00ff */
[----:B------:R-:W4:Y:S01]  /*0970*/  LDCU.64 UR16, c[0x0][0x390] ;  /* 0x00007200ff1077ac */ /* 0x000f220008000a00 */
[----:B------:R-:W-:Y:S02]  /*0980*/  VIADD R7, R7, UR23 ;  /* 0x0000001707077c36 */ /* 0x000fe40008000000 */
[----:B--2---:R-:W-:Y:S01]  /*0990*/  IMAD.U32 R12, RZ, RZ, UR12 ;  /* 0x0000000cff0c7e24 */ /* 0x004fe2000f8e00ff */
[----:B------:R-:W2:Y:S01]  /*09a0*/  LDCU.64 UR24, c[0x0][0x3d8] ;  /* 0x00007b00ff1877ac */ /* 0x000ea20008000a00 */
[----:B------:R-:W-:-:S02]  /*09b0*/  VIADD R5, R5, UR22 ;  /* 0x0000001605057c36 */ /* 0x000fc40008000000 */
[----:B-1----:R-:W-:Y:S01]  /*09c0*/  IMAD.U32 R13, RZ, RZ, UR4 ;  /* 0x00000004ff0d7e24 */ /* 0x002fe2000f8e00ff */
[----:B------:R-:W1:Y:S01]  /*09d0*/  LDCU.64 UR22, c[0x0][0x3c8] ;  /* 0x00007900ff1677ac */ /* 0x000e620008000a00 */
[----:B------:R-:W-:Y:S01]  /*09e0*/  IMAD.WIDE.U32 R8, R8, UR33, R2 ;  /* 0x0000002108087c25 */ /* 0x000fe2000f8e0002 */
[----:B------:R-:W-:-:S03]  /*09f0*/  ULEA UR48, UR45, UR48, 0x6 ;  /* 0x000000302d307291 */ /* 0x000fc6000f8e30ff */
[----:B------:R-:W-:-:S04]  /*0a00*/  IMAD.WIDE.U32 R2, R12, UR33, R6 ;  /* 0x000000210c027c25 */ /* 0x000fc8000f8e0006 */
[----:B------:R-:W-:-:S04]  /*0a10*/  IMAD.WIDE.U32 R6, R13, UR33, R4 ;  /* 0x000000210d067c25 */ /* 0x000fc8000f8e0004 */
[----:B------:R-:W-:Y:S01]  /*0a20*/  IMAD.U32 R13, RZ, RZ, UR5 ;  /* 0x00000005ff0d7e24 */ /* 0x000fe2000f8e00ff */
[----:B------:R-:W3:Y:S01]  /*0a30*/  LDCU.64 UR4, c[0x0][0x3d0] ;  /* 0x00007a00ff0477ac */ /* 0x000ee20008000a00 */
        /* <DEDUP_REMOVED lines=11> */
[----:B---3--:R-:W-:Y:S02]  /*0af0*/  IMAD R8, R14, UR4, RZ ;  /* 0x000000040e087c24 */ /* 0x008fe4000f8e02ff */
        /* <DEDUP_REMOVED lines=29> */
[----:B----4-:R-:W-:Y:S01]  /*0cd0*/  LEA R14, P1, R0, UR16, 0x1 ;  /* 0x00000010000e7c11 */ /* 0x010fe2000f8208ff */
        /* <DEDUP_REMOVED lines=16> */
[----:B------:R-:W-:Y:S01]  /*0de0*/  LOP3.LUT R0, R163, 0xd8, RZ, 0xc0, !PT ;  /* 0x000000d8a3007812 */ /* 0x000fe200078ec0ff */
[----:B------:R-:W-:Y:S01]  /*0df0*/  IMAD R9, R23, UR43, R9 ;  /* 0x0000002b17097c24 */ /* 0x000fe2000f8e0209 */
[----:B--2---:R-:W-:Y:S01]  /*0e00*/  LEA R12, P0, R19, UR18, 0x1 ;  /* 0x00000012130c7c11 */ /* 0x004fe2000f8008ff */
[----:B------:R-:W-:Y:S01]  /*0e10*/  IMAD.IADD R7, R5, 0x1, R18 ;  /* 0x0000000105077824 */ /* 0x000fe200078e0212 */
[----:B------:R-:W-:Y:S01]  /*0e20*/  LOP3.LUT R0, R0, 0x18, R229, 0x78, !PT ;  /* 0x0000001800007812 */ /* 0x000fe200078e78e5 */
[----:B------:R-:W-:Y:S01]  /*0e30*/  IMAD.IADD R5, R11, 0x1, R9 ;  /* 0x000000010b057824 */ /* 0x000fe200078e0209 */
[----:B------:R-:W-:Y:S01]  /*0e40*/  LEA.HI.X R13, R19, UR19, R13, 0x1, P0 ;  /* 0x00000013130d7c11 */ /* 0x000fe200080f0c0d */
        /* <DEDUP_REMOVED lines=8> */
[----:B------:R-:W-:Y:S01]  /*0ed0*/  @P2 BAR.SYNC.DEFER_BLOCKING 0x0 ;  /* 0x0000000000002b1d */ /* 0x000fe20000010000 */
[----:B------:R-:W-:Y:S01]  /*0ee0*/  IMAD.WIDE.U32 R4, R24, UR32, R4 ;  /* 0x0000002018047c25 */ /* 0x000fe2000f8e0004 */
[----:B---3--:R-:W-:Y:S01]  /*0ef0*/  UIMAD.WIDE UR14, UR48, 0x4, UR14 ;  /* 0x00000004300e78a5 */ /* 0x008fe2000f8e020e */
[----:B------:R-:W-:-:S02]  /*0f00*/  LEA.HI.X R7, R2, UR19, R3, 0x1, P0 ;  /* 0x0000001302077c11 */ /* 0x000fc400080f0c03 */
[----:B------:R-:W-:Y:S02]  /*0f10*/  IMAD R3, R25, UR32, R5 ;  /* 0x0000002019037c24 */ /* 0x000fe4000f8e0205 */
[----:B------:R-:W-:Y:S01]  /*0f20*/  IMAD.MOV.U32 R2, RZ, RZ, R4 ;  /* 0x000000ffff027224 */ /* 0x000fe200078e0004 */
[----:B------:R-:W-:Y:S01]  /*0f30*/  UIMAD.WIDE.U32 UR24, UR33, UR40, URZ ;  /* 0x00000028211872a5 */ /* 0x000fe2000f8e00ff */
[C---:B------:R-:W-:Y:S01]  /*0f40*/  IMAD R4, R21.reuse, R23, RZ ;  /* 0x0000001715047224 */ /* 0x040fe200078e02ff */
[----:B------:R-:W-:Y:S01]  /*0f50*/  STL.64 [R1+0x40], R26 ;  /* 0x0000401a01007387 */ /* 0x000fe20000100a00 */
[----:B------:R-:W-:-:S04]  /*0f60*/  IMAD.WIDE.U32 R2, R21, R22, R2 ;  /* 0x0000001615027225 */ /* 0x000fc800078e0002 */
[----:B------:R-:W-:Y:S01]  /*0f70*/  IMAD.IADD R4, R3, 0x1, R4 ;  /* 0x0000000103047824 */ /* 0x000fe200078e0204 */
[----:B--2---:R-:W-:-:S04]  /*0f80*/  LEA R10, P0, R2, UR10, 0x1 ;  /* 0x0000000a020a7c11 */ /* 0x004fc8000f8008ff */
        /* <DEDUP_REMOVED lines=10> */
[----:B------:R4:W-:Y:S04]  /*1030*/  LDGSTS.E.BYPASS.LTC128B.128 [R0+0x14000], desc[UR36][R14.64+0x80] ;  /* 0x140000800e007fae */ /* 0x0009e8000b981a24 */
[----:B------:R-:W0:Y:S01]  /*1040*/  LDGDEPBAR ;  /* 0x00000000000079af */ /* 0x000e220000000000 */
[----:B--2---:R-:W-:-:S03]  /*1050*/  UISETP.NE.U32.AND UP0, UPT, UR10, URZ, UPT ;  /* 0x000000ff0a00728c */ /* 0x004fc6000bf05070 */
[----:B------:R-:W-:Y:S01]  /*1060*/  LDGSTS.E.BYPASS.LTC128B.128 [R0+0x6000], desc[UR36][R10.64] ;  /* 0x060000000a007fae */ /* 0x000fe2000b981a24 */
[----:B-1----:R-:W-:-:S03]  /*1070*/  USHF.R.S32.HI UR18, URZ, 0x1f, UR12 ;  /* 0x0000001fff127899 */ /* 0x002fc6000801140c */
[----:B------:R-:W-:Y:S01]  /*1080*/  LDGSTS.E.BYPASS.LTC128B.128 [R0+0x7000], desc[UR36][R10.64+0x40] ;  /* 0x070000400a007fae */ /* 0x000fe2000b981a24 */
[----:B---3--:R-:W-:Y:S01]  /*1090*/  SHF.R.U32.HI R9, RZ, 0x5, R229 ;  /* 0x00000005ff097819 */ /* 0x008fe200000116e5 */
[----:B------:R-:W-:Y:S02]  /*10a0*/  IMAD.MOV.U32 R8, RZ, RZ, 0x4 ;  /* 0x00000004ff087424 */ /* 0x000fe400078e00ff */
[----:B------:R-:W-:Y:S02]  /*10b0*/  LDGSTS.E.BYPASS.LTC128B.128 [R0+0x8000], desc[UR36][R10.64+0x80] ;  /* 0x080000800a007fae */ /* 0x000fe4000b981a24 */
[----:B------:R-:W-:Y:S01]  /*10c0*/  IMAD.SHL.U32 R5, R9, 0x10, RZ ;  /* 0x0000001009057824 */ /* 0x000fe200078e00ff */
[----:B------:R-:W-:Y:S01]  /*10d0*/  UIMAD.WIDE.U32 UR22, UR24, UR12, URZ ;  /* 0x0000000c181672a5 */ /* 0x000fe2000f8e00ff */
[----:B------:R-:W-:Y:S01]  /*10e0*/  IMAD.SHL.U32 R225, R229, 0x4, RZ ;  /* 0x00000004e5e17824 */ /* 0x000fe200078e00ff */
[----:B----4-:R-:W-:Y:S01]  /*10f0*/  UIMAD UR20, UR32, UR13, URZ ;  /* 0x0000000d201472a4 */ /* 0x010fe2000f8e02ff */
[----:B------:R1:W-:Y:S01]  /*1100*/  STL.64 [R1+0x38], R10 ;  /* 0x0000380a01007387 */ /* 0x0003e20000100a00 */
[----:B------:R-:W-:-:S04]  /*1110*/  LOP3.LUT R5, R5, 0x10, RZ, 0xc0, !PT ;  /* 0x0000001005057812 */ /* 0x000fc800078ec0ff */
[----:B------:R-:W-:-:S05]  /*1120*/  LOP3.LUT R5, R5, 0x7, R21, 0xf8, !PT ;  /* 0x0000000705057812 */ /* 0x000fca00078ef815 */
[----:B------:R-:W-:Y:S01]  /*1130*/  IMAD.WIDE.U32 R2, R5, R8, UR14 ;  /* 0x0000000e05027e25 */ /* 0x000fe2000f8e0008 */
[----:B------:R-:W-:Y:S01]  /*1140*/  USHF.R.S32.HI UR10, URZ, 0x1f, UR40 ;  /* 0x0000001fff0a7899 */ /* 0x000fe20008011428 */
[----:B------:R-:W2:Y:S02]  /*1150*/  LDC.64 R4, c[0x0][0x5f8] ;  /* 0x00017e00ff047b82 */ /* 0x000ea40000000a00 */
[----:B------:R-:W-:-:S05]  /*1160*/  VIADD R8, R0, UR5 ;  /* 0x0000000500087c36 */ /* 0x000fca0008000000 */
[----:B------:R-:W-:Y:S04]  /*1170*/  LDGSTS.E.BYPASS.LTC128B.128 [R8], desc[UR36][R26.64] ;  /* 0x000000001a087fae */ /* 0x000fe8000b981a24 */
[----:B------:R-:W-:Y:S01]  /*1180*/  LDGSTS.E.BYPASS.LTC128B.128 [R8+0x1000], desc[UR36][R26.64+0x40] ;  /* 0x010000401a087fae */ /* 0x000fe2000b981a24 */
[----:B------:R-:W-:-:S03]  /*1190*/  UIMAD UR16, UR10, UR33, URZ ;  /* 0x000000210a1072a4 */ /* 0x000fc6000f8e02ff */
[----:B------:R-:W-:Y:S04]  /*11a0*/  LDGSTS.E.BYPASS.LTC128B.128 [R8+0x2000], desc[UR36][R26.64+0x80] ;  /* 0x020000801a087fae */ /* 0x000fe8000b981a24 */
[----:B------:R-:W-:Y:S04]  /*11b0*/  LDGSTS.E.BYPASS.LTC128B.128 [R0+0x9000], desc[UR36][R6.64] ;  /* 0x0900000006007fae */ /* 0x000fe8000b981a24 */
[----:B------:R-:W-:Y:S04]  /*11c0*/  LDGSTS.E.BYPASS.LTC128B.128 [R0+0xb000], desc[UR36][R6.64+0x40] ;  /* 0x0b00004006007fae */ /* 0x000fe8000b981a24 */
[----:B------:R3:W-:Y:S01]  /*11d0*/  LDGSTS.E.BYPASS.LTC128B.128 [R0+0xd000], desc[UR36][R6.64+0x80] ;  /* 0x0d00008006007fae */ /* 0x0007e2000b981a24 */
[----:B------:R-:W-:-:S03]  /*11e0*/  UIADD3 UR16, UPT, UPT, UR25, UR16, URZ ;  /* 0x0000001019107290 */ /* 0x000fc6000fffe0ff */
[----:B------:R-:W-:Y:S01]  /*11f0*/  LDGSTS.E.BYPASS.LTC128B.128 [R0+0xa000], desc[UR36][R12.64] ;  /* 0x0a0000000c007fae */ /* 0x000fe2000b981a24 */
[----:B------:R-:W-:-:S03]  /*1200*/  UIMAD UR16, UR16, UR12, URZ ;  /* 0x0000000c101072a4 */ /* 0x000fc6000f8e02ff */
[----:B------:R-:W-:Y:S01]  /*1210*/  LDGSTS.E.BYPASS.LTC128B.128 [R0+0xc000], desc[UR36][R12.64+0x40] ;  /* 0x0c0000400c007fae */ /* 0x000fe2000b981a24 */
[----:B------:R-:W-:-:S03]  /*1220*/  UIMAD UR16, UR18, UR24, UR16 ;  /* 0x00000018121072a4 */ /* 0x000fc6000f8e0210 */
[----:B------:R4:W-:Y:S04]  /*1230*/  LDGSTS.E.BYPASS.LTC128B.128 [R0+0xe000], desc[UR36][R12.64+0x80] ;  /* 0x0e0000800c007fae */ /* 0x0009e8000b981a24 */
[----:B------:R-:W0:Y:S01]  /*1240*/  LDGDEPBAR ;  /* 0x00000000000079af */ /* 0x000e220000000000 */
[----:B------:R-:W-:Y:S02]  /*1250*/  USHF.R.S32.HI UR17, URZ, 0x1f, UR13 ;  /* 0x0000001fff117899 */ /* 0x000fe4000801140d */
[----:B------:R-:W-:Y:S01]  /*1260*/  USHF.R.S32.HI UR21, URZ, 0x1f, UR20 ;  /* 0x0000001fff157899 */ /* 0x000fe20008011414 */
[----:B-1----:R-:W5:Y:S01]  /*1270*/  LDG.E R10, desc[UR36][R2.64] ;  /* 0x00000024020a7981 */ /* 0x002f62000c1e1900 */
[----:B------:R-:W-:Y:S01]  /*1280*/  UISETP.NE.AND.EX UP0, UPT, UR11, URZ, UPT, UP0 ;  /* 0x000000ff0b00728c */ /* 0x000fe2000bf05300 */
[----:B------:R-:W-:-:S02]  /*1290*/  IMAD.SHL.U32 R14, R229, 0x20, RZ ;  /* 0x00000020e50e7824 */ /* 0x000fc400078e00ff */
[----:B------:R-:W5:Y:S01]  /*12a0*/  LDG.E R11, desc[UR36][R2.64+0xa0] ;  /* 0x0000a024020b7981 */ /* 0x000f62000c1e1900 */
[----:B---3--:R-:W2:Y:S01]  /*12b0*/  S2R R6, SR_CTAID.X ;  /* 0x0000000000067919 */ /* 0x008ea20000002500 */
[----:B------:R-:W-:Y:S02]  /*12c0*/  UIADD3 UR16, UPT, UPT, UR23, UR16, URZ ;  /* 0x0000001017107290 */ /* 0x000fe4000fffe0ff */
[----:B------:R-:W-:Y:S02]  /*12d0*/  UIMAD.WIDE.U32 UR20, UR22, UR13, UR20 ;  /* 0x0000000d161472a5 */ /* 0x000fe4000f8e0014 */
[----:B------:R-:W-:Y:S02]  /*12e0*/  UIMAD UR16, UR16, UR13, URZ ;  /* 0x0000000d101072a4 */ /* 0x000fe4000f8e02ff */
[----:B------:R-:W-:Y:S02]  /*12f0*/  USEL UR46, UR46, URZ, UP0 ;  /* 0x000000ff2e2e7287 */ /* 0x000fe40008000000 */
[----:B------:R-:W-:-:S02]  /*1300*/  UIMAD UR16, UR17, UR22, UR16 ;  /* 0x00000016111072a4 */ /* 0x000fc4000f8e0210 */
[----:B------:R-:W-:Y:S01]  /*1310*/  UIMAD UR18, UR12, UR13, URZ ;  /* 0x0000000d0c1272a4 */ /* 0x000fe2000f8e02ff */
[C---:B----4-:R-:W-:Y:S01]  /*1320*/  LOP3.LUT R0, R229.reuse, 0x1f, RZ, 0xc0, !PT ;  /* 0x0000001fe5007812 */ /* 0x050fe200078ec0ff */
[----:B------:R-:W-:Y:S01]  /*1330*/  UIMAD.WIDE UR24, UR12, UR13, URZ ;  /* 0x0000000d0c1872a5 */ /* 0x000fe2000f8e02ff */
[----:B------:R-:W5:Y:S01]  /*1340*/  LDG.E R12, desc[UR36][R2.64+0x20] ;  /* 0x00002024020c7981 */ /* 0x000f62000c1e1900 */
[----:B------:R-:W-:Y:S01]  /*1350*/  UIADD3 UR17, UPT, UPT, UR21, UR16, URZ ;  /* 0x0000001015117290 */ /* 0x000fe2000fffe0ff */
[----:B------:R-:W-:Y:S01]  /*1360*/  IMAD.SHL.U32 R224, R229, 0x10, RZ ;  /* 0x00000010e5e07824 */ /* 0x000fe200078e00ff */
[----:B------:R-:W-:Y:S01]  /*1370*/  UIADD3 UR46, UP0, UPT, UR43, UR46, URZ ;  /* 0x0000002e2b2e7290 */ /* 0x000fe2000ff1e0ff */
[----:B------:R2:W5:Y:S01]  /*1380*/  LDG.E R13, desc[UR36][R2.64+0x80] ;  /* 0x00008024020d7981 */ /* 0x000562000c1e1900 */
[----:B------:R-:W-:Y:S01]  /*1390*/  UMOV UR16, UR20 ;  /* 0x0000001400107c82 */ /* 0x000fe20008000000 */
[----:B------:R-:W-:Y:S01]  /*13a0*/  IMAD R0, R9, UR18, R0 ;  /* 0x0000001209007c24 */ /* 0x000fe2000f8e0200 */
[----:B------:R-:W-:Y:S01]  /*13b0*/  UIMAD.WIDE.U32 UR16, UR24, UR46, UR16 ;  /* 0x0000002e181072a5 */ /* 0x000fe2000f8e0010 */
[----:B------:R-:W-:Y:S01]  /*13c0*/  LOP3.LUT R9, R225, 0x18, RZ, 0xc0, !PT ;  /* 0x00000018e1097812 */ /* 0x000fe200078ec0ff */
[----:B------:R-:W-:Y:S01]  /*13d0*/  UIADD3.X UR42, UPT, UPT, URZ, UR42, URZ, UP0, !UPT ;  /* 0x0000002aff2a7290 */ /* 0x000fe200087fe4ff */
[----:B------:R-:W-:-:S04]  /*13e0*/  DEPBAR.LE SB0, 0x1 ;  /* 0x000080400000791a */ /* 0x000fc80000000000 */
[----:B------:R-:W-:Y:S01]  /*13f0*/  UIMAD UR46, UR25, UR46, URZ ;  /* 0x0000002e192e72a4 */ /* 0x000fe2000f8e02ff */
[----:B------:R-:W-:Y:S01]  /*1400*/  LOP3.LUT R7, R9, 0xc0, R14, 0xf8, !PT ;  /* 0x000000c009077812 */ /* 0x000fe200078ef80e */
[----:B------:R-:W1:Y:S02]  /*1410*/  LDCU.64 UR10, c[0x0][0x570] ;  /* 0x0000ae00ff0a77ac */ /* 0x000e640008000a00 */
[----:B------:R-:W-:Y:S01]  /*1420*/  UIMAD UR42, UR24, UR42, UR46 ;  /* 0x0000002a182a72a4 */ /* 0x000fe2000f8e022e */
[----:B--2---:R-:W-:-:S04]  /*1430*/  IMAD.WIDE.U32 R2, R6, R4, RZ ;  /* 0x0000000406027225 */ /* 0x004fc800078e00ff */
[----:B------:R-:W-:Y:S01]  /*1440*/  IMAD R5, R6, R5, R3 ;  /* 0x0000000506057224 */ /* 0x000fe200078e0203 */
[----:B------:R-:W-:Y:S02]  /*1450*/  SEL R2, R2, RZ, P2 ;  /* 0x000000ff02027207 */ /* 0x000fe40001000000 */
[----:B------:R-:W-:Y:S01]  /*1460*/  LOP3.LUT R3, R224, 0x3c00, RZ, 0xc0, !PT ;  /* 0x00003c00e0037812 */ /* 0x000fe200078ec0ff */
[----:B------:R-:W-:Y:S01]  /*1470*/  UIADD3 UR42, UPT, UPT, UR17, UR42, URZ ;  /* 0x0000002a112a7290 */ /* 0x000fe2000fffe0ff */
[----:B------:R-:W-:Y:S02]  /*1480*/  IADD3 R6, P1, P0, R0, UR16, R2 ;  /* 0x0000001000067c10 */ /* 0x000fe4000f83e002 */
[----:B------:R-:W-:Y:S02]  /*1490*/  LOP3.LUT R208, R224, 0x100, RZ, 0xc0, !PT ;  /* 0x00000100e0d07812 */ /* 0x000fe400078ec0ff */
[----:B------:R-:W-:Y:S02]  /*14a0*/  SHF.R.S32.HI R4, RZ, 0x1f, R0 ;  /* 0x0000001fff047819 */ /* 0x000fe40000011400 */
[----:B------:R-:W-:-:S02]  /*14b0*/  LOP3.LUT R3, R3, 0x20, R14, 0xf8, !PT ;  /* 0x0000002003037812 */ /* 0x000fc400078ef80e */
[----:B------:R-:W-:Y:S02]  /*14c0*/  LOP3.LUT R2, R7, 0x8, R229, 0x78, !PT ;  /* 0x0000000807027812 */ /* 0x000fe400078e78e5 */
[----:B------:R-:W-:Y:S01]  /*14d0*/  SEL R0, R5, RZ, P2 ;  /* 0x000000ff05007207 */ /* 0x000fe20001000000 */
[----:B------:R-:W-:Y:S01]  /*14e0*/  USHF.L.U32 UR12, UR18, 0x6, URZ ;  /* 0x00000006120c7899 */ /* 0x000fe200080006ff */
[----:B------:R-:W-:Y:S02]  /*14f0*/  LOP3.LUT R208, R2, R3, R208, 0xfe, !PT ;  /* 0x0000000302d07212 */ /* 0x000fe400078efed0 */
[----:B------:R-:W-:Y:S02]  /*1500*/  IADD3.X R3, PT, PT, R4, UR42, R0, P1, P0 ;  /* 0x0000002a04037c10 */ /* 0x000fe40008fe0400 */
[----:B------:R-:W-:Y:S01]  /*1510*/  LOP3.LUT P1, RZ, R229, 0x4, RZ, 0xc0, !PT ;  /* 0x00000004e5ff7812 */ /* 0x000fe2000782c0ff */
[----:B------:R-:W-:Y:S01]  /*1520*/  IMAD.U32 R2, RZ, RZ, UR12 ;  /* 0x0000000cff027e24 */ /* 0x000fe2000f8e00ff */
[----:B------:R-:W-:-:S02]  /*1530*/  IADD3 R0, P0, PT, R6, UR12, RZ ;  /* 0x0000000c06007c10 */ /* 0x000fc4000ff1e0ff */
[----:B------:R-:W-:Y:S01]  /*1540*/  LEA R208, R208, UR4, 0x1 ;  /* 0x00000004d0d07c11 */ /* 0x000fe2000f8e08ff */
[----:B------:R-:W-:Y:S01]  /*1550*/  BAR.SYNC.DEFER_BLOCKING 0x0 ;  /* 0x0000000000007b1d */ /* 0x000fe20000010000 */
[----:B------:R-:W-:-:S03]  /*1560*/  LEA.HI.X.SX32 R2, R2, R3, 0x1, P0 ;  /* 0x0000000302027211 */ /* 0x000fc600000f0eff */
[C---:B------:R-:W-:Y:S02]  /*1570*/  VIADD R3, R208.reuse, 0xf000 ;  /* 0x0000f000d0037836 */ /* 0x040fe40000000000 */
[----:B------:R-:W-:Y:S02]  /*1580*/  VIADD R216, R208, 0xf020 ;  /* 0x0000f020d0d87836 */ /* 0x000fe40000000000 */
[----:B------:R-:W-:Y:S01]  /*1590*/  @P1 VIADD R216, R3, 0xffffffe0 ;  /* 0xffffffe003d81836 */ /* 0x000fe20000000000 */
[----:B------:R2:W3:Y:S04]  /*15a0*/  LDSM.16.M88.4 R172, [R208+0xf000] ;  /* 0x00f00000d0ac783b */ /* 0x0004e80000000200 */
[----:B------:R2:W4:Y:S04]  /*15b0*/  LDSM.16.M88.4 R176, [R208+0xf400] ;  /* 0x00f40000d0b0783b */ /* 0x0005280000000200 */
[----:B------:R2:W2:Y:S04]  /*15c0*/  LDSM.16.M88.4 R188, [R208+0x11000] ;  /* 0x01100000d0bc783b */ /* 0x0004a80000000200 */
[----:B------:R1:W2:Y:S04]  /*15d0*/  LDSM.16.M88.4 R192, [R208+0x11400] ;  /* 0x01140000d0c0783b */ /* 0x0002a80000000200 */
[----:B------:R1:W2:Y:S04]  /*15e0*/  LDSM.16.M88.4 R204, [R208+0x13000] ;  /* 0x01300000d0cc783b */ /* 0x0002a80000000200 */
[----:B------:R1:W2:Y:S04]  /*15f0*/  LDSM.16.M88.4 R180, [R216] ;  /* 0x00000000d8b4783b */ /* 0x0002a80000000200 */
[----:B------:R2:W2:Y:S04]  /*1600*/  LDSM.16.M88.4 R184, [R216+0x400] ;  /* 0x00040000d8b8783b */ /* 0x0004a80000000200 */
[----:B------:R2:W2:Y:S04]  /*1610*/  LDSM.16.M88.4 R196, [R216+0x2000] ;  /* 0x00200000d8c4783b */ /* 0x0004a80000000200 */
[----:B------:R2:W2:Y:S04]  /*1620*/  LDSM.16.M88.4 R200, [R216+0x2400] ;  /* 0x00240000d8c8783b */ /* 0x0004a80000000200 */
[----:B------:R2:W2:Y:S04]  /*1630*/  LDSM.16.M88.4 R212, [R216+0x4000] ;  /* 0x00400000d8d4783b */ /* 0x0004a80000000200 */
[----:B------:R-:W2:Y:S04]  /*1640*/  LDSM.16.M88.4 R208, [R208+0x13400] ;  /* 0x01340000d0d0783b */ /* 0x000ea80000000200 */
[----:B------:R-:W2:Y:S01]  /*1650*/  LDSM.16.M88.4 R216, [R216+0x4400] ;  /* 0x00440000d8d8783b */ /* 0x000ea20000000200 */
[----:B-1----:R-:W-:-:S04]  /*1660*/  LEA R250, P0, R0, UR10, 0x2 ;  /* 0x0000000a00fa7c11 */ /* 0x002fc8000f8010ff */
[----:B------:R-:W-:Y:S01]  /*1670*/  LEA.HI.X R251, R0, UR11, R2, 0x2, P0 ;  /* 0x0000000b00fb7c11 */ /* 0x000fe200080f1402 */
[----:B------:R-:W1:Y:S01]  /*1680*/  LDCU.64 UR10, c[0x0][0x5e8] ;  /* 0x0000bd00ff0a77ac */ /* 0x000e620008000a00 */
[----:B------:R-:W-:Y:S01]  /*1690*/  UISETP.GE.AND UP0, UPT, UR41, 0x1, UPT ;  /* 0x000000012900788c */ /* 0x000fe2000bf06270 */
[----:B------:R-:W-:Y:S01]  /*16a0*/  CS2R R126, SRZ ;  /* 0x00000000007e7805 */ /* 0x000fe2000001ff00 */
[----:B------:R-:W-:Y:S01]  /*16b0*/  ULEA UR20, UR45, UR44, 0x6 ;  /* 0x0000002c2d147291 */ /* 0x000fe2000f8e30ff */
        /* <DEDUP_REMOVED lines=47> */
[----:B-1----:R-:W-:Y:S01]  /*19b0*/  UIMAD.WIDE UR20, UR20, 0x4, UR10 ;  /* 0x00000004141478a5 */ /* 0x002fe2000f8e020a */
[----:B--234-:R-:W-:Y:S11]  /*19c0*/  BRA.U !UP0, `(.L_x_675) ;  /* 0x0000004108487547 */ /* 0x01cff6000b800000 */
[--C-:B------:R-:W-:Y:S01]  /*19d0*/  SHF.R.U32.HI R0, RZ, 0x4, R229.reuse ;  /* 0x00000004ff007819 */ /* 0x100fe200000116e5 */
[----:B------:R1:W-:Y:S01]  /*19e0*/  STL [R1+0x48], R8 ;  /* 0x0000480801007387 */ /* 0x0003e20000100800 */
[--C-:B------:R-:W-:Y:S01]  /*19f0*/  SHF.R.U32.HI R3, RZ, 0x1, R229.reuse ;  /* 0x00000001ff037819 */ /* 0x100fe200000116e5 */
[----:B------:R-:W2:Y:S01]  /*1a00*/  LDCU UR13, c[0x0][0x3b0] ;  /* 0x00007600ff0d77ac */ /* 0x000ea20008000800 */
[----:B------:R-:W-:Y:S01]  /*1a10*/  LOP3.LUT R0, R0, 0x8, RZ, 0xc0, !PT ;  /* 0x0000000800007812 */ /* 0x000fe200078ec0ff */
[----:B-----5:R1:W-:Y:S01]  /*1a20*/  STL [R1+0x5c], R10 ;  /* 0x00005c0a01007387 */ /* 0x0203e20000100800 */
[----:B------:R-:W-:Y:S01]  /*1a30*/  LOP3.LUT R2, R14, 0x120, RZ, 0xc0, !PT ;  /* 0x000001200e027812 */ /* 0x000fe200078ec0ff */
[----:B------:R-:W3:Y:S01]  /*1a40*/  LDCU UR16, c[0x0][0x590] ;  /* 0x0000b200ff1077ac */ /* 0x000ee20008000800 */
[----:B------:R-:W-:Y:S01]  /*1a50*/  LOP3.LUT R0, R0, 0x10, R229, 0xf8, !PT ;  /* 0x0000001000007812 */ /* 0x000fe200078ef8e5 */
[----:B------:R1:W-:Y:S01]  /*1a60*/  STL [R1+0x58], R12 ;  /* 0x0000580c01007387 */ /* 0x0003e20000100800 */
[----:B------:R-:W-:Y:S01]  /*1a70*/  LOP3.LUT R224, R2, 0x200, R224, 0xf8, !PT ;  /* 0x0000020002e07812 */ /* 0x000fe200078ef8e0 */
[----:B------:R-:W-:Y:S01]  /*1a80*/  IMAD.MOV.U32 R231, RZ, RZ, 0x20 ;  /* 0x00000020ffe77424 */ /* 0x000fe200078e00ff */
[--C-:B------:R-:W-:Y:S01]  /*1a90*/  LOP3.LUT R0, R0, 0xc0, R14.reuse, 0xf8, !PT ;  /* 0x000000c000007812 */ /* 0x100fe200078ef80e */
[----:B------:R1:W-:Y:S01]  /*1aa0*/  STL [R1+0x54], R13 ;  /* 0x0000540d01007387 */ /* 0x0003e20000100800 */
[----:B------:R-:W-:Y:S01]  /*1ab0*/  LOP3.LUT R7, R7, 0x8, R3, 0x78, !PT ;  /* 0x0000000807077812 */ /* 0x000fe200078e7803 */
[----:B------:R-:W-:Y:S01]  /*1ac0*/  IMAD.MOV.U32 R232, RZ, RZ, 0x20 ;  /* 0x00000020ffe87424 */ /* 0x000fe200078e00ff */
[----:B------:R-:W-:Y:S01]  /*1ad0*/  LOP3.LUT R9, R0, R9, RZ, 0x3c, !PT ;  /* 0x0000000900097212 */ /* 0x000fe200078e3cff */
[----:B------:R-:W4:Y:S01]  /*1ae0*/  S2R R229, SR_TID.X ;  /* 0x0000000000e57919 */ /* 0x000f220000002100 */
[----:B------:R-:W-:Y:S01]  /*1af0*/  LOP3.LUT R7, R224, R7, RZ, 0xfc, !PT ;  /* 0x00000007e0077212 */ /* 0x000fe200078efcff */
[----:B------:R-:W-:Y:S01]  /*1b00*/  IMAD.MOV.U32 R0, RZ, RZ, 0x10 ;  /* 0x00000010ff007424 */ /* 0x000fe200078e00ff */
[----:B------:R-:W-:Y:S01]  /*1b10*/  LOP3.LUT R9, R9, 0x120, R14, 0xf8, !PT ;  /* 0x0000012009097812 */ /* 0x000fe200078ef80e */
[----:B------:R1:W-:Y:S01]  /*1b20*/  STL [R1+0x50], R11 ;  /* 0x0000500b01007387 */ /* 0x0003e20000100800 */
[----:B------:R-:W-:Y:S01]  /*1b30*/  IMAD.MOV.U32 R226, RZ, RZ, 0x20 ;  /* 0x00000020ffe27424 */ /* 0x000fe200078e00ff */
[----:B------:R-:W-:Y:S01]  /*1b40*/  LEA R222, R7, UR4, 0x1 ;  /* 0x0000000407de7c11 */ /* 0x000fe2000f8e08ff */
[----:B------:R-:W-:Y:S01]  /*1b50*/  IMAD.MOV.U32 R127, RZ, RZ, RZ ;  /* 0x000000ffff7f7224 */ /* 0x000fe200078e00ff */
[----:B------:R-:W-:Y:S01]  /*1b60*/  USHF.L.U32 UR18, UR18, 0x3, URZ ;  /* 0x0000000312127899 */ /* 0x000fe200080006ff */
[----:B------:R-:W1:Y:S01]  /*1b70*/  LDCU UR10, c[0x0][0x3e0] ;  /* 0x00007c00ff0a77ac */ /* 0x000e620008000800 */
[----:B------:R-:W1:Y:S01]  /*1b80*/  LDCU UR12, c[0x0][0x50c] ;  /* 0x0000a180ff0c77ac */ /* 0x000e620008000800 */
[----:B------:R-:W1:Y:S01]  /*1b90*/  LDCU UR11, c[0x0][0x45c] ;  /* 0x00008b80ff0b77ac */ /* 0x000e620008000800 */
[----:B--2---:R-:W-:-:S02]  /*1ba0*/  USHF.L.U32 UR13, UR13, 0x6, URZ ;  /* 0x000000060d0d7899 */ /* 0x004fc400080006ff */
[----:B---3--:R-:W-:Y:S01]  /*1bb0*/  USHF.L.U32 UR16, UR16, 0x6, URZ ;  /* 0x0000000610107899 */ /* 0x008fe200080006ff */
[C---:B----4-:R-:W-:Y:S01]  /*1bc0*/  LOP3.LUT P0, RZ, R229.reuse, 0x4, RZ, 0xc0, !PT ;  /* 0x00000004e5ff7812 */ /* 0x050fe2000780c0ff */
[C---:B------:R-:W-:Y:S01]  /*1bd0*/  IMAD.SHL.U32 R228, R229.reuse, 0x20, RZ ;  /* 0x00000020e5e47824 */ /* 0x040fe200078e00ff */
[C---:B------:R-:W-:Y:S01]  /*1be0*/  LOP3.LUT P1, RZ, R229.reuse, 0x2, RZ, 0xc0, !PT ;  /* 0x00000002e5ff7812 */ /* 0x040fe2000782c0ff */
[----:B------:R-:W-:Y:S01]  /*1bf0*/  IMAD.SHL.U32 R2, R229, 0x2, RZ ;  /* 0x00000002e5027824 */ /* 0x000fe200078e00ff */
[----:B------:R-:W-:Y:S01]  /*1c00*/  SEL R3, R0, 0xfffffff0, !P0 ;  /* 0xfffffff000037807 */ /* 0x000fe20004000000 */
[----:B------:R-:W-:Y:S01]  /*1c10*/  VIADD R222, R222, UR5 ;  /* 0x00000005dede7c36 */ /* 0x000fe20008000000 */
[----:B------:R-:W-:Y:S02]  /*1c20*/  LOP3.LUT R0, R228, 0x7400, RZ, 0xc0, !PT ;  /* 0x00007400e4007812 */ /* 0x000fe400078ec0ff */
[----:B------:R-:W-:Y:S02]  /*1c30*/  LEA R220, R9, UR4, 0x1 ;  /* 0x0000000409dc7c11 */ /* 0x000fe4000f8e08ff */
[----:B------:R-:W-:-:S02]  /*1c40*/  LOP3.LUT P2, RZ, R229, 0x8, RZ, 0xc0, !PT ;  /* 0x00000008e5ff7812 */ /* 0x000fc4000784c0ff */
[----:B------:R-:W-:Y:S01]  /*1c50*/  SHF.R.U32.HI R227, RZ, 0x1, R229 ;  /* 0x00000001ffe37819 */ /* 0x000fe200000116e5 */
[----:B------:R-:W-:Y:S01]  /*1c60*/  VIADD R220, R220, UR5 ;  /* 0x00000005dcdc7c36 */ /* 0x000fe20008000000 */
[----:B------:R-:W-:Y:S01]  /*1c70*/  LOP3.LUT R230, R229, 0x8, RZ, 0xc0, !PT ;  /* 0x00000008e5e67812 */ /* 0x000fe200078ec0ff */
[----:B------:R-:W-:Y:S01]  /*1c80*/  UMOV UR5, UR21 ;  /* 0x0000001500057c82 */ /* 0x000fe20008000000 */
[----:B------:R-:W-:Y:S02]  /*1c90*/  SEL R231, R231, 0xffffffe0, !P0 ;  /* 0xffffffe0e7e77807 */ /* 0x000fe40004000000 */
[----:B------:R-:W-:Y:S02]  /*1ca0*/  SEL R232, R232, 0xffffffe0, !P0 ;  /* 0xffffffe0e8e87807 */ /* 0x000fe40004000000 */
[----:B------:R-:W-:Y:S02]  /*1cb0*/  SEL R226, R226, 0xffffffe0, !P1 ;  /* 0xffffffe0e2e27807 */ /* 0x000fe40004800000 */
[----:B-1----:R-:W-:-:S07]  /*1cc0*/  LOP3.LUT R0, R0, 0x6, R2, 0xf8, !PT ;  /* 0x0000000600007812 */ /* 0x002fce00078ef802 */
.L_x_678:
[----:B------:R-:W0:Y:S01]  /*1cd0*/  LDGDEPBAR ;  /* 0x00000000000079af */ /* 0x000e220000000000 */
[C---:B------:R-:W-:Y:S01]  /*1ce0*/  SHF.L.U32 R224, R229.reuse, 0x4, RZ ;  /* 0x00000004e5e07819 */ /* 0x040fe200000006ff */
[----:B------:R-:W-:Y:S01]  /*1cf0*/  UMOV UR4, UR29 ;  /* 0x0000001d00047c82 */ /* 0x000fe20008000000 */
[----:B------:R-:W-:Y:S05]  /*1d00*/  SHF.L.U32 R225, R229, 0x2, RZ ;  /* 0x00000002e5e17819 */ /* 0x000fea00000006ff */
[----:B------:R-:W2:Y:S01]  /*1d10*/  LDL R236, [R1+0x5c] ;  /* 0x00005c0001ec7983 */ /* 0x000ea20000100800 */
[C---:B------:R-:W-:Y:S01]  /*1d20*/  LOP3.LUT R0, R224.reuse, 0x3c00, RZ, 0xc0, !PT ;  /* 0x00003c00e0007812 */ /* 0x040fe200078ec0ff */
[----:B------:R-:W-:Y:S01]  /*1d30*/  UISETP.NE.AND UP0, UPT, UR45, URZ, UPT ;  /* 0x000000ff2d00728c */ /* 0x000fe2000bf05270 */
[----:B------:R-:W-:Y:S01]  /*1d40*/  LOP3.LUT R2, R224, 0x100, RZ, 0xc0, !PT ;  /* 0x00000100e0027812 */ /* 0x000fe200078ec0ff */
[----:B------:R-:W3:Y:S01]  /*1d50*/  LDL R234, [R1+0x58] ;  /* 0x0000580001ea7983 */ /* 0x000ee20000100800 */
[--C-:B------:R-:W-:Y:S02]  /*1d60*/  LOP3.LUT R0, R0, 0x20, R228.reuse, 0xf8, !PT ;  /* 0x0000002000007812 */ /* 0x100fe400078ef8e4 */
[----:B------:R-:W-:Y:S01]  /*1d70*/  LOP3.LUT R223, R225, 0x18, RZ, 0xc0, !PT ;  /* 0x00000018e1df7812 */ /* 0x000fe200078ec0ff */
[----:B------:R-:W4:Y:S01]  /*1d80*/  LDL R233, [R1+0x54] ;  /* 0x0000540001e97983 */ /* 0x000f220000100800 */
[----:B------:R-:W-:Y:S02]  /*1d90*/  LOP3.LUT R0, R0, R2, RZ, 0xfc, !PT ;  /* 0x0000000200007212 */ /* 0x000fe400078efcff */
[----:B------:R-:W-:Y:S01]  /*1da0*/  LOP3.LUT R221, R223, 0xc0, R228, 0xf8, !PT ;  /* 0x000000c0dfdd7812 */ /* 0x000fe200078ef8e4 */
[----:B------:R-:W4:Y:S01]  /*1db0*/  LDL R242, [R1+0x50] ;  /* 0x0000500001f27983 */ /* 0x000f220000100800 */
[----:B------:R-:W-:Y:S02]  /*1dc0*/  IADD3 R3, PT, PT, R222, R231, RZ ;  /* 0x000000e7de037210 */ /* 0x000fe40007ffe0ff */
[----:B------:R-:W-:Y:S01]  /*1dd0*/  LOP3.LUT R0, R0, R221, R230, 0xf6, !PT ;  /* 0x000000dd00007212 */ /* 0x000fe200078ef6e6 */
[----:B------:R-:W-:Y:S03]  /*1de0*/  STL [R1+0x70], R40 ;  /* 0x0000702801007387 */ /* 0x000fe60000100800 */
[----:B------:R-:W-:Y:S01]  /*1df0*/  LEA R0, R0, UR4, 0x1 ;  /* 0x0000000400007c11 */ /* 0x000fe2000f8e08ff */
[----:B------:R-:W-:Y:S03]  /*1e00*/  STL [R1+0x6c], R39 ;  /* 0x00006c2701007387 */ /* 0x000fe60000100800 */
[----:B------:R-:W-:Y:S01]  /*1e10*/  IADD3 R2, PT, PT, R0, R231, RZ ;  /* 0x000000e700027210 */ /* 0x000fe20007ffe0ff */
[----:B------:R-:W-:Y:S04]  /*1e20*/  STL [R1+0x68], R38 ;  /* 0x0000682601007387 */ /* 0x000fe80000100800 */
[----:B------:R-:W-:Y:S04]  /*1e30*/  STL [R1+0x64], R37 ;  /* 0x0000642501007387 */ /* 0x000fe80000100800 */
[----:B------:R-:W-:Y:S01]  /*1e40*/  STL [R1+0x60], R36 ;  /* 0x0000602401007387 */ /* 0x000fe20000100800 */
[----:B------:R-:W-:Y:S04]  /*1e50*/  DEPBAR.LE SB0, 0x0 ;  /* 0x000080000000791a */ /* 0x000fe80000000000 */
[----:B------:R-:W-:Y:S06]  /*1e60*/  BAR.SYNC.DEFER_BLOCKING 0x0 ;  /* 0x0000000000007b1d */ /* 0x000fec0000010000 */
[----:B------:R-:W-:Y:S08]  /*1e70*/  LDSM.16.M88.4 R32, [R222] ;  /* 0x00000000de20783b */ /* 0x000ff00000000200 */
[----:B------:R-:W1:Y:S08]  /*1e80*/  LDSM.16.M88.4 R16, [R0+0x9000] ;  /* 0x009000000010783b */ /* 0x000e700000000200 */
[----:B------:R-:W1:Y:S08]  /*1e90*/  LDSM.16.M88.4 R28, [R222+0x800] ;  /* 0x00080000de1c783b */ /* 0x000e700000000200 */
[----:B------:R-:W1:Y:S08]  /*1ea0*/  LDSM.16.M88.4 R132, [R0+0x9400] ;  /* 0x009400000084783b */ /* 0x000e700000000200 */
[----:B------:R-:W-:Y:S08]  /*1eb0*/  LDSM.16.M88.4 R136, [R3] ;  /* 0x000000000388783b */ /* 0x000ff00000000200 */
[----:B------:R-:W1:Y:S02]  /*1ec0*/  LDSM.16.M88.4 R140, [R2+0x9000] ;  /* 0x00900000028c783b */ /* 0x000e640000000200 */
[-C--:B-1----:R-:W-:Y:S06]  /*1ed0*/  HMMA.16816.F32.BF16 R4, R32, R16.reuse, RZ ;  /* 0x000000102004723c */ /* 0x082fec00000418ff */
[----:B------:R-:W1:Y:S02]  /*1ee0*/  LDSM.16.M88.4 R144, [R3+0x800] ;  /* 0x000800000390783b */ /* 0x000e640000000200 */
[C---:B------:R-:W-:Y:S06]  /*1ef0*/  HMMA.16816.F32.BF16 R8, R28.reuse, R16, RZ ;  /* 0x000000101c08723c */ /* 0x040fec00000418ff */
[----:B------:R-:W1:Y:S02]  /*1f00*/  LDSM.16.M88.4 R148, [R2+0x9400] ;  /* 0x009400000294783b */ /* 0x000e640000000200 */
[-C--:B------:R-:W-:Y:S06]  /*1f10*/  HMMA.16816.F32.BF16 R12, R28, R18.reuse, RZ ;  /* 0x000000121c0c723c */ /* 0x080fec00000418ff */
[----:B------:R-:W-:Y:S02]  /*1f20*/  LDSM.16.M88.4 R152, [R222+0x1000] ;  /* 0x00100000de98783b */ /* 0x000fe40000000200 */
[C---:B------:R-:W-:Y:S06]  /*1f30*/  HMMA.16816.F32.BF16 R16, R32.reuse, R18, RZ ;  /* 0x000000122010723c */ /* 0x040fec00000418ff */
[----:B------:R-:W1:Y:S02]  /*1f40*/  LDSM.16.M88.4 R156, [R0+0xb000] ;  /* 0x00b00000009c783b */ /* 0x000e640000000200 */
[-C--:B------:R-:W-:Y:S06]  /*1f50*/  HMMA.16816.F32.BF16 R20, R32, R132.reuse, RZ ;  /* 0x000000842014723c */ /* 0x080fec00000418ff */
[----:B------:R-:W1:Y:S02]  /*1f60*/  LDSM.16.M88.4 R160, [R222+0x1800] ;  /* 0x00180000dea0783b */ /* 0x000e640000000200 */
[C---:B------:R-:W-:Y:S06]  /*1f70*/  HMMA.16816.F32.BF16 R24, R28.reuse, R132, RZ ;  /* 0x000000841c18723c */ /* 0x040fec00000418ff */
[----:B------:R-:W-:Y:S02]  /*1f80*/  LDSM.16.M88.4 R164, [R2+0xb000] ;  /* 0x00b0000002a4783b */ /* 0x000fe40000000200 */
[-C--:B------:R-:W-:Y:S06]  /*1f90*/  HMMA.16816.F32.BF16 R28, R28, R134.reuse, RZ ;  /* 0x000000861c1c723c */ /* 0x080fec00000418ff */
[----:B------:R-:W-:Y:S02]  /*1fa0*/  LDSM.16.M88.4 R168, [R0+0xd000] ;  /* 0x00d0000000a8783b */ /* 0x000fe40000000200 */
[----:B------:R-:W-:Y:S06]  /*1fb0*/  HMMA.16816.F32.BF16 R32, R32, R134, RZ ;  /* 0x000000862020723c */ /* 0x000fec00000418ff */
[----:B------:R-:W1:Y:S02]  /*1fc0*/  LDSM.16.M88.4 R132, [R0+0xb400] ;  /* 0x00b400000084783b */ /* 0x000e640000000200 */
[-C--:B------:R-:W-:Y:S08]  /*1fd0*/  HMMA.16816.F32.BF16 R4, R136, R140.reuse, R4 ;  /* 0x0000008c8804723c */ /* 0x080ff00000041804 */
[C---:B-1----:R-:W-:Y:S08]  /*1fe0*/  HMMA.16816.F32.BF16 R8, R144.reuse, R140, R8 ;  /* 0x0000008c9008723c */ /* 0x042ff00000041808 */
        /* <DEDUP_REMOVED lines=20> */
[----:B------:R-:W4:Y:S03]  /*2130*/  LDSM.16.M88.4 R132, [R222+0x2800] ;  /* 0x00280000de84783b */ /* 0x000f260000000200 */
[----:B--2---:R-:W-:Y:S04]  /*2140*/  FSETP.NEU.FTZ.AND P3, PT, R236, -INF , PT ;  /* 0xff800000ec00780b */ /* 0x004fe80003f7d000 */
[-C--:B-1----:R-:W-:Y:S01]  /*2150*/  HMMA.16816.F32.BF16 R4, R140, R164.reuse, R4 ;  /* 0x000000a48c04723c */ /* 0x082fe20000041804 */
[----:B------:R-:W1:Y:S04]  /*2160*/  LDSM.16.M88.4 R152, [R0+0xd400] ;  /* 0x00d400000098783b */ /* 0x000e680000000200 */
[----:B---3--:R-:W-:Y:S03]  /*2170*/  FSETP.NEU.FTZ.AND P1, PT, R234, -INF , PT ;  /* 0xff800000ea00780b */ /* 0x008fe60003f3d000 */
[C---:B------:R-:W-:Y:S08]  /*2180*/  HMMA.16816.F32.BF16 R8, R136.reuse, R164, R8 ;  /* 0x000000a48808723c */ /* 0x040ff00000041808 */
[-C--:B------:R-:W-:Y:S08]  /*2190*/  HMMA.16816.F32.BF16 R12, R136, R166.reuse, R12 ;  /* 0x000000a6880c723c */ /* 0x080ff0000004180c */
[C---:B------:R-:W-:Y:S08]  /*21a0*/  HMMA.16816.F32.BF16 R16, R140.reuse, R166, R16 ;  /* 0x000000a68c10723c */ /* 0x040ff00000041810 */
[-C--:B------:R-:W-:Y:S08]  /*21b0*/  HMMA.16816.F32.BF16 R20, R140, R144.reuse, R20 ;  /* 0x000000908c14723c */ /* 0x080ff00000041814 */
[C---:B------:R-:W-:Y:S04]  /*21c0*/  HMMA.16816.F32.BF16 R24, R136.reuse, R144, R24 ;  /* 0x000000908818723c */ /* 0x040fe80000041818 */
[----:B------:R-:W-:Y:S04]  /*21d0*/  SHF.R.U32.HI R144, RZ, 0x2, R229 ;  /* 0x00000002ff907819 */ /* 0x000fe800000116e5 */
[-C--:B------:R-:W-:Y:S01]  /*21e0*/  HMMA.16816.F32.BF16 R28, R136, R146.reuse, R28 ;  /* 0x00000092881c723c */ /* 0x080fe2000004181c */
[----:B------:R-:W2:Y:S07]  /*21f0*/  LDSM.16.M88.4 R136, [R3+0x2800] ;  /* 0x002800000388783b */ /* 0x000eae0000000200 */
[----:B------:R-:W-:Y:S08]  /*2200*/  HMMA.16816.F32.BF16 R32, R140, R146, R32 ;  /* 0x000000928c20723c */ /* 0x000ff00000041820 */
[-C--:B----4-:R-:W-:Y:S08]  /*2210*/  HMMA.16816.F32.BF16 R4, R148, R168.reuse, R4 ;  /* 0x000000a89404723c */ /* 0x090ff00000041804 */
[C---:B------:R-:W-:Y:S08]  /*2220*/  HMMA.16816.F32.BF16 R8, R132.reuse, R168, R8 ;  /* 0x000000a88408723c */ /* 0x040ff00000041808 */
[-C--:B------:R-:W-:Y:S08]  /*2230*/  HMMA.16816.F32.BF16 R12, R132, R170.reuse, R12 ;  /* 0x000000aa840c723c */ /* 0x080ff0000004180c */
[C---:B------:R-:W-:Y:S08]  /*2240*/  HMMA.16816.F32.BF16 R16, R148.reuse, R170, R16 ;  /* 0x000000aa9410723c */ /* 0x040ff00000041810 */
[-C--:B-1----:R-:W-:Y:S08]  /*2250*/  HMMA.16816.F32.BF16 R20, R148, R152.reuse, R20 ;  /* 0x000000989414723c */ /* 0x082ff00000041814 */
[C---:B------:R-:W-:Y:S08]  /*2260*/  HMMA.16816.F32.BF16 R24, R132.reuse, R152, R24 ;  /* 0x000000988418723c */ /* 0x040ff00000041818 */
[-C--:B------:R-:W-:Y:S08]  /*2270*/  HMMA.16816.F32.BF16 R28, R132, R154.reuse, R28 ;  /* 0x0000009a841c723c */ /* 0x080ff0000004181c */
[----:B------:R-:W-:Y:S08]  /*2280*/  HMMA.16816.F32.BF16 R32, R148, R154, R32 ;  /* 0x0000009a9420723c */ /* 0x000ff00000041820 */
[-C--:B------:R-:W-:Y:S08]  /*2290*/  HMMA.16816.F32.BF16 R4, R156, R160.reuse, R4 ;  /* 0x000000a09c04723c */ /* 0x080ff00000041804 */
        /* <DEDUP_REMOVED lines=18> */
[----:B------:R-:W-:Y:S01]  /*23c0*/  FMUL.FTZ R16, R16, UR12 ;  /* 0x0000000c10107c20 */ /* 0x000fe20008410000 */
[----:B------:R-:W-:Y:S01]  /*23d0*/  FMUL.FTZ R17, R17, UR12 ;  /* 0x0000000c11117c20 */ /* 0x000fe20008410000 */
[----:B------:R-:W-:Y:S01]  /*23e0*/  FMUL.FTZ R19, R19, UR12 ;  /* 0x0000000c13137c20 */ /* 0x000fe20008410000 */
[----:B------:R-:W-:Y:S06]  /*23f0*/  FMUL.FTZ R18, R18, UR12 ;  /* 0x0000000c12127c20 */ /* 0x000fec0008410000 */
[----:B------:R3:W-:Y:S10]  /*2400*/  MUFU.TANH R240, R9 ;  /* 0x0000000900f07308 */ /* 0x0007f40000002400 */
[----:B------:R-:W4:Y:S01]  /*2410*/  MUFU.TANH R141, R5 ;  /* 0x00000005008d7308 */ /* 0x000f220000002400 */
[----:B--2---:R-:W-:Y:S05]  /*2420*/  FMUL.FTZ R10, R236, 1.4426950216293334961 ;  /* 0x3fb8aa3bec0a7820 */ /* 0x004fea0000410000 */
[----:B------:R-:W-:Y:S04]  /*2430*/  FSEL R10, R10, RZ, P3 ;  /* 0x000000ff0a0a7208 */ /* 0x000fe80001800000 */
[----:B------:R2:W2:Y:S01]  /*2440*/  MUFU.TANH R241, R8 ;  /* 0x0000000800f17308 */ /* 0x0004a20000002400 */
[----:B------:R-:W-:Y:S01]  /*2450*/  FSETP.NEU.FTZ.AND P3, PT, R233, -INF , PT ;  /* 0xff800000e900780b */ /* 0x000fe20003f7d000 */
[----:B---3--:R-:W-:Y:S01]  /*2460*/  FMUL.FTZ R9, R234, 1.4426950216293334961 ;  /* 0x3fb8aa3bea097820 */ /* 0x008fe20000410000 */
[--C-:B-1----:R-:W-:Y:S04]  /*2470*/  FFMA.FTZ R0, R149, UR11, -R10.reuse ;  /* 0x0000000b95007c23 */ /* 0x102fe8000801080a */
[----:B------:R-:W-:Y:S03]  /*2480*/  FSEL R9, R9, RZ, P1 ;  /* 0x000000ff09097208 */ /* 0x000fe60000800000 */
[----:B------:R1:W-:Y:S01]  /*2490*/  MUFU.EX2 R140, R0 ;  /* 0x00000000008c7308 */ /* 0x0003e20000000800 */
[----:B------:R-:W-:Y:S01]  /*24a0*/  FSETP.NEU.FTZ.AND P1, PT, R242, -INF , PT ;  /* 0xff800000f200780b */ /* 0x000fe20003f3d000 */
[----:B----4-:R-:W-:Y:S08]  /*24b0*/  FFMA.FTZ R3, R141, UR11, -R10 ;  /* 0x0000000b8d037c23 */ /* 0x010ff0000801080a */
[----:B------:R3:W-:Y:S01]  /*24c0*/  MUFU.TANH R37, R6 ;  /* 0x0000000600257308 */ /* 0x0007e20000002400 */
[----:B--2---:R-:W-:Y:S01]  /*24d0*/  FMUL.FTZ R8, R233, 1.4426950216293334961 ;  /* 0x3fb8aa3be9087820 */ /* 0x004fe20000410000 */
[----:B------:R-:W-:Y:S08]  /*24e0*/  STL [R1+0x14], R241 ;  /* 0x000014f101007387 */ /* 0x000ff00000100800 */
[----:B------:R2:W-:Y:S01]  /*24f0*/  MUFU.EX2 R148, R3 ;  /* 0x0000000300947308 */ /* 0x0005e20000000800 */
[--C-:B-1----:R-:W-:Y:S01]  /*2500*/  FFMA.FTZ R0, R36, UR11, -R9.reuse ;  /* 0x0000000b24007c23 */ /* 0x102fe20008010809 */
[----:B------:R-:W-:Y:S08]  /*2510*/  FSEL R8, R8, RZ, P3 ;  /* 0x000000ff08087208 */ /* 0x000ff00001800000 */
[----:B------:R-:W1:Y:S01]  /*2520*/  MUFU.TANH R238, R11 ;  /* 0x0000000b00ee7308 */ /* 0x000e620000002400 */
[----:B------:R-:W-:Y:S04]  /*2530*/  STL [R1+0x10], R240 ;  /* 0x000010f001007387 */ /* 0x000fe80000100800 */
[----:B------:R-:W-:Y:S05]  /*2540*/  STL [R1+0x2c], R239 ;  /* 0x00002cef01007387 */ /* 0x000fea0000100800 */
[----:B------:R4:W-:Y:S01]  /*2550*/  MUFU.EX2 R236, R0 ;  /* 0x0000000000ec7308 */ /* 0x0009e20000000800 */
[----:B---3--:R3:W3:Y:S01]  /*2560*/  LDSM.16.M88.4 R4, [R2+0xd400] ;  /* 0x00d400000204783b */ /* 0x0086e20000000200 */
[----:B--2---:R-:W-:Y:S08]  /*2570*/  FMUL.FTZ R3, R242, 1.4426950216293334961 ;  /* 0x3fb8aa3bf2037820 */ /* 0x004ff00000410000 */
[----:B------:R-:W-:Y:S01]  /*2580*/  MUFU.TANH R142, R16 ;  /* 0x00000010008e7308 */ /* 0x000fe20000002400 */
[----:B------:R-:W-:Y:S01]  /*2590*/  FSEL R3, R3, RZ, P1 ;  /* 0x000000ff03037208 */ /* 0x000fe20000800000 */
[----:B-1----:R-:W-:Y:S01]  /*25a0*/  STL [R1+0x28], R238 ;  /* 0x000028ee01007387 */ /* 0x002fe20000100800 */
[--C-:B------:R-:W-:Y:S07]  /*25b0*/  FFMA.FTZ R11, R240, UR11, -R8.reuse ;  /* 0x0000000bf00b7c23 */ /* 0x100fee0008010808 */
[----:B------:R-:W1:Y:S01]  /*25c0*/  MUFU.TANH R237, R12 ;  /* 0x0000000c00ed7308 */ /* 0x000e620000002400 */
[--C-:B----4-:R-:W-:Y:S09]  /*25d0*/  FFMA.FTZ R0, R241, UR11, -R8.reuse ;  /* 0x0000000bf1007c23 */ /* 0x110ff20008010808 */
[----:B------:R2:W-:Y:S10]  /*25e0*/  MUFU.EX2 R246, R0 ;  /* 0x0000000000f67308 */ /* 0x0005f40000000800 */
[----:B------:R-:W4:Y:S01]  /*25f0*/  MUFU.TANH R235, R13 ;  /* 0x0000000d00eb7308 */ /* 0x000f220000002400 */
[----:B---3--:R-:W-:Y:S01]  /*2600*/  FFMA.FTZ R2, R37, UR11, -R9 ;  /* 0x0000000b25027c23 */ /* 0x008fe20008010809 */
[----:B-1----:R-:W-:Y:S08]  /*2610*/  STL [R1+0x4], R237 ;  /* 0x000004ed01007387 */ /* 0x002ff00000100800 */
[----:B------:R-:W1:Y:S01]  /*2620*/  MUFU.TANH R13, R14 ;  /* 0x0000000e000d7308 */ /* 0x000e620000002400 */
[--C-:B--2---:R-:W-:Y:S09]  /*2630*/  FFMA.FTZ R0, R238, UR11, -R3.reuse ;  /* 0x0000000bee007c23 */ /* 0x104ff20008010803 */
[----:B------:R2:W-:Y:S01]  /*2640*/  MUFU.EX2 R16, R0 ;  /* 0x0000000000107308 */ /* 0x0005e20000000800 */
[-C--:B------:R-:W-:Y:S01]  /*2650*/  HMMA.16816.F32.BF16 R20, R156, R4.reuse, R20 ;  /* 0x000000049c14723c */ /* 0x080fe20000041814 */
[----:B----4-:R-:W-:Y:S08]  /*2660*/  STL [R1], R235 ;  /* 0x000000eb01007387 */ /* 0x010ff00000100800 */
[----:B------:R-:W3:Y:S01]  /*2670*/  MUFU.TANH R12, R15 ;  /* 0x0000000f000c7308 */ /* 0x000ee20000002400 */
[C---:B------:R-:W-:Y:S01]  /*2680*/  HMMA.16816.F32.BF16 R24, R136.reuse, R4, R24 ;  /* 0x000000048818723c */ /* 0x040fe20000041818 */
[----:B-1----:R1:W-:Y:S08]  /*2690*/  STL [R1+0x24], R13 ;  /* 0x0000240d01007387 */ /* 0x0023f00000100800 */
[----:B------:R4:W-:Y:S01]  /*26a0*/  MUFU.EX2 R234, R2 ;  /* 0x0000000200ea7308 */ /* 0x0009e20000000800 */
[--C-:B------:R-:W-:Y:S01]  /*26b0*/  FFMA.FTZ R4, R235, UR11, -R8.reuse ;  /* 0x0000000beb047c23 */ /* 0x100fe20008010808 */
[----:B--2---:R-:W-:Y:S01]  /*26c0*/  FFMA.FTZ R0, R237, UR11, -R8 ;  /* 0x0000000bed007c23 */ /* 0x004fe20008010808 */
[----:B------:R-:W-:Y:S07]  /*26d0*/  SHF.L.U32 R5, R229, 0x1, RZ ;  /* 0x00000001e5057819 */ /* 0x000fee00000006ff */
[----:B------:R-:W2:Y:S01]  /*26e0*/  MUFU.TANH R163, R17 ;  /* 0x0000001100a37308 */ /* 0x000ea20000002400 */
[-C--:B------:R-:W-:Y:S03]  /*26f0*/  HMMA.16816.F32.BF16 R28, R136, R6.reuse, R28 ;  /* 0x00000006881c723c */ /* 0x080fe6000004181c */
[----:B------:R-:W-:Y:S01]  /*2700*/  FMUL.FTZ R21, R21, UR12 ;  /* 0x0000000c15157c20 */ /* 0x000fe20008410000 */
[----:B------:R-:W-:Y:S01]  /*2710*/  FMUL.FTZ R20, R20, UR12 ;  /* 0x0000000c14147c20 */ /* 0x000fe20008410000 */
[----:B---3--:R3:W-:Y:S01]  /*2720*/  STL [R1+0x20], R12 ;  /* 0x0000200c01007387 */ /* 0x0087e20000100800 */
[----:B------:R-:W-:Y:S03]  /*2730*/  FMUL.FTZ R23, R23, UR12 ;  /* 0x0000000c17177c20 */ /* 0x000fe60008410000 */
[----:B------:R1:W-:Y:S01]  /*2740*/  MUFU.EX2 R241, R0 ;  /* 0x0000000000f17308 */ /* 0x0003e20000000800 */
[----:B------:R-:W-:Y:S09]  /*2750*/  HMMA.16816.F32.BF16 R32, R156, R6, R32 ;  /* 0x000000069c20723c */ /* 0x000ff20000041820 */
[----:B------:R-:W-:Y:S01]  /*2760*/  MUFU.TANH R171, R19 ;  /* 0x0000001300ab7308 */ /* 0x000fe20000002400 */
[--C-:B----4-:R-:W-:Y:S01]  /*2770*/  FFMA.FTZ R2, R239, UR11, -R3.reuse ;  /* 0x0000000bef027c23 */ /* 0x110fe20008010803 */
[----:B------:R-:W-:Y:S01]  /*2780*/  FMUL.FTZ R24, R24, UR12 ;  /* 0x0000000c18187c20 */ /* 0x000fe20008410000 */
[----:B------:R-:W-:Y:S01]  /*2790*/  FMUL.FTZ R22, R22, UR12 ;  /* 0x0000000c16167c20 */ /* 0x000fe20008410000 */
[----:B------:R-:W-:Y:S01]  /*27a0*/  FMUL.FTZ R27, R27, UR12 ;  /* 0x0000000c1b1b7c20 */ /* 0x000fe20008410000 */
[----:B------:R-:W-:Y:S01]  /*27b0*/  FMUL.FTZ R25, R25, UR12 ;  /* 0x0000000c19197c20 */ /* 0x000fe20008410000 */
[----:B------:R-:W-:Y:S01]  /*27c0*/  LOP3.LUT R14, R228, 0x7400, RZ, 0xc0, !PT ;  /* 0x00007400e40e7812 */ /* 0x000fe200078ec0ff */
[----:B------:R-:W-:Y:S03]  /*27d0*/  FMUL.FTZ R26, R26, UR12 ;  /* 0x0000000c1a1a7c20 */ /* 0x000fe60008410000 */
[----:B------:R4:W2:Y:S01]  /*27e0*/  MUFU.EX2 R15, R2 ;  /* 0x00000002000f7308 */ /* 0x0008a20000000800 */
[----:B------:R-:W-:Y:S01]  /*27f0*/  FMUL.FTZ R28, R28, UR12 ;  /* 0x0000000c1c1c7c20 */ /* 0x000fe20008410000 */
[----:B-1----:R-:W-:Y:S01]  /*2800*/  FFMA.FTZ R0, R12, UR11, -R3 ;  /* 0x0000000b0c007c23 */ /* 0x002fe20008010803 */
[----:B------:R-:W-:Y:S07]  /*2810*/  LOP3.LUT R14, R14, 0x6, R5, 0xf8, !PT ;  /* 0x000000060e0e7812 */ /* 0x000fee00078ef805 */
[----:B------:R1:W-:Y:S01]  /*2820*/  MUFU.EX2 R240, R4 ;  /* 0x0000000400f07308 */ /* 0x0003e20000000800 */
[----:B------:R-:W-:Y:S01]  /*2830*/  FMUL.FTZ R30, R30, UR12 ;  /* 0x0000000c1e1e7c20 */ /* 0x000fe20008410000 */
[----:B------:R-:W-:Y:S01]  /*2840*/  FMUL.FTZ R31, R31, UR12 ;  /* 0x0000000c1f1f7c20 */ /* 0x000fe20008410000 */
[----:B------:R-:W-:Y:S07]  /*2850*/  FMUL.FTZ R29, R29, UR12 ;  /* 0x0000000c1d1d7c20 */ /* 0x000fee0008410000 */
[----:B------:R3:W-:Y:S01]  /*2860*/  MUFU.EX2 R245, R11 ;  /* 0x0000000b00f57308 */ /* 0x0007e20000000800 */
[----:B------:R-:W-:Y:S01]  /*2870*/  FMUL.FTZ R32, R32, UR12 ;  /* 0x0000000c20207c20 */ /* 0x000fe20008410000 */
[----:B------:R-:W-:Y:S01]  /*2880*/  FMUL.FTZ R34, R34, UR12 ;  /* 0x0000000c22227c20 */ /* 0x000fe20008410000 */
[----:B------:R-:W-:Y:S07]  /*2890*/  FMUL.FTZ R33, R33, UR12 ;  /* 0x0000000c21217c20 */ /* 0x000fee0008410000 */
[----:B------:R-:W3:Y:S01]  /*28a0*/  MUFU.TANH R40, R21 ;  /* 0x0000001500287308 */ /* 0x000ee20000002400 */
[----:B------:R-:W-:Y:S01]  /*28b0*/  FMUL.FTZ R35, R35, UR12 ;  /* 0x0000000c23237c20 */ /* 0x000fe20008410000 */
[----:B----4-:R-:W-:Y:S01]  /*28c0*/  FFMA.FTZ R2, R13, UR11, -R3 ;  /* 0x0000000b0d027c23 */ /* 0x010fe20008010803 */
[----:B--2---:R-:W-:Y:S01]  /*28d0*/  STL [R1+0x1c], R15 ;  /* 0x00001c0f01007387 */ /* 0x004fe20000100800 */
[--C-:B-1----:R-:W-:Y:S03]  /*28e0*/  FFMA.FTZ R4, R163, UR11, -R10.reuse ;  /* 0x0000000ba3047c23 */ /* 0x102fe6000801080a */
[----:B------:R-:W-:Y:S03]  /*28f0*/  STL [R1+0x18], R16 ;  /* 0x0000181001007387 */ /* 0x000fe60000100800 */
[----:B------:R1:W-:Y:S10]  /*2900*/  MUFU.EX2 R13, R0 ;  /* 0x00000000000d7308 */ /* 0x0003f40000000800 */
[----:B---3--:R-:W-:Y:S10]  /*2910*/  MUFU.TANH R11, R20 ;  /* 0x00000014000b7308 */ /* 0x008ff40000002400 */
[----:B------:R2:W-:Y:S01]  /*2920*/  MUFU.EX2 R154, R4 ;  /* 0x00000004009a7308 */ /* 0x0005e20000000800 */
[--C-:B-1----:R-:W-:Y:S09]  /*2930*/  FFMA.FTZ R0, R142, UR11, -R10.reuse ;  /* 0x0000000b8e007c23 */ /* 0x102ff2000801080a */
[----:B------:R-:W1:Y:S10]  /*2940*/  MUFU.TANH R233, R18 ;  /* 0x0000001200e97308 */ /* 0x000e740000002400 */
[----:B------:R3:W-:Y:S01]  /*2950*/  MUFU.EX2 R155, R0 ;  /* 0x00000000009b7308 */ /* 0x0007e20000000800 */
[--C-:B--2---:R-:W-:Y:S09]  /*2960*/  FFMA.FTZ R4, R40, UR11, -R10.reuse ;  /* 0x0000000b28047c23 */ /* 0x104ff2000801080a */
[----:B------:R1:W2:Y:S10]  /*2970*/  MUFU.EX2 R12, R2 ;  /* 0x00000002000c7308 */ /* 0x0002b40000000800 */
[----:B------:R-:W4:Y:S01]  /*2980*/  MUFU.TANH R244, R24 ;  /* 0x0000001800f47308 */ /* 0x000f220000002400 */
[--C-:B---3--:R-:W-:Y:S09]  /*2990*/  FFMA.FTZ R0, R171, UR11, -R9.reuse ;  /* 0x0000000bab007c23 */ /* 0x108ff20008010809 */
[----:B------:R-:W-:Y:S01]  /*29a0*/  MUFU.TANH R169, R23 ;  /* 0x0000001700a97308 */ /* 0x000fe20000002400 */
[--C-:B-1----:R-:W-:Y:S01]  /*29b0*/  FFMA.FTZ R2, R233, UR11, -R9.reuse ;  /* 0x0000000be9027c23 */ /* 0x102fe20008010809 */
[----:B--2---:R-:W-:Y:S01]  /*29c0*/  F2FP.BF16.F32.PACK_AB R7, R13, R12 ;  /* 0x0000000c0d07723e */ /* 0x004fe200000010ff */
[----:B------:R-:W-:Y:S07]  /*29d0*/  STL [R1+0xc], R12 ;  /* 0x00000c0c01007387 */ /* 0x000fee0000100800 */
[----:B------:R1:W-:Y:S01]  /*29e0*/  MUFU.EX2 R162, R0 ;  /* 0x0000000000a27308 */ /* 0x0003e20000000800 */
[----:B------:R-:W-:Y:S09]  /*29f0*/  STL [R1+0x8], R13 ;  /* 0x0000080d01007387 */ /* 0x000ff20000100800 */
[----:B------:R4:W-:Y:S01]  /*2a00*/  MUFU.EX2 R153, R4 ;  /* 0x0000000400997308 */ /* 0x0009e20000000800 */
[----:B------:R-:W-:Y:S09]  /*2a10*/  STL [R1+0x4c], R144 ;  /* 0x00004c9001007387 */ /* 0x000ff20000100800 */
[----:B------:R-:W2:Y:S01]  /*2a20*/  MUFU.TANH R170, R22 ;  /* 0x0000001600aa7308 */ /* 0x000ea20000002400 */
[----:B-1----:R-:W-:Y:S09]  /*2a30*/  FFMA.FTZ R0, R11, UR11, -R10 ;  /* 0x0000000b0b007c23 */ /* 0x002ff2000801080a */
[----:B------:R2:W1:Y:S01]  /*2a40*/  MUFU.EX2 R164, R2 ;  /* 0x0000000200a47308 */ /* 0x0004620000000800 */
[--C-:B----4-:R-:W-:Y:S09]  /*2a50*/  FFMA.FTZ R4, R244, UR11, -R8.reuse ;  /* 0x0000000bf4047c23 */ /* 0x110ff20008010808 */
[----:B------:R3:W-:Y:S10]  /*2a60*/  MUFU.EX2 R152, R0 ;  /* 0x0000000000987308 */ /* 0x0007f40000000800 */
[----:B------:R-:W4:Y:S01]  /*2a70*/  MUFU.TANH R249, R27 ;  /* 0x0000001b00f97308 */ /* 0x000f220000002400 */
[--C-:B--2---:R-:W-:Y:S09]  /*2a80*/  FFMA.FTZ R2, R170, UR11, -R9.reuse ;  /* 0x0000000baa027c23 */ /* 0x104ff20008010809 */
[----:B------:R4:W-:Y:S01]  /*2a90*/  MUFU.EX2 R168, R4 ;  /* 0x0000000400a87308 */ /* 0x0009e20000000800 */
[----:B---3--:R-:W-:Y:S09]  /*2aa0*/  FFMA.FTZ R0, R169, UR11, -R9 ;  /* 0x0000000ba9007c23 */ /* 0x008ff20008010809 */
[----:B------:R-:W2:Y:S10]  /*2ab0*/  MUFU.TANH R243, R25 ;  /* 0x0000001900f37308 */ /* 0x000eb40000002400 */
[----:B------:R3:W-:Y:S01]  /*2ac0*/  MUFU.EX2 R158, R0 ;  /* 0x00000000009e7308 */ /* 0x0007e20000000800 */
[----:B----4-:R-:W-:Y:S09]  /*2ad0*/  FFMA.FTZ R4, R249, UR11, -R3 ;  /* 0x0000000bf9047c23 */ /* 0x010ff20008010803 */
[----:B------:R4:W1:Y:S10]  /*2ae0*/  MUFU.EX2 R159, R2 ;  /* 0x00000002009f7308 */ /* 0x0008740000000800 */
[----:B------:R1:W-:Y:S10]  /*2af0*/  MUFU.EX2 R239, R4 ;  /* 0x0000000400ef7308 */ /* 0x0003f40000000800 */
[----:B------:R-:W-:Y:S01]  /*2b00*/  MUFU.TANH R237, R28 ;  /* 0x0000001c00ed7308 */ /* 0x000fe20000002400 */
[----:B---3--:R-:W-:Y:S04]  /*2b10*/  LOP3.LUT R0, R224, 0x1c0, RZ, 0xc0, !PT ;  /* 0x000001c0e0007812 */ /* 0x008fe800078ec0ff */
[----:B------:R-:W-:Y:S01]  /*2b20*/  LOP3.LUT R0, R0, 0x38, R5, 0xf8, !PT ;  /* 0x0000003800007812 */ /* 0x000fe200078ef805 */
[----:B--2---:R-:W-:Y:S04]  /*2b30*/  FFMA.FTZ R5, R243, UR11, -R8 ;  /* 0x0000000bf3057c23 */ /* 0x004fe80008010808 */
[----:B------:R-:W2:Y:S01]  /*2b40*/  MUFU.TANH R39, R32 ;  /* 0x0000002000277308 */ /* 0x000ea20000002400 */
[--C-:B----4-:R-:W-:Y:S02]  /*2b50*/  LOP3.LUT R2, R0, 0x20, R227.reuse, 0x78, !PT ;  /* 0x0000002000027812 */ /* 0x110fe400078e78e3 */
[----:B-1----:R-:W-:Y:S02]  /*2b60*/  F2FP.BF16.F32.PACK_AB R4, R148, R140 ;  /* 0x0000008c9404723e */ /* 0x002fe400000010ff */
[----:B------:R-:W-:Y:S05]  /*2b70*/  LOP3.LUT R146, R14, R2, RZ, 0xfc, !PT ;  /* 0x000000020e927212 */ /* 0x000fea00078efcff */
[----:B------:R1:W-:Y:S01]  /*2b80*/  MUFU.EX2 R167, R5 ;  /* 0x0000000500a77308 */ /* 0x0003e20000000800 */
[----:B------:R-:W-:Y:S02]  /*2b90*/  LOP3.LUT R0, R224, 0x200, RZ, 0xc0, !PT ;  /* 0x00000200e0007812 */ /* 0x000fe400078ec0ff */
[----:B------:R-:W-:Y:S07]  /*2ba0*/  LEA R146, R146, UR4, 0x1 ;  /* 0x0000000492927c11 */ /* 0x000fee000f8e08ff */
[----:B------:R-:W3:Y:S01]  /*2bb0*/  MUFU.TANH R252, R26 ;  /* 0x0000001a00fc7308 */ /* 0x000ee20000002400 */
[----:B------:R-:W-:Y:S02]  /*2bc0*/  LOP3.LUT R2, R0, 0x120, R228, 0xf8, !PT ;  /* 0x0000012000027812 */ /* 0x000fe400078ef8e4 */
[----:B------:R-:W-:Y:S01]  /*2bd0*/  LOP3.LUT R0, R221, 0x8, R227, 0x78, !PT ;  /* 0x00000008dd007812 */ /* 0x000fe200078e78e3 */
[----:B------:R4:W-:Y:S01]  /*2be0*/  STS [R146+0x13000], R4 ;  /* 0x0130000492007388 */ /* 0x0009e20000000800 */
[----:B------:R-:W-:Y:S02]  /*2bf0*/  MOV R14, 0x10 ;  /* 0x00000010000e7802 */ /* 0x000fe40000000f00 */
[----:B------:R-:W-:Y:S01]  /*2c00*/  LOP3.LUT R0, R2, R0, RZ, 0xfc, !PT ;  /* 0x0000000002007212 */ /* 0x000fe200078efcff */
[----:B--2---:R-:W-:Y:S01]  /*2c10*/  FFMA.FTZ R2, R39, UR11, -R10 ;  /* 0x0000000b27027c23 */ /* 0x004fe2000801080a */
[----:B------:R-:W-:Y:S01]  /*2c20*/  SEL R14, R14, 0xfffffff0, !P0 ;  /* 0xfffffff00e0e7807 */ /* 0x000fe20004000000 */
[----:B-1----:R-:W-:Y:S01]  /*2c30*/  FFMA.FTZ R5, R237, UR11, -R8 ;  /* 0x0000000bed057c23 */ /* 0x002fe20008010808 */
[----:B------:R-:W1:Y:S01]  /*2c40*/  MUFU.TANH R161, R34 ;  /* 0x0000002200a17308 */ /* 0x000e620000002400 */
[----:B------:R-:W-:Y:S02]  /*2c50*/  IADD3 R143, PT, PT, R146, 0x13020, RZ ;  /* 0x00013020928f7810 */ /* 0x000fe40007ffe0ff */
[----:B------:R-:W-:Y:S02]  /*2c60*/  IADD3 R147, PT, PT, R14, R146, RZ ;  /* 0x000000920e937210 */ /* 0x000fe40007ffe0ff */
[----:B------:R-:W-:Y:S01]  /*2c70*/  LEA R0, R0, UR4, 0x1 ;  /* 0x0000000400007c11 */ /* 0x000fe2000f8e08ff */
[----:B---3--:R-:W-:Y:S04]  /*2c80*/  FFMA.FTZ R6, R252, UR11, -R3 ;  /* 0x0000000bfc067c23 */ /* 0x008fe80008010803 */
[----:B------:R2:W-:Y:S10]  /*2c90*/  MUFU.EX2 R166, R5 ;  /* 0x0000000500a67308 */ /* 0x0005f40000000800 */
[----:B------:R3:W-:Y:S10]  /*2ca0*/  MUFU.EX2 R150, R2 ;  /* 0x0000000200967308 */ /* 0x0007f40000000800 */
[----:B------:R1:W-:Y:S01]  /*2cb0*/  MUFU.EX2 R242, R6 ;  /* 0x0000000600f27308 */ /* 0x0003e20000000800 */
[----:B----4-:R-:W-:Y:S09]  /*2cc0*/  F2FP.BF16.F32.PACK_AB R4, R154, R155 ;  /* 0x0000009b9a04723e */ /* 0x010ff200000010ff */
[----:B------:R-:W-:Y:S01]  /*2cd0*/  MUFU.TANH R248, R30 ;  /* 0x0000001e00f87308 */ /* 0x000fe20000002400 */
[----:B--2---:R-:W-:Y:S02]  /*2ce0*/  F2FP.BF16.F32.PACK_AB R5, R236, R234 ;  /* 0x000000eaec05723e */ /* 0x004fe400000010ff */
[----:B---3--:R-:W-:Y:S03]  /*2cf0*/  F2FP.BF16.F32.PACK_AB R2, R162, R164 ;  /* 0x000000a4a202723e */ /* 0x008fe600000010ff */
[----:B------:R2:W-:Y:S04]  /*2d00*/  STS [R146+0x13400], R5 ;  /* 0x0134000592007388 */ /* 0x0005e80000000800 */
[----:B------:R-:W-:Y:S01]  /*2d10*/  MUFU.TANH R247, R31 ;  /* 0x0000001f00f77308 */ /* 0x000fe20000002400 */
[----:B-1----:R-:W-:Y:S01]  /*2d20*/  IADD3 R6, PT, PT, R146, 0x13000, RZ ;  /* 0x0001300092067810 */ /* 0x002fe20007ffe0ff */
[----:B------:R1:W-:Y:S03]  /*2d30*/  STS [R147+0x13000], R4 ;  /* 0x0130000493007388 */ /* 0x0003e60000000800 */
[----:B------:R-:W-:Y:S01]  /*2d40*/  @P2 IADD3 R143, PT, PT, R6, -0x20, RZ ;  /* 0xffffffe0068f2810 */ /* 0x000fe20007ffe0ff */
[----:B------:R3:W-:Y:S01]  /*2d50*/  STS [R147+0x13400], R2 ;  /* 0x0134000293007388 */ /* 0x0007e20000000800 */
[--C-:B------:R-:W-:Y:S03]  /*2d60*/  FFMA.FTZ R6, R161, UR11, -R9.reuse ;  /* 0x0000000ba1067c23 */ /* 0x100fe60008010809 */
[----:B------:R-:W4:Y:S10]  /*2d70*/  MUFU.TANH R38, R33 ;  /* 0x0000002100267308 */ /* 0x000f340000002400 */
[----:B------:R-:W3:Y:S01]  /*2d80*/  MUFU.TANH R160, R35 ;  /* 0x0000002300a07308 */ /* 0x000ee20000002400 */
[----:B--2---:R-:W-:Y:S09]  /*2d90*/  F2FP.BF16.F32.PACK_AB R5, R245, R246 ;  /* 0x000000f6f505723e */ /* 0x004ff200000010ff */
[----:B------:R2:W-:Y:S01]  /*2da0*/  MUFU.EX2 R157, R6 ;  /* 0x00000006009d7308 */ /* 0x0005e20000000800 */
[----:B----4-:R-:W-:Y:S01]  /*2db0*/  FFMA.FTZ R10, R38, UR11, -R10 ;  /* 0x0000000b260a7c23 */ /* 0x010fe2000801080a */
[----:B-1----:R-:W-:Y:S01]  /*2dc0*/  F2FP.BF16.F32.PACK_AB R4, R16, R15 ;  /* 0x0000000f1004723e */ /* 0x002fe200000010ff */
[----:B------:R1:W-:Y:S07]  /*2dd0*/  STS [R146+0x14000], R5 ;  /* 0x0140000592007388 */ /* 0x0003ee0000000800 */
[----:B------:R-:W4:Y:S01]  /*2de0*/  MUFU.TANH R238, R29 ;  /* 0x0000001d00ee7308 */ /* 0x000f220000002400 */
[----:B---3--:R-:W-:Y:S01]  /*2df0*/  F2FP.BF16.F32.PACK_AB R2, R240, R241 ;  /* 0x000000f1f002723e */ /* 0x008fe200000010ff */
[----:B------:R3:W-:Y:S01]  /*2e00*/  STS [R146+0x14400], R4 ;  /* 0x0144000492007388 */ /* 0x0007e20000000800 */
[----:B------:R-:W-:Y:S03]  /*2e10*/  FFMA.FTZ R9, R160, UR11, -R9 ;  /* 0x0000000ba0097c23 */ /* 0x000fe60008010809 */
[----:B------:R3:W-:Y:S04]  /*2e20*/  STS [R147+0x14000], R2 ;  /* 0x0140000293007388 */ /* 0x0007e80000000800 */
[----:B------:R-:W3:Y:S01]  /*2e30*/  MUFU.EX2 R151, R10 ;  /* 0x0000000a00977308 */ /* 0x000ee20000000800 */
[--C-:B--2---:R-:W-:Y:S01]  /*2e40*/  FFMA.FTZ R6, R248, UR11, -R3.reuse ;  /* 0x0000000bf8067c23 */ /* 0x104fe20008010803 */
[----:B------:R-:W-:Y:S01]  /*2e50*/  FFMA.FTZ R3, R247, UR11, -R3 ;  /* 0x0000000bf7037c23 */ /* 0x000fe20008010803 */
[----:B------:R-:W-:Y:S07]  /*2e60*/  STS [R147+0x14400], R7 ;  /* 0x0144000793007388 */ /* 0x000fee0000000800 */
[----:B------:R-:W2:Y:S10]  /*2e70*/  MUFU.EX2 R156, R9 ;  /* 0x00000009009c7308 */ /* 0x000eb40000000800 */
[----:B------:R2:W-:Y:S01]  /*2e80*/  MUFU.EX2 R235, R6 ;  /* 0x0000000600eb7308 */ /* 0x0005e20000000800 */
[----:B----4-:R-:W-:Y:S09]  /*2e90*/  FFMA.FTZ R8, R238, UR11, -R8 ;  /* 0x0000000bee087c23 */ /* 0x010ff20008010808 */
[----:B------:R4:W-:Y:S01]  /*2ea0*/  MUFU.EX2 R221, R3 ;  /* 0x0000000300dd7308 */ /* 0x0009e20000000800 */
[----:B-1----:R-:W-:Y:S09]  /*2eb0*/  F2FP.BF16.F32.PACK_AB R5, R158, R159 ;  /* 0x0000009f9e05723e */ /* 0x002ff200000010ff */
[----:B------:R-:W1:Y:S01]  /*2ec0*/  MUFU.EX2 R165, R8 ;  /* 0x0000000800a57308 */ /* 0x000e620000000800 */
[----:B---3--:R-:W-:Y:S01]  /*2ed0*/  F2FP.BF16.F32.PACK_AB R4, R151, R150 ;  /* 0x000000969704723e */ /* 0x008fe200000010ff */
[----:B------:R3:W-:Y:S01]  /*2ee0*/  STS [R143+0x400], R5 ;  /* 0x000400058f007388 */ /* 0x0007e20000000800 */
[----:B--2---:R-:W-:Y:S02]  /*2ef0*/  F2FP.BF16.F32.PACK_AB R6, R153, R152 ;  /* 0x000000989906723e */ /* 0x004fe400000010ff */
[----:B------:R-:W-:Y:S02]  /*2f00*/  IADD3 R2, PT, PT, R14, R143, RZ ;  /* 0x0000008f0e027210 */ /* 0x000fe40007ffe0ff */
[----:B----4-:R-:W-:Y:S01]  /*2f10*/  F2FP.BF16.F32.PACK_AB R3, R156, R157 ;  /* 0x0000009d9c03723e */ /* 0x010fe200000010ff */
[----:B------:R2:W-:Y:S04]  /*2f20*/  STS [R143], R6 ;  /* 0x000000068f007388 */ /* 0x0005e80000000800 */
[----:B------:R1:W-:Y:S04]  /*2f30*/  STS [R2], R4 ;  /* 0x0000000402007388 */ /* 0x0003e80000000800 */
[----:B------:R4:W-:Y:S01]  /*2f40*/  STS [R2+0x400], R3 ;  /* 0x0004000302007388 */ /* 0x0009e20000000800 */
[----:B---3--:R-:W-:Y:S05]  /*2f50*/  F2FP.BF16.F32.PACK_AB R5, R239, R242 ;  /* 0x000000f2ef05723e */ /* 0x008fea00000010ff */
[----:B------:R-:W-:Y:S01]  /*2f60*/  STS [R143+0x1400], R5 ;  /* 0x001400058f007388 */ /* 0x000fe20000000800 */
[----:B--2---:R-:W-:Y:S02]  /*2f70*/  F2FP.BF16.F32.PACK_AB R6, R167, R168 ;  /* 0x000000a8a706723e */ /* 0x004fe400000010ff */
[----:B-1----:R-:W-:Y:S03]  /*2f80*/  F2FP.BF16.F32.PACK_AB R4, R165, R166 ;  /* 0x000000a6a504723e */ /* 0x002fe600000010ff */
[----:B------:R-:W-:Y:S01]  /*2f90*/  STS [R143+0x1000], R6 ;  /* 0x001000068f007388 */ /* 0x000fe20000000800 */
[----:B----4-:R-:W-:Y:S03]  /*2fa0*/  F2FP.BF16.F32.PACK_AB R3, R221, R235 ;  /* 0x000000ebdd03723e */ /* 0x010fe600000010ff */
[----:B------:R-:W-:Y:S04]  /*2fb0*/  STS [R2+0x1000], R4 ;  /* 0x0010000402007388 */ /* 0x000fe80000000800 */
[----:B------:R1:W-:Y:S04]  /*2fc0*/  STS [R2+0x1400], R3 ;  /* 0x0014000302007388 */ /* 0x0003e80000000800 */
[----:B------:R-:W2:Y:S08]  /*2fd0*/  LDSM.16.M88.4 R32, [R0+0x6000] ;  /* 0x006000000020783b */ /* 0x000eb00000000200 */
[----:B------:R-:W3:Y:S01]  /*2fe0*/  LDSM.16.M88.4 R28, [R0+0x6800] ;  /* 0x00680000001c783b */ /* 0x000ee20000000200 */
[----:B-1----:R-:W-:Y:S02]  /*2ff0*/  IADD3 R2, PT, PT, R0, R232, RZ ;  /* 0x000000e800027210 */ /* 0x002fe40007ffe0ff */
[----:B------:R-:W-:Y:S05]  /*3000*/  MOV R3, R11 ;  /* 0x0000000b00037202 */ /* 0x000fea0000000f00 */
        /* <DEDUP_REMOVED lines=41> */
[----:B------:R-:W-:Y:S01]  /*32a0*/  LOP3.LUT R0, R0, 0x10, R227, 0xf8, !PT ;  /* 0x0000001000007812 */ /* 0x000fe200078ef8e3 */
[-C--:B-1----:R-:W-:Y:S04]  /*32b0*/  HMMA.16816.F32.BF16 R4, R136, R204.reuse, R4 ;  /* 0x000000cc8804723c */ /* 0x082fe80000041804 */
[----:B------:R-:W-:Y:S04]  /*32c0*/  STL [R1+0x30], R0 ;  /* 0x0000300001007387 */ /* 0x000fe80000100800 */
[C---:B---3--:R-:W-:Y:S08]  /*32d0*/  HMMA.16816.F32.BF16 R8, R132.reuse, R204, R8 ;  /* 0x000000cc8408723c */ /* 0x048ff00000041808 */
[-C--:B------:R-:W-:Y:S08]  /*32e0*/  HMMA.16816.F32.BF16 R12, R132, R206.reuse, R12 ;  /* 0x000000ce840c723c */ /* 0x080ff0000004180c */
[C---:B------:R-:W-:Y:S08]  /*32f0*/  HMMA.16816.F32.BF16 R16, R136.reuse, R206, R16 ;  /* 0x000000ce8810723c */ /* 0x040ff00000041810 */
[-C--:B------:R-:W-:Y:S08]  /*3300*/  HMMA.16816.F32.BF16 R20, R136, R208.reuse, R20 ;  /* 0x000000d08814723c */ /* 0x080ff00000041814 */
[C---:B------:R-:W-:Y:S08]  /*3310*/  HMMA.16816.F32.BF16 R24, R132.reuse, R208, R24 ;  /* 0x000000d08418723c */ /* 0x040ff00000041818 */
[-C--:B------:R-:W-:Y:S01]  /*3320*/  HMMA.16816.F32.BF16 R28, R132, R210.reuse, R28 ;  /* 0x000000d2841c723c */ /* 0x080fe2000004181c */
[----:B------:R-:W-:Y:S02]  /*3330*/  MOV R132, UR20 ;  /* 0x0000001400847c02 */ /* 0x000fe40008000f00 */
[----:B------:R-:W-:Y:S02]  /*3340*/  MOV R133, UR5 ;  /* 0x0000000500857c02 */ /* 0x000fe40008000f00 */
[C---:B------:R-:W-:Y:S02]  /*3350*/  LEA R144, P1, R0.reuse, R132, 0x2 ;  /* 0x0000008400907211 */ /* 0x040fe400078210ff */
[----:B------:R-:W-:Y:S01]  /*3360*/  MOV R135, R142 ;  /* 0x0000008e00877202 */ /* 0x000fe20000000f00 */
[----:B------:R-:W-:Y:S04]  /*3370*/  HMMA.16816.F32.BF16 R32, R136, R210, R32 ;  /* 0x000000d28820723c */ /* 0x000fe80000041820 */
[----:B------:R-:W-:Y:S02]  /*3380*/  LEA.HI.X R145, R0, R133, RZ, 0x2, P1 ;  /* 0x0000008500917211 */ /* 0x000fe400008f14ff */
[----:B------:R-:W-:Y:S02]  /*3390*/  MOV R139, R141 ;  /* 0x0000008d008b7202 */ /* 0x000fe40000000f00 */
[----:B------:R-:W-:Y:S01]  /*33a0*/  MOV R138, R135 ;  /* 0x00000087008a7202 */ /* 0x000fe20000000f00 */
[----:B------:R-:W2:Y:S04]  /*33b0*/  LDG.E R142, desc[UR36][R144.64] ;  /* 0x00000024908e7981 */ /* 0x000ea8000c1e1900 */
[----:B------:R-:W3:Y:S04]  /*33c0*/  LDG.E R141, desc[UR36][R144.64+0x20] ;  /* 0x00002024908d7981 */ /* 0x000ee8000c1e1900 */
[----:B------:R-:W1:Y:S02]  /*33d0*/  LDSM.16.M88.4 R132, [R2+0x8000] ;  /* 0x008000000284783b */ /* 0x000e640000000200 */
[-C--:B-1----:R-:W-:Y:S11]  /*33e0*/  HMMA.16816.F32.BF16 R4, R132, R212.reuse, R4 ;  /* 0x000000d48404723c */ /* 0x082ff60000041804 */
[----:B------:R-:W-:Y:S08]  /*33f0*/  @!UPT UIADD3 URZ, UPT, UPT, URZ, URZ, URZ ;  /* 0x000000fffffff290 */ /* 0x000ff0000fffe0ff */
[C---:B--2---:R-:W-:Y:S01]  /*3400*/  FADD.FTZ R0, -R142.reuse, R4 ;  /* 0x000000048e007221 */ /* 0x044fe20000010100 */
[----:B------:R-:W-:Y:S01]  /*3410*/  FADD.FTZ R5, -R142, R5 ;  /* 0x000000058e057221 */ /* 0x000fe20000010100 */
[----:B------:R-:W5:Y:S02]  /*3420*/  LDG.E R4, desc[UR36][R144.64+0xa0] ;  /* 0x0000a02490047981 */ /* 0x000f64000c1e1900 */
[----:B------:R-:W-:Y:S01]  /*3430*/  FMUL.FTZ R0, R140, R0 ;  /* 0x000000008c007220 */ /* 0x000fe20000410000 */
[----:B------:R-:W-:Y:S01]  /*3440*/  FMUL.FTZ R5, R148, R5 ;  /* 0x0000000594057220 */ /* 0x000fe20000410000 */
[----:B------:R1:W5:Y:S01]  /*3450*/  LDG.E R140, desc[UR36][R144.64+0x80] ;  /* 0x00008024908c7981 */ /* 0x000362000c1e1900 */
[----:B------:R-:W-:Y:S01]  /*3460*/  MOV R148, R139 ;  /* 0x0000008b00947202 */ /* 0x000fe20000000f00 */
[----:B---3--:R-:W-:Y:S04]  /*3470*/  FADD.FTZ R6, -R141, R6 ;  /* 0x000000068d067221 */ /* 0x008fe80000010100 */
[----:B------:R-:W-:Y:S01]  /*3480*/  FMUL.FTZ R6, R234, R6 ;  /* 0x00000006ea067220 */ /* 0x000fe20000410000 */
[----:B-1----:R-:W-:Y:S01]  /*3490*/  MOV R145, R3 ;  /* 0x0000000300917202 */ /* 0x002fe20000000f00 */
[----:B------:R-:W-:Y:S01]  /*34a0*/  FFMA.FTZ R3, -R149, R149, 1 ;  /* 0x3f80000095037423 */ /* 0x000fe20000010195 */
[----:B------:R-:W-:Y:S02]  /*34b0*/  MOV R149, R138 ;  /* 0x0000008a00957202 */ /* 0x000fe40000000f00 */
[----:B------:R1:W2:Y:S01]  /*34c0*/  LDSM.16.M88.4 R136, [R2+0x8800] ;  /* 0x008800000288783b */ /* 0x0002a20000000200 */
[----:B------:R-:W-:Y:S04]  /*34d0*/  FMUL.FTZ R3, R3, UR12 ;  /* 0x0000000c03037c20 */ /* 0x000fe80008410000 */
[----:B------:R-:W-:Y:S01]  /*34e0*/  FMUL.FTZ R144, R3, R0 ;  /* 0x0000000003907220 */ /* 0x000fe20000410000 */
[----:B------:R-:W-:Y:S01]  /*34f0*/  FFMA.FTZ R3, -R148, R148, 1 ;  /* 0x3f80000094037423 */ /* 0x000fe20000010194 */
[--C-:B------:R-:W-:Y:S03]  /*3500*/  SHF.R.U32.HI R0, RZ, 0x4, R229.reuse ;  /* 0x00000004ff007819 */ /* 0x100fe600000116e5 */
[----:B------:R-:W-:Y:S01]  /*3510*/  FMUL.FTZ R3, R3, UR12 ;  /* 0x0000000c03037c20 */ /* 0x000fe20008410000 */
[----:B------:R-:W-:Y:S03]  /*3520*/  LOP3.LUT R0, R0, 0x8, RZ, 0xc0, !PT ;  /* 0x0000000800007812 */ /* 0x000fe600078ec0ff */
[----:B------:R-:W-:Y:S01]  /*3530*/  FMUL.FTZ R5, R3, R5 ;  /* 0x0000000503057220 */ /* 0x000fe20000410000 */
[----:B------:R-:W-:Y:S04]  /*3540*/  LOP3.LUT R0, R0, 0x10, R229, 0xf8, !PT ;  /* 0x0000001000007812 */ /* 0x000fe800078ef8e5 */
[----:B------:R-:W-:Y:S02]  /*3550*/  LOP3.LUT R0, R0, 0xc0, R228, 0xf8, !PT ;  /* 0x000000c000007812 */ /* 0x000fe400078ef8e4 */
[----:B------:R-:W-:Y:S02]  /*3560*/  F2FP.BF16.F32.PACK_AB R5, R5, R144 ;  /* 0x000000900505723e */ /* 0x000fe400000010ff */
[----:B-1----:R-:W-:Y:S02]  /*3570*/  LOP3.LUT R2, R230, 0x30, R227, 0xf8, !PT ;  /* 0x00000030e6027812 */ /* 0x002fe400078ef8e3 */
[----:B------:R-:W-:Y:S01]  /*3580*/  LOP3.LUT R0, R0, R223, RZ, 0x3c, !PT ;  /* 0x000000df00007212 */ /* 0x000fe200078e3cff */
[C---:B--2---:R-:W-:Y:S08]  /*3590*/  HMMA.16816.F32.BF16 R8, R136.reuse, R212, R8 ;  /* 0x000000d48808723c */ /* 0x044ff00000041808 */
[-C--:B------:R-:W-:Y:S08]  /*35a0*/  HMMA.16816.F32.BF16 R12, R136, R214.reuse, R12 ;  /* 0x000000d6880c723c */ /* 0x080ff0000004180c */
[C---:B------:R-:W-:Y:S08]  /*35b0*/  HMMA.16816.F32.BF16 R16, R132.reuse, R214, R16 ;  /* 0x000000d68410723c */ /* 0x040ff00000041810 */
[-C--:B------:R-:W-:Y:S08]  /*35c0*/  HMMA.16816.F32.BF16 R20, R132, R216.reuse, R20 ;  /* 0x000000d88414723c */ /* 0x080ff00000041814 */
[C---:B------:R-:W-:Y:S04]  /*35d0*/  HMMA.16816.F32.BF16 R24, R136.reuse, R216, R24 ;  /* 0x000000d88818723c */ /* 0x040fe80000041818 */
[----:B------:R-:W-:Y:S04]  /*35e0*/  FADD.FTZ R18, -R141, R18 ;  /* 0x000000128d127221 */ /* 0x000fe80000010100 */
[-C--:B------:R-:W-:Y:S03]  /*35f0*/  HMMA.16816.F32.BF16 R28, R136, R218.reuse, R28 ;  /* 0x000000da881c723c */ /* 0x080fe6000004181c */
[----:B------:R-:W-:Y:S01]  /*3600*/  MOV R138, R149 ;  /* 0x00000095008a7202 */ /* 0x000fe20000000f00 */
[----:B------:R-:W-:Y:S01]  /*3610*/  FADD.FTZ R21, -R142, R21 ;  /* 0x000000158e157221 */ /* 0x000fe20000010100 */
[----:B------:R-:W-:Y:S02]  /*3620*/  MOV R139, R163 ;  /* 0x000000a3008b7202 */ /* 0x000fe40000000f00 */
[C---:B------:R-:W-:Y:S01]  /*3630*/  SHF.L.U32 R149, R229.reuse, 0x6, RZ ;  /* 0x00000006e5957819 */ /* 0x040fe200000006ff */
[----:B------:R-:W-:Y:S04]  /*3640*/  HMMA.16816.F32.BF16 R32, R132, R218, R32 ;  /* 0x000000da8420723c */ /* 0x000fe80000041820 */
[----:B------:R-:W-:Y:S01]  /*3650*/  SHF.L.U32 R163, R229, 0x3, RZ ;  /* 0x00000003e5a37819 */ /* 0x000fe200000006ff */
[----:B------:R-:W-:Y:S01]  /*3660*/  FFMA.FTZ R134, -R40, R40, 1 ;  /* 0x3f80000028867423 */ /* 0x000fe20000010128 */
[----:B------:R-:W-:Y:S01]  /*3670*/  LOP3.LUT R2, R2, 0x1c0, R149, 0xf8, !PT ;  /* 0x000001c002027812 */ /* 0x000fe200078ef895 */
[----:B------:R1:W5:Y:S01]  /*3680*/  LDL.LU R40, [R1+0x70] ;  /* 0x0000700001287983 */ /* 0x0003620000300800 */
[----:B------:R-:W-:Y:S01]  /*3690*/  LOP3.LUT R148, R163, 0x38, RZ, 0xc0, !PT ;  /* 0x00000038a3947812 */ /* 0x000fe200078ec0ff */
[C---:B------:R-:W-:Y:S01]  /*36a0*/  FADD.FTZ R132, -R142.reuse, R16 ;  /* 0x000000108e847221 */ /* 0x040fe20000010100 */
[----:B------:R-:W-:Y:S01]  /*36b0*/  LOP3.LUT R3, R149, 0x400, RZ, 0xc0, !PT ;  /* 0x0000040095037812 */ /* 0x000fe200078ec0ff */
[----:B------:R-:W-:Y:S01]  /*36c0*/  FADD.FTZ R16, -R142, R17 ;  /* 0x000000118e107221 */ /* 0x000fe20000010100 */
[----:B------:R-:W-:Y:S01]  /*36d0*/  LOP3.LUT R2, R2, R148, RZ, 0x3c, !PT ;  /* 0x0000009402027212 */ /* 0x000fe200078e3cff */
[----:B------:R-:W-:Y:S01]  /*36e0*/  FMUL.FTZ R17, R155, R132 ;  /* 0x000000849b117220 */ /* 0x000fe20000410000 */
[----:B------:R-:W-:Y:S01]  /*36f0*/  FFMA.FTZ R132, -R139, R139, 1 ;  /* 0x3f8000008b847423 */ /* 0x000fe2000001018b */
[----:B------:R-:W-:Y:S01]  /*3700*/  FMUL.FTZ R16, R154, R16 ;  /* 0x000000109a107220 */ /* 0x000fe20000410000 */
[----:B------:R-:W-:Y:S01]  /*3710*/  LEA R2, R2, R3, 0x1 ;  /* 0x0000000302027211 */ /* 0x000fe200078e08ff */
[----:B------:R-:W-:Y:S01]  /*3720*/  FADD.FTZ R3, -R142, R20 ;  /* 0x000000148e037221 */ /* 0x000fe20000010100 */
[----:B------:R-:W-:Y:S01]  /*3730*/  FFMA.FTZ R20, -R138, R138, 1 ;  /* 0x3f8000008a147423 */ /* 0x000fe2000001018a */
[----:B------:R-:W-:Y:S01]  /*3740*/  FMUL.FTZ R132, R132, UR12 ;  /* 0x0000000c84847c20 */ /* 0x000fe20008410000 */
[----:B------:R-:W-:Y:S01]  /*3750*/  FFMA.FTZ R133, -R145, R145, 1 ;  /* 0x3f80000091857423 */ /* 0x000fe20000010191 */
[----:B------:R-:W-:Y:S01]  /*3760*/  FMUL.FTZ R3, R152, R3 ;  /* 0x0000000398037220 */ /* 0x000fe20000410000 */
[----:B------:R-:W-:Y:S01]  /*3770*/  FMUL.FTZ R20, R20, UR12 ;  /* 0x0000000c14147c20 */ /* 0x000fe20008410000 */
[----:B------:R-:W-:Y:S01]  /*3780*/  FMUL.FTZ R21, R153, R21 ;  /* 0x0000001599157220 */ /* 0x000fe20000410000 */
[----:B------:R-:W-:Y:S02]  /*3790*/  FMUL.FTZ R133, R133, UR12 ;  /* 0x0000000c85857c20 */ /* 0x000fe40008410000 */
[----:B------:R-:W-:Y:S01]  /*37a0*/  FMUL.FTZ R17, R20, R17 ;  /* 0x0000001114117220 */ /* 0x000fe20000410000 */
[----:B------:R-:W-:Y:S01]  /*37b0*/  FMUL.FTZ R20, R132, R16 ;  /* 0x0000001084147220 */ /* 0x000fe20000410000 */
[----:B------:R-:W-:Y:S01]  /*37c0*/  FMUL.FTZ R16, R133, R3 ;  /* 0x0000000385107220 */ /* 0x000fe20000410000 */
[C---:B------:R-:W-:Y:S01]  /*37d0*/  FADD.FTZ R3, -R142.reuse, R32 ;  /* 0x000000208e037221 */ /* 0x040fe20000010100 */
[----:B------:R-:W-:Y:S01]  /*37e0*/  FFMA.FTZ R32, -R39, R39, 1 ;  /* 0x3f80000027207423 */ /* 0x000fe20000010127 */
[----:B------:R-:W-:Y:S01]  /*37f0*/  FADD.FTZ R142, -R142, R33 ;  /* 0x000000218e8e7221 */ /* 0x000fe20000010100 */
[----:B------:R1:W5:Y:S01]  /*3800*/  LDL.LU R39, [R1+0x6c] ;  /* 0x00006c0001277983 */ /* 0x0003620000300800 */
[----:B------:R-:W-:Y:S01]  /*3810*/  F2FP.BF16.F32.PACK_AB R20, R20, R17 ;  /* 0x000000111414723e */ /* 0x000fe200000010ff */
[----:B------:R-:W-:Y:S01]  /*3820*/  FFMA.FTZ R17, -R37, R37, 1 ;  /* 0x3f80000025117423 */ /* 0x000fe20000010125 */
[----:B------:R-:W-:Y:S01]  /*3830*/  FMUL.FTZ R33, R32, UR12 ;  /* 0x0000000c20217c20 */ /* 0x000fe20008410000 */
[----:B------:R-:W-:Y:S01]  /*3840*/  FFMA.FTZ R32, -R38, R38, 1 ;  /* 0x3f80000026207423 */ /* 0x000fe20000010126 */
[----:B------:R-:W-:Y:S01]  /*3850*/  FMUL.FTZ R3, R150, R3 ;  /* 0x0000000396037220 */ /* 0x000fe20000410000 */
[----:B------:R1:W5:Y:S01]  /*3860*/  LDL.LU R38, [R1+0x68] ;  /* 0x0000680001267983 */ /* 0x0003620000300800 */
[----:B------:R-:W-:Y:S01]  /*3870*/  FMUL.FTZ R132, R134, UR12 ;  /* 0x0000000c86847c20 */ /* 0x000fe20008410000 */
[----:B------:R-:W-:Y:S01]  /*3880*/  FMUL.FTZ R32, R32, UR12 ;  /* 0x0000000c20207c20 */ /* 0x000fe20008410000 */
[----:B------:R-:W-:Y:S01]  /*3890*/  FMUL.FTZ R33, R33, R3 ;  /* 0x0000000321217220 */ /* 0x000fe20000410000 */
[----:B------:R1:W5:Y:S01]  /*38a0*/  LDL.LU R37, [R1+0x64] ;  /* 0x0000640001257983 */ /* 0x0003620000300800 */
[----:B------:R-:W-:Y:S01]  /*38b0*/  FADD.FTZ R3, -R141, R7 ;  /* 0x000000078d037221 */ /* 0x000fe20000010100 */
[----:B------:R-:W-:Y:S01]  /*38c0*/  FFMA.FTZ R7, -R36, R36, 1 ;  /* 0x3f80000024077423 */ /* 0x000fe20000010124 */
[----:B------:R-:W-:Y:S01]  /*38d0*/  FMUL.FTZ R21, R132, R21 ;  /* 0x0000001584157220 */ /* 0x000fe20000410000 */
[----:B------:R1:W5:Y:S01]  /*38e0*/  LDL.LU R36, [R1+0x60] ;  /* 0x0000600001247983 */ /* 0x0003620000300800 */
[----:B------:R-:W-:Y:S01]  /*38f0*/  FMUL.FTZ R3, R236, R3 ;  /* 0x00000003ec037220 */ /* 0x000fe20000410000 */
[----:B------:R-:W-:Y:S01]  /*3900*/  FMUL.FTZ R7, R7, UR12 ;  /* 0x0000000c07077c20 */ /* 0x000fe20008410000 */
[----:B------:R-:W-:Y:S01]  /*3910*/  FMUL.FTZ R17, R17, UR12 ;  /* 0x0000000c11117c20 */ /* 0x000fe20008410000 */
[----:B------:R-:W-:Y:S01]  /*3920*/  F2FP.BF16.F32.PACK_AB R21, R21, R16 ;  /* 0x000000101515723e */ /* 0x000fe200000010ff */
[----:B------:R-:W-:Y:S02]  /*3930*/  FMUL.FTZ R16, R151, R142 ;  /* 0x0000008e97107220 */ /* 0x000fe40000410000 */
[----:B------:R-:W-:Y:S02]  /*3940*/  FMUL.FTZ R17, R17, R6 ;  /* 0x0000000611117220 */ /* 0x000fe40000410000 */
[----:B------:R-:W-:Y:S01]  /*3950*/  FMUL.FTZ R32, R32, R16 ;  /* 0x0000001020207220 */ /* 0x000fe20000410000 */
[----:B------:R-:W-:Y:S01]  /*3960*/  FMUL.FTZ R16, R7, R3 ;  /* 0x0000000307107220 */ /* 0x000fe20000410000 */
[----:B------:R-:W-:Y:S01]  /*3970*/  FADD.FTZ R7, -R141, R19 ;  /* 0x000000138d077221 */ /* 0x000fe20000010100 */
        /* <DEDUP_REMOVED lines=24> */
.L_x_676:
[----:B--2---:R-:W2:Y:S01]  /*3b00*/  LDL.LU R135, [R1+0x14] ;  /* 0x0000140001877983 */ /* 0x004ea20000300800 */
[----:B------:R-:W-:Y:S01]  /*3b10*/  FFMA.FTZ R6, -R233, R233, 1 ;  /* 0x3f800000e9067423 */ /* 0x000fe200000101e9 */
[----:B------:R-:W-:Y:S01]  /*3b20*/  FFMA.FTZ R3, -R171, R171, 1 ;  /* 0x3f800000ab037423 */ /* 0x000fe200000101ab */
[----:B------:R-:W-:Y:S01]  /*3b30*/  FADD.FTZ R23, -R141, R23 ;  /* 0x000000178d177221 */ /* 0x000fe20000010100 */
[----:B------:R-:W3:Y:S01]  /*3b40*/  LDL.LU R134, [R1+0x10] ;  /* 0x0000100001867983 */ /* 0x000ee20000300800 */
[----:B------:R-:W-:Y:S01]  /*3b50*/  FMUL.FTZ R6, R6, UR12 ;  /* 0x0000000c06067c20 */ /* 0x000fe20008410000 */
[----:B------:R-:W-:Y:S01]  /*3b60*/  FMUL.FTZ R19, R3, UR12 ;  /* 0x0000000c03137c20 */ /* 0x000fe20008410000 */
[----:B------:R-:W-:Y:S01]  /*3b70*/  FADD.FTZ R3, -R141, R35 ;  /* 0x000000238d037221 */ /* 0x000fe20000010100 */
[----:B------:R-:W4:Y:S01]  /*3b80*/  LDL.LU R133, [R1+0x4] ;  /* 0x0000040001857983 */ /* 0x000f220000300800 */
[----:B------:R-:W-:Y:S01]  /*3b90*/  FMUL.FTZ R7, R162, R7 ;  /* 0x00000007a2077220 */ /* 0x000fe20000410000 */
[----:B-----5:R-:W-:Y:S01]  /*3ba0*/  FADD.FTZ R9, -R140, R9 ;  /* 0x000000098c097221 */ /* 0x020fe20000010100 */
[----:B------:R-:W-:Y:S01]  /*3bb0*/  FMUL.FTZ R23, R158, R23 ;  /* 0x000000179e177220 */ /* 0x000fe20000410000 */
[----:B------:R-:W4:Y:S01]  /*3bc0*/  LDL.LU R132, [R1] ;  /* 0x0000000001847983 */ /* 0x000f220000300800 */
[----:B------:R-:W-:Y:S01]  /*3bd0*/  FMUL.FTZ R19, R19, R7 ;  /* 0x0000000713137220 */ /* 0x000fe20000410000 */
[----:B------:R-:W-:Y:S01]  /*3be0*/  FMUL.FTZ R3, R156, R3 ;  /* 0x000000039c037220 */ /* 0x000fe20000410000 */
[----:B------:R-:W-:Y:S01]  /*3bf0*/  FADD.FTZ R34, -R141, R34 ;  /* 0x000000228d227221 */ /* 0x000fe20000010100 */
[----:B------:R1:W-:Y:S01]  /*3c00*/  STS [R146+0xf000], R5 ;  /* 0x00f0000592007388 */ /* 0x0003e20000000800 */
[C---:B------:R-:W-:Y:S01]  /*3c10*/  FADD.FTZ R8, -R140.reuse, R8 ;  /* 0x000000088c087221 */ /* 0x040fe20000010100 */
[----:B------:R-:W-:Y:S01]  /*3c20*/  FFMA.FTZ R7, -R161, R161, 1 ;  /* 0x3f800000a1077423 */ /* 0x000fe200000101a1 */
[----:B------:R-:W-:Y:S01]  /*3c30*/  FMUL.FTZ R34, R157, R34 ;  /* 0x000000229d227220 */ /* 0x000fe20000410000 */
[----:B------:R-:W4:Y:S01]  /*3c40*/  LDL.LU R139, [R1+0x1c] ;  /* 0x00001c00018b7983 */ /* 0x000f220000300800 */
[C---:B------:R-:W-:Y:S01]  /*3c50*/  FADD.FTZ R12, -R140.reuse, R12 ;  /* 0x0000000c8c0c7221 */ /* 0x040fe20000010100 */
[----:B------:R-:W-:Y:S01]  /*3c60*/  FMUL.FTZ R7, R7, UR12 ;  /* 0x0000000c07077c20 */ /* 0x000fe20008410000 */
[C---:B------:R-:W-:Y:S01]  /*3c70*/  FADD.FTZ R28, -R140.reuse, R28 ;  /* 0x0000001c8c1c7221 */ /* 0x040fe20000010100 */
[----:B------:R-:W4:Y:S01]  /*3c80*/  LDL.LU R138, [R1+0x18] ;  /* 0x00001800018a7983 */ /* 0x000f220000300800 */
[----:B------:R-:W-:Y:S01]  /*3c90*/  FMUL.FTZ R12, R241, R12 ;  /* 0x0000000cf10c7220 */ /* 0x000fe20000410000 */
[----:B------:R-:W-:Y:S01]  /*3ca0*/  FMUL.FTZ R34, R7, R34 ;  /* 0x0000002207227220 */ /* 0x000fe20000410000 */
[----:B------:R-:W-:Y:S01]  /*3cb0*/  FADD.FTZ R24, -R140, R24 ;  /* 0x000000188c187221 */ /* 0x000fe20000010100 */
[----:B------:R-:W4:Y:S01]  /*3cc0*/  LDL.LU R137, [R1+0xc] ;  /* 0x00000c0001897983 */ /* 0x000f220000300800 */
[----:B------:R-:W-:Y:S01]  /*3cd0*/  FMUL.FTZ R28, R166, R28 ;  /* 0x0000001ca61c7220 */ /* 0x000fe20000410000 */
[----:B------:R-:W-:Y:S01]  /*3ce0*/  FADD.FTZ R10, -R4, R10 ;  /* 0x0000000a040a7221 */ /* 0x000fe20000010100 */
[----:B------:R-:W-:Y:S01]  /*3cf0*/  FMUL.FTZ R24, R168, R24 ;  /* 0x00000018a8187220 */ /* 0x000fe20000410000 */
[----:B------:R-:W2:Y:S01]  /*3d00*/  LDL.LU R136, [R1+0x8] ;  /* 0x0000080001887983 */ /* 0x000ea20000300800 */
[C---:B------:R-:W-:Y:S01]  /*3d10*/  FADD.FTZ R11, -R4.reuse, R11 ;  /* 0x0000000b040b7221 */ /* 0x040fe20000010100 */
[C---:B------:R-:W-:Y:S01]  /*3d20*/  FADD.FTZ R14, -R4.reuse, R14 ;  /* 0x0000000e040e7221 */ /* 0x040fe20000010100 */
[C---:B------:R-:W-:Y:S01]  /*3d30*/  FADD.FTZ R26, -R4.reuse, R26 ;  /* 0x0000001a041a7221 */ /* 0x040fe20000010100 */
[C---:B------:R-:W-:Y:S01]  /*3d40*/  FADD.FTZ R27, -R4.reuse, R27 ;  /* 0x0000001b041b7221 */ /* 0x040fe20000010100 */
[----:B------:R-:W-:Y:S01]  /*3d50*/  FADD.FTZ R30, -R4, R30 ;  /* 0x0000001e041e7221 */ /* 0x000fe20000010100 */
[----:B------:R-:W-:Y:S01]  /*3d60*/  FADD.FTZ R22, -R141, R22 ;  /* 0x000000168d167221 */ /* 0x000fe20000010100 */
[----:B------:R-:W-:Y:S01]  /*3d70*/  FADD.FTZ R25, -R140, R25 ;  /* 0x000000198c197221 */ /* 0x000fe20000010100 */
[----:B------:R-:W-:Y:S01]  /*3d80*/  FMUL.FTZ R26, R242, R26 ;  /* 0x0000001af21a7220 */ /* 0x000fe20000410000 */
[----:B-1----:R-:W-:Y:S01]  /*3d90*/  F2FP.BF16.F32.PACK_AB R5, R16, R17 ;  /* 0x000000111005723e */ /* 0x002fe200000010ff */
[----:B------:R-:W-:Y:S01]  /*3da0*/  FMUL.FTZ R16, R164, R18 ;  /* 0x00000012a4107220 */ /* 0x000fe20000410000 */
[----:B------:R-:W-:Y:S01]  /*3db0*/  FMUL.FTZ R30, R235, R30 ;  /* 0x0000001eeb1e7220 */ /* 0x000fe20000410000 */
[----:B------:R-:W-:Y:S01]  /*3dc0*/  FFMA.FTZ R17, -R170, R170, 1 ;  /* 0x3f800000aa117423 */ /* 0x000fe200000101aa */
[----:B------:R-:W-:Y:S01]  /*3dd0*/  FMUL.FTZ R22, R159, R22 ;  /* 0x000000169f167220 */ /* 0x000fe20000410000 */
[----:B------:R1:W-:Y:S01]  /*3de0*/  STS [R146+0xf400], R5 ;  /* 0x00f4000592007388 */ /* 0x0003e20000000800 */
[----:B------:R-:W-:Y:S01]  /*3df0*/  FMUL.FTZ R35, R6, R16 ;  /* 0x0000001006237220 */ /* 0x000fe20000410000 */
[----:B------:R-:W-:Y:S01]  /*3e00*/  FFMA.FTZ R16, -R169, R169, 1 ;  /* 0x3f800000a9107423 */ /* 0x000fe200000101a9 */
[----:B------:R-:W-:Y:S01]  /*3e10*/  FFMA.FTZ R6, -R160, R160, 1 ;  /* 0x3f800000a0067423 */ /* 0x000fe200000101a0 */
[----:B------:R-:W-:Y:S01]  /*3e20*/  STS [R147+0xf000], R20 ;  /* 0x00f0001493007388 */ /* 0x000fe20000000800 */
[----:B------:R-:W-:Y:S01]  /*3e30*/  FMUL.FTZ R17, R17, UR12 ;  /* 0x0000000c11117c20 */ /* 0x000fe20008410000 */
[----:B------:R-:W-:Y:S01]  /*3e40*/  FMUL.FTZ R16, R16, UR12 ;  /* 0x0000000c10107c20 */ /* 0x000fe20008410000 */
[----:B------:R-:W-:Y:S01]  /*3e50*/  FMUL.FTZ R6, R6, UR12 ;  /* 0x0000000c06067c20 */ /* 0x000fe20008410000 */
[----:B------:R-:W-:Y:S01]  /*3e60*/  FMUL.FTZ R25, R167, R25 ;  /* 0x00000019a7197220 */ /* 0x000fe20000410000 */
[----:B------:R-:W-:Y:S01]  /*3e70*/  FMUL.FTZ R22, R17, R22 ;  /* 0x0000001611167220 */ /* 0x000fe20000410000 */
[----:B------:R-:W-:Y:S01]  /*3e80*/  FMUL.FTZ R18, R16, R23 ;  /* 0x0000001710127220 */ /* 0x000fe20000410000 */
[----:B------:R-:W-:Y:S01]  /*3e90*/  FMUL.FTZ R16, R6, R3 ;  /* 0x0000000306107220 */ /* 0x000fe20000410000 */
[----:B------:R-:W-:Y:S01]  /*3ea0*/  F2FP.BF16.F32.PACK_AB R3, R19, R35 ;  /* 0x000000231303723e */ /* 0x000fe200000010ff */
[----:B------:R-:W-:Y:S01]  /*3eb0*/  FMUL.FTZ R19, R246, R8 ;  /* 0x00000008f6137220 */ /* 0x000fe20000410000 */
[----:B------:R-:W-:Y:S01]  /*3ec0*/  FMUL.FTZ R27, R239, R27 ;  /* 0x0000001bef1b7220 */ /* 0x000fe20000410000 */
[----:B------:R-:W-:Y:S01]  /*3ed0*/  F2FP.BF16.F32.PACK_AB R18, R18, R22 ;  /* 0x000000161212723e */ /* 0x000fe200000010ff */
[----:B------:R-:W4:Y:S01]  /*3ee0*/  LDC R150, c[0x0][0x44c] ;  /* 0x00011300ff967b82 */ /* 0x000f220000000800 */
[----:B------:R1:W-:Y:S01]  /*3ef0*/  STS [R147+0xf400], R3 ;  /* 0x00f4000393007388 */ /* 0x0003e20000000800 */
[----:B------:R-:W-:Y:S02]  /*3f00*/  F2FP.BF16.F32.PACK_AB R17, R32, R33 ;  /* 0x000000212011723e */ /* 0x000fe400000010ff */
[----:B------:R-:W-:Y:S02]  /*3f10*/  F2FP.BF16.F32.PACK_AB R16, R16, R34 ;  /* 0x000000221010723e */ /* 0x000fe400000010ff */
[----:B------:R-:W-:Y:S01]  /*3f20*/  LOP3.LUT R0, R0, 0x120, R228, 0xf8, !PT ;  /* 0x0000012000007812 */ /* 0x000fe200078ef8e4 */
[----:B-1----:R-:W-:Y:S01]  /*3f30*/  FADD.FTZ R5, -R140, R13 ;  /* 0x0000000d8c057221 */ /* 0x002fe20000010100 */
[----:B------:R-:W-:Y:S02]  /*3f40*/  FMUL.FTZ R13, R245, R9 ;  /* 0x00000009f50d7220 */ /* 0x000fe40000410000 */
[----:B------:R-:W-:Y:S01]  /*3f50*/  LEA R0, R0, UR4, 0x1 ;  /* 0x0000000400007c11 */ /* 0x000fe2000f8e08ff */
[----:B------:R-:W-:Y:S01]  /*3f60*/  FMUL.FTZ R5, R240, R5 ;  /* 0x00000005f0057220 */ /* 0x000fe20000410000 */
[----:B------:R-:W-:Y:S04]  /*3f70*/  FADD.FTZ R3, -R4, R15 ;  /* 0x0000000f04037221 */ /* 0x000fe80000010100 */
[----:B--2---:R-:W-:Y:S01]  /*3f80*/  FMUL.FTZ R3, R136, R3 ;  /* 0x0000000388037220 */ /* 0x004fe20000410000 */
[----:B------:R-:W-:Y:S01]  /*3f90*/  FFMA.FTZ R9, -R135, R135, 1 ;  /* 0x3f80000087097423 */ /* 0x000fe20000010187 */
[----:B---3--:R-:W-:Y:S01]  /*3fa0*/  FFMA.FTZ R8, -R134, R134, 1 ;  /* 0x3f80000086087423 */ /* 0x008fe20000010186 */
[----:B------:R-:W2:Y:S01]  /*3fb0*/  LDL.LU R135, [R1+0x2c] ;  /* 0x00002c0001877983 */ /* 0x000ea20000300800 */
[----:B----4-:R-:W-:Y:S01]  /*3fc0*/  FFMA.FTZ R7, -R133, R133, 1 ;  /* 0x3f80000085077423 */ /* 0x010fe20000010185 */
[----:B------:R-:W-:Y:S01]  /*3fd0*/  FFMA.FTZ R6, -R132, R132, 1 ;  /* 0x3f80000084067423 */ /* 0x000fe20000010184 */
[----:B------:R-:W-:Y:S01]  /*3fe0*/  FMUL.FTZ R9, R9, UR12 ;  /* 0x0000000c09097c20 */ /* 0x000fe20008410000 */
[----:B------:R-:W3:Y:S01]  /*3ff0*/  LDL.LU R134, [R1+0x28] ;  /* 0x0000280001867983 */ /* 0x000ee20000300800 */
[----:B------:R-:W-:Y:S01]  /*4000*/  FMUL.FTZ R8, R8, UR12 ;  /* 0x0000000c08087c20 */ /* 0x000fe20008410000 */
[----:B------:R-:W-:Y:S01]  /*4010*/  FMUL.FTZ R7, R7, UR12 ;  /* 0x0000000c07077c20 */ /* 0x000fe20008410000 */
[----:B------:R-:W-:Y:S01]  /*4020*/  FMUL.FTZ R20, R9, R19 ;  /* 0x0000001309147220 */ /* 0x000fe20000410000 */
[----:B------:R-:W4:Y:S01]  /*4030*/  LDL.LU R133, [R1+0x24] ;  /* 0x0000240001857983 */ /* 0x000f220000300800 */
[----:B------:R-:W-:Y:S01]  /*4040*/  FMUL.FTZ R6, R6, UR12 ;  /* 0x0000000c06067c20 */ /* 0x000fe20008410000 */
[----:B------:R-:W-:Y:S01]  /*4050*/  FMUL.FTZ R19, R8, R13 ;  /* 0x0000000d08137220 */ /* 0x000fe20000410000 */
[----:B------:R-:W-:Y:S01]  /*4060*/  FMUL.FTZ R13, R7, R12 ;  /* 0x0000000c070d7220 */ /* 0x000fe20000410000 */
[----:B------:R-:W4:Y:S01]  /*4070*/  LDL.LU R132, [R1+0x20] ;  /* 0x0000200001847983 */ /* 0x000f220000300800 */
[----:B------:R-:W-:Y:S01]  /*4080*/  FFMA.FTZ R7, -R237, R237, 1 ;  /* 0x3f800000ed077423 */ /* 0x000fe200000101ed */
[----:B------:R-:W-:Y:S01]  /*4090*/  FMUL.FTZ R12, R6, R5 ;  /* 0x00000005060c7220 */ /* 0x000fe20000410000 */
[----:B------:R-:W-:Y:S01]  /*40a0*/  FFMA.FTZ R9, -R244, R244, 1 ;  /* 0x3f800000f4097423 */ /* 0x000fe200000101f4 */
[----:B------:R-:W-:Y:S01]  /*40b0*/  FADD.FTZ R5, -R140, R29 ;  /* 0x0000001d8c057221 */ /* 0x000fe20000010100 */
[----:B------:R-:W-:Y:S01]  /*40c0*/  FFMA.FTZ R6, -R238, R238, 1 ;  /* 0x3f800000ee067423 */ /* 0x000fe200000101ee */
[----:B------:R-:W-:Y:S01]  /*40d0*/  FMUL.FTZ R7, R7, UR12 ;  /* 0x0000000c07077c20 */ /* 0x000fe20008410000 */
[----:B------:R-:W-:Y:S01]  /*40e0*/  FMUL.FTZ R9, R9, UR12 ;  /* 0x0000000c09097c20 */ /* 0x000fe20008410000 */
[----:B------:R-:W-:Y:S01]  /*40f0*/  FMUL.FTZ R5, R165, R5 ;  /* 0x00000005a5057220 */ /* 0x000fe20000410000 */
[----:B------:R-:W-:Y:S01]  /*4100*/  FMUL.FTZ R6, R6, UR12 ;  /* 0x0000000c06067c20 */ /* 0x000fe20008410000 */
[----:B------:R-:W-:Y:S01]  /*4110*/  FMUL.FTZ R28, R7, R28 ;  /* 0x0000001c071c7220 */ /* 0x000fe20000410000 */
[----:B------:R-:W-:Y:S01]  /*4120*/  FMUL.FTZ R24, R9, R24 ;  /* 0x0000001809187220 */ /* 0x000fe20000410000 */
[----:B------:R-:W-:Y:S01]  /*4130*/  F2FP.BF16.F32.PACK_AB R7, R12, R13 ;  /* 0x0000000d0c07723e */ /* 0x000fe200000010ff */
[----:B------:R-:W-:Y:S01]  /*4140*/  FMUL.FTZ R9, R6, R5 ;  /* 0x0000000506097220 */ /* 0x000fe20000410000 */
[----:B------:R-:W-:Y:S01]  /*4150*/  FMUL.FTZ R15, R139, R10 ;  /* 0x0000000a8b0f7220 */ /* 0x000fe20000410000 */
[----:B------:R-:W-:Y:S01]  /*4160*/  FMUL.FTZ R13, R138, R11 ;  /* 0x0000000b8a0d7220 */ /* 0x000fe20000410000 */
[----:B------:R-:W-:Y:S01]  /*4170*/  F2FP.BF16.F32.PACK_AB R5, R19, R20 ;  /* 0x000000141305723e */ /* 0x000fe200000010ff */
[----:B------:R-:W-:Y:S01]  /*4180*/  FMUL.FTZ R14, R137, R14 ;  /* 0x0000000e890e7220 */ /* 0x000fe20000410000 */
[----:B------:R-:W-:Y:S01]  /*4190*/  FFMA.FTZ R8, -R243, R243, 1 ;  /* 0x3f800000f3087423 */ /* 0x000fe200000101f3 */
[----:B------:R-:W-:Y:S02]  /*41a0*/  F2FP.BF16.F32.PACK_AB R9, R9, R28 ;  /* 0x0000001c0909723e */ /* 0x000fe400000010ff */
[----:B------:R1:W-:Y:S01]  /*41b0*/  STS [R146+0x10000], R5 ;  /* 0x0100000592007388 */ /* 0x0003e20000000800 */
[----:B------:R-:W-:Y:S04]  /*41c0*/  FMUL.FTZ R8, R8, UR12 ;  /* 0x0000000c08087c20 */ /* 0x000fe80008410000 */
[----:B------:R-:W-:Y:S05]  /*41d0*/  FMUL.FTZ R8, R8, R25 ;  /* 0x0000001908087220 */ /* 0x000fea0000410000 */
[----:B------:R-:W-:Y:S01]  /*41e0*/  F2FP.BF16.F32.PACK_AB R8, R8, R24 ;  /* 0x000000180808723e */ /* 0x000fe200000010ff */
[----:B--2---:R-:W-:Y:S04]  /*41f0*/  FFMA.FTZ R12, -R135, R135, 1 ;  /* 0x3f800000870c7423 */ /* 0x004fe80000010187 */
[----:B------:R-:W-:Y:S01]  /*4200*/  FMUL.FTZ R12, R12, UR12 ;  /* 0x0000000c0c0c7c20 */ /* 0x000fe20008410000 */
[----:B---3--:R-:W-:Y:S03]  /*4210*/  FFMA.FTZ R11, -R134, R134, 1 ;  /* 0x3f800000860b7423 */ /* 0x008fe60000010186 */
[----:B------:R-:W-:Y:S01]  /*4220*/  FMUL.FTZ R15, R12, R15 ;  /* 0x0000000f0c0f7220 */ /* 0x000fe20000410000 */
[----:B------:R-:W-:Y:S01]  /*4230*/  FMUL.FTZ R11, R11, UR12 ;  /* 0x0000000c0b0b7c20 */ /* 0x000fe20008410000 */
[----:B----4-:R-:W-:Y:S01]  /*4240*/  FFMA.FTZ R10, -R133, R133, 1 ;  /* 0x3f800000850a7423 */ /* 0x010fe20000010185 */
[----:B------:R-:W-:Y:S02]  /*4250*/  FFMA.FTZ R6, -R132, R132, 1 ;  /* 0x3f80000084067423 */ /* 0x000fe40000010184 */
[----:B------:R-:W-:Y:S01]  /*4260*/  FMUL.FTZ R13, R11, R13 ;  /* 0x0000000d0b0d7220 */ /* 0x000fe20000410000 */
[----:B------:R-:W-:Y:S01]  /*4270*/  FMUL.FTZ R10, R10, UR12 ;  /* 0x0000000c0a0a7c20 */ /* 0x000fe20008410000 */
[----:B------:R-:W-:Y:S01]  /*4280*/  FFMA.FTZ R11, -R252, R252, 1 ;  /* 0x3f800000fc0b7423 */ /* 0x000fe200000101fc */
[----:B------:R-:W-:Y:S01]  /*4290*/  FMUL.FTZ R6, R6, UR12 ;  /* 0x0000000c06067c20 */ /* 0x000fe20008410000 */
[----:B------:R-:W-:Y:S01]  /*42a0*/  MOV R132, 0x10 ;  /* 0x0000001000847802 */ /* 0x000fe20000000f00 */
[----:B------:R-:W-:Y:S01]  /*42b0*/  FMUL.FTZ R14, R10, R14 ;  /* 0x0000000e0a0e7220 */ /* 0x000fe20000410000 */
[----:B------:R-:W-:Y:S01]  /*42c0*/  FFMA.FTZ R10, -R249, R249, 1 ;  /* 0x3f800000f90a7423 */ /* 0x000fe200000101f9 */
[----:B------:R-:W-:Y:S01]  /*42d0*/  FMUL.FTZ R12, R6, R3 ;  /* 0x00000003060c7220 */ /* 0x000fe20000410000 */
[----:B------:R-:W-:Y:S01]  /*42e0*/  FADD.FTZ R3, -R4, R31 ;  /* 0x0000001f04037221 */ /* 0x000fe20000010100 */
[----:B------:R-:W-:Y:S01]  /*42f0*/  FFMA.FTZ R6, -R248, R248, 1 ;  /* 0x3f800000f8067423 */ /* 0x000fe200000101f8 */
[----:B------:R-:W-:Y:S01]  /*4300*/  FFMA.FTZ R4, -R247, R247, 1 ;  /* 0x3f800000f7047423 */ /* 0x000fe200000101f7 */
[----:B------:R-:W-:Y:S01]  /*4310*/  FMUL.FTZ R11, R11, UR12 ;  /* 0x0000000c0b0b7c20 */ /* 0x000fe20008410000 */
[----:B------:R-:W-:Y:S01]  /*4320*/  FMUL.FTZ R3, R221, R3 ;  /* 0x00000003dd037220 */ /* 0x000fe20000410000 */
[----:B------:R-:W-:Y:S01]  /*4330*/  FMUL.FTZ R6, R6, UR12 ;  /* 0x0000000c06067c20 */ /* 0x000fe20008410000 */
[----:B------:R-:W-:Y:S01]  /*4340*/  FMUL.FTZ R4, R4, UR12 ;  /* 0x0000000c04047c20 */ /* 0x000fe20008410000 */
[----:B------:R-:W-:Y:S01]  /*4350*/  FMUL.FTZ R10, R10, UR12 ;  /* 0x0000000c0a0a7c20 */ /* 0x000fe20008410000 */
[----:B------:R-:W-:Y:S01]  /*4360*/  SEL R132, R132, 0xfffffff0, !P0 ;  /* 0xfffffff084847807 */ /* 0x000fe20004000000 */
[----:B------:R-:W-:Y:S01]  /*4370*/  FMUL.FTZ R30, R6, R30 ;  /* 0x0000001e061e7220 */ /* 0x000fe20000410000 */
[----:B------:R-:W-:Y:S01]  /*4380*/  FMUL.FTZ R6, R4, R3 ;  /* 0x0000000304067220 */ /* 0x000fe20000410000 */
[----:B------:R-:W-:Y:S01]  /*4390*/  F2FP.BF16.F32.PACK_AB R3, R13, R15 ;  /* 0x0000000f0d03723e */ /* 0x000fe200000010ff */
[----:B------:R-:W-:Y:S01]  /*43a0*/  FMUL.FTZ R26, R11, R26 ;  /* 0x0000001a0b1a7220 */ /* 0x000fe20000410000 */
[----:B------:R-:W-:Y:S01]  /*43b0*/  F2FP.BF16.F32.PACK_AB R4, R12, R14 ;  /* 0x0000000e0c04723e */ /* 0x000fe200000010ff */
[----:B------:R-:W-:Y:S01]  /*43c0*/  FMUL.FTZ R27, R10, R27 ;  /* 0x0000001b0a1b7220 */ /* 0x000fe20000410000 */
[----:B------:R-:W-:Y:S01]  /*43d0*/  F2FP.BF16.F32.PACK_AB R6, R6, R30 ;  /* 0x0000001e0606723e */ /* 0x000fe200000010ff */
[----:B------:R2:W-:Y:S01]  /*43e0*/  STS [R146+0x10400], R3 ;  /* 0x0104000392007388 */ /* 0x0005e20000000800 */
[----:B------:R-:W-:Y:S02]  /*43f0*/  IMAD R221, R150, UR10, RZ ;  /* 0x0000000a96dd7c24 */ /* 0x000fe4000f8e02ff */
[----:B-1----:R-:W-:Y:S01]  /*4400*/  F2FP.BF16.F32.PACK_AB R5, R27, R26 ;  /* 0x0000001a1b05723e */ /* 0x002fe200000010ff */
[----:B------:R-:W-:Y:S04]  /*4410*/  STS [R147+0x10000], R7 ;  /* 0x0100000793007388 */ /* 0x000fe80000000800 */
[----:B------:R-:W-:Y:S04]  /*4420*/  STS [R147+0x10400], R4 ;  /* 0x0104000493007388 */ /* 0x000fe80000000800 */
[----:B------:R-:W-:Y:S04]  /*4430*/  STS [R143+-0x4000], R21 ;  /* 0xffc000158f007388 */ /* 0x000fe80000000800 */
[----:B------:R-:W-:Y:S01]  /*4440*/  STS [R143+-0x3c00], R18 ;  /* 0xffc400128f007388 */ /* 0x000fe20000000800 */
[----:B--2---:R-:W-:Y:S05]  /*4450*/  IADD3 R3, PT, PT, R132, R143, RZ ;  /* 0x0000008f84037210 */ /* 0x004fea0007ffe0ff */
[----:B------:R-:W-:Y:S04]  /*4460*/  STS [R3+-0x4000], R17 ;  /* 0xffc0001103007388 */ /* 0x000fe80000000800 */
[----:B------:R-:W-:Y:S04]  /*4470*/  STS [R3+-0x3c00], R16 ;  /* 0xffc4001003007388 */ /* 0x000fe80000000800 */
[----:B------:R-:W-:Y:S04]  /*4480*/  STS [R143+-0x3000], R8 ;  /* 0xffd000088f007388 */ /* 0x000fe80000000800 */
[----:B------:R-:W-:Y:S04]  /*4490*/  STS [R143+-0x2c00], R5 ;  /* 0xffd400058f007388 */ /* 0x000fe80000000800 */
[----:B------:R-:W-:Y:S04]  /*44a0*/  STS [R3+-0x3000], R9 ;  /* 0xffd0000903007388 */ /* 0x000fe80000000800 */
[----:B------:R1:W-:Y:S01]  /*44b0*/  STS [R3+-0x2c00], R6 ;  /* 0xffd4000603007388 */ /* 0x0003e20000000800 */
[----:B------:R-:W-:Y:S01]  /*44c0*/  BAR.SYNC.DEFER_BLOCKING 0x0 ;  /* 0x0000000000007b1d */ /* 0x000fe20000010000 */
[----:B-1----:R-:W-:Y:S05]  /*44d0*/  LEA R3, -R221, RZ, 0x6 ;  /* 0x000000ffdd037211 */ /* 0x002fea00078e31ff */
        /* <DEDUP_REMOVED lines=76> */
[----:B------:R-:W2:Y:S01]  /*49a0*/  LDL.LU.64 R150, [R1+0x38] ;  /* 0x0000380001967983 */ /* 0x000ea20000300a00 */
[----:B------:R-:W-:Y:S02]  /*49b0*/  IADD3 R5, P1, PT, RZ, -UR35, RZ ;  /* 0x80000023ff057c10 */ /* 0x000fe4000ff3e0ff */
[----:B------:R-:W-:Y:S03]  /*49c0*/  LOP3.LUT R4, R163, 0xd8, RZ, 0xc0, !PT ;  /* 0x000000d8a3047812 */ /* 0x000fe600078ec0ff */
[----:B------:R-:W-:Y:S01]  /*49d0*/  IMAD.X R2, RZ, RZ, ~UR16, P1 ;  /* 0x80000010ff027e24 */ /* 0x000fe200088e06ff */
[----:B------:R-:W-:Y:S04]  /*49e0*/  LOP3.LUT R4, R4, 0x18, R229, 0x78, !PT ;  /* 0x0000001804047812 */ /* 0x000fe800078e78e5 */
[----:B------:R-:W-:Y:S02]  /*49f0*/  SHF.R.S64 R5, R5, 0x1f, R2 ;  /* 0x0000001f05057819 */ /* 0x000fe40000001002 */
[----:B------:R-:W-:Y:S02]  /*4a00*/  LOP3.LUT R4, R4, 0x1f20, R163, 0xf8, !PT ;  /* 0x00001f2004047812 */ /* 0x000fe400078ef8a3 */
[----:B--2---:R-:W-:Y:S04]  /*4a10*/  IADD3 R6, P1, PT, R150, R5, RZ ;  /* 0x0000000596067210 */ /* 0x004fe80007f3e0ff */
[----:B------:R-:W-:Y:S02]  /*4a20*/  LEA.HI.X.SX32 R5, R2, R151, 0x1, P1 ;  /* 0x0000009702057211 */ /* 0x000fe400008f0eff */
        /* <DEDUP_REMOVED lines=10> */
.L_x_677:
        /* <DEDUP_REMOVED lines=15> */
[----:B------:R-:W-:Y:S02]  /*4bc0*/  UISETP.NE.U32.AND UP1, UPT, UR17, 0x1, UPT ;  /* 0x000000011100788c */ /* 0x000fe4000bf25070 */
        /* <DEDUP_REMOVED lines=8> */
[----:B------:R-:W2:Y:S01]  /*4c50*/  LDL.LU R242, [R1+0x30] ;  /* 0x0000300001f27983 */ /* 0x000ea20000300800 */
[----:B------:R-:W-:Y:S03]  /*4c60*/  @P0 VIADD R160, R12, 0xffffffc0 ;  /* 0xffffffc00ca00836 */ /* 0x000fe60000000000 */
[----:B------:R-:W3:Y:S01]  /*4c70*/  LDSM.16.M88.4 R32, [R161+0xf000] ;  /* 0x00f00000a120783b */ /* 0x000ee20000000200 */
[----:B------:R-:W-:Y:S03]  /*4c80*/  IMAD.IADD R162, R226, 0x1, R160 ;  /* 0x00000001e2a27824 */ /* 0x000fe600078e02a0 */
[----:B------:R-:W4:Y:S04]  /*4c90*/  LDL R241, [R1+0x5c] ;  /* 0x00005c0001f17983 */ /* 0x000f280000100800 */
[----:B------:R-:W5:Y:S04]  /*4ca0*/  LDSM.16.MT88.4 R140, [R0+0xd400] ;  /* 0x00d40000008c783b */ /* 0x000f680000004200 */
[----:B------:R-:W4:Y:S04]  /*4cb0*/  LDL R240, [R1+0x58] ;  /* 0x0000580001f07983 */ /* 0x000f280000100800 */
[----:B------:R-:W-:Y:S04]  /*4cc0*/  LDSM.16.MT88.4 R148, [R0+0x9800] ;  /* 0x009800000094783b */ /* 0x000fe80000004200 */
[----:B------:R-:W4:Y:S04]  /*4cd0*/  LDL R233, [R1+0x54] ;  /* 0x0000540001e97983 */ /* 0x000f280000100800 */
[----:B------:R-:W5:Y:S04]  /*4ce0*/  LDSM.16.M88.4 R144, [R160] ;  /* 0x00000000a090783b */ /* 0x000f680000000200 */
[----:B------:R-:W4:Y:S01]  /*4cf0*/  LDL R223, [R1+0x50] ;  /* 0x0000500001df7983 */ /* 0x000f220000100800 */
[C---:B-1----:R-:W-:Y:S03]  /*4d00*/  HMMA.16816.F32.BF16 R4, R24.reuse, R8, RZ ;  /* 0x000000081804723c */ /* 0x042fe600000418ff */
[----:B------:R-:W-:Y:S04]  /*4d10*/  LDSM.16.MT88.4 R152, [R0+0x9c00] ;  /* 0x009c00000098783b */ /* 0x000fe80000004200 */
[----:B------:R-:W-:Y:S01]  /*4d20*/  LDSM.16.MT88.4 R156, [R0+0xa000] ;  /* 0x00a00000009c783b */ /* 0x000fe20000004200 */
        /* <DEDUP_REMOVED lines=12> */
[C---:B-----5:R-:W-:Y:S08]  /*4df0*/  HMMA.16816.F32.BF16 R20, R32.reuse, R140, R20 ;  /* 0x0000008c2014723c */ /* 0x060ff00000041814 */
[----:B------:R-:W-:Y:S01]  /*4e00*/  HMMA.16816.F32.BF16 R24, R32, R142, R24 ;  /* 0x0000008e2018723c */ /* 0x000fe20000041818 */
[----:B------:R-:W5:Y:S04]  /*4e10*/  LDSM.16.MT88.4 R32, [R0+0xbc00] ;  /* 0x00bc00000020783b */ /* 0x000f680000004200 */
[----:B------:R-:W5:Y:S03]  /*4e20*/  LDSM.16.MT88.4 R140, [R0+0xdc00] ;  /* 0x00dc0000008c783b */ /* 0x000f660000004200 */
[C---:B------:R-:W-:Y:S08]  /*4e30*/  HMMA.16816.F32.BF16 R4, R144.reuse, R148, R4 ;  /* 0x000000949004723c */ /* 0x040ff00000041804 */
[C---:B------:R-:W-:Y:S01]  /*4e40*/  HMMA.16816.F32.BF16 R8, R144.reuse, R150, R8 ;  /* 0x000000969008723c */ /* 0x040fe20000041808 */
[----:B------:R3:W5:Y:S07]  /*4e50*/  LDSM.16.M88.4 R148, [R2+0x11000] ;  /* 0x011000000294783b */ /* 0x00076e0000000200 */
[C---:B-1----:R-:W-:Y:S08]  /*4e60*/  HMMA.16816.F32.BF16 R12, R144.reuse, R28, R12 ;  /* 0x0000001c900c723c */ /* 0x042ff0000004180c */
[C---:B------:R-:W-:Y:S01]  /*4e70*/  HMMA.16816.F32.BF16 R16, R144.reuse, R30, R16 ;  /* 0x0000001e9010723c */ /* 0x040fe20000041810 */
[----:B------:R-:W1:Y:S07]  /*4e80*/  LDSM.16.MT88.4 R28, [R0+0xc000] ;  /* 0x00c00000001c783b */ /* 0x000e6e0000004200 */
[C---:B---3--:R-:W-:Y:S01]  /*4e90*/  HMMA.16816.F32.BF16 R20, R144.reuse, R132, R20 ;  /* 0x000000849014723c */ /* 0x048fe20000041814 */
[----:B------:R-:W-:Y:S05]  /*4ea0*/  IMAD.U32 R2, RZ, RZ, UR18 ;  /* 0x00000012ff027e24 */ /* 0x000fea000f8e00ff */
[----:B------:R-:W-:Y:S02]  /*4eb0*/  LEA.HI.X.SX32 R171, R2, R251, 0x2, P1 ;  /* 0x000000fb02ab7211 */ /* 0x000fe400008f16ff */
[----:B------:R-:W-:Y:S01]  /*4ec0*/  HMMA.16816.F32.BF16 R24, R144, R134, R24 ;  /* 0x000000869018723c */ /* 0x000fe20000041818 */
[----:B------:R-:W3:Y:S02]  /*4ed0*/  LDSM.16.MT88.4 R132, [R0+0xe000] ;  /* 0x00e000000084783b */ /* 0x000ee40000004200 */
[C---:B------:R-:W-:Y:S04]  /*4ee0*/  LEA R168, P1, R221.reuse, R170, 0x5 ;  /* 0x000000aadda87211 */ /* 0x040fe800078228ff */
[C---:B------:R-:W-:Y:S01]  /*4ef0*/  LEA.HI.X.SX32 R169, R221.reuse, R171, 0x5, P1 ;  /* 0x000000abdda97211 */ /* 0x040fe200008f2eff */
[C---:B------:R-:W-:Y:S05]  /*4f00*/  HMMA.16816.F32.BF16 R4, R136.reuse, R152, R4 ;  /* 0x000000988804723c */ /* 0x040fea0000041804 */
[C---:B------:R-:W-:Y:S03]  /*4f10*/  LEA R166, P1, R221.reuse, R168, 0x5 ;  /* 0x000000a8dda67211 */ /* 0x040fe600078228ff */
[C---:B------:R-:W-:Y:S03]  /*4f20*/  HMMA.16816.F32.BF16 R8, R136.reuse, R154, R8 ;  /* 0x0000009a8808723c */ /* 0x040fe60000041808 */
[C---:B------:R-:W-:Y:S02]  /*4f30*/  LEA.HI.X.SX32 R167, R221.reuse, R169, 0x5, P1 ;  /* 0x000000a9dda77211 */ /* 0x040fe400008f2eff */
[C---:B------:R-:W-:Y:S03]  /*4f40*/  LEA R164, P1, R221.reuse, R166, 0x5 ;  /* 0x000000a6dda47211 */ /* 0x040fe600078228ff */
[C---:B-----5:R-:W-:Y:S03]  /*4f50*/  HMMA.16816.F32.BF16 R12, R136.reuse, R32, R12 ;  /* 0x00000020880c723c */ /* 0x060fe6000004180c */
[C---:B------:R-:W-:Y:S05]  /*4f60*/  LEA.HI.X.SX32 R165, R221.reuse, R167, 0x5, P1 ;  /* 0x000000a7dda57211 */ /* 0x040fea00008f2eff */
[C---:B------:R-:W-:Y:S01]  /*4f70*/  HMMA.16816.F32.BF16 R16, R136.reuse, R34, R16 ;  /* 0x000000228810723c */ /* 0x040fe20000041810 */
[----:B------:R-:W-:Y:S07]  /*4f80*/  LDSM.16.M88.4 R32, [R161+0x11000] ;  /* 0x01100000a120783b */ /* 0x000fee0000000200 */
[C---:B------:R-:W-:Y:S08]  /*4f90*/  HMMA.16816.F32.BF16 R20, R136.reuse, R140, R20 ;  /* 0x0000008c8814723c */ /* 0x040ff00000041814 */
[----:B------:R-:W-:Y:S01]  /*4fa0*/  HMMA.16816.F32.BF16 R24, R136, R142, R24 ;  /* 0x0000008e8818723c */ /* 0x000fe20000041818 */
[----:B------:R-:W5:Y:S04]  /*4fb0*/  LDSM.16.MT88.4 R136, [R0+0xa400] ;  /* 0x00a400000088783b */ /* 0x000f680000004200 */
        /* <DEDUP_REMOVED lines=12> */
[C---:B---3--:R-:W-:Y:S03]  /*5080*/  HMMA.16816.F32.BF16 R20, R148.reuse, R132, R20 ;  /* 0x000000849414723c */ /* 0x048fe60000041814 */
[C---:B------:R-:W-:Y:S05]  /*5090*/  IMAD.WIDE R238, R221.reuse, -0xc0, R234 ;  /* 0xffffff40ddee7825 */ /* 0x040fea00078e02ea */
[----:B------:R-:W-:Y:S01]  /*50a0*/  HMMA.16816.F32.BF16 R24, R148, R134, R24 ;  /* 0x000000869418723c */ /* 0x000fe20000041818 */
[----:B------:R-:W3:Y:S02]  /*50b0*/  LDSM.16.MT88.4 R132, [R0+0xe400] ;  /* 0x00e400000084783b */ /* 0x000ee40000004200 */
[C---:B------:R-:W-:Y:S04]  /*50c0*/  LEA R154, P1, R221.reuse, R238, 0x5 ;  /* 0x000000eedd9a7211 */ /* 0x040fe800078228ff */
[C---:B------:R-:W-:Y:S01]  /*50d0*/  LEA.HI.X.SX32 R155, R221.reuse, R239, 0x5, P1 ;  /* 0x000000efdd9b7211 */ /* 0x040fe200008f2eff */
[C---:B-----5:R-:W-:Y:S05]  /*50e0*/  HMMA.16816.F32.BF16 R4, R32.reuse, R136, R4 ;  /* 0x000000882004723c */ /* 0x060fea0000041804 */
[C---:B------:R-:W-:Y:S03]  /*50f0*/  LEA R152, P1, R221.reuse, R154, 0x5 ;  /* 0x0000009add987211 */ /* 0x040fe600078228ff */
[C---:B------:R-:W-:Y:S01]  /*5100*/  HMMA.16816.F32.BF16 R8, R32.reuse, R138, R8 ;  /* 0x0000008a2008723c */ /* 0x040fe20000041808 */
[----:B------:R5:W2:Y:S02]  /*5110*/  LDSM.16.M88.4 R136, [R160+0x2000] ;  /* 0x00200000a088783b */ /* 0x000aa40000000200 */
        /* <DEDUP_REMOVED lines=9> */
[C---:B---3--:R-:W-:Y:S03]  /*51b0*/  HMMA.16816.F32.BF16 R20, R32.reuse, R132, R20 ;  /* 0x000000842014723c */ /* 0x048fe60000041814 */
[C---:B------:R-:W-:Y:S02]  /*51c0*/  LEA.HI.X.SX32 R147, R221.reuse, R149, 0x5, P1 ;  /* 0x00000095dd937211 */ /* 0x040fe400008f2eff */
[C---:B-----5:R-:W-:Y:S03]  /*51d0*/  LEA R160, P1, R221.reuse, R146, 0x5 ;  /* 0x00000092dda07211 */ /* 0x060fe600078228ff */
[----:B------:R-:W-:Y:S01]  /*51e0*/  HMMA.16816.F32.BF16 R24, R32, R134, R24 ;  /* 0x000000862018723c */ /* 0x000fe20000041818 */
[----:B------:R-:W3:Y:S02]  /*51f0*/  LDSM.16.MT88.4 R32, [R0+0xe800] ;  /* 0x00e800000020783b */ /* 0x000ee40000004200 */
[C---:B------:R-:W-:Y:S02]  /*5200*/  LEA.HI.X.SX32 R161, R221.reuse, R147, 0x5, P1 ;  /* 0x00000093dda17211 */ /* 0x040fe400008f2eff */
[----:B------:R-:W-:Y:S03]  /*5210*/  LDSM.16.M88.4 R132, [R162+0x2000] ;  /* 0x00200000a284783b */ /* 0x000fe60000000200 */
[C---:B--2---:R-:W-:Y:S05]  /*5220*/  HMMA.16816.F32.BF16 R4, R136.reuse, R140, R4 ;  /* 0x0000008c8804723c */ /* 0x044fea0000041804 */
[C---:B------:R-:W-:Y:S03]  /*5230*/  IMAD.WIDE R236, R221.reuse, -0xc0, R160 ;  /* 0xffffff40ddec7825 */ /* 0x040fe600078e02a0 */
[C---:B------:R-:W-:Y:S01]  /*5240*/  HMMA.16816.F32.BF16 R8, R136.reuse, R142, R8 ;  /* 0x0000008e8808723c */ /* 0x040fe20000041808 */
[----:B------:R-:W2:Y:S02]  /*5250*/  LDSM.16.MT88.4 R140, [R0+0xac00] ;  /* 0x00ac0000008c783b */ /* 0x000ea40000004200 */
[C---:B------:R-:W-:Y:S04]  /*5260*/  LEA R144, P1, R221.reuse, R236, 0x5 ;  /* 0x000000ecdd907211 */ /* 0x040fe800078228ff */
[C---:B------:R-:W-:Y:S01]  /*5270*/  LEA.HI.X.SX32 R145, R221.reuse, R237, 0x5, P1 ;  /* 0x000000eddd917211 */ /* 0x040fe200008f2eff */
[C---:B-1----:R-:W-:Y:S08]  /*5280*/  HMMA.16816.F32.BF16 R12, R136.reuse, R28, R12 ;  /* 0x0000001c880c723c */ /* 0x042ff0000004180c */
[C---:B------:R-:W-:Y:S01]  /*5290*/  HMMA.16816.F32.BF16 R16, R136.reuse, R30, R16 ;  /* 0x0000001e8810723c */ /* 0x040fe20000041810 */
[----:B------:R-:W1:Y:S07]  /*52a0*/  LDSM.16.MT88.4 R28, [R0+0xcc00] ;  /* 0x00cc0000001c783b */ /* 0x000e6e0000004200 */
[C---:B---3--:R-:W-:Y:S08]  /*52b0*/  HMMA.16816.F32.BF16 R20, R136.reuse, R32, R20 ;  /* 0x000000208814723c */ /* 0x048ff00000041814 */
[----:B------:R-:W-:Y:S01]  /*52c0*/  HMMA.16816.F32.BF16 R24, R136, R34, R24 ;  /* 0x000000228818723c */ /* 0x000fe20000041818 */
[----:B------:R3:W5:Y:S07]  /*52d0*/  LDSM.16.MT88.4 R32, [R0+0xec00] ;  /* 0x00ec00000020783b */ /* 0x00076e0000004200 */
[C---:B--2---:R-:W-:Y:S05]  /*52e0*/  HMMA.16816.F32.BF16 R4, R132.reuse, R140, R4 ;  /* 0x0000008c8404723c */ /* 0x044fea0000041804 */
[C---:B------:R-:W-:Y:S03]  /*52f0*/  LEA R140, P1, R221.reuse, R144, 0x5 ;  /* 0x00000090dd8c7211 */ /* 0x040fe600078228ff */
[C---:B------:R-:W-:Y:S03]  /*5300*/  HMMA.16816.F32.BF16 R8, R132.reuse, R142, R8 ;  /* 0x0000008e8408723c */ /* 0x040fe60000041808 */
[C---:B------:R-:W-:Y:S02]  /*5310*/  LEA.HI.X.SX32 R141, R221.reuse, R145, 0x5, P1 ;  /* 0x00000091dd8d7211 */ /* 0x040fe400008f2eff */
[C---:B------:R-:W-:Y:S01]  /*5320*/  LEA R138, P1, R221.reuse, R140, 0x5 ;  /* 0x0000008cdd8a7211 */ /* 0x040fe200078228ff */
[----:B---3--:R-:W-:Y:S02]  /*5330*/  VIADD R0, R220, 0xffffd000 ;  /* 0xffffd000dc007836 */ /* 0x008fe40000000000 */
[C---:B-1----:R-:W-:Y:S03]  /*5340*/  HMMA.16816.F32.BF16 R12, R132.reuse, R28, R12 ;  /* 0x0000001c840c723c */ /* 0x042fe6000004180c */
[C---:B------:R-:W-:Y:S02]  /*5350*/  LEA.HI.X.SX32 R139, R221.reuse, R141, 0x5, P1 ;  /* 0x0000008ddd8b7211 */ /* 0x040fe400008f2eff */
[C---:B------:R-:W-:Y:S03]  /*5360*/  LEA R136, P1, R221.reuse, R138, 0x5 ;  /* 0x0000008add887211 */ /* 0x040fe600078228ff */
[C---:B------:R-:W-:Y:S03]  /*5370*/  HMMA.16816.F32.BF16 R16, R132.reuse, R30, R16 ;  /* 0x0000001e8410723c */ /* 0x040fe60000041810 */
[----:B------:R-:W-:Y:S01]  /*5380*/  @P3 IMAD.WIDE.U32 R30, R242, R243, UR14 ;  /* 0x0000000ef21e3e25 */ /* 0x000fe2000f8e00f3 */
[C---:B------:R-:W-:Y:S01]  /*5390*/  LEA.HI.X.SX32 R137, R221.reuse, R139, 0x5, P1 ;  /* 0x0000008bdd897211 */ /* 0x040fe200008f2eff */
[----:B------:R-:W-:Y:S01]  /*53a0*/  @UP0 UMOV UR14, UR19 ;  /* 0x00000013000e0c82 */ /* 0x000fe20008000000 */
[C---:B------:R-:W-:Y:S01]  /*53b0*/  LEA R28, P1, R221.reuse, R136, 0x5 ;  /* 0x00000088dd1c7211 */ /* 0x040fe200078228ff */
[----:B------:R-:W-:Y:S01]  /*53c0*/  @UP0 UMOV UR15, UR17 ;  /* 0x00000011000f0c82 */ /* 0x000fe20008000000 */
[C---:B-----5:R-:W-:Y:S01]  /*53d0*/  HMMA.16816.F32.BF16 R20, R132.reuse, R32, R20 ;  /* 0x000000208414723c */ /* 0x060fe20000041814 */
[----:B----4-:R-:W2:Y:S02]  /*53e0*/  @P3 LDG.E R241, desc[UR36][R30.64+-0x100] ;  /* 0xffff00241ef13981 */ /* 0x010ea4000c1e1900 */
[C---:B------:R-:W-:Y:S02]  /*53f0*/  LEA.HI.X.SX32 R29, R221.reuse, R137, 0x5, P1 ;  /* 0x00000089dd1d7211 */ /* 0x040fe400008f2eff */
[----:B------:R-:W3:Y:S03]  /*5400*/  @P3 LDG.E R240, desc[UR36][R30.64+-0xe0] ;  /* 0xffff20241ef03981 */ /* 0x000ee6000c1e1900 */
[----:B------:R-:W-:Y:S01]  /*5410*/  HMMA.16816.F32.BF16 R24, R132, R34, R24 ;  /* 0x000000228418723c */ /* 0x000fe20000041818 */
[----:B------:R-:W4:Y:S04]  /*5420*/  @P3 LDG.E R233, desc[UR36][R30.64+-0x80] ;  /* 0xffff80241ee93981 */ /* 0x000f28000c1e1900 */
[----:B------:R1:W5:Y:S04]  /*5430*/  @P3 LDG.E R223, desc[UR36][R30.64+-0x60] ;  /* 0xffffa0241edf3981 */ /* 0x000368000c1e1900 */
        /* <DEDUP_REMOVED lines=37> */
[----:B------:R-:W-:Y:S04]  /*5690*/  LDSM.16.MT88.4 R32, [R3+0xf800] ;  /* 0x00f800000320783b */ /* 0x000fe80000004200 */
[----:B------:R-:W1:Y:S04]  /*56a0*/  LDSM.16.MT88.4 R20, [R220+0x400] ;  /* 0x00040000dc14783b */ /* 0x000e680000004200 */
[----:B------:R-:W1:Y:S04]  /*56b0*/  LDSM.16.MT88.4 R132, [R3+0x11800] ;  /* 0x011800000384783b */ /* 0x000e680000004200 */
[----:B------:R-:W-:Y:S04]  /*56c0*/  LDSM.16.MT88.4 R24, [R3+0x12000] ;  /* 0x012000000318783b */ /* 0x000fe80000004200 */
[----:B------:R-:W-:Y:S04]  /*56d0*/  LDSM.16.MT88.4 R136, [R220+0xc00] ;  /* 0x000c0000dc88783b */ /* 0x000fe80000004200 */
[----:B------:R-:W-:Y:S01]  /*56e0*/  LDSM.16.MT88.4 R140, [R3+0x12800] ;  /* 0x01280000038c783b */ /* 0x000fe20000004200 */
[-C--:B-1----:R-:W-:Y:S03]  /*56f0*/  HMMA.16816.F32.BF16 R84, R4, R8.reuse, R84 ;  /* 0x000000080454723c */ /* 0x082fe60000041854 */
[----:B------:R-:W-:Y:S04]  /*5700*/  LDSM.16.MT88.4 R144, [R220+0x1c00] ;  /* 0x001c0000dc90783b */ /* 0x000fe80000004200 */
[----:B------:R-:W-:Y:S01]  /*5710*/  LDSM.16.MT88.4 R148, [R220+0x2c00] ;  /* 0x002c0000dc94783b */ /* 0x000fe20000004200 */
        /* <DEDUP_REMOVED lines=14> */
[----:B------:R-:W5:Y:S04]  /*5800*/  LDSM.16.MT88.4 R4, [R3+0x10000] ;  /* 0x010000000304783b */ /* 0x000f680000004200 */
[----:B------:R-:W5:Y:S03]  /*5810*/  LDSM.16.MT88.4 R28, [R220+0x1800] ;  /* 0x00180000dc1c783b */ /* 0x000f660000004200 */
[-C--:B------:R-:W-:Y:S08]  /*5820*/  HMMA.16816.F32.BF16 R84, R32, R20.reuse, R84 ;  /* 0x000000142054723c */ /* 0x080ff00000041854 */
[C---:B------:R-:W-:Y:S08]  /*5830*/  HMMA.16816.F32.BF16 R88, R132.reuse, R20, R88 ;  /* 0x000000148458723c */ /* 0x040ff00000041858 */
[-C--:B------:R-:W-:Y:S08]  /*5840*/  HMMA.16816.F32.BF16 R92, R132, R22.reuse, R92 ;  /* 0x00000016845c723c */ /* 0x080ff0000004185c */
[C---:B------:R-:W-:Y:S01]  /*5850*/  HMMA.16816.F32.BF16 R96, R32.reuse, R22, R96 ;  /* 0x000000162060723c */ /* 0x040fe20000041860 */
[----:B------:R2:W5:Y:S07]  /*5860*/  LDSM.16.MT88.4 R20, [R220+0x2800] ;  /* 0x00280000dc14783b */ /* 0x00056e0000004200 */
[-C--:B-1----:R-:W-:Y:S08]  /*5870*/  HMMA.16816.F32.BF16 R100, R32, R8.reuse, R100 ;  /* 0x000000082064723c */ /* 0x082ff00000041864 */
[C---:B------:R-:W-:Y:S08]  /*5880*/  HMMA.16816.F32.BF16 R104, R132.reuse, R8, R104 ;  /* 0x000000088468723c */ /* 0x040ff00000041868 */
[-C--:B------:R-:W-:Y:S01]  /*5890*/  HMMA.16816.F32.BF16 R108, R132, R10.reuse, R108 ;  /* 0x0000000a846c723c */ /* 0x080fe2000004186c */
[----:B--2---:R-:W-:Y:S02]  /*58a0*/  @P3 STL [R1+0x5c], R241 ;  /* 0x00005cf101003387 */ /* 0x004fe40000100800 */
[----:B------:R-:W-:Y:S02]  /*58b0*/  IMAD.MOV.U32 R220, RZ, RZ, R0 ;  /* 0x000000ffffdc7224 */ /* 0x000fe400078e0000 */
[----:B---3--:R-:W-:Y:S03]  /*58c0*/  @P3 STL [R1+0x58], R240 ;  /* 0x000058f001003387 */ /* 0x008fe60000100800 */
[C---:B------:R-:W-:Y:S01]  /*58d0*/  HMMA.16816.F32.BF16 R112, R32.reuse, R10, R112 ;  /* 0x0000000a2070723c */ /* 0x040fe20000041870 */
[----:B------:R-:W1:Y:S04]  /*58e0*/  LDSM.16.MT88.4 R8, [R3+0x10800] ;  /* 0x010800000308783b */ /* 0x000e680000004200 */
[----:B----4-:R2:W-:Y:S03]  /*58f0*/  @P3 STL [R1+0x54], R233 ;  /* 0x000054e901003387 */ /* 0x0105e60000100800 */
[-C--:B------:R-:W-:Y:S01]  /*5900*/  HMMA.16816.F32.BF16 R116, R32, R12.reuse, R116 ;  /* 0x0000000c2074723c */ /* 0x080fe20000041874 */
[----:B-----5:R2:W-:Y:S07]  /*5910*/  @P3 STL [R1+0x50], R223 ;  /* 0x000050df01003387 */ /* 0x0205ee0000100800 */
        /* <DEDUP_REMOVED lines=28> */
[----:B--2---:R-:W-:Y:S11]  /*5ae0*/  BRA.U UP1, `(.L_x_678) ;  /* 0xffffffc101787547 */ /* 0x004ff6000b83ffff */
.L_x_675:
[----:B------:R-:W2:Y:S01]  /*5af0*/  LDL.LU R132, [R1+0x4c] ;  /* 0x00004c0001847983 */ /* 0x000ea20000300800 */
[----:B------:R-:W-:Y:S01]  /*5b00*/  IMAD.SHL.U32 R0, R229, 0x2, RZ ;  /* 0x00000002e5007824 */ /* 0x000fe200078e00ff */
[----:B------:R-:W-:Y:S01]  /*5b10*/  LOP3.LUT R224, R224, 0x600, RZ, 0xc0, !PT ;  /* 0x00000600e0e07812 */ /* 0x000fe200078ec0ff */
[----:B------:R-:W1:Y:S01]  /*5b20*/  LDCU UR5, c[0x0][0x500] ;  /* 0x0000a000ff0577ac */ /* 0x000e620008000800 */
[C---:B------:R-:W-:Y:S02]  /*5b30*/  LOP3.LUT R2, R163.reuse, 0xd8, RZ, 0xc0, !PT ;  /* 0x000000d8a3027812 */ /* 0x040fe400078ec0ff */
[----:B------:R-:W-:Y:S01]  /*5b40*/  LOP3.LUT R224, R224, 0x6, R0, 0xf8, !PT ;  /* 0x00000006e0e07812 */ /* 0x000fe200078ef800 */
[----:B------:R-:W3:Y:S01]  /*5b50*/  LDCU.64 UR10, c[0x0][0x5a8] ;  /* 0x0000b500ff0a77ac */ /* 0x000ee20008000a00 */
[----:B------:R-:W-:Y:S02]  /*5b60*/  LOP3.LUT R0, R163, 0xc0, RZ, 0xc0, !PT ;  /* 0x000000c0a3007812 */ /* 0x000fe400078ec0ff */
[--C-:B------:R-:W-:Y:S01]  /*5b70*/  LOP3.LUT R27, R2, 0x18, R229.reuse, 0x78, !PT ;  /* 0x00000018021b7812 */ /* 0x100fe200078e78e5 */
[----:B------:R-:W-:Y:S01]  /*5b80*/  UMOV UR33, UR28 ;  /* 0x0000001c00217c82 */ /* 0x000fe20008000000 */
[----:B------:R-:W-:-:S02]  /*5b90*/  LOP3.LUT R0, R0, 0x18, R229, 0xf8, !PT ;  /* 0x0000001800007812 */ /* 0x000fc400078ef8e5 */
[----:B------:R-:W-:Y:S02]  /*5ba0*/  SHF.R.U32.HI R229, RZ, 0x4, R229 ;  /* 0x00000004ffe57819 */ /* 0x000fe400000116e5 */
[----:B------:R-:W-:Y:S02]  /*5bb0*/  LOP3.LUT R2, R224, 0x20, R163, 0xf8, !PT ;  /* 0x00000020e0027812 */ /* 0x000fe400078ef8a3 */
[----:B------:R-:W-:Y:S02]  /*5bc0*/  LOP3.LUT R0, R0, 0x8, R229, 0x78, !PT ;  /* 0x0000000800007812 */ /* 0x000fe400078e78e5 */
[----:B------:R-:W-:Y:S01]  /*5bd0*/  F2FP.BF16.F32.PACK_AB R28, R45, R44 ;  /* 0x0000002c2d1c723e */ /* 0x000fe200000010ff */
[----:B-1----:R-:W-:Y:S01]  /*5be0*/  FMUL.FTZ R84, R84, UR5 ;  /* 0x0000000554547c20 */ /* 0x002fe20008410000 */
        /* <DEDUP_REMOVED lines=25> */
[----:B-----5:R-:W-:Y:S01]  /*5d80*/  FMUL.FTZ R13, R115, UR5 ;  /* 0x00000005730d7c20 */ /* 0x020fe20008410000 */
[----:B------:R-:W-:Y:S01]  /*5d90*/  F2FP.BF16.F32.PACK_AB R26, R26, R84 ;  /* 0x000000541a1a723e */ /* 0x000fe200000010ff */
[----:B------:R-:W-:Y:S01]  /*5da0*/  BAR.SYNC.DEFER_BLOCKING 0x0 ;  /* 0x0000000000007b1d */ /* 0x000fe20000010000 */
[----:B------:R-:W-:Y:S01]  /*5db0*/  F2FP.BF16.F32.PACK_AB R25, R25, R86 ;  /* 0x000000561919723e */ /* 0x000fe200000010ff */
[----:B------:R-:W-:Y:S01]  /*5dc0*/  FMUL.FTZ R104, R104, UR5 ;  /* 0x0000000568687c20 */ /* 0x000fe20008410000 */
[----:B------:R-:W-:Y:S01]  /*5dd0*/  FMUL.FTZ R16, R105, UR5 ;  /* 0x0000000569107c20 */ /* 0x000fe20008410000 */
[----:B------:R-:W-:Y:S01]  /*5de0*/  FMUL.FTZ R106, R106, UR5 ;  /* 0x000000056a6a7c20 */ /* 0x000fe20008410000 */
[----:B------:R-:W-:-:S03]  /*5df0*/  FMUL.FTZ R15, R107, UR5 ;  /* 0x000000056b0f7c20 */ /* 0x000fc60008410000 */
[----:B------:R-:W1:Y:S01]  /*5e00*/  LDC.64 R44, c[0x0][0x5c0] ;  /* 0x00017000ff2c7b82 */ /* 0x000e620000000a00 */
        /* <DEDUP_REMOVED lines=51> */
[----:B------:R-:W-:Y:S01]  /*6140*/  F2FP.BF16.F32.PACK_AB R7, R7, R122 ;  /* 0x0000007a0707723e */ /* 0x000fe200000010ff */
[----:B---3--:R-:W-:Y:S01]  /*6150*/  UIMAD UR11, UR33, UR11, URZ ;  /* 0x0000000b210b72a4 */ /* 0x008fe2000f8e02ff */
[----:B------:R-:W-:Y:S01]  /*6160*/  F2FP.BF16.F32.PACK_AB R4, R4, R124 ;  /* 0x0000007c0404723e */ /* 0x000fe200000010ff */
[----:B------:R-:W-:Y:S01]  /*6170*/  STS [R2+0x1220], R19 ;  /* 0x0012201302007388 */ /* 0x000fe20000000800 */
[----:B------:R-:W-:Y:S01]  /*6180*/  F2FP.BF16.F32.PACK_AB R3, R3, R126 ;  /* 0x0000007e0303723e */ /* 0x000fe200000010ff */
[----:B------:R-:W3:Y:S01]  /*6190*/  LDCU.64 UR12, c[0x0][0x5b0] ;  /* 0x0000b600ff0c77ac */ /* 0x000ee20008000a00 */
        /* <DEDUP_REMOVED lines=25> */
[----:B------:R4:W-:Y:S01]  /*6330*/  STS [R0+0xd000], R10 ;  /* 0x00d0000a00007388 */ /* 0x0009e20000000800 */
[----:B------:R-:W-:Y:S02]  /*6340*/  F2FP.BF16.F32.PACK_AB R80, R81, R80 ;  /* 0x000000505150723e */ /* 0x000fe400000010ff */
[----:B------:R-:W-:Y:S01]  /*6350*/  F2FP.BF16.F32.PACK_AB R82, R83, R82 ;  /* 0x000000525352723e */ /* 0x000fe200000010ff */
[----:B------:R-:W-:Y:S01]  /*6360*/  STS [R0+0xd200], R9 ;  /* 0x00d2000900007388 */ /* 0x000fe20000000800 */
[----:B------:R-:W-:-:S02]  /*6370*/  F2FP.BF16.F32.PACK_AB R72, R73, R72 ;  /* 0x000000484948723e */ /* 0x000fc400000010ff */
[----:B------:R-:W-:Y:S01]  /*6380*/  F2FP.BF16.F32.PACK_AB R74, R75, R74 ;  /* 0x0000004a4b4a723e */ /* 0x000fe200000010ff */
[----:B------:R1:W-:Y:S01]  /*6390*/  STS [R2+0x4020], R6 ;  /* 0x0040200602007388 */ /* 0x0003e20000000800 */
[----:B------:R-:W-:Y:S02]  /*63a0*/  F2FP.BF16.F32.PACK_AB R76, R77, R76 ;  /* 0x0000004c4d4c723e */ /* 0x000fe400000010ff */
[----:B------:R-:W-:Y:S01]  /*63b0*/  F2FP.BF16.F32.PACK_AB R78, R79, R78 ;  /* 0x0000004e4f4e723e */ /* 0x000fe200000010ff */
[----:B------:R-:W-:Y:S04]  /*63c0*/  STS [R2+0x4220], R5 ;  /* 0x0042200502007388 */ /* 0x000fe80000000800 */
[----:B------:R3:W-:Y:S04]  /*63d0*/  STS [R0+0xe000], R8 ;  /* 0x00e0000800007388 */ /* 0x0007e80000000800 */
[----:B------:R3:W-:Y:S04]  /*63e0*/  STS [R0+0xe200], R7 ;  /* 0x00e2000700007388 */ /* 0x0007e80000000800 */
[----:B------:R3:W-:Y:S01]  /*63f0*/  STS [R2+0x5020], R4 ;  /* 0x0050200402007388 */ /* 0x0007e20000000800 */
[----:B----4-:R-:W-:-:S03]  /*6400*/  LOP3.LUT R10, R27, 0x1f20, R163, 0xf8, !PT ;  /* 0x00001f201b0a7812 */ /* 0x010fc600078ef8a3 */
[----:B------:R4:W-:Y:S04]  /*6410*/  STS [R2+0x5220], R3 ;  /* 0x0052200302007388 */ /* 0x0009e80000000800 */
[----:B------:R-:W-:Y:S01]  /*6420*/  STS [R0+0xf000], R36 ;  /* 0x00f0002400007388 */ /* 0x000fe20000000800 */
[----:B-1----:R-:W-:-:S03]  /*6430*/  LOP3.LUT R6, R163, 0x18, RZ, 0xc0, !PT ;  /* 0x00000018a3067812 */ /* 0x002fc600078ec0ff */
[----:B------:R-:W-:Y:S04]  /*6440*/  STS [R0+0xf200], R38 ;  /* 0x00f2002600007388 */ /* 0x000fe80000000800 */
[----:B------:R-:W-:Y:S01]  /*6450*/  STS [R2+0x6020], R48 ;  /* 0x0060203002007388 */ /* 0x000fe20000000800 */
[----:B---3--:R-:W1:Y:S03]  /*6460*/  LDC.64 R8, c[0x0][0x5d8] ;  /* 0x00017600ff087b82 */ /* 0x008e660000000a00 */
[----:B------:R-:W-:Y:S01]  /*6470*/  STS [R2+0x6220], R50 ;  /* 0x0062203202007388 */ /* 0x000fe20000000800 */
[----:B------:R-:W-:-:S03]  /*6480*/  IMAD.MOV.U32 R7, RZ, RZ, RZ ;  /* 0x000000ffff077224 */ /* 0x000fc600078e00ff */
[----:B------:R-:W-:Y:S01]  /*6490*/  STS [R0+0x10000], R40 ;  /* 0x0100002800007388 */ /* 0x000fe20000000800 */
[----:B------:R-:W-:-:S03]  /*64a0*/  IMAD.WIDE.U32 R4, R44, UR5, R6 ;  /* 0x000000052c047c25 */ /* 0x000fc6000f8e0006 */
[----:B------:R-:W-:Y:S01]  /*64b0*/  STS [R0+0x10200], R42 ;  /* 0x0102002a00007388 */ /* 0x000fe20000000800 */
[----:B----4-:R-:W-:-:S03]  /*64c0*/  IMAD R3, R44, UR47, RZ ;  /* 0x0000002f2c037c24 */ /* 0x010fc6000f8e02ff */
[----:B------:R3:W-:Y:S01]  /*64d0*/  STS [R2+0x7220], R46 ;  /* 0x0072202e02007388 */ /* 0x0007e20000000800 */
[----:B------:R-:W-:-:S03]  /*64e0*/  IMAD R3, R45, UR5, R3 ;  /* 0x000000052d037c24 */ /* 0x000fc6000f8e0203 */
[----:B------:R-:W-:Y:S01]  /*64f0*/  STS [R2+0x7020], R28 ;  /* 0x0070201c02007388 */ /* 0x000fe20000000800 */
[----:B------:R-:W-:Y:S02]  /*6500*/  IMAD.IADD R5, R5, 0x1, R3 ;  /* 0x0000000105057824 */ /* 0x000fe400078e0203 */
[----:B------:R-:W-:Y:S01]  /*6510*/  IMAD.U32 R3, RZ, RZ, UR10 ;  /* 0x0000000aff037e24 */ /* 0x000fe2000f8e00ff */
[----:B------:R-:W-:Y:S03]  /*6520*/  STS [R0+0x11000], R52 ;  /* 0x0110003400007388 */ /* 0x000fe60000000800 */
[----:B------:R-:W-:Y:S01]  /*6530*/  IMAD.WIDE.U32 R4, R3, UR33, R4 ;  /* 0x0000002103047c25 */ /* 0x000fe2000f8e0004 */
[----:B------:R-:W-:Y:S03]  /*6540*/  STS [R0+0x11200], R54 ;  /* 0x0112003600007388 */ /* 0x000fe60000000800 */
[----:B------:R-:W-:Y:S01]  /*6550*/  VIADD R3, R5, UR11 ;  /* 0x0000000b05037c36 */ /* 0x000fe20008000000 */
[----:B------:R4:W-:Y:S04]  /*6560*/  STS [R2+0x8020], R64 ;  /* 0x0080204002007388 */ /* 0x0009e80000000800 */
[----:B------:R-:W-:Y:S04]  /*6570*/  STS [R2+0x8220], R66 ;  /* 0x0082204202007388 */ /* 0x000fe80000000800 */
[----:B------:R-:W-:Y:S01]  /*6580*/  STS [R0+0x12000], R56 ;  /* 0x0120003800007388 */ /* 0x000fe20000000800 */
[----:B---3--:R-:W3:Y:S03]  /*6590*/  LDC.64 R46, c[0x0][0x5c8] ;  /* 0x00017200ff2e7b82 */ /* 0x008ee60000000a00 */
[----:B------:R-:W-:Y:S04]  /*65a0*/  STS [R0+0x12200], R58 ;  /* 0x0122003a00007388 */ /* 0x000fe80000000800 */
[----:B------:R-:W-:Y:S04]  /*65b0*/  STS [R2+0x9020], R60 ;  /* 0x0090203c02007388 */ /* 0x000fe80000000800 */
[----:B------:R-:W-:Y:S04]  /*65c0*/  STS [R2+0x9220], R62 ;  /* 0x0092203e02007388 */ /* 0x000fe80000000800 */
[----:B------:R-:W-:Y:S01]  /*65d0*/  STS [R0+0x13000], R68 ;  /* 0x0130004400007388 */ /* 0x000fe20000000800 */
[----:B----4-:R-:W4:Y:S03]  /*65e0*/  LDC.64 R64, c[0x0][0x5e0] ;  /* 0x00017800ff407b82 */ /* 0x010f260000000a00 */
[----:B------:R-:W-:Y:S04]  /*65f0*/  STS [R0+0x13200], R70 ;  /* 0x0132004600007388 */ /* 0x000fe80000000800 */
[----:B------:R-:W-:Y:S04]  /*6600*/  STS [R2+0xa020], R80 ;  /* 0x00a0205002007388 */ /* 0x000fe80000000800 */
[----:B------:R-:W-:Y:S04]  /*6610*/  STS [R2+0xa220], R82 ;  /* 0x00a2205202007388 */ /* 0x000fe80000000800 */
[----:B------:R-:W-:Y:S04]  /*6620*/  STS [R0+0x14000], R72 ;  /* 0x0140004800007388 */ /* 0x000fe80000000800 */
[----:B------:R3:W-:Y:S04]  /*6630*/  STS [R0+0x14200], R74 ;  /* 0x0142004a00007388 */ /* 0x0007e80000000800 */
[----:B------:R-:W-:Y:S04]  /*6640*/  STS [R2+0xb020], R76 ;  /* 0x00b0204c02007388 */ /* 0x000fe80000000800 */
[----:B------:R1:W-:Y:S01]  /*6650*/  STS [R2+0xb220], R78 ;  /* 0x00b2204e02007388 */ /* 0x0003e20000000800 */
[----:B---3--:R-:W-:Y:S01]  /*6660*/  IMAD R0, R46, UR47, RZ ;  /* 0x0000002f2e007c24 */ /* 0x008fe2000f8e02ff */
[----:B-1----:R-:W-:-:S05]  /*6670*/  MOV R2, R4 ;  /* 0x0000000400027202 */ /* 0x002fca0000000f00 */
[----:B------:R-:W-:-:S04]  /*6680*/  IMAD.WIDE.U32 R4, R8, UR31, R2 ;  /* 0x0000001f08047c25 */ /* 0x000fc8000f8e0002 */
[----:B------:R-:W-:-:S04]  /*6690*/  IMAD.WIDE.U32 R2, R46, UR5, R6 ;  /* 0x000000052e027c25 */ /* 0x000fc8000f8e0006 */
[----:B------:R-:W-:Y:S01]  /*66a0*/  IMAD R6, R47, UR5, R0 ;  /* 0x000000052f067c24 */ /* 0x000fe2000f8e0200 */
[----:B------:R-:W-:Y:S01]  /*66b0*/  LEA R0, R10, UR4, 0x1 ;  /* 0x000000040a007c11 */ /* 0x000fe2000f8e08ff */
[----:B------:R-:W-:Y:S01]  /*66c0*/  BAR.SYNC.DEFER_BLOCKING 0x0 ;  /* 0x0000000000007b1d */ /* 0x000fe20000010000 */
[----:B------:R-:W-:Y:S01]  /*66d0*/  UIMAD UR4, UR33, UR13, URZ ;  /* 0x0000000d210472a4 */ /* 0x000fe2000f8e02ff */
[----:B------:R-:W-:Y:S02]  /*66e0*/  IMAD.U32 R7, RZ, RZ, UR12 ;  /* 0x0000000cff077e24 */ /* 0x000fe4000f8e00ff */
[----:B------:R-:W-:Y:S02]  /*66f0*/  IMAD.IADD R3, R3, 0x1, R6 ;  /* 0x0000000103037824 */ /* 0x000fe400078e0206 */
[----:B------:R-:W1:Y:S01]  /*6700*/  LDCU.128 UR12, c[0x0][0x560] ;  /* 0x0000ac00ff0c77ac */ /* 0x000e620008000c00 */
[----:B------:R-:W-:Y:S02]  /*6710*/  IMAD.MOV.U32 R6, RZ, RZ, R4 ;  /* 0x000000ffff067224 */ /* 0x000fe400078e0004 */
[----:B------:R-:W-:-:S04]  /*6720*/  IMAD.WIDE.U32 R2, R7, UR33, R2 ;  /* 0x0000002107027c25 */ /* 0x000fc8000f8e0002 */
[----:B------:R-:W-:Y:S01]  /*6730*/  IMAD R7, R9, UR31, R5 ;  /* 0x0000001f09077c24 */ /* 0x000fe2000f8e0205 */
[----:B------:R-:W-:Y:S01]  /*6740*/  IADD3 R3, PT, PT, R3, UR4, RZ ;  /* 0x0000000403037c10 */ /* 0x000fe2000fffe0ff */
[----:B--2---:R-:W-:-:S04]  /*6750*/  IMAD.WIDE.U32 R6, R132, R44, R6 ;  /* 0x0000002c84067225 */ /* 0x004fc800078e0006 */
[----:B----4-:R-:W-:Y:S01]  /*6760*/  IMAD.WIDE.U32 R4, R64, UR31, R2 ;  /* 0x0000001f40047c25 */ /* 0x010fe2000f8e0002 */
        /* <DEDUP_REMOVED lines=36> */
.L_x_672:
        /* <DEDUP_REMOVED lines=10> */
.L_x_680:
        /* <DEDUP_REMOVED lines=11> */
.L_x_1723:


//--------------------- .text._ZN5flash44flash_bwd_dq_dk_dv_loop_seqk_parallel_kernelI23Flash_bwd_kernel_traitsILi96ELi64ELi128ELi8ELi2ELi4ELi4ELb1ELb0EN7cutlass10bfloat16_tE19Flash_kernel_traitsILi96ELi64ELi128ELi8ES3_EELb1ELb0ELb0ELb1ELb0ELb0ELb0EEEvNS_16Flash_bwd_paramsE --------------------------
	.section	.text._ZN5flash44flash_bwd_dq_dk_dv_loop_seqk_parallel_kernelI23Flash_bwd_kernel_traitsILi96ELi64ELi128ELi8ELi2ELi4ELi4ELb1ELb0EN7cutlass10bfloat16_tE19Flash_kernel_traitsILi96ELi64ELi128ELi8ES3_EELb1ELb0ELb0ELb1ELb0ELb0ELb0EEEvNS_16Flash_bwd_paramsE,"ax",@progbits
	.align	128
        .global         _ZN5flash44flash_bwd_dq_dk_dv_loop_seqk_parallel_kernelI23Flash_bwd_kernel_traitsILi96ELi64ELi128ELi8ELi2ELi4ELi4ELb1ELb0EN7cutlass10bfloat16_tE19Flash_kernel_traitsILi96ELi64ELi128ELi8ES3_EELb1ELb0ELb0ELb1ELb0ELb0ELb0EEEvNS_16Flash_bwd_paramsE
        .type           _ZN5flash44flash_bwd_dq_dk_dv_loop_seqk_parallel_kernelI23Flash_bwd_kernel_traitsILi96ELi64ELi128ELi8ELi2ELi4ELi4ELb1ELb0EN7cutlass10bfloat16_tE19Flash_kernel_traitsILi96ELi64ELi128ELi8ES3_EELb1ELb0ELb0ELb1ELb0ELb0ELb0EEEvNS_16Flash_bwd_paramsE,@function
        .size           _ZN5flash44flash_bwd_dq_dk_dv_loop_seqk_parallel_kernelI23Flash_bwd_kernel_traitsILi96ELi64ELi128ELi8ELi2ELi4ELi4ELb1ELb0EN7cutlass10bfloat16_tE19Flash_kernel_traitsILi96ELi64ELi128ELi8ES3_EELb1ELb0ELb0ELb1ELb0ELb0ELb0EEEvNS_16Flash_bwd_paramsE,(.L_x_1724 - _ZN5flash44flash_bwd_dq_dk_dv_loop_seqk_parallel_kernelI23Flash_bwd_kernel_traitsILi96ELi64ELi128ELi8ELi2ELi4ELi4ELb1ELb0EN7cutlass10bfloat16_tE19Flash_kernel_traitsILi96ELi64ELi128ELi8ES3_EELb1ELb0ELb0ELb1ELb0ELb0ELb0EEEvNS_16Flash_bwd_paramsE)
        .other          _ZN5flash44flash_bwd_dq_dk_dv_loop_seqk_parallel_kernelI23Flash_bwd_kernel_traitsILi96ELi64ELi128ELi8ELi2ELi4ELi4ELb1ELb0EN7cutlass10bfloat16_tE19Flash_kernel_traitsILi96ELi64ELi128ELi8ES3_EELb1ELb0ELb0ELb1ELb0ELb0ELb0EEEvNS_16Flash_bwd_paramsE,@"STO_CUDA_ENTRY STV_DEFAULT"
_ZN5flash44flash_bwd_dq_dk_dv_loop_seqk_parallel_kernelI23Flash_bwd_kernel_traitsILi96ELi64ELi128ELi8ELi2ELi4ELi4ELb1ELb0EN7cutlass10bfloat16_tE19Flash_kernel_traitsILi96ELi64ELi128ELi8ES3_EELb1ELb0ELb0ELb1ELb0ELb0ELb0EEEvNS_16Flash_bwd_paramsE:
.text._ZN5flash44flash_bwd_dq_dk_dv_loop_seqk_parallel_kernelI23Flash_bwd_kernel_traitsILi96ELi64ELi128ELi8ELi2ELi4ELi4ELb1ELb0EN7cutlass10bfloat16_tE19Flash_kernel_traitsILi96ELi64ELi128ELi8ES3_EELb1ELb0ELb0ELb1ELb0ELb0ELb0EEEvNS_16Flash_bwd_paramsE:
        /* <DEDUP_REMOVED lines=16> */
[----:B------:R-:W-:Y:S01]  /*0100*/  UMOV UR9, 0x400 ;  /* 0x0000040000097882 */ /* 0x000fe20000000000 */
[----:B------:R-:W4:Y:S01]  /*0110*/  LDCU UR10, c[0x0][0x438] ;  /* 0x00008700ff0a77ac */ /* 0x000f220008000800 */
[----:B------:R-:W4:Y:S05]  /*0120*/  LDCU.64 UR40, c[0x0][0x358] ;  /* 0x00006b00ff2877ac */ /* 0x000f2a0008000a00 */
[----:B------:R-:W-:Y:S01]  /*0130*/  S2UR UR24, SR_CTAID.Y ;  /* 0x00000000001879c3 */ /* 0x000fe20000002600 */
[----:B-1----:R-:W-:-:S02]  /*0140*/  ULEA UR48, UP0, UR29, UR48, 0x2 ;  /* 0x000000301d307291 */ /* 0x002fc4000f8010ff */
[----:B--2---:R-:W-:Y:S02]  /*0150*/  UISETP.EQ.U32.AND UP2, UPT, UR4, URZ, UPT ;  /* 0x000000ff0400728c */ /* 0x004fe4000bf42070 */
[----:B------:R-:W-:Y:S02]  /*0160*/  UISETP.NE.U32.AND UP6, UPT, UR4, URZ, UPT ;  /* 0x000000ff0400728c */ /* 0x000fe4000bfc5070 */
[----:B------:R-:W-:Y:S01]  /*0170*/  ULEA.HI.X UR49, UR29, UR49, URZ, 0x2, UP0 ;  /* 0x000000311d317291 */ /* 0x000fe200080f14ff */
[----:B------:R-:W1:Y:S01]  /*0180*/  S2UR UR4, SR_CgaCtaId ;  /* 0x00000000000479c3 */ /* 0x000e620000008800 */
[----:B---3--:R-:W-:Y:S02]  /*0190*/  UISETP.NE.U32.AND UP1, UPT, UR6, URZ, UPT ;  /* 0x000000ff0600728c */ /* 0x008fe4000bf25070 */
[----:B------:R-:W-:Y:S02]  /*01a0*/  UISETP.NE.U32.AND UP0, UPT, UR6, URZ, UPT ;  /* 0x000000ff0600728c */ /* 0x000fe4000bf05070 */
[----:B----4-:R-:W-:-:S02]  /*01b0*/  UISETP.NE.AND UP3, UPT, UR8, URZ, UPT ;  /* 0x000000ff0800728c */ /* 0x010fc4000bf65270 */
[----:B------:R-:W-:Y:S01]  /*01c0*/  UISETP.NE.AND.EX UP5, UPT, UR7, URZ, UPT, UP1 ;  /* 0x000000ff0700728c */ /* 0x000fe2000bfa5310 */
[----:B------:R-:W2:Y:S01]  /*01d0*/  S2UR UR8, SR_CgaCtaId ;  /* 0x00000000000879c3 */ /* 0x000ea20000008800 */
[----:B------:R-:W-:Y:S01]  /*01e0*/  UISETP.NE.AND.EX UP4, UPT, UR7, URZ, UPT, UP0 ;  /* 0x000000ff0700728c */ /* 0x000fe2000bf85300 */
[----:B------:R-:W3:Y:S01]  /*01f0*/  LDCU.64 UR6, c[0x0][0x470] ;  /* 0x00008e00ff0677ac */ /* 0x000ee20008000a00 */
[----:B------:R-:W-:-:S05]  /*0200*/  UISETP.EQ.OR.EX UP0, UPT, UR5, URZ, !UP3, UP2 ;  /* 0x000000ff0500728c */ /* 0x000fca000df02720 */
[----:B------:R-:W4:Y:S01]  /*0210*/  S2UR UR26, SR_CTAID.Z ;  /* 0x00000000001a79c3 */ /* 0x000f220000002700 */
[----:B------:R-:W-:Y:S02]  /*0220*/  UISETP.NE.AND.EX UP6, UPT, UR5, URZ, UPT, UP6 ;  /* 0x000000ff0500728c */ /* 0x000fe4000bfc5360 */
[----:B------:R-:W-:Y:S01]  /*0230*/  UP2UR UR32, UPR, URZ, 0x1 ;  /* 0x00000001ff207883 */ /* 0x000fe20008000000 */
[----:B------:R-:W-:Y:S01]  /*0240*/  UMOV UR5, 0x400 ;  /* 0x0000040000057882 */ /* 0x000fe20000000000 */
[----:B------:R-:W-:Y:S02]  /*0250*/  UP2UR UR31, UPR, URZ, 0x8 ;  /* 0x00000008ff1f7883 */ /* 0x000fe40008000000 */
[----:B-1----:R-:W-:Y:S01]  /*0260*/  ULEA UR4, UR4, UR5, 0x18 ;  /* 0x0000000504047291 */ /* 0x002fe2000f8ec0ff */
[----:B------:R-:W1:Y:S01]  /*0270*/  LDCU.64 UR34, c[0x0][0x460] ;  /* 0x00008c00ff2277ac */ /* 0x000e620008000a00 */
[----:B---3--:R-:W-:Y:S01]  /*0280*/  UISETP.NE.U32.AND UP0, UPT, UR6, URZ, UPT ;  /* 0x000000ff0600728c */ /* 0x008fe2000bf05070 */
        /* <DEDUP_REMOVED lines=8> */
.L_x_740:
[----:B--2---:R-:W2:Y:S01]  /*0310*/  LDCU.64 UR8, c[0x0][0x478] ;  /* 0x00008f00ff0877ac */ /* 0x004ea20008000a00 */
        /* <DEDUP_REMOVED lines=8> */
[----:B-1----:R-:W-:Y:S02]  /*03a0*/  UIMAD.WIDE.U32 UR12, UR29, 0x4, UR34 ;  /* 0x000000041d0c78a5 */ /* 0x002fe4000f8e0022 */
[----:B--2---:R-:W-:Y:S02]  /*03b0*/  UISETP.NE.U32.AND UP0, UPT, UR8, URZ, UPT ;  /* 0x000000ff0800728c */ /* 0x004fe4000bf05070 */
[----:B------:R-:W2:Y:S02]  /*03c0*/  @P1 LDG.E R6, desc[UR40][R4.64] ;  /* 0x0000002804061981 */ /* 0x000ea4000c1e1900 */
[----:B------:R-:W-:-:S06]  /*03d0*/  UISETP.NE.AND.EX UP0, UPT, UR9, URZ, UPT, UP0 ;  /* 0x000000ff0900728c */ /* 0x000fcc000bf05300 */
[----:B------:R-:W-:-:S05]  /*03e0*/  PLOP3.LUT P0, PT, PT, PT, UP0, 0x80, 0x8 ;  /* 0x000000000008781c */ /* 0x000fca0003f0f008 */
[----:B------:R-:W-:Y:S01]  /*03f0*/  @UP0 ULEA UR14, UP1, UR29, UR8, 0x2 ;  /* 0x000000081d0e0291 */ /* 0x000fe2000f8210ff */
[----:B------:R-:W-:Y:S01]  /*0400*/  PLOP3.LUT P3, PT, PT, PT, UP2, 0x80, 0x8 ;  /* 0x000000000008781c */ /* 0x000fe20003f6f028 */
[----:B------:R-:W1:Y:S02]  /*0410*/  @!UP0 LDCU UR11, c[0x0][0x43c] ;  /* 0x00008780ff0b87ac */ /* 0x000e640008000800 */
[----:B------:R-:W-:Y:S02]  /*0420*/  @UP0 ULEA.HI.X UR15, UR29, UR9, URZ, 0x2, UP1 ;  /* 0x000000091d0f0291 */ /* 0x000fe400088f14ff */
[----:B---3--:R-:W-:Y:S01]  /*0430*/  IMAD.U32 R2, RZ, RZ, UR14 ;  /* 0x0000000eff027e24 */ /* 0x008fe2000f8e00ff */
[----:B-----5:R-:W5:Y:S03]  /*0440*/  @!UP0 LDCU.64 UR8, c[0x0][0x488] ;  /* 0x00009100ff0887ac */ /* 0x020f660008000a00 */
[----:B------:R-:W-:-:S05]  /*0450*/  IMAD.U32 R3, RZ, RZ, UR15 ;  /* 0x0000000fff037e24 */ /* 0x000fca000f8e00ff */
[----:B------:R3:W4:Y:S01]  /*0460*/  @P0 LDG.E R4, desc[UR40][R2.64] ;  /* 0x0000002802040981 */ /* 0x000722000c1e1900 */
[----:B------:R-:W-:Y:S01]  /*0470*/  UMOV UR44, URZ ;  /* 0x000000ff002c7c82 */ /* 0x000fe20008000000 */
[----:B------:R-:W-:Y:S01]  /*0480*/  UMOV UR46, 0xffffffff ;  /* 0xffffffff002e7882 */ /* 0x000fe20000000000 */
[----:B-----5:R-:W-:-:S04]  /*0490*/  @!UP0 UISETP.NE.U32.AND UP1, UPT, UR8, URZ, UPT ;  /* 0x000000ff0800828c */ /* 0x020fc8000bf25070 */
[----:B------:R-:W-:Y:S02]  /*04a0*/  @!UP0 UISETP.NE.AND.EX UP1, UPT, UR9, URZ, UPT, UP1 ;  /* 0x000000ff0900828c */ /* 0x000fe4000bf25310 */
[----:B------:R-:W-:Y:S02]  /*04b0*/  USHF.L.U32 UR36, UR47, 0x7, URZ ;  /* 0x000000072f247899 */ /* 0x000fe400080006ff */
[----:B-1----:R-:W-:Y:S01]  /*04c0*/  @!UP0 USEL UR9, UR11, URZ, UP1 ;  /* 0x000000ff0b098287 */ /* 0x002fe20008800000 */
[----:B---3--:R-:W-:Y:S02]  /*04d0*/  IMAD.U32 R2, RZ, RZ, UR12 ;  /* 0x0000000cff027e24 */ /* 0x008fe4000f8e00ff */
[----:B------:R-:W-:-:S05]  /*04e0*/  IMAD.U32 R3, RZ, RZ, UR13 ;  /* 0x0000000dff037e24 */ /* 0x000fca000f8e00ff */
[----:B------:R-:W3:Y:S04]  /*04f0*/  @P4 LDG.E R5, desc[UR40][R2.64] ;  /* 0x0000002802054981 */ /* 0x000ee8000c1e1900 */
[----:B------:R1:W5:Y:S02]  /*0500*/  @P2 LDG.E R0, desc[UR40][R2.64+0x4] ;  /* 0x0000042802002981 */ /* 0x000364000c1e1900 */
[----:B-1----:R-:W-:Y:S02]  /*0510*/  IMAD.U32 R2, RZ, RZ, UR48 ;  /* 0x00000030ff027e24 */ /* 0x002fe4000f8e00ff */
[----:B------:R-:W-:-:S05]  /*0520*/  IMAD.U32 R3, RZ, RZ, UR49 ;  /* 0x00000031ff037e24 */ /* 0x000fca000f8e00ff */
[----:B------:R-:W5:Y:S01]  /*0530*/  @!P3 LDG.E R2, desc[UR40][R2.64] ;  /* 0x000000280202b981 */ /* 0x000f62000c1e1900 */
[----:B------:R-:W-:Y:S01]  /*0540*/  UMOV UR12, 0xffffffff ;  /* 0xffffffff000c7882 */ /* 0x000fe20000000000 */
[----:B--2---:R-:W-:Y:S02]  /*0550*/  @P1 R2UR UR44, R6 ;  /* 0x00000000062c12ca */ /* 0x004fe400000e0000 */
[----:B----4-:R-:W-:-:S13]  /*0560*/  @P0 R2UR UR43, R4 ;  /* 0x00000000042b02ca */ /* 0x010fda00000e0000 */
[----:B------:R-:W-:Y:S01]  /*0570*/  @UP0 UIADD3 UR43, UPT, UPT, UR43, -UR44, URZ ;  /* 0x8000002c2b2b0290 */ /* 0x000fe2000fffe0ff */
[----:B---3--:R-:W-:Y:S02]  /*0580*/  @P4 R2UR UR12, R5 ;  /* 0x00000000050c42ca */ /* 0x008fe400000e0000 */
[----:B-----5:R-:W-:Y:S02]  /*0590*/  @P2 R2UR UR8, R0 ;  /* 0x00000000000822ca */ /* 0x020fe400000e0000 */
        /* <DEDUP_REMOVED lines=11> */
.L_x_681:
        /* <DEDUP_REMOVED lines=33> */
.L_x_683:
[----:B------:R-:W1:Y:S01]  /*0860*/  LDCU.64 UR16, c[0x0][0x3b8] ;  /* 0x00007700ff1077ac */ /* 0x000e620008000a00 */
[----:B------:R-:W-:-:S04]  /*0870*/  UIADD3 UR8, UPT, UPT, UR44, UR46, URZ ;  /* 0x0000002e2c087290 */ /* 0x000fc8000fffe0ff */
[----:B-1----:R-:W-:Y:S02]  /*0880*/  UIMAD.WIDE.U32 UR54, UR8, UR16, URZ ;  /* 0x00000010083672a5 */ /* 0x002fe4000f8e00ff */
[----:B------:R-:W-:-:S04]  /*0890*/  UIMAD UR8, UR8, UR17, URZ ;  /* 0x00000011080872a4 */ /* 0x000fc8000f8e02ff */
[----:B------:R-:W-:-:S06]  /*08a0*/  UIADD3 UR8, UPT, UPT, UR55, UR8, URZ ;  /* 0x0000000837087290 */ /* 0x000fcc000fffe0ff */
[----:B------:R-:W-:Y:S02]  /*08b0*/  MOV R18, UR8 ;  /* 0x0000000800127c02 */ /* 0x000fe40008000f00 */
.L_x_684:
        /* <DEDUP_REMOVED lines=43> */
.L_x_685:
[----:B------:R-:W1:Y:S01]  /*0b70*/  LDCU.64 UR14, c[0x0][0x3c0] ;  /* 0x00007800ff0e77ac */ /* 0x000e620008000a00 */
[----:B------:R-:W-:-:S04]  /*0b80*/  UIADD3 UR8, UPT, UPT, UR44, UR46, URZ ;  /* 0x0000002e2c087290 */ /* 0x000fc8000fffe0ff */
[----:B-1----:R-:W-:Y:S02]  /*0b90*/  UIMAD.WIDE.U32 UR56, UR8, UR14, URZ ;  /* 0x0000000e083872a5 */ /* 0x002fe4000f8e00ff */
[----:B------:R-:W-:-:S04]  /*0ba0*/  UIMAD UR8, UR8, UR15, URZ ;  /* 0x0000000f080872a4 */ /* 0x000fc8000f8e02ff */
[----:B------:R-:W-:-:S06]  /*0bb0*/  UIADD3 UR8, UPT, UPT, UR57, UR8, URZ ;  /* 0x0000000839087290 */ /* 0x000fcc000fffe0ff */
[----:B------:R-:W-:-:S07]  /*0bc0*/  MOV R16, UR8 ;  /* 0x0000000800107c02 */ /* 0x000fce0008000f00 */
.L_x_686:
        /* <DEDUP_REMOVED lines=28> */
.L_x_687:
[----:B------:R-:W-:Y:S02]  /*0d90*/  UIMAD.WIDE.U32 UR10, UR58, UR12, URZ ;  /* 0x0000000c3a0a72a5 */ /* 0x000fe4000f8e00ff */
[----:B------:R-:W-:-:S04]  /*0da0*/  UIMAD UR8, UR59, UR12, URZ ;  /* 0x0000000c3b0872a4 */ /* 0x000fc8000f8e02ff */
[----:B------:R-:W-:-:S12]  /*0db0*/  UIADD3 UR8, UPT, UPT, UR11, UR8, URZ ;  /* 0x000000080b087290 */ /* 0x000fd8000fffe0ff */
.L_x_688:
        /* <DEDUP_REMOVED lines=20> */
.L_x_689:
[----:B------:R-:W1:Y:S01]  /*0f00*/  LDCU UR59, c[0x0][0x434] ;  /* 0x00008680ff3b77ac */ /* 0x000e620008000800 */
[----:B------:R-:W-:-:S04]  /*0f10*/  UIMAD UR9, UR29, UR50, UR30 ;  /* 0x000000321d0972a4 */ /* 0x000fc8000f8e021e */
[----:B-1----:R-:W-:Y:S02]  /*0f20*/  UIMAD UR59, UR9, UR59, URZ ;  /* 0x0000003b093b72a4 */ /* 0x002fe4000f8e02ff */
.L_x_690:
        /* <DEDUP_REMOVED lines=11> */
.L_x_691:
[----:B------:R-:W1:Y:S01]  /*0fe0*/  LDCU UR58, c[0x0][0x444] ;  /* 0x00008880ff3a77ac */ /* 0x000e620008000800 */
[----:B------:R-:W-:-:S04]  /*0ff0*/  UIMAD UR9, UR29, UR50, UR30 ;  /* 0x000000321d0972a4 */ /* 0x000fc8000f8e021e */
[----:B-1----:R-:W-:-:S12]  /*1000*/  UIMAD UR58, UR9, UR58, URZ ;  /* 0x0000003a093a72a4 */ /* 0x002fd8000f8e02ff */
.L_x_692:
        /* <DEDUP_REMOVED lines=42> */
[----:B------:R-:W5:Y:S02]  /*12b0*/  LDCU.64 UR22, c[0x0][0x380] ;  /* 0x00007000ff1677ac */ /* 0x000f640008000a00 */
[----:B------:R-:W-:-:S02]  /*12c0*/  IMAD.U32 R0, RZ, RZ, UR19 ;  /* 0x00000013ff007e24 */ /* 0x000fc4000f8e00ff */
[----:B------:R-:W-:Y:S01]  /*12d0*/  IMAD.WIDE.U32 R4, R4, UR30, R2 ;  /* 0x0000001e04047c25 */ /* 0x000fe2000f8e0002 */
[----:B------:R-:W1:Y:S03]  /*12e0*/  LDCU.64 UR18, c[0x0][0x570] ;  /* 0x0000ae00ff1277ac */ /* 0x000e660008000a00 */
[----:B---3--:R-:W-:Y:S01]  /*12f0*/  IMAD.WIDE.U32 R2, R14, UR27, RZ ;  /* 0x0000001b0e027c25 */ /* 0x008fe2000f8e00ff */
[----:B------:R-:W-:-:S03]  /*1300*/  USHF.L.U32 UR10, UR53, 0x6, URZ ;  /* 0x00000006350a7899 */ /* 0x000fc600080006ff */
        /* <DEDUP_REMOVED lines=16> */
[----:B-1----:R-:W-:Y:S01]  /*1410*/  LEA R234, P0, R0, UR18, 0x2 ;  /* 0x0000001200ea7c11 */ /* 0x002fe2000f8010ff */
[C---:B------:R-:W-:Y:S01]  /*1420*/  IMAD R6, R19.reuse, UR9, R3 ;  /* 0x0000000913067c24 */ /* 0x040fe2000f8e0203 */
[----:B-----5:R-:W-:Y:S01]  /*1430*/  LEA R238, P2, R4, UR22, 0x1 ;  /* 0x0000001604ee7c11 */ /* 0x020fe2000f8408ff */
[C---:B------:R-:W-:Y:S01]  /*1440*/  IMAD R3, R19.reuse, UR13, R5 ;  /* 0x0000000d13037c24 */ /* 0x040fe2000f8e0205 */
[----:B------:R-:W-:Y:S01]  /*1450*/  LEA.HI.X R235, R0, UR19, R7, 0x2, P0 ;  /* 0x0000001300eb7c11 */ /* 0x000fe200080f1407 */
[----:B------:R-:W-:Y:S01]  /*1460*/  UIMAD.WIDE UR12, UR58, 0x4, UR62 ;  /* 0x000000043a0c78a5 */ /* 0x000fe2000f8e023e */
[----:B------:R-:W-:-:S02]  /*1470*/  IADD3 R14, P0, PT, R19, 0x40, RZ ;  /* 0x00000040130e7810 */ /* 0x000fc40007f1e0ff */
[----:B----4-:R-:W-:Y:S02]  /*1480*/  LEA R236, P1, R2, UR20, 0x1 ;  /* 0x0000001402ec7c11 */ /* 0x010fe4000f8208ff */
[----:B------:R-:W-:Y:S01]  /*1490*/  LEA.HI.X R239, R4, UR23, R3, 0x1, P2 ;  /* 0x0000001704ef7c11 */ /* 0x000fe200090f0c03 */
[----:B------:R-:W-:Y:S01]  /*14a0*/  IMAD.X R15, RZ, RZ, RZ, P0 ;  /* 0x000000ffff0f7224 */ /* 0x000fe200000e06ff */
[----:B------:R-:W-:Y:S02]  /*14b0*/  LOP3.LUT R11, R8, 0x20, RZ, 0xfc, !PT ;  /* 0x00000020080b7812 */ /* 0x000fe400078efcff */
[----:B------:R-:W-:Y:S01]  /*14c0*/  LEA.HI.X R237, R2, UR21, R6, 0x1, P1 ;  /* 0x0000001502ed7c11 */ /* 0x000fe200088f0c06 */
[----:B--2---:R-:W-:Y:S01]  /*14d0*/  UIMAD.WIDE UR20, UR59, 0x4, UR60 ;  /* 0x000000043b1478a5 */ /* 0x004fe2000f8e023c */
        /* <DEDUP_REMOVED lines=14> */
.L_x_694:
[----:B------:R-:W1:Y:S01]  /*15c0*/  LDCU.64 UR10, c[0x0][0x5c0] ;  /* 0x0000b800ff0a77ac */ /* 0x000e620008000a00 */
[----:B------:R-:W-:-:S04]  /*15d0*/  UIADD3 UR8, UPT, UPT, UR44, UR46, URZ ;  /* 0x0000002e2c087290 */ /* 0x000fc8000fffe0ff */
[----:B-1----:R-:W-:Y:S02]  /*15e0*/  UIMAD.WIDE.U32 UR16, UR8, UR10, URZ ;  /* 0x0000000a081072a5 */ /* 0x002fe4000f8e00ff */
[----:B------:R-:W-:-:S04]  /*15f0*/  UIMAD UR8, UR8, UR11, URZ ;  /* 0x0000000b080872a4 */ /* 0x000fc8000f8e02ff */
[----:B------:R-:W-:-:S06]  /*1600*/  UIADD3 UR8, UPT, UPT, UR17, UR8, URZ ;  /* 0x0000000811087290 */ /* 0x000fcc000fffe0ff */
[----:B------:R-:W-:Y:S02]  /*1610*/  MOV R0, UR8 ;  /* 0x0000000800007c02 */ /* 0x000fe40008000f00 */
.L_x_695:
        /* <DEDUP_REMOVED lines=13> */
.L_x_696:
[----:B------:R-:W1:Y:S01]  /*16f0*/  LDCU.64 UR8, c[0x0][0x5c8] ;  /* 0x0000b900ff0877ac */ /* 0x000e620008000a00 */
[----:B------:R-:W-:-:S04]  /*1700*/  UIADD3 UR44, UPT, UPT, UR44, UR46, URZ ;  /* 0x0000002e2c2c7290 */ /* 0x000fc8000fffe0ff */
[----:B-1----:R-:W-:Y:S02]  /*1710*/  UIMAD.WIDE.U32 UR14, UR44, UR8, URZ ;  /* 0x000000082c0e72a5 */ /* 0x002fe4000f8e00ff */
[----:B------:R-:W-:-:S04]  /*1720*/  UIMAD UR44, UR44, UR9, URZ ;  /* 0x000000092c2c72a4 */ /* 0x000fc8000f8e02ff */
[----:B------:R-:W-:-:S06]  /*1730*/  UIADD3 UR44, UPT, UPT, UR15, UR44, URZ ;  /* 0x0000002c0f2c7290 */ /* 0x000fcc000fffe0ff */
[----:B------:R-:W-:-:S07]  /*1740*/  MOV R10, UR44 ;  /* 0x0000002c000a7c02 */ /* 0x000fce0008000f00 */
.L_x_697:
        /* <DEDUP_REMOVED lines=30> */
.L_x_699:
[----:B------:R-:W-:Y:S05]  /*1930*/  BSYNC.RECONVERGENT B0 ;  /* 0x0000000000007941 */ /* 0x000fea0003800200 */
.L_x_698:
        /* <DEDUP_REMOVED lines=17> */
.L_x_701:
[----:B------:R-:W-:Y:S05]  /*1a50*/  BSYNC.RECONVERGENT B0 ;  /* 0x0000000000007941 */ /* 0x000fea0003800200 */
.L_x_700:
        /* <DEDUP_REMOVED lines=27> */
.L_x_703:
[----:B------:R-:W-:Y:S05]  /*1c10*/  BSYNC.RECONVERGENT B0 ;  /* 0x0000000000007941 */ /* 0x000fea0003800200 */
.L_x_702:
        /* <DEDUP_REMOVED lines=18> */
.L_x_693:
        /* <DEDUP_REMOVED lines=50> */
.L_x_707:
[----:B------:R2:W-:Y:S01]  /*2060*/  STS.128 [R0+0x13000], RZ ;  /* 0x013000ff00007388 */ /* 0x0005e20000000c00 */
[----:B------:R-:W-:Y:S05]  /*2070*/  BRA `(.L_x_708) ;  /* 0x00000000000c7947 */ /* 0x000fea0003800000 */
.L_x_706:
[----:B------:R1:W-:Y:S04]  /*2080*/  STS.128 [R0+0xf000], RZ ;  /* 0x00f000ff00007388 */ /* 0x0003e80000000c00 */
[----:B------:R1:W-:Y:S04]  /*2090*/  STS.128 [R0+0x11000], RZ ;  /* 0x011000ff00007388 */ /* 0x0003e80000000c00 */
[----:B------:R1:W-:Y:S02]  /*20a0*/  STS.128 [R0+0x13000], RZ ;  /* 0x013000ff00007388 */ /* 0x0003e40000000c00 */
.L_x_708:
[----:B------:R-:W-:Y:S05]  /*20b0*/  BSYNC.RECONVERGENT B0 ;  /* 0x0000000000007941 */ /* 0x000fea0003800200 */
.L_x_705:
        /* <DEDUP_REMOVED lines=34> */
.L_x_711:
[----:B------:R3:W-:Y:S02]  /*22e0*/  STS.128 [R0+0x14000], RZ ;  /* 0x014000ff00007388 */ /* 0x0007e40000000c00 */
.L_x_710:
[----:B------:R-:W-:Y:S05]  /*22f0*/  BSYNC.RECONVERGENT B0 ;  /* 0x0000000000007941 */ /* 0x000fea0003800200 */
.L_x_709:
        /* <DEDUP_REMOVED lines=25> */
.L_x_714:
[----:B------:R1:W-:Y:S01]  /*2490*/  STS.128 [R0+0x8000], RZ ;  /* 0x008000ff00007388 */ /* 0x0003e20000000c00 */
[----:B------:R-:W-:Y:S05]  /*24a0*/  BRA `(.L_x_715) ;  /* 0x00000000000c7947 */ /* 0x000fea0003800000 */
.L_x_713:
[----:B------:R1:W-:Y:S04]  /*24b0*/  STS.128 [R0+0x6000], RZ ;  /* 0x006000ff00007388 */ /* 0x0003e80000000c00 */
[----:B------:R1:W-:Y:S04]  /*24c0*/  STS.128 [R0+0x7000], RZ ;  /* 0x007000ff00007388 */ /* 0x0003e80000000c00 */
[----:B------:R1:W-:Y:S02]  /*24d0*/  STS.128 [R0+0x8000], RZ ;  /* 0x008000ff00007388 */ /* 0x0003e40000000c00 */
.L_x_715:
[----:B------:R-:W-:Y:S05]  /*24e0*/  BSYNC.RECONVERGENT B0 ;  /* 0x0000000000007941 */ /* 0x000fea0003800200 */
.L_x_712:
        /* <DEDUP_REMOVED lines=23> */
.L_x_718:
[----:B------:R1:W-:Y:S01]  /*2660*/  STS.128 [R233+0x2000], RZ ;  /* 0x002000ffe9007388 */ /* 0x0003e20000000c00 */
[----:B------:R-:W-:Y:S05]  /*2670*/  BRA `(.L_x_719) ;  /* 0x00000000000c7947 */ /* 0x000fea0003800000 */
.L_x_717:
[----:B------:R1:W-:Y:S04]  /*2680*/  STS.128 [R233], RZ ;  /* 0x000000ffe9007388 */ /* 0x0003e80000000c00 */
[----:B------:R1:W-:Y:S04]  /*2690*/  STS.128 [R233+0x1000], RZ ;  /* 0x001000ffe9007388 */ /* 0x0003e80000000c00 */
[----:B------:R1:W-:Y:S02]  /*26a0*/  STS.128 [R233+0x2000], RZ ;  /* 0x002000ffe9007388 */ /* 0x0003e40000000c00 */
.L_x_719:
[----:B------:R-:W-:Y:S05]  /*26b0*/  BSYNC.RECONVERGENT B0 ;  /* 0x0000000000007941 */ /* 0x000fea0003800200 */
.L_x_716:
        /* <DEDUP_REMOVED lines=60> */
.L_x_722:
[----:B------:R3:W-:Y:S01]  /*2a80*/  STS.128 [R0+0xd000], RZ ;  /* 0x00d000ff00007388 */ /* 0x0007e20000000c00 */
[----:B------:R-:W-:Y:S05]  /*2a90*/  BRA `(.L_x_723) ;  /* 0x00000000000c7947 */ /* 0x000fea0003800000 */
.L_x_721:
[----:B------:R1:W-:Y:S04]  /*2aa0*/  STS.128 [R0+0x9000], RZ ;  /* 0x009000ff00007388 */ /* 0x0003e80000000c00 */
[----:B------:R1:W-:Y:S04]  /*2ab0*/  STS.128 [R0+0xb000], RZ ;  /* 0x00b000ff00007388 */ /* 0x0003e80000000c00 */
[----:B------:R1:W-:Y:S02]  /*2ac0*/  STS.128 [R0+0xd000], RZ ;  /* 0x00d000ff00007388 */ /* 0x0003e40000000c00 */
.L_x_723:
[----:B------:R-:W-:Y:S05]  /*2ad0*/  BSYNC.RECONVERGENT B0 ;  /* 0x0000000000007941 */ /* 0x000fea0003800200 */
.L_x_720:
        /* <DEDUP_REMOVED lines=33> */
.L_x_726:
[----:B------:R2:W-:Y:S02]  /*2cf0*/  STS.128 [R0+0xe000], RZ ;  /* 0x00e000ff00007388 */ /* 0x0005e40000000c00 */
.L_x_725:
[----:B------:R-:W-:Y:S05]  /*2d00*/  BSYNC.RECONVERGENT B0 ;  /* 0x0000000000007941 */ /* 0x000fea0003800200 */
.L_x_724:
[----:B------:R-:W1:Y:S01]  /*2d10*/  LDCU.64 UR10, c[0x0][0x538] ;  /* 0x0000a700ff0a77ac */ /* 0x000e620008000a00 */
[----:B------:R-:W0:Y:S01]  /*2d20*/  LDGDEPBAR ;  /* 0x00000000000079af */ /* 0x000e220000000000 */
[----:B------:R-:W1:Y:S01]  /*2d30*/  LDC.64 R10, c[0x0][0x528] ;  /* 0x00014a00ff0a7b82 */ /* 0x000e620000000a00 */
[C---:B------:R-:W-:Y:S02]  /*2d40*/  IMAD.SHL.U32 R5, R21.reuse, 0x2, RZ ;  /* 0x0000000215057824 */ /* 0x040fe400078e00ff */
[C---:B------:R-:W-:Y:S01]  /*2d50*/  IMAD.SHL.U32 R14, R21.reuse, 0x20, RZ ;  /* 0x00000020150e7824 */ /* 0x040fe200078e00ff */
[----:B------:R-:W1:Y:S01]  /*2d60*/  S2R R227, SR_TID.X ;  /* 0x0000000000e37919 */ /* 0x000e620000002100 */
[C---:B------:R-:W-:Y:S01]  /*2d70*/  IMAD.SHL.U32 R13, R21.reuse, 0x4, RZ ;  /* 0x00000004150d7824 */ /* 0x040fe200078e00ff */
[----:B------:R-:W-:Y:S01]  /*2d80*/  LOP3.LUT R242, R242, 0x1, RZ, 0xc0, !PT ;  /* 0x00000001f2f27812 */ /* 0x000fe200078ec0ff */
[----:B-1234-:R-:W-:Y:S02]  /*2d90*/  IMAD.U32 R0, RZ, RZ, UR33 ;  /* 0x00000021ff007e24 */ /* 0x01efe4000f8e00ff */
[C---:B------:R-:W-:Y:S01]  /*2da0*/  IMAD.SHL.U32 R4, R21.reuse, 0x10, RZ ;  /* 0x0000001015047824 */ /* 0x040fe200078e00ff */
[----:B------:R-:W-:Y:S01]  /*2db0*/  LOP3.LUT P0, RZ, R21, 0x4, RZ, 0xc0, !PT ;  /* 0x0000000415ff7812 */ /* 0x000fe2000780c0ff */
[----:B------:R-:W-:Y:S01]  /*2dc0*/  UIMAD UR50, UR29, UR50, UR30 ;  /* 0x000000321d3272a4 */ /* 0x000fe2000f8e021e */
[----:B------:R-:W1:Y:S01]  /*2dd0*/  LDC R243, c[0x0][0x44c] ;  /* 0x00011300fff37b82 */ /* 0x000e620000000800 */
[----:B------:R-:W-:-:S04]  /*2de0*/  UISETP.NE.U32.AND UP0, UPT, UR10, URZ, UPT ;  /* 0x000000ff0a00728c */ /* 0x000fc8000bf05070 */
[----:B------:R-:W-:Y:S01]  /*2df0*/  UISETP.NE.AND.EX UP0, UPT, UR11, URZ, UPT, UP0 ;  /* 0x000000ff0b00728c */ /* 0x000fe2000bf05300 */
[----:B------:R-:W-:-:S04]  /*2e00*/  DEPBAR.LE SB0, 0x1 ;  /* 0x000080400000791a */ /* 0x000fc80000000000 */
[----:B------:R-:W-:Y:S01]  /*2e10*/  BAR.SYNC.DEFER_BLOCKING 0x0 ;  /* 0x0000000000007b1d */ /* 0x000fe20000010000 */
[----:B------:R-:W-:-:S05]  /*2e20*/  PLOP3.LUT P1, PT, PT, PT, UP0, 0x80, 0x8 ;  /* 0x000000000008781c */ /* 0x000fca0003f2f008 */
[----:B------:R-:W2:Y:S01]  /*2e30*/  @UP0 LDCU.64 UR8, c[0x0][0x540] ;  /* 0x0000a800ff0807ac */ /* 0x000ea20008000a00 */
[----:B------:R-:W-:Y:S01]  /*2e40*/  @UP0 UMOV UR14, UR30 ;  /* 0x0000001e000e0c82 */ /* 0x000fe20008000000 */
[----:B------:R-:W-:Y:S02]  /*2e50*/  @UP0 UMOV UR15, URZ ;  /* 0x000000ff000f0c82 */ /* 0x000fe40008000000 */
[----:B--2---:R-:W-:Y:S01]  /*2e60*/  @UP0 UIMAD.WIDE.U32 UR14, UR29, UR8, UR14 ;  /* 0x000000081d0e02a5 */ /* 0x004fe2000f8e000e */
[----:B------:R-:W2:Y:S03]  /*2e70*/  LDG.E.64 R8, desc[UR40][R10.64+0x8] ;  /* 0x000008280a087981 */ /* 0x000ea6000c1e1b00 */
[----:B------:R-:W-:Y:S02]  /*2e80*/  @UP0 UIMAD UR9, UR29, UR9, UR15 ;  /* 0x000000091d0902a4 */ /* 0x000fe4000f8e020f */
[----:B------:R-:W-:-:S04]  /*2e90*/  @UP0 ULEA UR10, UP1, UR14, UR10, 0x2 ;  /* 0x0000000a0e0a0291 */ /* 0x000fc8000f8210ff */
[----:B------:R-:W-:Y:S02]  /*2ea0*/  @UP0 ULEA.HI.X UR11, UR14, UR11, UR9, 0x2, UP1 ;  /* 0x0000000b0e0b0291 */ /* 0x000fe400088f1409 */
[----:B------:R-:W-:Y:S01]  /*2eb0*/  IMAD.U32 R2, RZ, RZ, UR10 ;  /* 0x0000000aff027e24 */ /* 0x000fe2000f8e00ff */
[----:B------:R-:W-:Y:S02]  /*2ec0*/  LOP3.LUT R5, R5, 0x6, RZ, 0xc0, !PT ;  /* 0x0000000605057812 */ /* 0x000fe400078ec0ff */
[----:B------:R-:W-:Y:S01]  /*2ed0*/  LOP3.LUT R7, R14, 0x20, RZ, 0xc0, !PT ;  /* 0x000000200e077812 */ /* 0x000fe200078ec0ff */
[----:B------:R-:W-:Y:S01]  /*2ee0*/  IMAD.U32 R3, RZ, RZ, UR11 ;  /* 0x0000000bff037e24 */ /* 0x000fe2000f8e00ff */
[----:B------:R-:W-:Y:S01]  /*2ef0*/  LOP3.LUT R13, R13, 0x18, RZ, 0xc0, !PT ;  /* 0x000000180d0d7812 */ /* 0x000fe200078ec0ff */
[----:B------:R-:W-:Y:S01]  /*2f00*/  IMAD R242, R0, 0x4, R242 ;  /* 0x0000000400f27824 */ /* 0x000fe200078e02f2 */
[----:B------:R-:W-:Y:S01]  /*2f10*/  LOP3.LUT R6, R14, 0x120, RZ, 0xc0, !PT ;  /* 0x000001200e067812 */ /* 0x000fe200078ec0ff */
[----:B------:R-:W3:Y:S01]  /*2f20*/  @UP0 LDCU UR10, c[0x0][0x458] ;  /* 0x00008b00ff0a07ac */ /* 0x000ee20008000800 */
[----:B------:R4:W2:Y:S04]  /*2f30*/  @P1 LDG.E R12, desc[UR40][R2.64] ;  /* 0x00000028020c1981 */ /* 0x0008a8000c1e1900 */
[----:B------:R-:W2:Y:S01]  /*2f40*/  LDG.E.64 R10, desc[UR40][R10.64] ;  /* 0x000000280a0a7981 */ /* 0x000ea2000c1e1b00 */
[----:B------:R-:W-:Y:S01]  /*2f50*/  LOP3.LUT R6, R6, 0x200, R4, 0xf8, !PT ;  /* 0x0000020006067812 */ /* 0x000fe200078ef804 */
[----:B------:R-:W-:-:S02]  /*2f60*/  IMAD.SHL.U32 R15, R227, 0x20, RZ ;  /* 0x00000020e30f7824 */ /* 0x000fc400078e00ff */
[C---:B------:R-:W-:Y:S01]  /*2f70*/  IMAD.SHL.U32 R17, R227.reuse, 0x4, RZ ;  /* 0x00000004e3117824 */ /* 0x040fe200078e00ff */
[----:B------:R-:W-:Y:S01]  /*2f80*/  SHF.R.U32.HI R228, RZ, 0x1, R227 ;  /* 0x00000001ffe47819 */ /* 0x000fe200000116e3 */
[----:B------:R-:W-:Y:S01]  /*2f90*/  USHF.L.U32 UR50, UR50, 0x5, URZ ;  /* 0x0000000532327899 */ /* 0x000fe200080006ff */
[----:B------:R-:W-:Y:S01]  /*2fa0*/  IMAD.SHL.U32 R18, R227, 0x2, RZ ;  /* 0x00000002e3127824 */ /* 0x000fe200078e00ff */
[----:B------:R-:W1:Y:S01]  /*2fb0*/  LDCU UR15, c[0x0][0x3b0] ;  /* 0x00007600ff0f77ac */ /* 0x000e620008000800 */
[----:B------:R-:W-:Y:S02]  /*2fc0*/  IMAD.MOV.U32 R225, RZ, RZ, 0x20 ;  /* 0x00000020ffe17424 */ /* 0x000fe400078e00ff */
[----:B------:R-:W-:Y:S02]  /*2fd0*/  IMAD.MOV.U32 R252, RZ, RZ, 0x10 ;  /* 0x00000010fffc7424 */ /* 0x000fe400078e00ff */
[----:B------:R-:W-:Y:S01]  /*2fe0*/  IMAD.MOV.U32 R224, RZ, RZ, 0x20 ;  /* 0x00000020ffe07424 */ /* 0x000fe200078e00ff */
[----:B------:R-:W-:Y:S01]  /*2ff0*/  CS2R R126, SRZ ;  /* 0x00000000007e7805 */ /* 0x000fe2000001ff00 */
[----:B------:R-:W-:Y:S01]  /*3000*/  IMAD.MOV.U32 R240, RZ, RZ, R233 ;  /* 0x000000fffff07224 */ /* 0x000fe200078e00e9 */
[----:B------:R-:W-:-:S02]  /*3010*/  CS2R R124, SRZ ;  /* 0x00000000007c7805 */ /* 0x000fc4000001ff00 */
[----:B------:R-:W-:Y:S02]  /*3020*/  CS2R R130, SRZ ;  /* 0x0000000000827805 */ /* 0x000fe4000001ff00 */
[----:B------:R-:W-:Y:S02]  /*3030*/  CS2R R128, SRZ ;  /* 0x0000000000807805 */ /* 0x000fe4000001ff00 */
[----:B------:R-:W-:Y:S01]  /*3040*/  CS2R R122, SRZ ;  /* 0x00000000007a7805 */ /* 0x000fe2000001ff00 */
[----:B----4-:R-:W-:Y:S01]  /*3050*/  VIADD R2, R241, UR43 ;  /* 0x0000002bf1027c36 */ /* 0x010fe20008000000 */
[----:B------:R-:W-:Y:S01]  /*3060*/  CS2R R120, SRZ ;  /* 0x0000000000787805 */ /* 0x000fe2000001ff00 */
[----:B------:R-:W-:Y:S01]  /*3070*/  IMAD.U32 R3, RZ, RZ, UR36 ;  /* 0x00000024ff037e24 */ /* 0x000fe2000f8e00ff */
[----:B------:R-:W-:Y:S01]  /*3080*/  CS2R R118, SRZ ;  /* 0x0000000000767805 */ /* 0x000fe2000001ff00 */
[----:B------:R-:W-:Y:S01]  /*3090*/  IMAD R229, R0, 0x40, R2 ;  /* 0x0000004000e57824 */ /* 0x000fe200078e0202 */
[----:B------:R-:W-:-:S02]  /*30a0*/  LOP3.LUT R2, R5, 0x1e0, R16, 0xf8, !PT ;  /* 0x000001e005027812 */ /* 0x000fc400078ef810 */
[----:B------:R-:W-:Y:S02]  /*30b0*/  CS2R R116, SRZ ;  /* 0x0000000000747805 */ /* 0x000fe4000001ff00 */
[----:B------:R-:W-:Y:S02]  /*30c0*/  LOP3.LUT R0, R7, 0x3c00, R4, 0xf8, !PT ;  /* 0x00003c0007007812 */ /* 0x000fe400078ef804 */
[----:B------:R-:W-:Y:S02]  /*30d0*/  CS2R R110, SRZ ;  /* 0x00000000006e7805 */ /* 0x000fe4000001ff00 */
[----:B------:R-:W-:Y:S02]  /*30e0*/  LOP3.LUT R5, R13, 0xc0, R14, 0xf8, !PT ;  /* 0x000000c00d057812 */ /* 0x000fe400078ef80e */
[----:B------:R-:W-:Y:S02]  /*30f0*/  CS2R R108, SRZ ;  /* 0x00000000006c7805 */ /* 0x000fe4000001ff00 */
[----:B------:R-:W-:-:S02]  /*3100*/  IADD3 R2, PT, PT, R2, UR45, R3 ;  /* 0x0000002d02027c10 */ /* 0x000fc4000fffe003 */
[----:B------:R-:W-:Y:S02]  /*3110*/  CS2R R114, SRZ ;  /* 0x0000000000727805 */ /* 0x000fe4000001ff00 */
[----:B------:R-:W-:Y:S02]  /*3120*/  LOP3.LUT R4, R0, 0x100, R4, 0xf8, !PT ;  /* 0x0000010000047812 */ /* 0x000fe400078ef804 */
[----:B------:R-:W-:Y:S02]  /*3130*/  CS2R R112, SRZ ;  /* 0x0000000000707805 */ /* 0x000fe4000001ff00 */
[----:B------:R-:W-:Y:S02]  /*3140*/  LOP3.LUT R3, R5, 0x8, R21, 0x78, !PT ;  /* 0x0000000805037812 */ /* 0x000fe400078e7815 */
[----:B------:R-:W-:Y:S02]  /*3150*/  CS2R R106, SRZ ;  /* 0x00000000006a7805 */ /* 0x000fe4000001ff00 */
[----:B------:R-:W-:-:S02]  /*3160*/  CS2R R104, SRZ ;  /* 0x0000000000687805 */ /* 0x000fc4000001ff00 */
[----:B------:R-:W-:Y:S02]  /*3170*/  CS2R R102, SRZ ;  /* 0x0000000000667805 */ /* 0x000fe4000001ff00 */
[----:B------:R-:W-:Y:S02]  /*3180*/  LOP3.LUT R3, R4, R3, RZ, 0xfc, !PT ;  /* 0x0000000304037212 */ /* 0x000fe400078efcff */
[----:B------:R-:W-:Y:S02]  /*3190*/  CS2R R100, SRZ ;  /* 0x0000000000647805 */ /* 0x000fe4000001ff00 */
[----:B------:R-:W-:Y:S02]  /*31a0*/  CS2R R94, SRZ ;  /* 0x00000000005e7805 */ /* 0x000fe4000001ff00 */
[----:B------:R-:W-:Y:S02]  /*31b0*/  CS2R R92, SRZ ;  /* 0x00000000005c7805 */ /* 0x000fe4000001ff00 */
[----:B------:R-:W-:-:S02]  /*31c0*/  LEA R222, R3, UR5, 0x1 ;  /* 0x0000000503de7c11 */ /* 0x000fc4000f8e08ff */
[----:B------:R-:W-:Y:S02]  /*31d0*/  CS2R R98, SRZ ;  /* 0x0000000000627805 */ /* 0x000fe4000001ff00 */
[--C-:B------:R-:W-:Y:S02]  /*31e0*/  SHF.R.U32.HI R0, RZ, 0x4, R21.reuse ;  /* 0x00000004ff007819 */ /* 0x100fe40000011615 */
[----:B------:R-:W-:Y:S02]  /*31f0*/  CS2R R96, SRZ ;  /* 0x0000000000607805 */ /* 0x000fe4000001ff00 */
[----:B------:R-:W-:Y:S01]  /*3200*/  CS2R R90, SRZ ;  /* 0x00000000005a7805 */ /* 0x000fe2000001ff00 */
[----:B------:R-:W-:Y:S01]  /*3210*/  VIADD R3, R222, 0xf000 ;  /* 0x0000f000de037836 */ /* 0x000fe20000000000 */
[----:B------:R-:W-:Y:S01]  /*3220*/  LOP3.LUT R0, R0, 0x8, RZ, 0xc0, !PT ;  /* 0x0000000800007812 */ /* 0x000fe200078ec0ff */
[----:B------:R-:W-:Y:S01]  /*3230*/  VIADD R216, R222, 0xf020 ;  /* 0x0000f020ded87836 */ /* 0x000fe20000000000 */
[----:B------:R-:W-:Y:S01]  /*3240*/  LOP3.LUT R5, R5, 0x8, R16, 0x78, !PT ;  /* 0x0000000805057812 */ /* 0x000fe200078e7810 */
[----:B------:R-:W-:Y:S01]  /*3250*/  @P0 VIADD R216, R3, 0xffffffe0 ;  /* 0xffffffe003d80836 */ /* 0x000fe20000000000 */
[----:B------:R-:W-:Y:S01]  /*3260*/  LOP3.LUT R0, R0, 0x10, R21, 0xf8, !PT ;  /* 0x0000001000007812 */ /* 0x000fe200078ef815 */
[----:B------:R4:W1:Y:S01]  /*3270*/  LDSM.16.M88.4 R172, [R222+0xf000] ;  /* 0x00f00000deac783b */ /* 0x0008620000000200 */
[----:B------:R-:W-:-:S02]  /*3280*/  LOP3.LUT R6, R6, R5, RZ, 0xfc, !PT ;  /* 0x0000000506067212 */ /* 0x000fc400078efcff */
[----:B------:R-:W-:Y:S02]  /*3290*/  CS2R R88, SRZ ;  /* 0x0000000000587805 */ /* 0x000fe4000001ff00 */
[----:B------:R-:W-:Y:S01]  /*32a0*/  CS2R R86, SRZ ;  /* 0x0000000000567805 */ /* 0x000fe2000001ff00 */
[----:B------:R4:W1:Y:S01]  /*32b0*/  LDSM.16.M88.4 R180, [R216] ;  /* 0x00000000d8b4783b */ /* 0x0008620000000200 */
[----:B------:R-:W-:Y:S02]  /*32c0*/  LOP3.LUT R0, R0, 0xc0, R14, 0xf8, !PT ;  /* 0x000000c000007812 */ /* 0x000fe400078ef80e */
[----:B------:R-:W-:Y:S02]  /*32d0*/  CS2R R84, SRZ ;  /* 0x0000000000547805 */ /* 0x000fe4000001ff00 */
[----:B------:R-:W-:Y:S01]  /*32e0*/  CS2R R78, SRZ ;  /* 0x00000000004e7805 */ /* 0x000fe2000001ff00 */
[----:B------:R4:W1:Y:S01]  /*32f0*/  LDSM.16.M88.4 R184, [R216+0x400] ;  /* 0x00040000d8b8783b */ /* 0x0008620000000200 */
[----:B------:R-:W-:-:S02]  /*3300*/  LOP3.LUT R7, R15, 0xc0, RZ, 0xc0, !PT ;  /* 0x000000c00f077812 */ /* 0x000fc400078ec0ff */
[----:B------:R-:W-:Y:S02]  /*3310*/  CS2R R76, SRZ ;  /* 0x00000000004c7805 */ /* 0x000fe4000001ff00 */
[----:B------:R-:W-:Y:S01]  /*3320*/  CS2R R82, SRZ ;  /* 0x0000000000527805 */ /* 0x000fe2000001ff00 */
[----:B------:R4:W1:Y:S01]  /*3330*/  LDSM.16.M88.4 R196, [R216+0x2000] ;  /* 0x00200000d8c4783b */ /* 0x0008620000000200 */
[----:B---3--:R-:W3:Y:S01]  /*3340*/  @P1 MUFU.RCP R5, UR10 ;  /* 0x0000000a00051d08 */ /* 0x008ee20008001000 */
        /* <DEDUP_REMOVED lines=27> */
[----:B------:R-:W-:Y:S01]  /*3500*/  IADD3 R229, PT, PT, R229, -0x29, -R2 ;  /* 0xffffffd7e5e57810 */ /* 0x000fe20007ffe802 */
[----:B------:R-:W-:Y:S01]  /*3510*/  IMAD.SHL.U32 R4, R227, 0x10, RZ ;  /* 0x00000010e3047824 */ /* 0x000fe200078e00ff */
[----:B------:R-:W-:Y:S01]  /*3520*/  LOP3.LUT R0, R0, R13, RZ, 0x3c, !PT ;  /* 0x0000000d00007212 */ /* 0x000fe200078e3cff */
[----:B------:R-:W2:Y:S01]  /*3530*/  LDSM.16.M88.4 R216, [R216+0x4400] ;  /* 0x00440000d8d8783b */ /* 0x000ea20000000200 */
[----:B------:R-:W-:Y:S01]  /*3540*/  LOP3.LUT R7, R7, 0x18, R17, 0xf8, !PT ;  /* 0x0000001807077812 */ /* 0x000fe200078ef811 */
[----:B------:R-:W-:Y:S01]  /*3550*/  USHF.R.S32.HI UR16, URZ, 0x1f, UR50 ;  /* 0x0000001fff107899 */ /* 0x000fe20008011432 */
[----:B------:R-:W-:-:S02]  /*3560*/  LOP3.LUT R2, R15, 0x120, RZ, 0xc0, !PT ;  /* 0x000001200f027812 */ /* 0x000fc400078ec0ff */
[----:B------:R-:W-:Y:S02]  /*3570*/  CS2R R36, SRZ ;  /* 0x0000000000247805 */ /* 0x000fe4000001ff00 */
[----:B------:R-:W-:Y:S01]  /*3580*/  LOP3.LUT R220, R0, 0x120, R14, 0xf8, !PT ;  /* 0x0000012000dc7812 */ /* 0x000fe200078ef80e */
[----:B------:R-:W-:Y:S01]  /*3590*/  UMOV UR8, URZ ;  /* 0x000000ff00087c82 */ /* 0x000fe20008000000 */
[----:B------:R-:W-:Y:S01]  /*35a0*/  LOP3.LUT R2, R2, 0x200, R4, 0xf8, !PT ;  /* 0x0000020002027812 */ /* 0x000fe200078ef804 */
[----:B------:R-:W-:Y:S01]  /*35b0*/  USHF.L.U32 UR53, UR53, 0x3, URZ ;  /* 0x0000000335357899 */ /* 0x000fe200080006ff */
[----:B------:R-:W-:Y:S01]  /*35c0*/  LOP3.LUT R0, R7, 0x8, R228, 0x78, !PT ;  /* 0x0000000807007812 */ /* 0x000fe200078e78e4 */
[----:B------:R-:W1:Y:S01]  /*35d0*/  LDCU UR9, c[0x0][0x440] ;  /* 0x00008800ff0977ac */ /* 0x000e620008000800 */
[----:B------:R-:W-:Y:S02]  /*35e0*/  LOP3.LUT R7, R4, 0x1c0, RZ, 0xc0, !PT ;  /* 0x000001c004077812 */ /* 0x000fe400078ec0ff */
[----:B------:R-:W-:Y:S01]  /*35f0*/  LOP3.LUT R226, R2, R0, RZ, 0xfc, !PT ;  /* 0x0000000002e27212 */ /* 0x000fe200078efcff */
[----:B------:R-:W1:Y:S01]  /*3600*/  LDCU UR14, c[0x0][0x45c] ;  /* 0x00008b80ff0e77ac */ /* 0x000e620008000800 */
[----:B------:R-:W-:-:S02]  /*3610*/  LOP3.LUT R0, R7, 0x38, R18, 0xf8, !PT ;  /* 0x0000003807007812 */ /* 0x000fc400078ef812 */
[----:B------:R-:W-:Y:S01]  /*3620*/  SEL R225, R225, 0xffffffe0, !P0 ;  /* 0xffffffe0e1e17807 */ /* 0x000fe20004000000 */
[----:B------:R-:W-:Y:S01]  /*3630*/  UIADD3 UR36, UPT, UPT, UR36, 0x80, URZ ;  /* 0x0000008024247890 */ /* 0x000fe2000fffe0ff */
[----:B------:R-:W-:Y:S01]  /*3640*/  LOP3.LUT R2, R0, 0x20, R228, 0x78, !PT ;  /* 0x0000002000027812 */ /* 0x000fe200078e78e4 */
[----:B------:R-:W-:Y:S01]  /*3650*/  VIADD R242, R242, 0xfffffffc ;  /* 0xfffffffcf2f27836 */ /* 0x000fe20000000000 */
[----:B------:R-:W-:Y:S01]  /*3660*/  LOP3.LUT R4, R15, 0x7400, RZ, 0xc0, !PT ;  /* 0x000074000f047812 */ /* 0x000fe200078ec0ff */
[----:B------:R-:W2:Y:S01]  /*3670*/  LDCU UR10, c[0x0][0x3e0] ;  /* 0x00007c00ff0a77ac */ /* 0x000ea20008000800 */
[----:B------:R-:W-:Y:S02]  /*3680*/  LEA R221, R6, UR5, 0x1 ;  /* 0x0000000506dd7c11 */ /* 0x000fe4000f8e08ff */
[----:B------:R-:W-:Y:S01]  /*3690*/  LEA R220, R220, UR5, 0x1 ;  /* 0x00000005dcdc7c11 */ /* 0x000fe2000f8e08ff */
[----:B------:R-:W2:Y:S01]  /*36a0*/  LDCU.U8 UR11, c[0x0][0x4f8] ;  /* 0x00009f00ff0b77ac */ /* 0x000ea20008000000 */
[----:B------:R-:W-:-:S02]  /*36b0*/  LOP3.LUT R4, R4, 0x6, R18, 0xf8, !PT ;  /* 0x0000000604047812 */ /* 0x000fc400078ef812 */
[----:B------:R-:W-:Y:S01]  /*36c0*/  LOP3.LUT P0, RZ, R227, 0x2, RZ, 0xc0, !PT ;  /* 0x00000002e3ff7812 */ /* 0x000fe2000780c0ff */
[----:B------:R-:W-:Y:S01]  /*36d0*/  VIADD R221, R221, UR18 ;  /* 0x00000012dddd7c36 */ /* 0x000fe20008000000 */
[----:B------:R-:W-:Y:S01]  /*36e0*/  LOP3.LUT R251, R4, R2, RZ, 0xfc, !PT ;  /* 0x0000000204fb7212 */ /* 0x000fe200078efcff */
[----:B------:R-:W-:Y:S01]  /*36f0*/  VIADD R220, R220, UR18 ;  /* 0x00000012dcdc7c36 */ /* 0x000fe20008000000 */
[----:B------:R-:W-:Y:S01]  /*3700*/  SEL R224, R224, 0xffffffe0, !P0 ;  /* 0xffffffe0e0e07807 */ /* 0x000fe20004000000 */
[----:B------:R-:W-:Y:S01]  /*3710*/  IMAD.IADD R223, R222, 0x1, R225 ;  /* 0x00000001dedf7824 */ /* 0x000fe200078e02e1 */
[----:B------:R-:W-:Y:S02]  /*3720*/  UISETP.GE.AND UP1, UPT, UR36, UR43, UPT ;  /* 0x0000002b2400728c */ /* 0x000fe4000bf26270 */
[----:B-1----:R-:W-:Y:S01]  /*3730*/  USHF.L.U32 UR15, UR15, 0x6, URZ ;  /* 0x000000060f0f7899 */ /* 0x002fe200080006ff */
[----:B--2---:R-:W-:-:S04]  /*3740*/  IADD3 R244, P3, P2, R8, UR50, R244 ;  /* 0x0000003208f47c10 */ /* 0x004fc8000fa7e0f4 */
[----:B------:R-:W-:Y:S01]  /*3750*/  IADD3.X R250, PT, PT, R9, UR16, RZ, P3, P2 ;  /* 0x0000001009fa7c10 */ /* 0x000fe20009fe44ff */
[----:B------:R-:W1:Y:S01]  /*3760*/  LDCU UR16, c[0x0][0x590] ;  /* 0x0000b200ff1077ac */ /* 0x000e620008000800 */
[----:B---3--:R-:W-:-:S05]  /*3770*/  @P1 FMUL.FTZ R0, R12, R5 ;  /* 0x000000050c001220 */ /* 0x008fca0000410000 */
[----:B------:R-:W-:Y:S02]  /*3780*/  @P1 R2UR UR17, R0 ;  /* 0x00000000001112ca */ /* 0x000fe400000e0000 */
[----:B------:R-:W-:Y:S02]  /*3790*/  R2UR UR58, R10 ;  /* 0x000000000a3a72ca */ /* 0x000fe400000e0000 */
[----:B------:R-:W-:Y:S02]  /*37a0*/  R2UR UR59, R11 ;  /* 0x000000000b3b72ca */ /* 0x000fe400000e0000 */
[C---:B------:R-:W-:Y:S01]  /*37b0*/  LOP3.LUT P1, RZ, R227.reuse, 0x4, RZ, 0xc0, !PT ;  /* 0x00000004e3ff7812 */ /* 0x040fe2000782c0ff */
[----:B------:R-:W-:Y:S01]  /*37c0*/  IMAD.WIDE.U32 R244, R244, -0x2daee0ad, RZ ;  /* 0xd2511f53f4f47825 */ /* 0x000fe200078e00ff */
[----:B------:R-:W-:Y:S02]  /*37d0*/  LOP3.LUT P2, RZ, R227, 0x8, RZ, 0xc0, !PT ;  /* 0x00000008e3ff7812 */ /* 0x000fe4000784c0ff */
[----:B------:R-:W-:Y:S01]  /*37e0*/  SEL R252, R252, 0xfffffff0, !P1 ;  /* 0xfffffff0fcfc7807 */ /* 0x000fe20004800000 */
[----:B-1----:R-:W-:-:S02]  /*37f0*/  USHF.L.U32 UR16, UR16, 0x6, URZ ;  /* 0x0000000610107899 */ /* 0x002fc400080006ff */
[----:B------:R-:W-:Y:S02]  /*3800*/  @UP0 UMOV UR8, UR17 ;  /* 0x0000001100080c82 */ /* 0x000fe40008000000 */
[----:B------:R-:W-:Y:S02]  /*3810*/  UIADD3 UR55, UPT, UPT, UR58, -0x61c88647, URZ ;  /* 0x9e3779b93a377890 */ /* 0x000fe4000fffe0ff */
[----:B------:R-:W-:Y:S02]  /*3820*/  UIADD3 UR54, UPT, UPT, UR59, -0x4498517b, URZ ;  /* 0xbb67ae853b367890 */ /* 0x000fe4000fffe0ff */
[----:B------:R-:W-:Y:S02]  /*3830*/  UIADD3 UR51, UPT, UPT, UR58, 0x3c6ef372, URZ ;  /* 0x3c6ef3723a337890 */ /* 0x000fe4000fffe0ff */
[----:B------:R-:W-:Y:S02]  /*3840*/  UIADD3 UR50, UPT, UPT, UR59, 0x76cf5d0a, URZ ;  /* 0x76cf5d0a3b327890 */ /* 0x000fe4000fffe0ff */
[----:B------:R-:W-:-:S02]  /*3850*/  UIADD3 UR45, UPT, UPT, UR58, -0x255992d5, URZ ;  /* 0xdaa66d2b3a2d7890 */ /* 0x000fc4000fffe0ff */
[----:B------:R-:W-:Y:S02]  /*3860*/  UIADD3 UR36, UPT, UPT, UR59, 0x32370b8f, URZ ;  /* 0x32370b8f3b247890 */ /* 0x000fe4000fffe0ff */
[----:B------:R-:W-:Y:S02]  /*3870*/  UIADD3 UR33, UPT, UPT, UR58, 0x78dde6e4, URZ ;  /* 0x78dde6e43a217890 */ /* 0x000fe4000fffe0ff */
[----:B------:R-:W-:Y:S02]  /*3880*/  UIADD3 UR29, UPT, UPT, UR59, -0x126145ec, URZ ;  /* 0xed9eba143b1d7890 */ /* 0x000fe4000fffe0ff */
[----:B------:R-:W-:Y:S02]  /*3890*/  UIADD3 UR23, UPT, UPT, UR58, 0x1715609d, URZ ;  /* 0x1715609d3a177890 */ /* 0x000fe4000fffe0ff */
[----:B------:R-:W-:Y:S02]  /*38a0*/  UIADD3 UR22, UPT, UPT, UR59, -0x56f99767, URZ ;  /* 0xa90668993b167890 */ /* 0x000fe4000fffe0ff */
[----:B------:R-:W-:-:S02]  /*38b0*/  UIADD3 UR19, UPT, UPT, UR58, -0x4ab325aa, URZ ;  /* 0xb54cda563a137890 */ /* 0x000fc4000fffe0ff */
[----:B----4-:R-:W-:-:S12]  /*38c0*/  UIADD3 UR17, UPT, UPT, UR59, 0x646e171e, URZ ;  /* 0x646e171e3b117890 */ /* 0x010fd8000fffe0ff */
.L_x_729:
[----:B------:R-:W0:Y:S01]  /*38d0*/  LDGDEPBAR ;  /* 0x00000000000079af */ /* 0x000e220000000000 */
[----:B------:R-:W-:Y:S01]  /*38e0*/  IMAD.IADD R0, R221, 0x1, R225 ;  /* 0x00000001dd007824 */ /* 0x000fe200078e02e1 */
[----:B------:R-:W-:Y:S01]  /*38f0*/  PLOP3.LUT P5, PT, PT, PT, UP1, 0x80, 0x8 ;  /* 0x000000000008781c */ /* 0x000fe20003faf018 */
[----:B------:R-:W-:Y:S01]  /*3900*/  IMAD.SHL.U32 R2, R227, 0x2, RZ ;  /* 0x00000002e3027824 */ /* 0x000fe200078e00ff */
[----:B------:R-:W-:Y:S01]  /*3910*/  PLOP3.LUT P4, PT, PT, PT, UP1, 0x80, 0x8 ;  /* 0x000000000008781c */ /* 0x000fe20003f8f018 */
[----:B------:R-:W-:Y:S01]  /*3920*/  UISETP.NE.AND UP2, UPT, UR52, URZ, UPT ;  /* 0x000000ff3400728c */ /* 0x000fe2000bf45270 */
[----:B------:R-:W-:Y:S02]  /*3930*/  PLOP3.LUT P3, PT, PT, PT, UP1, 0x80, 0x8 ;  /* 0x000000000008781c */ /* 0x000fe40003f6f018 */
[----:B------:R-:W-:Y:S02]  /*3940*/  PLOP3.LUT P0, PT, PT, PT, UP1, 0x80, 0x8 ;  /* 0x000000000008781c */ /* 0x000fe40003f0f018 */
[----:B------:R-:W-:Y:S05]  /*3950*/  PLOP3.LUT P6, PT, PT, PT, UP1, 0x80, 0x8 ;  /* 0x000000000008781c */ /* 0x000fea0003fcf018 */
        /* <DEDUP_REMOVED lines=36> */
[----:B------:R-:W2:Y:S07]  /*3ba0*/  LDSM.16.M88.4 R144, [R223+0xb400] ;  /* 0x00b40000df90783b */ /* 0x000eae0000000200 */
[----:B------:R-:W-:Y:S01]  /*3bb0*/  HMMA.16816.F32.BF16 R32, R136, R150, R32 ;  /* 0x000000968820723c */ /* 0x000fe20000041820 */
[----:B------:R-:W-:Y:S07]  /*3bc0*/  LDSM.16.M88.4 R136, [R221+0x2000] ;  /* 0x00200000dd88783b */ /* 0x000fee0000000200 */
        /* <DEDUP_REMOVED lines=9> */
[----:B------:R-:W3:Y:S07]  /*3c60*/  LDSM.16.M88.4 R160, [R222+0xd400] ;  /* 0x00d40000dea0783b */ /* 0x000eee0000000200 */
[----:B------:R-:W-:Y:S01]  /*3c70*/  HMMA.16816.F32.BF16 R32, R152, R166, R32 ;  /* 0x000000a69820723c */ /* 0x000fe20000041820 */
[----:B------:R-:W-:Y:S07]  /*3c80*/  LDSM.16.M88.4 R152, [R223+0xd000] ;  /* 0x00d00000df98783b */ /* 0x000fee0000000200 */
[-C--:B-1----:R-:W-:Y:S01]  /*3c90*/  HMMA.16816.F32.BF16 R4, R132, R140.reuse, R4 ;  /* 0x0000008c8404723c */ /* 0x082fe20000041804 */
[----:B------:R-:W-:Y:S07]  /*3ca0*/  LDSM.16.M88.4 R164, [R0+0x2800] ;  /* 0x0028000000a4783b */ /* 0x000fee0000000200 */
[C---:B------:R-:W-:Y:S08]  /*3cb0*/  HMMA.16816.F32.BF16 R8, R168.reuse, R140, R8 ;  /* 0x0000008ca808723c */ /* 0x040ff00000041808 */
[-C--:B------:R-:W-:Y:S08]  /*3cc0*/  HMMA.16816.F32.BF16 R12, R168, R142.reuse, R12 ;  /* 0x0000008ea80c723c */ /* 0x080ff0000004180c */
[C---:B------:R-:W-:Y:S01]  /*3cd0*/  HMMA.16816.F32.BF16 R16, R132.reuse, R142, R16 ;  /* 0x0000008e8410723c */ /* 0x040fe20000041810 */
[----:B------:R1:W3:Y:S07]  /*3ce0*/  LDSM.16.M88.4 R140, [R0+0x2000] ;  /* 0x00200000008c783b */ /* 0x0002ee0000000200 */
[-C--:B--2---:R-:W-:Y:S08]  /*3cf0*/  HMMA.16816.F32.BF16 R20, R132, R144.reuse, R20 ;  /* 0x000000908414723c */ /* 0x084ff00000041814 */
[C---:B------:R-:W-:Y:S04]  /*3d00*/  HMMA.16816.F32.BF16 R24, R168.reuse, R144, R24 ;  /* 0x00000090a818723c */ /* 0x040fe80000041818 */
[----:B------:R-:W-:Y:S01]  /*3d10*/  LEA R144, R251, UR4, 0x1 ;  /* 0x00000004fb907c11 */ /* 0x000fe2000f8e08ff */
[C---:B------:R-:W-:Y:S03]  /*3d20*/  VIADD R145, R229.reuse, 0xffffffe1 ;  /* 0xffffffe1e5917836 */ /* 0x040fe60000000000 */
[-C--:B------:R-:W-:Y:S01]  /*3d30*/  HMMA.16816.F32.BF16 R28, R168, R146.reuse, R28 ;  /* 0x00000092a81c723c */ /* 0x080fe2000004181c */
[----:B-1----:R-:W-:Y:S02]  /*3d40*/  IMAD.U32 R0, RZ, RZ, UR47 ;  /* 0x0000002fff007e24 */ /* 0x002fe4000f8e00ff */
[----:B------:R-:W-:Y:S02]  /*3d50*/  IABS R145, R145 ;  /* 0x0000009100917213 */ /* 0x000fe40000000000 */
[----:B------:R-:W-:Y:S01]  /*3d60*/  @P3 IMAD R0, R0, 0x80, R2 ;  /* 0x0000008000003824 */ /* 0x000fe200078e0202 */
[----:B------:R-:W-:Y:S01]  /*3d70*/  PLOP3.LUT P3, PT, PT, PT, UP1, 0x80, 0x8 ;  /* 0x000000000008781c */ /* 0x000fe20003f6f018 */
[C---:B------:R-:W-:Y:S01]  /*3d80*/  VIADD R2, R229.reuse, 0x11 ;  /* 0x00000011e5027836 */ /* 0x040fe20000000000 */
[----:B------:R-:W-:Y:S01]  /*3d90*/  I2FP.F32.S32 R145, R145 ;  /* 0x0000009100917245 */ /* 0x000fe20000201400 */
[----:B------:R-:W-:Y:S04]  /*3da0*/  HMMA.16816.F32.BF16 R32, R132, R146, R32 ;  /* 0x000000928420723c */ /* 0x000fe80000041820 */
[----:B------:R-:W-:Y:S01]  /*3db0*/  IABS R2, R2 ;  /* 0x0000000200027213 */ /* 0x000fe20000000000 */
[C---:B------:R-:W-:Y:S01]  /*3dc0*/  @P0 VIADD R3, R0.reuse, 0x1 ;  /* 0x0000000100030836 */ /* 0x040fe20000000000 */
[----:B------:R-:W-:Y:S01]  /*3dd0*/  @P6 ISETP.GE.AND P6, PT, R0, UR43, PT ;  /* 0x0000002b00006c0c */ /* 0x000fe2000bfc6270 */
[----:B------:R-:W-:Y:S01]  /*3de0*/  VIADD R134, R229, 0x10 ;  /* 0x00000010e5867836 */ /* 0x000fe20000000000 */
[----:B------:R-:W-:Y:S01]  /*3df0*/  I2FP.F32.S32 R2, R2 ;  /* 0x0000000200027245 */ /* 0x000fe20000201400 */
[-C--:B----4-:R-:W-:Y:S01]  /*3e00*/  HMMA.16816.F32.BF16 R4, R136, R148.reuse, R4 ;  /* 0x000000948804723c */ /* 0x090fe20000041804 */
[----:B------:R-:W-:Y:S04]  /*3e10*/  PLOP3.LUT P0, PT, PT, PT, UP1, 0x80, 0x8 ;  /* 0x000000000008781c */ /* 0x000fe80003f0f018 */
[----:B------:R-:W-:Y:S01]  /*3e20*/  @P5 ISETP.GE.AND P5, PT, R3, UR43, PT ;  /* 0x0000002b03005c0c */ /* 0x000fe2000bfa6270 */
[C---:B------:R-:W-:Y:S02]  /*3e30*/  VIADD R3, R229.reuse, 0xfffffff1 ;  /* 0xfffffff1e5037836 */ /* 0x040fe40000000000 */
[C---:B---3--:R-:W-:Y:S04]  /*3e40*/  HMMA.16816.F32.BF16 R8, R156.reuse, R148, R8 ;  /* 0x000000949c08723c */ /* 0x048fe80000041808 */
[----:B------:R-:W-:Y:S01]  /*3e50*/  IABS R132, R3 ;  /* 0x0000000300847213 */ /* 0x000fe20000000000 */
[C---:B------:R-:W-:Y:S02]  /*3e60*/  VIADD R133, R229.reuse, 0x9 ;  /* 0x00000009e5857836 */ /* 0x040fe40000000000 */
[----:B------:R-:W-:Y:S01]  /*3e70*/  IMAD.WIDE.U32 R146, R242, -0x326172a9, RZ ;  /* 0xcd9e8d57f2927825 */ /* 0x000fe200078e00ff */
[-C--:B------:R-:W-:Y:S03]  /*3e80*/  HMMA.16816.F32.BF16 R12, R156, R150.reuse, R12 ;  /* 0x000000969c0c723c */ /* 0x080fe6000004180c */
[----:B------:R-:W-:Y:S02]  /*3e90*/  IABS R3, R133 ;  /* 0x0000008500037213 */ /* 0x000fe40000000000 */
[----:B------:R-:W-:Y:S02]  /*3ea0*/  LOP3.LUT R147, R250, UR58, R147, 0x96, !PT ;  /* 0x0000003afa937c12 */ /* 0x000fe4000f8e9693 */
[----:B------:R-:W-:Y:S01]  /*3eb0*/  I2FP.F32.S32 R3, R3 ;  /* 0x0000000300037245 */ /* 0x000fe20000201400 */
[C---:B------:R-:W-:Y:S08]  /*3ec0*/  HMMA.16816.F32.BF16 R16, R136.reuse, R150, R16 ;  /* 0x000000968810723c */ /* 0x040ff00000041810 */
[-C--:B------:R-:W-:Y:S08]  /*3ed0*/  HMMA.16816.F32.BF16 R20, R136, R160.reuse, R20 ;  /* 0x000000a08814723c */ /* 0x080ff00000041814 */
[C---:B------:R-:W-:Y:S08]  /*3ee0*/  HMMA.16816.F32.BF16 R24, R156.reuse, R160, R24 ;  /* 0x000000a09c18723c */ /* 0x040ff00000041818 */
[-C--:B------:R-:W-:Y:S03]  /*3ef0*/  HMMA.16816.F32.BF16 R28, R156, R162.reuse, R28 ;  /* 0x000000a29c1c723c */ /* 0x080fe6000004181c */
[----:B------:R-:W-:Y:S01]  /*3f00*/  IABS R159, R229 ;  /* 0x000000e5009f7213 */ /* 0x000fe20000000000 */
[C---:B------:R-:W-:Y:S03]  /*3f10*/  VIADD R157, R229.reuse, 0x1 ;  /* 0x00000001e59d7836 */ /* 0x040fe60000000000 */
[----:B------:R-:W-:Y:S01]  /*3f20*/  I2FP.F32.S32 R159, R159 ;  /* 0x0000009f009f7245 */ /* 0x000fe20000201400 */
[----:B------:R-:W-:Y:S04]  /*3f30*/  HMMA.16816.F32.BF16 R32, R136, R162, R32 ;  /* 0x000000a28820723c */ /* 0x000fe80000041820 */
[----:B------:R-:W-:Y:S01]  /*3f40*/  IABS R157, R157 ;  /* 0x0000009d009d7213 */ /* 0x000fe20000000000 */
[----:B------:R-:W-:Y:S01]  /*3f50*/  VIADD R136, R229, 0xffffffe9 ;  /* 0xffffffe9e5887836 */ /* 0x000fe20000000000 */
[----:B------:R-:W-:Y:S02]  /*3f60*/  SHF.R.U32.HI R138, RZ, 0x6, R227 ;  /* 0x00000006ff8a7819 */ /* 0x000fe400000116e3 */
[----:B------:R-:W-:Y:S01]  /*3f70*/  I2FP.F32.S32 R157, R157 ;  /* 0x0000009d009d7245 */ /* 0x000fe20000201400 */
[-C--:B------:R-:W-:Y:S05]  /*3f80*/  HMMA.16816.F32.BF16 R4, R140, R152.reuse, R4 ;  /* 0x000000988c04723c */ /* 0x080fea0000041804 */
[----:B------:R-:W-:Y:S03]  /*3f90*/  IABS R136, R136 ;  /* 0x0000008800887213 */ /* 0x000fe60000000000 */
[C---:B------:R-:W-:Y:S04]  /*3fa0*/  HMMA.16816.F32.BF16 R8, R164.reuse, R152, R8 ;  /* 0x00000098a408723c */ /* 0x040fe80000041808 */
[----:B------:R-:W-:Y:S04]  /*3fb0*/  I2FP.F32.S32 R136, R136 ;  /* 0x0000008800887245 */ /* 0x000fe80000201400 */
[-C--:B------:R-:W-:Y:S03]  /*3fc0*/  HMMA.16816.F32.BF16 R12, R164, R154.reuse, R12 ;  /* 0x0000009aa40c723c */ /* 0x080fe6000004180c */
[----:B------:R-:W-:Y:S05]  /*3fd0*/  FFMA.FTZ R4, R136, -UR8, R4 ;  /* 0x8000000888047c23 */ /* 0x000fea0008010004 */
[----:B------:R-:W-:Y:S01]  /*3fe0*/  @P3 FSEL R4, R4, -INF , !P6 ;  /* 0xff80000004043808 */ /* 0x000fe20007000000 */
[C---:B------:R-:W-:Y:S01]  /*3ff0*/  HMMA.16816.F32.BF16 R16, R140.reuse, R154, R16 ;  /* 0x0000009a8c10723c */ /* 0x040fe20000041810 */
[----:B------:R-:W-:Y:S03]  /*4000*/  PLOP3.LUT P3, PT, PT, PT, UP1, 0x80, 0x8 ;  /* 0x000000000008781c */ /* 0x000fe60003f6f018 */
[----:B------:R-:W-:Y:S01]  /*4010*/  FFMA.FTZ R10, R2, -UR8, R10 ;  /* 0x80000008020a7c23 */ /* 0x000fe2000801000a */
[----:B------:R-:W-:Y:S02]  /*4020*/  IMAD.MOV.U32 R2, RZ, RZ, R132 ;  /* 0x000000ffff027224 */ /* 0x000fe400078e0084 */
[----:B------:R-:W-:Y:S01]  /*4030*/  FFMA.FTZ R8, R3, -UR8, R8 ;  /* 0x8000000803087c23 */ /* 0x000fe20008010008 */
[----:B------:R-:W-:Y:S02]  /*4040*/  VIADD R132, R229, 0xfffffff0 ;  /* 0xfffffff0e5847836 */ /* 0x000fe40000000000 */
[----:B------:R-:W-:Y:S01]  /*4050*/  IMAD.WIDE.U32 R154, R147, -0x2daee0ad, RZ ;  /* 0xd2511f53939a7825 */ /* 0x000fe200078e00ff */
[----:B------:R-:W-:Y:S02]  /*4060*/  I2FP.F32.S32 R161, R2 ;  /* 0x0000000200a17245 */ /* 0x000fe40000201400 */
[----:B------:R-:W-:Y:S01]  /*4070*/  IABS R132, R132 ;  /* 0x0000008400847213 */ /* 0x000fe20000000000 */
[----:B------:R-:W-:Y:S01]  /*4080*/  VIADD R2, R229, 0xffffffe8 ;  /* 0xffffffe8e5027836 */ /* 0x000fe20000000000 */
[----:B------:R-:W-:Y:S01]  /*4090*/  @P4 FSEL R8, R8, -INF , !P6 ;  /* 0xff80000008084808 */ /* 0x000fe20007000000 */
[----:B------:R-:W-:Y:S01]  /*40a0*/  FFMA.FTZ R6, R161, -UR8, R6 ;  /* 0x80000008a1067c23 */ /* 0x000fe20008010006 */
[----:B------:R-:W-:Y:S01]  /*40b0*/  @P3 FSEL R10, R10, -INF , !P6 ;  /* 0xff8000000a0a3808 */ /* 0x000fe20007000000 */
[----:B------:R-:W-:Y:S01]  /*40c0*/  FFMA.FTZ R12, R157, -UR8, R12 ;  /* 0x800000089d0c7c23 */ /* 0x000fe2000801000c */
[----:B------:R-:W-:Y:S01]  /*40d0*/  IABS R133, R2 ;  /* 0x0000000200857213 */ /* 0x000fe20000000000 */
[----:B------:R-:W-:Y:S01]  /*40e0*/  FFMA.FTZ R18, R136, -UR8, R18 ;  /* 0x8000000888127c23 */ /* 0x000fe20008010012 */
[----:B------:R-:W-:Y:S01]  /*40f0*/  @P0 FSEL R6, R6, -INF , !P6 ;  /* 0xff80000006060808 */ /* 0x000fe20007000000 */
[----:B------:R-:W-:Y:S01]  /*4100*/  VIADD R136, R144, 0x13020 ;  /* 0x0001302090887836 */ /* 0x000fe20000000000 */
[----:B------:R-:W-:Y:S01]  /*4110*/  PLOP3.LUT P0, PT, PT, PT, UP1, 0x80, 0x8 ;  /* 0x000000000008781c */ /* 0x000fe20003f0f018 */
[----:B------:R-:W-:Y:S01]  /*4120*/  FFMA.FTZ R14, R3, -UR8, R14 ;  /* 0x80000008030e7c23 */ /* 0x000fe2000801000e */
[----:B------:R-:W-:Y:S01]  /*4130*/  IABS R2, R134 ;  /* 0x0000008600027213 */ /* 0x000fe20000000000 */
[----:B------:R-:W-:Y:S01]  /*4140*/  VIADD R134, R229, 0x8 ;  /* 0x00000008e5867836 */ /* 0x000fe20000000000 */
[----:B------:R-:W-:Y:S01]  /*4150*/  PLOP3.LUT P4, PT, PT, PT, UP1, 0x80, 0x8 ;  /* 0x000000000008781c */ /* 0x000fe20003f8f018 */
[----:B------:R-:W-:Y:S01]  /*4160*/  FFMA.FTZ R16, R145, -UR8, R16 ;  /* 0x8000000891107c23 */ /* 0x000fe20008010010 */
[----:B------:R-:W-:Y:S01]  /*4170*/  PLOP3.LUT P6, PT, PT, PT, UP1, 0x80, 0x8 ;  /* 0x000000000008781c */ /* 0x000fe20003fcf018 */
[----:B------:R-:W-:Y:S01]  /*4180*/  FFMA.FTZ R13, R159, -UR8, R13 ;  /* 0x800000089f0d7c23 */ /* 0x000fe2000801000d */
[----:B------:R-:W-:Y:S02]  /*4190*/  I2FP.F32.S32 R162, R132 ;  /* 0x0000008400a27245 */ /* 0x000fe40000201400 */
[----:B------:R-:W-:Y:S02]  /*41a0*/  I2FP.F32.S32 R132, R2 ;  /* 0x0000000200847245 */ /* 0x000fe40000201400 */
[----:B------:R-:W-:Y:S01]  /*41b0*/  IABS R2, R134 ;  /* 0x0000008600027213 */ /* 0x000fe20000000000 */
[----:B------:R-:W-:Y:S01]  /*41c0*/  FFMA.FTZ R7, R162, -UR8, R7 ;  /* 0x80000008a2077c23 */ /* 0x000fe20008010007 */
[----:B------:R-:W-:Y:S01]  /*41d0*/  I2FP.F32.S32 R137, R133 ;  /* 0x0000008500897245 */ /* 0x000fe20000201400 */
[----:B------:R-:W-:Y:S01]  /*41e0*/  FFMA.FTZ R11, R132, -UR8, R11 ;  /* 0x80000008840b7c23 */ /* 0x000fe2000801000b */
[----:B------:R-:W-:Y:S01]  /*41f0*/  I2FP.F32.S32 R2, R2 ;  /* 0x0000000200027245 */ /* 0x000fe20000201400 */
[C---:B------:R-:W-:Y:S01]  /*4200*/  @P0 VIADD R132, R0.reuse, 0x8 ;  /* 0x0000000800840836 */ /* 0x040fe20000000000 */
[----:B------:R-:W-:Y:S01]  /*4210*/  PLOP3.LUT P0, PT, PT, PT, UP1, 0x80, 0x8 ;  /* 0x000000000008781c */ /* 0x000fe20003f0f018 */
[----:B------:R-:W-:Y:S01]  /*4220*/  @P4 VIADD R133, R0, 0x9 ;  /* 0x0000000900854836 */ /* 0x000fe20000000000 */
[----:B------:R-:W-:Y:S01]  /*4230*/  @P6 FSEL R7, R7, -INF , !P5 ;  /* 0xff80000007076808 */ /* 0x000fe20006800000 */
[C---:B------:R-:W-:Y:S01]  /*4240*/  FFMA.FTZ R9, R2.reuse, -UR8, R9 ;  /* 0x8000000802097c23 */ /* 0x040fe20008010009 */
[----:B------:R-:W-:Y:S01]  /*4250*/  PLOP3.LUT P4, PT, PT, PT, UP1, 0x80, 0x8 ;  /* 0x000000000008781c */ /* 0x000fe20003f8f018 */
[----:B------:R-:W-:Y:S01]  /*4260*/  FFMA.FTZ R5, R137, -UR8, R5 ;  /* 0x8000000889057c23 */ /* 0x000fe20008010005 */
[----:B------:R-:W-:Y:S01]  /*4270*/  PLOP3.LUT P6, PT, PT, PT, UP1, 0x80, 0x8 ;  /* 0x000000000008781c */ /* 0x000fe20003fcf018 */
[----:B------:R-:W-:Y:S01]  /*4280*/  FFMA.FTZ R15, R2, -UR8, R15 ;  /* 0x80000008020f7c23 */ /* 0x000fe2000801000f */
[----:B------:R-:W-:Y:S01]  /*4290*/  PLOP3.LUT P3, PT, PT, PT, UP1, 0x80, 0x8 ;  /* 0x000000000008781c */ /* 0x000fe20003f6f018 */
[----:B------:R-:W-:Y:S02]  /*42a0*/  VIADD R2, R229, 0xffffffe0 ;  /* 0xffffffe0e5027836 */ /* 0x000fe40000000000 */
[----:B------:R-:W-:Y:S01]  /*42b0*/  FFMA.FTZ R19, R137, -UR8, R19 ;  /* 0x8000000889137c23 */ /* 0x000fe20008010013 */
[----:B------:R-:W-:Y:S01]  /*42c0*/  VIADD R137, R229, 0xffffffd9 ;  /* 0xffffffd9e5897836 */ /* 0x000fe20000000000 */
[----:B------:R-:W-:Y:S02]  /*42d0*/  @P0 FSEL R9, R9, -INF , !P5 ;  /* 0xff80000009090808 */ /* 0x000fe40006800000 */
[----:B------:R-:W-:Y:S02]  /*42e0*/  PLOP3.LUT P0, PT, PT, PT, UP1, 0x80, 0x8 ;  /* 0x000000000008781c */ /* 0x000fe40003f0f018 */
[----:B------:R-:W-:Y:S02]  /*42f0*/  @P4 ISETP.GE.AND P4, PT, R132, UR43, PT ;  /* 0x0000002b84004c0c */ /* 0x000fe4000bf86270 */
[----:B------:R-:W-:Y:S02]  /*4300*/  @P6 ISETP.GE.AND P6, PT, R133, UR43, PT ;  /* 0x0000002b85006c0c */ /* 0x000fe4000bfc6270 */
[----:B------:R-:W-:Y:S01]  /*4310*/  @P3 FSEL R5, R5, -INF , !P5 ;  /* 0xff80000005053808 */ /* 0x000fe20006800000 */
[----:B------:R-:W1:Y:S01]  /*4320*/  LDSM.16.M88.4 R132, [R223+0xd400] ;  /* 0x00d40000df84783b */ /* 0x000e620000000200 */
[----:B------:R-:W-:Y:S02]  /*4330*/  PLOP3.LUT P3, PT, PT, PT, UP1, 0x80, 0x8 ;  /* 0x000000000008781c */ /* 0x000fe40003f6f018 */
[----:B------:R-:W-:Y:S02]  /*4340*/  IABS R2, R2 ;  /* 0x0000000200027213 */ /* 0x000fe40000000000 */
[----:B------:R-:W-:Y:S02]  /*4350*/  IABS R137, R137 ;  /* 0x0000008900897213 */ /* 0x000fe40000000000 */
[----:B------:R-:W-:Y:S02]  /*4360*/  @P0 FSEL R12, R12, -INF , !P4 ;  /* 0xff8000000c0c0808 */ /* 0x000fe40006000000 */
[----:B------:R-:W-:Y:S02]  /*4370*/  PLOP3.LUT P0, PT, PT, PT, UP1, 0x80, 0x8 ;  /* 0x000000000008781c */ /* 0x000fe40003f0f018 */
[----:B------:R-:W-:Y:S01]  /*4380*/  I2FP.F32.S32 R158, R2 ;  /* 0x00000002009e7245 */ /* 0x000fe20000201400 */
[----:B------:R-:W-:Y:S01]  /*4390*/  VIADD R2, R144, 0x13000 ;  /* 0x0001300090027836 */ /* 0x000fe20000000000 */
[----:B------:R-:W-:Y:S02]  /*43a0*/  I2FP.F32.S32 R160, R137 ;  /* 0x0000008900a07245 */ /* 0x000fe40000201400 */
[----:B------:R-:W-:Y:S01]  /*43b0*/  @P3 FSEL R11, R11, -INF , !P5 ;  /* 0xff8000000b0b3808 */ /* 0x000fe20006800000 */
[----:B------:R-:W-:Y:S01]  /*43c0*/  @P2 VIADD R136, R2, 0xffffffe0 ;  /* 0xffffffe002882836 */ /* 0x000fe20000000000 */
[----:B------:R-:W-:Y:S01]  /*43d0*/  PLOP3.LUT P5, PT, PT, PT, UP1, 0x80, 0x8 ;  /* 0x000000000008781c */ /* 0x000fe20003faf018 */
[----:B------:R-:W-:Y:S01]  /*43e0*/  FFMA.FTZ R17, R158, -UR8, R17 ;  /* 0x800000089e117c23 */ /* 0x000fe20008010011 */
[----:B------:R-:W-:Y:S01]  /*43f0*/  PLOP3.LUT P3, PT, PT, PT, UP1, 0x80, 0x8 ;  /* 0x000000000008781c */ /* 0x000fe20003f6f018 */
[----:B------:R-:W-:Y:S02]  /*4400*/  IMAD.U32 R2, RZ, RZ, UR47 ;  /* 0x0000002fff027e24 */ /* 0x000fe4000f8e00ff */
[----:B------:R-:W-:Y:S02]  /*4410*/  @P0 FSEL R18, R18, -INF , !P4 ;  /* 0xff80000012120808 */ /* 0x000fe40006000000 */
[----:B------:R-:W-:Y:S01]  /*4420*/  PLOP3.LUT P0, PT, PT, PT, UP1, 0x80, 0x8 ;  /* 0x000000000008781c */ /* 0x000fe20003f0f018 */
[----:B------:R-:W-:Y:S02]  /*4430*/  IMAD R2, R2, 0x4, R138 ;  /* 0x0000000402027824 */ /* 0x000fe400078e028a */
[----:B------:R-:W-:Y:S03]  /*4440*/  VIADD R138, R242, 0x2 ;  /* 0x00000002f28a7836 */ /* 0x000fe60000000000 */
[----:B------:R-:W-:Y:S01]  /*4450*/  @P5 FSEL R14, R14, -INF , !P4 ;  /* 0xff8000000e0e5808 */ /* 0x000fe20006000000 */
[----:B------:R-:W-:Y:S01]  /*4460*/  IMAD.WIDE.U32 R138, R138, -0x326172a9, RZ ;  /* 0xcd9e8d578a8a7825 */ /* 0x000fe200078e00ff */
[----:B------:R-:W-:Y:S02]  /*4470*/  PLOP3.LUT P5, PT, PT, PT, UP1, 0x80, 0x8 ;  /* 0x000000000008781c */ /* 0x000fe40003faf018 */
[----:B------:R-:W-:Y:S02]  /*4480*/  @P3 FSEL R16, R16, -INF , !P4 ;  /* 0xff80000010103808 */ /* 0x000fe40006000000 */
[----:B------:R-:W-:Y:S02]  /*4490*/  PLOP3.LUT P4, PT, PT, PT, UP1, 0x80, 0x8 ;  /* 0x000000000008781c */ /* 0x000fe40003f8f018 */
[----:B------:R-:W-:Y:S02]  /*44a0*/  @P0 FSEL R17, R17, -INF , !P6 ;  /* 0xff80000011110808 */ /* 0x000fe40007000000 */
[----:B------:R-:W-:Y:S01]  /*44b0*/  PLOP3.LUT P0, PT, PT, PT, UP1, 0x80, 0x8 ;  /* 0x000000000008781c */ /* 0x000fe20003f0f018 */
[-C--:B-1----:R-:W-:Y:S01]  /*44c0*/  HMMA.16816.F32.BF16 R20, R140, R132.reuse, R20 ;  /* 0x000000848c14723c */ /* 0x082fe20000041814 */
[----:B------:R-:W-:Y:S02]  /*44d0*/  PLOP3.LUT P3, PT, PT, PT, UP1, 0x80, 0x8 ;  /* 0x000000000008781c */ /* 0x000fe40003f6f018 */
[----:B------:R-:W-:Y:S02]  /*44e0*/  LOP3.LUT R2, R2, UR59, R245, 0x96, !PT ;  /* 0x0000003b02027c12 */ /* 0x000fe4000f8e96f5 */
[----:B------:R-:W-:Y:S02]  /*44f0*/  @P5 FSEL R13, R13, -INF , !P6 ;  /* 0xff8000000d0d5808 */ /* 0x000fe40007000000 */
[----:B------:R-:W-:Y:S01]  /*4500*/  PLOP3.LUT P5, PT, PT, PT, UP1, 0x80, 0x8 ;  /* 0x000000000008781c */ /* 0x000fe20003faf018 */
[C---:B------:R-:W-:Y:S04]  /*4510*/  HMMA.16816.F32.BF16 R24, R164.reuse, R132, R24 ;  /* 0x00000084a418723c */ /* 0x040fe80000041818 */
[----:B------:R-:W-:Y:S01]  /*4520*/  @P4 FSEL R19, R19, -INF , !P6 ;  /* 0xff80000013134808 */ /* 0x000fe20007000000 */
[----:B------:R-:W-:Y:S01]  /*4530*/  @P0 VIADD R148, R0, 0x18 ;  /* 0x0000001800940836 */ /* 0x000fe20000000000 */
[----:B------:R-:W-:Y:S01]  /*4540*/  PLOP3.LUT P4, PT, PT, PT, UP1, 0x80, 0x8 ;  /* 0x000000000008781c */ /* 0x000fe20003f8f018 */
[----:B------:R-:W-:Y:S01]  /*4550*/  IMAD.WIDE.U32 R2, R2, -0x326172a9, RZ ;  /* 0xcd9e8d5702027825 */ /* 0x000fe200078e00ff */
[----:B------:R-:W-:Y:S01]  /*4560*/  PLOP3.LUT P0, PT, PT, PT, UP1, 0x80, 0x8 ;  /* 0x000000000008781c */ /* 0x000fe20003f0f018 */
[-C--:B------:R-:W-:Y:S03]  /*4570*/  HMMA.16816.F32.BF16 R28, R164, R134.reuse, R28 ;  /* 0x00000086a41c723c */ /* 0x080fe6000004181c */
[----:B------:R-:W-:Y:S01]  /*4580*/  @P3 FSEL R15, R15, -INF , !P6 ;  /* 0xff8000000f0f3808 */ /* 0x000fe20007000000 */
[----:B------:R-:W-:Y:S01]  /*4590*/  FFMA.FTZ R20, R160, -UR8, R20 ;  /* 0x80000008a0147c23 */ /* 0x000fe20008010014 */
[----:B------:R-:W-:Y:S01]  /*45a0*/  PLOP3.LUT P3, PT, PT, PT, UP1, 0x80, 0x8 ;  /* 0x000000000008781c */ /* 0x000fe20003f6f018 */
[----:B------:R-:W-:Y:S01]  /*45b0*/  FFMA.FTZ R22, R145, -UR8, R22 ;  /* 0x8000000891167c23 */ /* 0x000fe20008010016 */
[----:B------:R-:W-:Y:S01]  /*45c0*/  PLOP3.LUT P6, PT, PT, PT, UP1, 0x80, 0x8 ;  /* 0x000000000008781c */ /* 0x000fe20003fcf018 */
[----:B------:R-:W-:Y:S01]  /*45d0*/  @P5 VIADD R150, R0, 0x10 ;  /* 0x0000001000965836 */ /* 0x000fe20000000000 */
[----:B------:R-:W-:Y:S01]  /*45e0*/  PLOP3.LUT P5, PT, PT, PT, UP1, 0x80, 0x8 ;  /* 0x000000000008781c */ /* 0x000fe20003faf018 */
[----:B------:R-:W-:Y:S04]  /*45f0*/  HMMA.16816.F32.BF16 R32, R140, R134, R32 ;  /* 0x000000868c20723c */ /* 0x000fe80000041820 */
[----:B------:R-:W-:Y:S01]  /*4600*/  @P4 ISETP.GE.AND P4, PT, R150, UR43, PT ;  /* 0x0000002b96004c0c */ /* 0x000fe2000bf86270 */
[----:B-----5:R-:W-:Y:S01]  /*4610*/  FMUL.FTZ R135, R246, 1.4426950216293334961 ;  /* 0x3fb8aa3bf6877820 */ /* 0x020fe20000410000 */
[----:B------:R-:W-:Y:S01]  /*4620*/  LOP3.LUT R146, R146, UR55, R3, 0x96, !PT ;  /* 0x0000003792927c12 */ /* 0x000fe2000f8e9603 */
[----:B------:R-:W-:Y:S01]  /*4630*/  FFMA.FTZ R26, R157, -UR8, R26 ;  /* 0x800000089d1a7c23 */ /* 0x000fe2000801001a */
[----:B------:R-:W-:Y:S01]  /*4640*/  @P0 FSEL R20, R20, -INF , !P4 ;  /* 0xff80000014140808 */ /* 0x000fe20006000000 */
[----:B------:R-:W-:Y:S01]  /*4650*/  FFMA.FTZ R29, R162, -UR8, R29 ;  /* 0x80000008a21d7c23 */ /* 0x000fe2000801001d */
[----:B------:R-:W-:Y:S01]  /*4660*/  PLOP3.LUT P0, PT, PT, PT, UP1, 0x80, 0x8 ;  /* 0x000000000008781c */ /* 0x000fe20003f0f018 */
[----:B------:R-:W-:Y:S01]  /*4670*/  @P6 VIADD R137, R0, 0x19 ;  /* 0x0000001900896836 */ /* 0x000fe20000000000 */
[----:B------:R-:W-:Y:S01]  /*4680*/  LOP3.LUT R3, R138, UR55, R3, 0x96, !PT ;  /* 0x000000378a037c12 */ /* 0x000fe2000f8e9603 */
[----:B------:R-:W-:Y:S01]  /*4690*/  @P3 VIADD R149, R0, 0x11 ;  /* 0x0000001100953836 */ /* 0x000fe20000000000 */
[----:B------:R-:W-:Y:S01]  /*46a0*/  LOP3.LUT R0, R250, UR58, R139, 0x96, !PT ;  /* 0x0000003afa007c12 */ /* 0x000fe2000f8e968b */
[----:B------:R-:W-:Y:S01]  /*46b0*/  FFMA.FTZ R28, R161, -UR8, R28 ;  /* 0x80000008a11c7c23 */ /* 0x000fe2000801001c */
[----:B------:R-:W-:Y:S01]  /*46c0*/  PLOP3.LUT P3, PT, PT, PT, UP1, 0x80, 0x8 ;  /* 0x000000000008781c */ /* 0x000fe20003f6f018 */
[----:B------:R-:W-:Y:S01]  /*46d0*/  IMAD.WIDE.U32 R132, R146, -0x2daee0ad, RZ ;  /* 0xd2511f5392847825 */ /* 0x000fe200078e00ff */
[----:B------:R-:W-:Y:S02]  /*46e0*/  LOP3.LUT R138, R244, UR54, R155, 0x96, !PT ;  /* 0x00000036f48a7c12 */ /* 0x000fe4000f8e969b */
[----:B------:R-:W-:Y:S01]  /*46f0*/  PLOP3.LUT P6, PT, PT, PT, UP1, 0x80, 0x8 ;  /* 0x000000000008781c */ /* 0x000fe20003fcf018 */
[----:B------:R-:W-:Y:S01]  /*4700*/  IMAD.WIDE.U32 R168, R0, -0x2daee0ad, RZ ;  /* 0xd2511f5300a87825 */ /* 0x000fe200078e00ff */
[----:B------:R-:W-:Y:S02]  /*4710*/  @P5 ISETP.GE.AND P5, PT, R149, UR43, PT ;  /* 0x0000002b95005c0c */ /* 0x000fe4000bfa6270 */
[----:B------:R-:W-:Y:S01]  /*4720*/  @P0 FSEL R22, R22, -INF , !P4 ;  /* 0xff80000016160808 */ /* 0x000fe20006000000 */
[C---:B------:R-:W-:Y:S01]  /*4730*/  VIADD R0, R229.reuse, 0xfffffff9 ;  /* 0xfffffff9e5007836 */ /* 0x040fe20000000000 */
[----:B------:R-:W-:Y:S01]  /*4740*/  PLOP3.LUT P0, PT, PT, PT, UP1, 0x80, 0x8 ;  /* 0x000000000008781c */ /* 0x000fe20003f0f018 */
[----:B------:R-:W-:Y:S01]  /*4750*/  VIADD R145, R229, 0xffffffd8 ;  /* 0xffffffd8e5917836 */ /* 0x000fe20000000000 */
[----:B------:R-:W-:Y:S01]  /*4760*/  LOP3.LUT R146, R154, UR50, R133, 0x96, !PT ;  /* 0x000000329a927c12 */ /* 0x000fe2000f8e9685 */
[----:B------:R-:W-:Y:S01]  /*4770*/  IMAD.WIDE.U32 R138, R138, -0x326172a9, RZ ;  /* 0xcd9e8d578a8a7825 */ /* 0x000fe200078e00ff */
[----:B------:R-:W-:Y:S02]  /*4780*/  IABS R0, R0 ;  /* 0x0000000000007213 */ /* 0x000fe40000000000 */
[----:B------:R-:W-:Y:S01]  /*4790*/  @P3 ISETP.GE.AND P3, PT, R148, UR43, PT ;  /* 0x0000002b94003c0c */ /* 0x000fe2000bf66270 */
[----:B------:R-:W-:Y:S01]  /*47a0*/  IMAD.WIDE.U32 R146, R146, -0x326172a9, RZ ;  /* 0xcd9e8d5792927825 */ /* 0x000fe200078e00ff */
[----:B------:R-:W-:Y:S02]  /*47b0*/  I2FP.F32.S32 R156, R0 ;  /* 0x00000000009c7245 */ /* 0x000fe40000201400 */
[----:B------:R-:W-:Y:S01]  /*47c0*/  LOP3.LUT R148, R244, UR54, R169, 0x96, !PT ;  /* 0x00000036f4947c12 */ /* 0x000fe2000f8e96a9 */
[----:B------:R-:W-:Y:S01]  /*47d0*/  FFMA.FTZ R23, R158, -UR8, R23 ;  /* 0x800000089e177c23 */ /* 0x000fe20008010017 */
[----:B------:R-:W-:Y:S01]  /*47e0*/  IABS R145, R145 ;  /* 0x0000009100917213 */ /* 0x000fe20000000000 */
[----:B------:R-:W-:Y:S01]  /*47f0*/  FFMA.FTZ R24, R156, -UR8, R24 ;  /* 0x800000089c187c23 */ /* 0x000fe20008010018 */
[----:B------:R-:W-:Y:S01]  /*4800*/  LOP3.LUT R150, R2, UR51, R139, 0x96, !PT ;  /* 0x0000003302967c12 */ /* 0x000fe2000f8e968b */
[----:B------:R-:W-:Y:S01]  /*4810*/  IMAD.WIDE.U32 R148, R148, -0x326172a9, RZ ;  /* 0xcd9e8d5794947825 */ /* 0x000fe200078e00ff */
[----:B------:R-:W-:Y:S02]  /*4820*/  I2FP.F32.S32 R145, R145 ;  /* 0x0000009100917245 */ /* 0x000fe40000201400 */
[----:B------:R-:W-:Y:S01]  /*4830*/  @P0 FSEL R24, R24, -INF , !P4 ;  /* 0xff80000018180808 */ /* 0x000fe20006000000 */
[----:B------:R-:W-:Y:S01]  /*4840*/  IMAD.WIDE.U32 R150, R150, -0x2daee0ad, RZ ;  /* 0xd2511f5396967825 */ /* 0x000fe200078e00ff */
[----:B------:R-:W-:Y:S02]  /*4850*/  PLOP3.LUT P0, PT, PT, PT, UP1, 0x80, 0x8 ;  /* 0x000000000008781c */ /* 0x000fe40003f0f018 */
[----:B------:R-:W-:Y:S01]  /*4860*/  LOP3.LUT R152, R2, UR51, R149, 0x96, !PT ;  /* 0x0000003302987c12 */ /* 0x000fe2000f8e9695 */
[----:B------:R-:W-:Y:S01]  /*4870*/  IMAD.WIDE.U32 R2, R3, -0x2daee0ad, RZ ;  /* 0xd2511f5303027825 */ /* 0x000fe200078e00ff */
[----:B------:R-:W-:Y:S03]  /*4880*/  @P6 ISETP.GE.AND P6, PT, R137, UR43, PT ;  /* 0x0000002b89006c0c */ /* 0x000fe6000bfc6270 */
[----:B------:R-:W-:Y:S01]  /*4890*/  FFMA.FTZ R21, R145, -UR8, R21 ;  /* 0x8000000891157c23 */ /* 0x000fe20008010015 */
[----:B------:R-:W-:Y:S01]  /*48a0*/  VIADD R137, R229, 0xfffffff8 ;  /* 0xfffffff8e5897836 */ /* 0x000fe20000000000 */
[----:B------:R-:W-:Y:S01]  /*48b0*/  LOP3.LUT R3, R168, UR50, R3, 0x96, !PT ;  /* 0x00000032a8037c12 */ /* 0x000fe2000f8e9603 */
[----:B------:R-:W-:Y:S01]  /*48c0*/  IMAD.WIDE.U32 R152, R152, -0x2daee0ad, RZ ;  /* 0xd2511f5398987825 */ /* 0x000fe200078e00ff */
[----:B------:R-:W-:Y:S02]  /*48d0*/  LOP3.LUT R139, R132, UR36, R151, 0x96, !PT ;  /* 0x00000024848b7c12 */ /* 0x000fe4000f8e9697 */
[----:B------:R-:W-:Y:S01]  /*48e0*/  IABS R137, R137 ;  /* 0x0000008900897213 */ /* 0x000fe20000000000 */
[----:B------:R-:W-:Y:S01]  /*48f0*/  FFMA.FTZ R34, R160, -UR8, R34 ;  /* 0x80000008a0227c23 */ /* 0x000fe20008010022 */
[----:B------:R-:W-:Y:S01]  /*4900*/  @P0 FSEL R26, R26, -INF , !P4 ;  /* 0xff8000001a1a0808 */ /* 0x000fe20006000000 */
[----:B------:R-:W-:Y:S01]  /*4910*/  FFMA.FTZ R27, R159, -UR8, R27 ;  /* 0x800000089f1b7c23 */ /* 0x000fe2000801001b */
[----:B------:R-:W-:Y:S01]  /*4920*/  PLOP3.LUT P0, PT, PT, PT, UP1, 0x80, 0x8 ;  /* 0x000000000008781c */ /* 0x000fe20003f0f018 */
[----:B------:R-:W-:Y:S01]  /*4930*/  FFMA.FTZ R30, R156, -UR8, R30 ;  /* 0x800000089c1e7c23 */ /* 0x000fe2000801001e */
[----:B------:R-:W-:Y:S01]  /*4940*/  LOP3.LUT R154, R2, UR36, R153, 0x96, !PT ;  /* 0x00000024029a7c12 */ /* 0x000fe2000f8e9699 */
[----:B------:R-:W-:Y:S01]  /*4950*/  IMAD.WIDE.U32 R2, R3, -0x326172a9, RZ ;  /* 0xcd9e8d5703027825 */ /* 0x000fe200078e00ff */
[----:B------:R-:W-:Y:S02]  /*4960*/  I2FP.F32.S32 R137, R137 ;  /* 0x0000008900897245 */ /* 0x000fe40000201400 */
[----:B------:R-:W-:Y:S01]  /*4970*/  LOP3.LUT R132, R138, UR45, R147, 0x96, !PT ;  /* 0x0000002d8a847c12 */ /* 0x000fe2000f8e9693 */
[----:B------:R-:W-:Y:S01]  /*4980*/  IMAD.WIDE.U32 R138, R139, -0x326172a9, RZ ;  /* 0xcd9e8d578b8a7825 */ /* 0x000fe200078e00ff */
[----:B------:R-:W-:Y:S03]  /*4990*/  LOP3.LUT R3, R148, UR45, R3, 0x96, !PT ;  /* 0x0000002d94037c12 */ /* 0x000fe6000f8e9603 */
[----:B------:R-:W-:Y:S01]  /*49a0*/  FFMA.FTZ R25, R137, -UR8, R25 ;  /* 0x8000000889197c23 */ /* 0x000fe20008010019 */
[----:B------:R-:W-:Y:S01]  /*49b0*/  IMAD.WIDE.U32 R154, R154, -0x326172a9, RZ ;  /* 0xcd9e8d579a9a7825 */ /* 0x000fe200078e00ff */
[----:B------:R-:W-:Y:S02]  /*49c0*/  LOP3.LUT R146, R146, UR33, R139, 0x96, !PT ;  /* 0x0000002192927c12 */ /* 0x000fe4000f8e968b */
[----:B------:R-:W-:Y:S01]  /*49d0*/  @P0 FSEL R21, R21, -INF , !P5 ;  /* 0xff80000015150808 */ /* 0x000fe20006800000 */
[----:B------:R-:W-:Y:S01]  /*49e0*/  IMAD.WIDE.U32 R132, R132, -0x2daee0ad, RZ ;  /* 0xd2511f5384847825 */ /* 0x000fe200078e00ff */
[----:B------:R-:W-:Y:S02]  /*49f0*/  PLOP3.LUT P0, PT, PT, PT, UP1, 0x80, 0x8 ;  /* 0x000000000008781c */ /* 0x000fe40003f0f018 */
[----:B------:R-:W-:Y:S01]  /*4a00*/  LOP3.LUT R148, R2, UR33, R155, 0x96, !PT ;  /* 0x0000002102947c12 */ /* 0x000fe2000f8e969b */
[----:B------:R-:W-:Y:S01]  /*4a10*/  IMAD.WIDE.U32 R2, R3, -0x2daee0ad, RZ ;  /* 0xd2511f5303027825 */ /* 0x000fe200078e00ff */
[----:B------:R-:W-:Y:S02]  /*4a20*/  PLOP3.LUT P4, PT, PT, PT, UP1, 0x80, 0x8 ;  /* 0x000000000008781c */ /* 0x000fe40003f8f018 */
        /* <DEDUP_REMOVED lines=11> */
[----:B------:R-:W-:Y:S02]  /*4ae0*/  LOP3.LUT R153, R138, UR23, R133, 0x96, !PT ;  /* 0x000000178a997c12 */ /* 0x000fe4000f8e9685 */
[----:B------:R-:W-:Y:S01]  /*4af0*/  @P4 FSEL R23, R23, -INF , !P5 ;  /* 0xff80000017174808 */ /* 0x000fe20006800000 */
[----:B------:R-:W-:Y:S01]  /*4b00*/  IMAD.WIDE.U32 R138, R139, -0x326172a9, RZ ;  /* 0xcd9e8d578b8a7825 */ /* 0x000fe200078e00ff */
[C---:B------:R-:W-:Y:S02]  /*4b10*/  PRMT R149, R2.reuse, 0x7770, RZ ;  /* 0x0000777002957816 */ /* 0x040fe400000000ff */
[C---:B------:R-:W-:Y:S01]  /*4b20*/  PRMT R150, R2.reuse, 0x7771, RZ ;  /* 0x0000777102967816 */ /* 0x040fe200000000ff */
[----:B------:R-:W-:Y:S01]  /*4b30*/  FFMA.FTZ R35, R145, -UR8, R35 ;  /* 0x8000000891237c23 */ /* 0x000fe20008010023 */
[----:B------:R-:W-:Y:S01]  /*4b40*/  PRMT R152, R2, 0x7773, RZ ;  /* 0x0000777302987816 */ /* 0x000fe200000000ff */
[----:B------:R-:W-:Y:S01]  /*4b50*/  FMUL.FTZ R137, R247, 1.4426950216293334961 ;  /* 0x3fb8aa3bf7897820 */ /* 0x000fe20000410000 */
[----:B------:R-:W-:Y:S01]  /*4b60*/  @P0 FSEL R28, R28, -INF , !P3 ;  /* 0xff8000001c1c0808 */ /* 0x000fe20005800000 */
[----:B------:R-:W-:Y:S01]  /*4b70*/  IMAD.SHL.U32 R167, R227, 0x8, RZ ;  /* 0x00000008e3a77824 */ /* 0x000fe200078e00ff */
[----:B------:R-:W-:Y:S02]  /*4b80*/  PLOP3.LUT P0, PT, PT, PT, UP1, 0x80, 0x8 ;  /* 0x000000000008781c */ /* 0x000fe40003f0f018 */
[----:B------:R-:W-:Y:S01]  /*4b90*/  LOP3.LUT R0, R132, UR19, R3, 0x96, !PT ;  /* 0x0000001384007c12 */ /* 0x000fe2000f8e9603 */
[----:B------:R-:W-:Y:S01]  /*4ba0*/  VIADD R132, R229, 0xffffffd1 ;  /* 0xffffffd1e5847836 */ /* 0x000fe20000000000 */
[----:B------:R-:W-:Y:S01]  /*4bb0*/  PRMT R151, R2, 0x7772, RZ ;  /* 0x0000777202977816 */ /* 0x000fe200000000ff */
[----:B------:R-:W-:Y:S01]  /*4bc0*/  IMAD.WIDE.U32 R2, R147, -0x326172a9, RZ ;  /* 0xcd9e8d5793027825 */ /* 0x000fe200078e00ff */
[----:B------:R-:W-:Y:S02]  /*4bd0*/  PLOP3.LUT P4, PT, PT, PT, UP1, 0x80, 0x8 ;  /* 0x000000000008781c */ /* 0x000fe40003f8f018 */
[----:B------:R-:W-:Y:S02]  /*4be0*/  LOP3.LUT R154, R154, UR23, R139, 0x96, !PT ;  /* 0x000000179a9a7c12 */ /* 0x000fe4000f8e968b */
[----:B------:R-:W-:Y:S01]  /*4bf0*/  LOP3.LUT R133, R138, UR19, R3, 0x96, !PT ;  /* 0x000000138a857c12 */ /* 0x000fe2000f8e9603 */
[----:B------:R-:W-:Y:S01]  /*4c00*/  VIADD R3, R229, 0xffffffd0 ;  /* 0xffffffd0e5037836 */ /* 0x000fe20000000000 */
[----:B------:R-:W-:Y:S02]  /*4c10*/  PRMT R138, R2, 0x7771, RZ ;  /* 0x00007771028a7816 */ /* 0x000fe400000000ff */
[----:B------:R-:W-:Y:S02]  /*4c20*/  @P0 FSEL R34, R34, -INF , !P3 ;  /* 0xff80000022220808 */ /* 0x000fe40005800000 */
[----:B------:R-:W-:Y:S02]  /*4c30*/  IABS R3, R3 ;  /* 0x0000000300037213 */ /* 0x000fe40000000000 */
[----:B------:R-:W-:Y:S02]  /*4c40*/  PLOP3.LUT P0, PT, PT, PT, UP1, 0x80, 0x8 ;  /* 0x000000000008781c */ /* 0x000fe40003f0f018 */
[C---:B------:R-:W-:Y:S02]  /*4c50*/  PRMT R139, R2.reuse, 0x7772, RZ ;  /* 0x00007772028b7816 */ /* 0x040fe400000000ff */
[C---:B------:R-:W-:Y:S02]  /*4c60*/  PRMT R134, R2.reuse, 0x7770, RZ ;  /* 0x0000777002867816 */ /* 0x040fe400000000ff */
[----:B------:R-:W-:Y:S02]  /*4c70*/  @P4 FSEL R27, R27, -INF , !P5 ;  /* 0xff8000001b1b4808 */ /* 0x000fe40006800000 */
[----:B------:R-:W-:Y:S02]  /*4c80*/  PRMT R147, R2, 0x7773, RZ ;  /* 0x0000777302937816 */ /* 0x000fe400000000ff */
[----:B------:R-:W-:Y:S02]  /*4c90*/  IABS R132, R132 ;  /* 0x0000008400847213 */ /* 0x000fe40000000000 */
[----:B------:R-:W-:Y:S02]  /*4ca0*/  PLOP3.LUT P5, PT, PT, PT, UP1, 0x80, 0x8 ;  /* 0x000000000008781c */ /* 0x000fe40003faf018 */
[----:B------:R-:W-:Y:S02]  /*4cb0*/  I2FP.F32.S32 R2, R3 ;  /* 0x0000000300027245 */ /* 0x000fe40000201400 */
[----:B------:R-:W-:Y:S02]  /*4cc0*/  PLOP3.LUT P4, PT, PT, PT, UP1, 0x80, 0x8 ;  /* 0x000000000008781c */ /* 0x000fe40003f8f018 */
[----:B------:R-:W-:Y:S01]  /*4cd0*/  I2FP.F32.S32 R132, R132 ;  /* 0x0000008400847245 */ /* 0x000fe20000201400 */
[----:B------:R-:W-:Y:S01]  /*4ce0*/  FFMA.FTZ R33, R2, -UR8, R33 ;  /* 0x8000000802217c23 */ /* 0x000fe20008010021 */
[----:B------:R-:W-:Y:S02]  /*4cf0*/  SHF.R.U32.HI R2, RZ, 0x18, R0 ;  /* 0x00000018ff027819 */ /* 0x000fe40000011600 */
[----:B------:R-:W-:Y:S01]  /*4d00*/  LOP3.LUT R3, R0, 0xff, RZ, 0xc0, !PT ;  /* 0x000000ff00037812 */ /* 0x000fe200078ec0ff */
[----:B------:R-:W-:Y:S01]  /*4d10*/  FFMA.FTZ R32, R132, -UR8, R32 ;  /* 0x8000000884207c23 */ /* 0x000fe20008010020 */
[----:B------:R-:W-:Y:S01]  /*4d20*/  @P0 FSEL R33, R33, -INF , !P6 ;  /* 0xff80000021210808 */ /* 0x000fe20007000000 */
[C---:B------:R-:W-:Y:S01]  /*4d30*/  FMUL.FTZ R132, R249.reuse, 1.4426950216293334961 ;  /* 0x3fb8aa3bf9847820 */ /* 0x040fe20000410000 */
[----:B------:R-:W-:Y:S02]  /*4d40*/  FSETP.NEU.FTZ.AND P0, PT, R249, -INF , PT ;  /* 0xff800000f900780b */ /* 0x000fe40003f1d000 */
[----:B------:R-:W-:Y:S02]  /*4d50*/  @P5 FSEL R32, R32, -INF , !P3 ;  /* 0xff80000020205808 */ /* 0x000fe40005800000 */
[----:B------:R-:W-:Y:S02]  /*4d60*/  PLOP3.LUT P5, PT, PT, PT, UP1, 0x80, 0x8 ;  /* 0x000000000008781c */ /* 0x000fe40003faf018 */
[----:B------:R-:W-:Y:S02]  /*4d70*/  @P4 FSEL R30, R30, -INF , !P3 ;  /* 0xff8000001e1e4808 */ /* 0x000fe40005800000 */
[----:B------:R-:W-:Y:S02]  /*4d80*/  FSEL R132, R132, RZ, P0 ;  /* 0x000000ff84847208 */ /* 0x000fe40000000000 */
[----:B------:R-:W-:Y:S02]  /*4d90*/  PLOP3.LUT P4, PT, PT, PT, UP1, 0x80, 0x8 ;  /* 0x000000000008781c */ /* 0x000fe40003f8f018 */
[----:B------:R-:W-:Y:S01]  /*4da0*/  PLOP3.LUT P3, PT, PT, PT, UP1, 0x80, 0x8 ;  /* 0x000000000008781c */ /* 0x000fe20003f6f018 */
[--C-:B------:R-:W-:Y:S01]  /*4db0*/  FFMA.FTZ R4, R4, UR14, -R132.reuse ;  /* 0x0000000e04047c23 */ /* 0x100fe20008010884 */
[--C-:B------:R-:W-:Y:S01]  /*4dc0*/  FFMA.FTZ R5, R5, UR14, -R132.reuse ;  /* 0x0000000e05057c23 */ /* 0x100fe20008010884 */
[----:B------:R-:W-:Y:S01]  /*4dd0*/  FSETP.NEU.FTZ.AND P0, PT, R247, -INF , PT ;  /* 0xff800000f700780b */ /* 0x000fe20003f1d000 */
[--C-:B------:R-:W-:Y:S01]  /*4de0*/  FFMA.FTZ R16, R16, UR14, -R132.reuse ;  /* 0x0000000e10107c23 */ /* 0x100fe20008010884 */
[----:B------:R-:W1:Y:S01]  /*4df0*/  MUFU.EX2 R140, R4 ;  /* 0x00000004008c7308 */ /* 0x000e620000000800 */
[----:B------:R-:W-:Y:S01]  /*4e00*/  @P5 FSEL R31, R31, -INF , !P6 ;  /* 0xff8000001f1f5808 */ /* 0x000fe20007000000 */
[----:B------:R-:W-:Y:S01]  /*4e10*/  FFMA.FTZ R17, R17, UR14, -R132 ;  /* 0x0000000e11117c23 */ /* 0x000fe20008010884 */
[----:B------:R-:W-:Y:S07]  /*4e20*/  ISETP.LE.U32.AND P5, PT, R2, UR11, PT ;  /* 0x0000000b02007c0c */ /* 0x000fee000bfa3070 */
[----:B------:R-:W2:Y:S01]  /*4e30*/  MUFU.EX2 R143, R5 ;  /* 0x00000005008f7308 */ /* 0x000ea20000000800 */
[----:B------:R-:W-:Y:S01]  /*4e40*/  PRMT R2, R0, 0x7632, R2 ;  /* 0x0000763200027816 */ /* 0x000fe20000000002 */
[--C-:B------:R-:W-:Y:S01]  /*4e50*/  FFMA.FTZ R20, R20, UR14, -R132.reuse ;  /* 0x0000000e14147c23 */ /* 0x100fe20008010884 */
[----:B------:R-:W-:Y:S07]  /*4e60*/  @P4 FSEL R29, R29, -INF , !P6 ;  /* 0xff8000001d1d4808 */ /* 0x000fee0007000000 */
[----:B------:R-:W-:Y:S01]  /*4e70*/  MUFU.EX2 R163, R16 ;  /* 0x0000001000a37308 */ /* 0x000fe20000000800 */
[----:B------:R-:W-:Y:S01]  /*4e80*/  ISETP.LE.U32.AND P4, PT, R3, UR11, PT ;  /* 0x0000000b03007c0c */ /* 0x000fe2000bf83070 */
[----:B------:R-:W-:Y:S01]  /*4e90*/  FMUL.FTZ R3, R248, 1.4426950216293334961 ;  /* 0x3fb8aa3bf8037820 */ /* 0x000fe20000410000 */
[----:B------:R-:W-:Y:S07]  /*4ea0*/  LOP3.LUT R0, R0, 0xffff, RZ, 0xc0, !PT ;  /* 0x0000ffff00007812 */ /* 0x000fee00078ec0ff */
[----:B------:R-:W-:Y:S01]  /*4eb0*/  MUFU.EX2 R159, R17 ;  /* 0x00000011009f7308 */ /* 0x000fe20000000800 */
[----:B------:R-:W-:Y:S01]  /*4ec0*/  @P3 FSEL R35, R35, -INF , !P6 ;  /* 0xff80000023233808 */ /* 0x000fe20007000000 */
[----:B------:R-:W-:Y:S01]  /*4ed0*/  FFMA.FTZ R21, R21, UR14, -R132 ;  /* 0x0000000e15157c23 */ /* 0x000fe20008010884 */
[----:B------:R-:W-:Y:S07]  /*4ee0*/  FSETP.NEU.FTZ.AND P6, PT, R248, -INF , PT ;  /* 0xff800000f800780b */ /* 0x000fee0003fdd000 */
[----:B------:R-:W-:Y:S01]  /*4ef0*/  MUFU.EX2 R157, R20 ;  /* 0x00000014009d7308 */ /* 0x000fe20000000800 */
[----:B------:R-:W-:Y:S01]  /*4f00*/  SHF.R.U32.HI R0, RZ, 0x8, R0 ;  /* 0x00000008ff007819 */ /* 0x000fe20000011600 */
[--C-:B------:R-:W-:Y:S01]  /*4f10*/  FFMA.FTZ R32, R32, UR14, -R132.reuse ;  /* 0x0000000e20207c23 */ /* 0x100fe20008010884 */
[----:B------:R-:W-:Y:S01]  /*4f20*/  FSEL R3, R3, RZ, P6 ;  /* 0x000000ff03037208 */ /* 0x000fe20003000000 */
[----:B------:R-:W-:Y:S01]  /*4f30*/  FFMA.FTZ R132, R33, UR14, -R132 ;  /* 0x0000000e21847c23 */ /* 0x000fe20008010884 */
[----:B------:R-:W-:Y:S01]  /*4f40*/  FSETP.NEU.FTZ.AND P6, PT, R246, -INF , PT ;  /* 0xff800000f600780b */ /* 0x000fe20003fdd000 */
[----:B-1----:R-:W-:Y:S01]  /*4f50*/  @!P4 FADD.FTZ R140, -R140, -RZ ;  /* 0x800000ff8c8cc221 */ /* 0x002fe20000010100 */
[----:B------:R-:W-:Y:S01]  /*4f60*/  LOP3.LUT R4, R0, 0xffff, RZ, 0xc0, !PT ;  /* 0x0000ffff00047812 */ /* 0x000fe200078ec0ff */
[--C-:B------:R-:W-:Y:S01]  /*4f70*/  FFMA.FTZ R6, R6, UR14, -R3.reuse ;  /* 0x0000000e06067c23 */ /* 0x100fe20008010803 */
[----:B------:R-:W-:Y:S01]  /*4f80*/  FSEL R0, R135, RZ, P6 ;  /* 0x000000ff87007208 */ /* 0x000fe20003000000 */
[----:B------:R-:W-:Y:S01]  /*4f90*/  FFMA.FTZ R7, R7, UR14, -R3 ;  /* 0x0000000e07077c23 */ /* 0x000fe20008010803 */
[----:B------:R-:W-:Y:S01]  /*4fa0*/  ISETP.LE.U32.AND P3, PT, R134, UR11, PT ;  /* 0x0000000b86007c0c */ /* 0x000fe2000bf63070 */
[----:B------:R-:W-:Y:S01]  /*4fb0*/  MUFU.EX2 R142, R6 ;  /* 0x00000006008e7308 */ /* 0x000fe20000000800 */
[----:B------:R-:W-:Y:S01]  /*4fc0*/  ISETP.LE.U32.AND P6, PT, R4, UR11, PT ;  /* 0x0000000b04007c0c */ /* 0x000fe2000bfc3070 */
[--C-:B------:R-:W-:Y:S01]  /*4fd0*/  FFMA.FTZ R10, R10, UR14, -R0.reuse ;  /* 0x0000000e0a0a7c23 */ /* 0x100fe20008010800 */
[----:B------:R-:W-:Y:S07]  /*4fe0*/  LOP3.LUT R134, R2, 0xff, RZ, 0xc0, !PT ;  /* 0x000000ff02867812 */ /* 0x000fee00078ec0ff */
[----:B------:R-:W1:Y:S01]  /*4ff0*/  MUFU.EX2 R141, R7 ;  /* 0x00000007008d7308 */ /* 0x000e620000000800 */
[----:B------:R-:W-:Y:S01]  /*5000*/  LOP3.LUT R4, R133, 0xff, RZ, 0xc0, !PT ;  /* 0x000000ff85047812 */ /* 0x000fe200078ec0ff */
[--C-:B------:R-:W-:Y:S01]  /*5010*/  FFMA.FTZ R11, R11, UR14, -R0.reuse ;  /* 0x0000000e0b0b7c23 */ /* 0x100fe20008010800 */
[----:B------:R-:W-:Y:S07]  /*5020*/  FSEL R2, R137, RZ, P0 ;  /* 0x000000ff89027208 */ /* 0x000fee0000000000 */
[----:B------:R-:W3:Y:S01]  /*5030*/  MUFU.EX2 R232, R10 ;  /* 0x0000000a00e87308 */ /* 0x000ee20000000800 */
[----:B------:R-:W-:Y:S01]  /*5040*/  ISETP.LE.U32.AND P0, PT, R134, UR11, PT ;  /* 0x0000000b86007c0c */ /* 0x000fe2000bf03070 */
[----:B------:R-:W-:Y:S01]  /*5050*/  FFMA.FTZ R14, R14, UR14, -R0 ;  /* 0x0000000e0e0e7c23 */ /* 0x000fe20008010800 */
[----:B------:R-:W-:Y:S01]  /*5060*/  ISETP.LE.U32.AND P4, PT, R4, UR11, PT ;  /* 0x0000000b04007c0c */ /* 0x000fe2000bf83070 */
[----:B------:R-:W-:Y:S01]  /*5070*/  FFMA.FTZ R9, R9, UR14, -R2 ;  /* 0x0000000e09097c23 */ /* 0x000fe20008010802 */
[----:B------:R-:W-:Y:S01]  /*5080*/  PRMT R4, R133, 0x7632, R4 ;  /* 0x0000763285047816 */ /* 0x000fe20000000004 */
[----:B--2---:R-:W-:Y:S01]  /*5090*/  @!P6 FADD.FTZ R143, -R143, -RZ ;  /* 0x800000ff8f8fe221 */ /* 0x004fe20000010100 */
[----:B------:R-:W-:Y:S03]  /*50a0*/  LOP3.LUT R5, R133, 0xffff, RZ, 0xc0, !PT ;  /* 0x0000ffff85057812 */ /* 0x000fe600078ec0ff */
[----:B------:R-:W2:Y:S01]  /*50b0*/  MUFU.EX2 R171, R9 ;  /* 0x0000000900ab7308 */ /* 0x000ea20000000800 */
[----:B------:R-:W-:Y:S01]  /*50c0*/  LOP3.LUT R4, R4, 0xff, RZ, 0xc0, !PT ;  /* 0x000000ff04047812 */ /* 0x000fe200078ec0ff */
[----:B-1----:R-:W-:Y:S01]  /*50d0*/  @!P5 FADD.FTZ R141, -R141, -RZ ;  /* 0x800000ff8d8dd221 */ /* 0x002fe20000010100 */
[----:B------:R-:W-:Y:S07]  /*50e0*/  SHF.R.U32.HI R5, RZ, 0x8, R5 ;  /* 0x00000008ff057819 */ /* 0x000fee0000011605 */
[----:B------:R-:W1:Y:S01]  /*50f0*/  MUFU.EX2 R230, R11 ;  /* 0x0000000b00e67308 */ /* 0x000e620000000800 */
[----:B------:R-:W-:Y:S01]  /*5100*/  ISETP.LE.U32.AND P6, PT, R4, UR11, PT ;  /* 0x0000000b04007c0c */ /* 0x000fe2000bfc3070 */
[----:B------:R-:W-:Y:S01]  /*5110*/  @!P0 FADD.FTZ R142, -R142, -RZ ;  /* 0x800000ff8e8e8221 */ /* 0x000fe20000010100 */
[----:B------:R-:W-:Y:S01]  /*5120*/  LOP3.LUT R4, R5, 0xffff, RZ, 0xc0, !PT ;  /* 0x0000ffff05047812 */ /* 0x000fe200078ec0ff */
[--C-:B------:R-:W-:Y:S01]  /*5130*/  FFMA.FTZ R12, R12, UR14, -R2.reuse ;  /* 0x0000000e0c0c7c23 */ /* 0x100fe20008010802 */
[----:B------:R-:W-:Y:S01]  /*5140*/  SHF.R.U32.HI R133, RZ, 0x18, R133 ;  /* 0x00000018ff857819 */ /* 0x000fe20000011685 */
[--C-:B------:R-:W-:Y:S01]  /*5150*/  FFMA.FTZ R8, R8, UR14, -R2.reuse ;  /* 0x0000000e08087c23 */ /* 0x100fe20008010802 */
[----:B------:R-:W-:Y:S03]  /*5160*/  ISETP.LE.U32.AND P0, PT, R4, UR11, PT ;  /* 0x0000000b04007c0c */ /* 0x000fe6000bf03070 */
[----:B------:R-:W4:Y:S01]  /*5170*/  MUFU.EX2 R169, R12 ;  /* 0x0000000c00a97308 */ /* 0x000f220000000800 */
[----:B------:R-:W-:Y:S01]  /*5180*/  ISETP.LE.U32.AND P5, PT, R133, UR11, PT ;  /* 0x0000000b85007c0c */ /* 0x000fe2000bfa3070 */
[--C-:B------:R-:W-:Y:S01]  /*5190*/  FFMA.FTZ R18, R18, UR14, -R3.reuse ;  /* 0x0000000e12127c23 */ /* 0x100fe20008010803 */
[----:B------:R-:W-:Y:S07]  /*51a0*/  IMAD.WIDE.U32 R6, R153, -0x2daee0ad, RZ ;  /* 0xd2511f5399067825 */ /* 0x000fee00078e00ff */
[----:B------:R4:W-:Y:S01]  /*51b0*/  MUFU.EX2 R231, R8 ;  /* 0x0000000800e77308 */ /* 0x0009e20000000800 */
[----:B---3--:R-:W-:Y:S01]  /*51c0*/  @!P6 FADD.FTZ R232, -R232, -RZ ;  /* 0x800000ffe8e8e221 */ /* 0x008fe20000010100 */
[----:B------:R-:W-:Y:S08]  /*51d0*/  ISETP.GT.U32.AND P6, PT, R139, UR11, PT ;  /* 0x0000000b8b007c0c */ /* 0x000ff0000bfc4070 */
[----:B------:R-:W3:Y:S01]  /*51e0*/  MUFU.EX2 R170, R14 ;  /* 0x0000000e00aa7308 */ /* 0x000ee20000000800 */
[----:B------:R-:W-:Y:S01]  /*51f0*/  FFMA.FTZ R19, R19, UR14, -R3 ;  /* 0x0000000e13137c23 */ /* 0x000fe20008010803 */
[----:B------:R-:W-:Y:S01]  /*5200*/  LOP3.LUT R7, R146, UR17, R7, 0x96, !PT ;  /* 0x0000001192077c12 */ /* 0x000fe2000f8e9607 */
[----:B------:R-:W-:Y:S04]  /*5210*/  IMAD.WIDE.U32 R4, R154, -0x2daee0ad, RZ ;  /* 0xd2511f539a047825 */ /* 0x000fe800078e00ff */
[----:B--2---:R-:W-:Y:S01]  /*5220*/  @!P0 FADD.FTZ R171, -R171, -RZ ;  /* 0x800000ffabab8221 */ /* 0x004fe20000010100 */
[----:B------:R-:W-:Y:S01]  /*5230*/  ISETP.LE.U32.AND P0, PT, R149, UR11, PT ;  /* 0x0000000b95007c0c */ /* 0x000fe2000bf03070 */
[----:B-1----:R-:W-:Y:S01]  /*5240*/  @!P5 FADD.FTZ R230, -R230, -RZ ;  /* 0x800000ffe6e6d221 */ /* 0x002fe20000010100 */
[----:B------:R-:W-:Y:S01]  /*5250*/  ISETP.GT.U32.AND P5, PT, R150, UR11, PT ;  /* 0x0000000b96007c0c */ /* 0x000fe2000bfa4070 */
[----:B----4-:R-:W-:Y:S01]  /*5260*/  @!P3 FADD.FTZ R169, -R169, -RZ ;  /* 0x800000ffa9a9b221 */ /* 0x010fe20000010100 */
[----:B------:R-:W1:Y:S01]  /*5270*/  MUFU.EX2 R164, R18 ;  /* 0x0000001200a47308 */ /* 0x000e620000000800 */
[----:B------:R-:W-:Y:S01]  /*5280*/  ISETP.GT.U32.AND P3, PT, R151, UR11, PT ;  /* 0x0000000b97007c0c */ /* 0x000fe2000bf64070 */
[--C-:B------:R-:W-:Y:S01]  /*5290*/  FFMA.FTZ R22, R22, UR14, -R3.reuse ;  /* 0x0000000e16167c23 */ /* 0x100fe20008010803 */
[----:B------:R-:W-:Y:S07]  /*52a0*/  PRMT R8, R6, 0x7771, RZ ;  /* 0x0000777106087816 */ /* 0x000fee00000000ff */
[----:B------:R-:W2:Y:S01]  /*52b0*/  MUFU.EX2 R162, R19 ;  /* 0x0000001300a27308 */ /* 0x000ea20000000800 */
[----:B---3--:R-:W-:Y:S01]  /*52c0*/  @P6 FADD.FTZ R170, -R170, -RZ ;  /* 0x800000ffaaaa6221 */ /* 0x008fe20000010100 */
[----:B------:R-:W-:Y:S01]  /*52d0*/  PRMT R9, R6, 0x7770, RZ ;  /* 0x0000777006097816 */ /* 0x000fe200000000ff */
[--C-:B------:R-:W-:Y:S01]  /*52e0*/  FFMA.FTZ R34, R34, UR14, -R3.reuse ;  /* 0x0000000e22227c23 */ /* 0x100fe20008010803 */
[C---:B------:R-:W-:Y:S01]  /*52f0*/  PRMT R11, R6.reuse, 0x7772, RZ ;  /* 0x00007772060b7816 */ /* 0x040fe200000000ff */
[----:B------:R-:W-:Y:S01]  /*5300*/  @!P0 FADD.FTZ R163, -R163, -RZ ;  /* 0x800000ffa3a38221 */ /* 0x000fe20000010100 */
[----:B------:R-:W-:Y:S01]  /*5310*/  PRMT R10, R6, 0x7773, RZ ;  /* 0x00007773060a7816 */ /* 0x000fe200000000ff */
[----:B------:R-:W-:Y:S01]  /*5320*/  @P5 FADD.FTZ R159, -R159, -RZ ;  /* 0x800000ff9f9f5221 */ /* 0x000fe20000010100 */
[----:B------:R-:W-:Y:S02]  /*5330*/  ISETP.GT.U32.AND P6, PT, R152, UR11, PT ;  /* 0x0000000b98007c0c */ /* 0x000fe4000bfc4070 */
[----:B------:R-:W3:Y:S01]  /*5340*/  MUFU.EX2 R154, R21 ;  /* 0x00000015009a7308 */ /* 0x000ee20000000800 */
[----:B------:R-:W-:Y:S01]  /*5350*/  LOP3.LUT R6, R7, 0xff, RZ, 0xc0, !PT ;  /* 0x000000ff07067812 */ /* 0x000fe200078ec0ff */
[----:B-1----:R-:W-:Y:S01]  /*5360*/  @P3 FADD.FTZ R164, -R164, -RZ ;  /* 0x800000ffa4a43221 */ /* 0x002fe20000010100 */
[----:B------:R-:W-:Y:S01]  /*5370*/  ISETP.GT.U32.AND P0, PT, R8, UR11, PT ;  /* 0x0000000b08007c0c */ /* 0x000fe2000bf04070 */
[--C-:B------:R-:W-:Y:S01]  /*5380*/  FFMA.FTZ R23, R23, UR14, -R3.reuse ;  /* 0x0000000e17177c23 */ /* 0x100fe20008010803 */
[----:B------:R-:W-:Y:S01]  /*5390*/  LOP3.LUT R8, R7, 0xffff, RZ, 0xc0, !PT ;  /* 0x0000ffff07087812 */ /* 0x000fe200078ec0ff */
[----:B------:R-:W-:Y:S01]  /*53a0*/  FFMA.FTZ R3, R35, UR14, -R3 ;  /* 0x0000000e23037c23 */ /* 0x000fe20008010803 */
[----:B------:R-:W-:Y:S03]  /*53b0*/  ISETP.LE.U32.AND P5, PT, R6, UR11, PT ;  /* 0x0000000b06007c0c */ /* 0x000fe6000bfa3070 */
        /* <DEDUP_REMOVED lines=43> */
[----:B------:R-:W-:Y:S01]  /*5670*/  PRMT R8, R4, 0x7770, RZ ;  /* 0x0000777004087816 */ /* 0x000fe200000000ff */
[----:B----4-:R-:W-:Y:S01]  /*5680*/  @P4 FADD.FTZ R168, -R168, -RZ ;  /* 0x800000ffa8a84221 */ /* 0x010fe20000010100 */
[----:B------:R-:W-:Y:S01]  /*5690*/  PRMT R7, R4, 0x7771, RZ ;  /* 0x0000777104077816 */ /* 0x000fe200000000ff */
[----:B-1----:R-:W-:Y:S01]  /*56a0*/  @!P5 FADD.FTZ R160, -R160, -RZ ;  /* 0x800000ffa0a0d221 */ /* 0x002fe20000010100 */
[----:B------:R-:W-:Y:S03]  /*56b0*/  PRMT R6, R4, 0x7773, RZ ;  /* 0x0000777304067816 */ /* 0x000fe600000000ff */
[----:B------:R-:W-:Y:S01]  /*56c0*/  MUFU.EX2 R152, R32 ;  /* 0x0000002000987308 */ /* 0x000fe20000000800 */
[----:B------:R-:W-:Y:S01]  /*56d0*/  F2FP.RELU.BF16.F32.PACK_AB R4, R143, R140 ;  /* 0x0000008c8f04723e */ /* 0x000fe200000018ff */
[----:B------:R-:W-:Y:S01]  /*56e0*/  FFMA.FTZ R27, R27, UR14, -R0 ;  /* 0x0000000e1b1b7c23 */ /* 0x000fe20008010800 */
[----:B------:R-:W-:Y:S07]  /*56f0*/  F2FP.RELU.BF16.F32.PACK_AB R3, R141, R142 ;  /* 0x0000008e8d03723e */ /* 0x000fee00000018ff */
[----:B------:R-:W1:Y:S01]  /*5700*/  MUFU.EX2 R153, R34 ;  /* 0x0000002200997308 */ /* 0x000e620000000800 */
        /* <DEDUP_REMOVED lines=8> */
[----:B------:R-:W-:Y:S01]  /*5790*/  FFMA.FTZ R0, R31, UR14, -R0 ;  /* 0x0000000e1f007c23 */ /* 0x000fe20008010800 */
[----:B------:R-:W4:Y:S01]  /*57a0*/  MUFU.EX2 R165, R26 ;  /* 0x0000001a00a57308 */ /* 0x000f220000000800 */
[----:B------:R-:W-:Y:S03]  /*57b0*/  IMAD.SHL.U32 R148, R227, 0x40, RZ ;  /* 0x00000040e3947824 */ /* 0x000fe600078e00ff */
[----:B------:R-:W-:Y:S01]  /*57c0*/  @P4 FADD.FTZ R166, -R166, -RZ ;  /* 0x800000ffa6a64221 */ /* 0x000fe20000010100 */
[----:B------:R-:W-:Y:S01]  /*57d0*/  ISETP.LE.U32.AND P4, PT, R9, UR11, PT ;  /* 0x0000000b09007c0c */ /* 0x000fe2000bf83070 */
[----:B------:R-:W-:Y:S01]  /*57e0*/  @P5 FADD.FTZ R155, -R155, -RZ ;  /* 0x800000ff9b9b5221 */ /* 0x000fe20000010100 */
[----:B------:R-:W-:Y:S01]  /*57f0*/  ISETP.LE.U32.AND P5, PT, R5, UR11, PT ;  /* 0x0000000b05007c0c */ /* 0x000fe2000bfa3070 */
[----:B-1----:R-:W-:Y:S01]  /*5800*/  @P6 FADD.FTZ R153, -R153, -RZ ;  /* 0x800000ff99996221 */ /* 0x002fe20000010100 */
[----:B------:R-:W-:Y:S01]  /*5810*/  F2FP.RELU.BF16.F32.PACK_AB R5, R159, R163 ;  /* 0x000000a39f05723e */ /* 0x000fe200000018ff */
[----:B------:R1:W-:Y:S01]  /*5820*/  MUFU.EX2 R147, R2 ;  /* 0x0000000200937308 */ /* 0x0003e20000000800 */
[----:B------:R-:W-:Y:S02]  /*5830*/  ISETP.GT.U32.AND P6, PT, R6, UR11, PT ;  /* 0x0000000b06007c0c */ /* 0x000fe4000bfc4070 */
[----:B------:R-:W-:Y:S07]  /*5840*/  F2FP.RELU.BF16.F32.PACK_AB R6, R230, R232 ;  /* 0x000000e8e606723e */ /* 0x000fee00000018ff */
[----:B------:R1:W1:Y:S01]  /*5850*/  MUFU.EX2 R145, R0 ;  /* 0x0000000000917308 */ /* 0x0002620000000800 */
[----:B----4-:R-:W-:Y:S01]  /*5860*/  @!P3 FADD.FTZ R165, -R165, -RZ ;  /* 0x800000ffa5a5b221 */ /* 0x010fe20000010100 */
[----:B------:R-:W-:Y:S02]  /*5870*/  ISETP.LE.U32.AND P3, PT, R8, UR11, PT ;  /* 0x0000000b08007c0c */ /* 0x000fe4000bf63070 */
[----:B---3--:R-:W-:Y:S01]  /*5880*/  F2FP.RELU.BF16.F32.PACK_AB R4, R162, R164 ;  /* 0x000000a4a204723e */ /* 0x008fe200000018ff */
[----:B------:R-:W-:Y:S01]  /*5890*/  @!P4 FADD.FTZ R152, -R152, -RZ ;  /* 0x800000ff9898c221 */ /* 0x000fe20000010100 */
[----:B------:R-:W-:Y:S01]  /*58a0*/  ISETP.GT.U32.AND P4, PT, R7, UR11, PT ;  /* 0x0000000b07007c0c */ /* 0x000fe2000bf84070 */
[C---:B--2---:R-:W-:Y:S01]  /*58b0*/  IMAD.IADD R3, R252.reuse, 0x1, R144 ;  /* 0x00000001fc037824 */ /* 0x044fe200078e0290 */
[----:B------:R-:W-:Y:S02]  /*58c0*/  F2FP.RELU.BF16.F32.PACK_AB R7, R171, R231 ;  /* 0x000000e7ab07723e */ /* 0x000fe400000018ff */
[----:B------:R-:W2:Y:S01]  /*58d0*/  MUFU.EX2 R151, R27 ;  /* 0x0000001b00977308 */ /* 0x000ea20000000800 */
[----:B-1----:R-:W-:Y:S01]  /*58e0*/  IMAD.IADD R2, R252, 0x1, R136 ;  /* 0x00000001fc027824 */ /* 0x002fe200078e0288 */
[----:B------:R1:W-:Y:S08]  /*58f0*/  STS [R3+0x13000], R5 ;  /* 0x0130000503007388 */ /* 0x0003f00000000800 */
[----:B------:R-:W3:Y:S01]  /*5900*/  MUFU.EX2 R149, R28 ;  /* 0x0000001c00957308 */ /* 0x000ee20000000800 */
[----:B------:R-:W-:Y:S01]  /*5910*/  F2FP.RELU.BF16.F32.PACK_AB R0, R150, R152 ;  /* 0x000000989600723e */ /* 0x000fe200000018ff */
[----:B------:R-:W-:Y:S01]  /*5920*/  @P6 FADD.FTZ R145, -R145, -RZ ;  /* 0x800000ff91916221 */ /* 0x000fe20000010100 */
[----:B------:R4:W-:Y:S07]  /*5930*/  STS [R3+0x13400], R4 ;  /* 0x0134000403007388 */ /* 0x0009ee0000000800 */
[----:B------:R-:W1:Y:S01]  /*5940*/  MUFU.EX2 R146, R30 ;  /* 0x0000001e00927308 */ /* 0x000e620000000800 */
[----:B------:R-:W-:Y:S01]  /*5950*/  @P4 FADD.FTZ R147, -R147, -RZ ;  /* 0x800000ff93934221 */ /* 0x000fe20000010100 */
[----:B------:R4:W-:Y:S01]  /*5960*/  STS [R144+0x14000], R7 ;  /* 0x0140000790007388 */ /* 0x0009e20000000800 */
[----:B------:R-:W-:Y:S01]  /*5970*/  FSETP.GE.FTZ.AND P4, PT, R157, RZ, PT ;  /* 0x000000ff9d00720b */ /* 0x000fe20003f96000 */
[----:B--2---:R-:W-:Y:S02]  /*5980*/  @!P5 FADD.FTZ R151, -R151, -RZ ;  /* 0x800000ff9797d221 */ /* 0x004fe40000010100 */
[----:B------:R2:W-:Y:S01]  /*5990*/  STS [R144+0x14400], R6 ;  /* 0x0144000690007388 */ /* 0x0005e20000000800 */
[----:B------:R-:W-:Y:S01]  /*59a0*/  FSETP.GE.FTZ.AND P5, PT, R159, RZ, PT ;  /* 0x000000ff9f00720b */ /* 0x000fe20003fb6000 */
[----:B---3--:R-:W-:Y:S01]  /*59b0*/  @!P3 FADD.FTZ R149, -R149, -RZ ;  /* 0x800000ff9595b221 */ /* 0x008fe20000010100 */
[----:B------:R-:W-:Y:S01]  /*59c0*/  FSETP.GE.FTZ.AND P3, PT, R142, RZ, PT ;  /* 0x000000ff8e00720b */ /* 0x000fe20003f76000 */
[----:B-1----:R-:W-:Y:S01]  /*59d0*/  @P0 FADD.FTZ R146, -R146, -RZ ;  /* 0x800000ff92920221 */ /* 0x002fe20000010100 */
[----:B------:R-:W-:Y:S02]  /*59e0*/  F2FP.RELU.BF16.F32.PACK_AB R5, R154, R157 ;  /* 0x0000009d9a05723e */ /* 0x000fe400000018ff */
[----:B----4-:R-:W-:Y:S02]  /*59f0*/  F2FP.RELU.BF16.F32.PACK_AB R4, R156, R158 ;  /* 0x0000009e9c04723e */ /* 0x010fe400000018ff */
[----:B------:R-:W-:Y:S02]  /*5a00*/  F2FP.RELU.BF16.F32.PACK_AB R7, R168, R169 ;  /* 0x000000a9a807723e */ /* 0x000fe400000018ff */
[----:B--2---:R-:W-:Y:S03]  /*5a10*/  F2FP.RELU.BF16.F32.PACK_AB R6, R166, R170 ;  /* 0x000000aaa606723e */ /* 0x004fe600000018ff */
[----:B------:R-:W-:Y:S04]  /*5a20*/  STS [R3+0x14000], R7 ;  /* 0x0140000703007388 */ /* 0x000fe80000000800 */
[----:B------:R1:W-:Y:S04]  /*5a30*/  STS [R3+0x14400], R6 ;  /* 0x0144000603007388 */ /* 0x0003e80000000800 */
[----:B------:R2:W-:Y:S04]  /*5a40*/  STS [R136], R5 ;  /* 0x0000000588007388 */ /* 0x0005e80000000800 */
[----:B------:R3:W-:Y:S04]  /*5a50*/  STS [R136+0x400], R4 ;  /* 0x0004000488007388 */ /* 0x0007e80000000800 */
[----:B------:R4:W-:Y:S01]  /*5a60*/  STS [R2], R0 ;  /* 0x0000000002007388 */ /* 0x0009e20000000800 */
[----:B-1----:R-:W-:Y:S02]  /*5a70*/  F2FP.RELU.BF16.F32.PACK_AB R6, R160, R161 ;  /* 0x000000a1a006723e */ /* 0x002fe400000018ff */
[----:B------:R-:W-:Y:S02]  /*5a80*/  F2FP.RELU.BF16.F32.PACK_AB R3, R145, R146 ;  /* 0x000000929103723e */ /* 0x000fe400000018ff */
[----:B--2---:R-:W-:Y:S02]  /*5a90*/  F2FP.RELU.BF16.F32.PACK_AB R5, R151, R165 ;  /* 0x000000a59705723e */ /* 0x004fe400000018ff */
[----:B---3--:R-:W-:Y:S02]  /*5aa0*/  F2FP.RELU.BF16.F32.PACK_AB R4, R147, R149 ;  /* 0x000000959304723e */ /* 0x008fe400000018ff */
[----:B----4-:R-:W-:Y:S05]  /*5ab0*/  F2FP.RELU.BF16.F32.PACK_AB R0, R155, R153 ;  /* 0x000000999b00723e */ /* 0x010fea00000018ff */
[----:B------:R1:W-:Y:S04]  /*5ac0*/  STS [R2+0x400], R0 ;  /* 0x0004000002007388 */ /* 0x0003e80000000800 */
[----:B------:R-:W-:Y:S04]  /*5ad0*/  STS [R136+0x1000], R6 ;  /* 0x0010000688007388 */ /* 0x000fe80000000800 */
[----:B------:R-:W-:Y:S04]  /*5ae0*/  STS [R136+0x1400], R5 ;  /* 0x0014000588007388 */ /* 0x000fe80000000800 */
[----:B------:R-:W-:Y:S04]  /*5af0*/  STS [R2+0x1000], R4 ;  /* 0x0010000402007388 */ /* 0x000fe80000000800 */
[----:B------:R2:W-:Y:S01]  /*5b00*/  STS [R2+0x1400], R3 ;  /* 0x0014000302007388 */ /* 0x0005e20000000800 */
[----:B-1----:R-:W-:Y:S05]  /*5b10*/  LEA R0, R226, UR4, 0x1 ;  /* 0x00000004e2007c11 */ /* 0x002fea000f8e08ff */
[----:B------:R-:W1:Y:S08]  /*5b20*/  LDSM.16.M88.4 R32, [R0+0x6000] ;  /* 0x006000000020783b */ /* 0x000e700000000200 */
[----:B------:R-:W3:Y:S01]  /*5b30*/  LDSM.16.M88.4 R28, [R0+0x6800] ;  /* 0x00680000001c783b */ /* 0x000ee20000000200 */
[C---:B--2---:R-:W-:Y:S02]  /*5b40*/  VIADD R3, R0.reuse, 0x6000 ;  /* 0x0000600000037836 */ /* 0x044fe40000000000 */
[----:B------:R-:W-:Y:S02]  /*5b50*/  VIADD R2, R0, 0x6020 ;  /* 0x0000602000027836 */ /* 0x000fe40000000000 */
[----:B------:R-:W-:Y:S05]  /*5b60*/  @P1 VIADD R2, R3, 0xffffffe0 ;  /* 0xffffffe003021836 */ /* 0x000fea0000000000 */
[----:B------:R-:W2:Y:S08]  /*5b70*/  LDSM.16.M88.4 R132, [R2] ;  /* 0x000000000284783b */ /* 0x000eb00000000200 */
[----:B------:R-:W4:Y:S01]  /*5b80*/  LDSM.16.M88.4 R136, [R2+0x800] ;  /* 0x000800000288783b */ /* 0x000f220000000200 */
[-C--:B-1----:R-:W-:Y:S08]  /*5b90*/  HMMA.16816.F32.BF16 R4, R32, R172.reuse, RZ ;  /* 0x000000ac2004723c */ /* 0x082ff000000418ff */
[C---:B---3--:R-:W-:Y:S08]  /*5ba0*/  HMMA.16816.F32.BF16 R8, R28.reuse, R172, RZ ;  /* 0x000000ac1c08723c */ /* 0x048ff000000418ff */
[-C--:B------:R-:W-:Y:S08]  /*5bb0*/  HMMA.16816.F32.BF16 R12, R28, R174.reuse, RZ ;  /* 0x000000ae1c0c723c */ /* 0x080ff000000418ff */
[C---:B------:R-:W-:Y:S08]  /*5bc0*/  HMMA.16816.F32.BF16 R16, R32.reuse, R174, RZ ;  /* 0x000000ae2010723c */ /* 0x040ff000000418ff */
[-C--:B------:R-:W-:Y:S08]  /*5bd0*/  HMMA.16816.F32.BF16 R20, R32, R176.reuse, RZ ;  /* 0x000000b02014723c */ /* 0x080ff000000418ff */
[C---:B------:R-:W-:Y:S08]  /*5be0*/  HMMA.16816.F32.BF16 R24, R28.reuse, R176, RZ ;  /* 0x000000b01c18723c */ /* 0x040ff000000418ff */
[-C--:B------:R-:W-:Y:S08]  /*5bf0*/  HMMA.16816.F32.BF16 R28, R28, R178.reuse, RZ ;  /* 0x000000b21c1c723c */ /* 0x080ff000000418ff */
[----:B------:R-:W-:Y:S08]  /*5c00*/  HMMA.16816.F32.BF16 R32, R32, R178, RZ ;  /* 0x000000b22020723c */ /* 0x000ff000000418ff */
[-C--:B--2---:R-:W-:Y:S08]  /*5c10*/  HMMA.16816.F32.BF16 R4, R132, R180.reuse, R4 ;  /* 0x000000b48404723c */ /* 0x084ff00000041804 */
        /* <DEDUP_REMOVED lines=41> */
[----:B------:R-:W-:Y:S02]  /*5eb0*/  LEA.HI.X R139, R241, R137, RZ, 0x2, P0 ;  /* 0x00000089f18b7211 */ /* 0x000fe400000f14ff */
[----:B------:R-:W-:Y:S03]  /*5ec0*/  FSETP.GE.FTZ.AND P0, PT, R140, RZ, PT ;  /* 0x000000ff8c00720b */ /* 0x000fe60003f16000 */
[----:B------:R-:W2:Y:S04]  /*5ed0*/  LDG.E R137, desc[UR40][R138.64] ;  /* 0x000000288a897981 */ /* 0x000ea8000c1e1900 */
[----:B------:R-:W3:Y:S01]  /*5ee0*/  LDG.E R136, desc[UR40][R138.64+0x20] ;  /* 0x000020288a887981 */ /* 0x000ee2000c1e1900 */
[-C--:B-1----:R-:W-:Y:S11]  /*5ef0*/  HMMA.16816.F32.BF16 R4, R132, R212.reuse, R4 ;  /* 0x000000d48404723c */ /* 0x082ff60000041804 */
[----:B------:R-:W-:Y:S08]  /*5f00*/  @!UPT UIADD3 URZ, UPT, UPT, URZ, URZ, URZ ;  /* 0x000000fffffff290 */ /* 0x000ff0000fffe0ff */
[----:B--2---:R-:W-:Y:S01]  /*5f10*/  FADD.FTZ R0, -R137, R4 ;  /* 0x0000000489007221 */ /* 0x004fe20000010100 */
[----:B---3--:R-:W-:Y:S04]  /*5f20*/  FADD.FTZ R3, -R136, R6 ;  /* 0x0000000688037221 */ /* 0x008fe80000010100 */
[----:B------:R-:W-:Y:S02]  /*5f30*/  FSEL R0, R0, R137, P0 ;  /* 0x0000008900007208 */ /* 0x000fe40000000000 */
[----:B------:R-:W-:Y:S02]  /*5f40*/  FSETP.GE.FTZ.AND P0, PT, R143, RZ, PT ;  /* 0x000000ff8f00720b */ /* 0x000fe40003f16000 */
[----:B------:R-:W-:Y:S01]  /*5f50*/  FSEL R3, R3, R136, P3 ;  /* 0x0000008803037208 */ /* 0x000fe20001800000 */
[----:B------:R-:W-:Y:S01]  /*5f60*/  FMUL.FTZ R140, R140, R0 ;  /* 0x000000008c8c7220 */ /* 0x000fe20000410000 */
[----:B------:R-:W-:Y:S01]  /*5f70*/  FADD.FTZ R0, -R137, R5 ;  /* 0x0000000589007221 */ /* 0x000fe20000010100 */
[----:B------:R-:W-:Y:S02]  /*5f80*/  FSETP.GE.FTZ.AND P3, PT, R163, RZ, PT ;  /* 0x000000ffa300720b */ /* 0x000fe40003f76000 */
[----:B------:R-:W-:Y:S02]  /*5f90*/  FMUL.FTZ R142, R142, R3 ;  /* 0x000000038e8e7220 */ /* 0x000fe40000410000 */
[-C--:B------:R-:W-:Y:S02]  /*5fa0*/  FSEL R0, R0, R137.reuse, P0 ;  /* 0x0000008900007208 */ /* 0x080fe40000000000 */
[----:B------:R-:W-:Y:S03]  /*5fb0*/  FSETP.GE.FTZ.AND P0, PT, R141, RZ, PT ;  /* 0x000000ff8d00720b */ /* 0x000fe60003f16000 */
[----:B------:R-:W-:Y:S01]  /*5fc0*/  FMUL.FTZ R143, R143, R0 ;  /* 0x000000008f8f7220 */ /* 0x000fe20000410000 */
[----:B------:R-:W-:Y:S02]  /*5fd0*/  FADD.FTZ R0, -R136, R7 ;  /* 0x0000000788007221 */ /* 0x000fe40000010100 */
[----:B------:R1:W2:Y:S03]  /*5fe0*/  LDSM.16.M88.4 R4, [R2+0x2800] ;  /* 0x002800000204783b */ /* 0x0002a60000000200 */
[----:B------:R-:W-:Y:S02]  /*5ff0*/  FSEL R0, R0, R136, P0 ;  /* 0x0000008800007208 */ /* 0x000fe40000000000 */
[----:B------:R-:W-:Y:S03]  /*6000*/  FSETP.GE.FTZ.AND P0, PT, R150, RZ, PT ;  /* 0x000000ff9600720b */ /* 0x000fe60003f16000 */
[----:B------:R-:W-:Y:S01]  /*6010*/  FMUL.FTZ R141, R141, R0 ;  /* 0x000000008d8d7220 */ /* 0x000fe20000410000 */
[----:B------:R-:W-:Y:S04]  /*6020*/  LOP3.LUT R0, R228, 0x30, RZ, 0xc0, !PT ;  /* 0x00000030e4007812 */ /* 0x000fe800078ec0ff */
[----:B------:R-:W-:Y:S04]  /*6030*/  LOP3.LUT R0, R0, 0x8, R227, 0xf8, !PT ;  /* 0x0000000800007812 */ /* 0x000fe800078ef8e3 */
[----:B------:R-:W-:Y:S04]  /*6040*/  LOP3.LUT R0, R0, 0x1c0, R148, 0xf8, !PT ;  /* 0x000001c000007812 */ /* 0x000fe800078ef894 */
[----:B------:R-:W-:Y:S02]  /*6050*/  LOP3.LUT R3, R0, 0x38, R167, 0x78, !PT ;  /* 0x0000003800037812 */ /* 0x000fe400078e78a7 */
[----:B-1----:R-:W-:Y:S05]  /*6060*/  LOP3.LUT R2, R148, 0x400, RZ, 0xc0, !PT ;  /* 0x0000040094027812 */ /* 0x002fea00078ec0ff */
[----:B------:R-:W-:Y:S01]  /*6070*/  IMAD R3, R3, 0x2, R2 ;  /* 0x0000000203037824 */ /* 0x000fe200078e0202 */
[C---:B--2---:R-:W-:Y:S08]  /*6080*/  HMMA.16816.F32.BF16 R8, R4.reuse, R212, R8 ;  /* 0x000000d40408723c */ /* 0x044ff00000041808 */
[-C--:B------:R-:W-:Y:S08]  /*6090*/  HMMA.16816.F32.BF16 R12, R4, R214.reuse, R12 ;  /* 0x000000d6040c723c */ /* 0x080ff0000004180c */
[C---:B------:R-:W-:Y:S08]  /*60a0*/  HMMA.16816.F32.BF16 R16, R132.reuse, R214, R16 ;  /* 0x000000d68410723c */ /* 0x040ff00000041810 */
[-C--:B------:R-:W-:Y:S08]  /*60b0*/  HMMA.16816.F32.BF16 R20, R132, R216.reuse, R20 ;  /* 0x000000d88414723c */ /* 0x080ff00000041814 */
[C---:B------:R-:W-:Y:S04]  /*60c0*/  HMMA.16816.F32.BF16 R24, R4.reuse, R216, R24 ;  /* 0x000000d80418723c */ /* 0x040fe80000041818 */
[C---:B------:R-:W-:Y:S04]  /*60d0*/  FADD.FTZ R16, -R137.reuse, R16 ;  /* 0x0000001089107221 */ /* 0x040fe80000010100 */
[-C--:B------:R-:W-:Y:S01]  /*60e0*/  HMMA.16816.F32.BF16 R28, R4, R218.reuse, R28 ;  /* 0x000000da041c723c */ /* 0x080fe2000004181c */
[----:B------:R1:W5:Y:S02]  /*60f0*/  LDG.E R4, desc[UR40][R138.64+0x80] ;  /* 0x000080288a047981 */ /* 0x000364000c1e1900 */
[-C--:B------:R-:W-:Y:S01]  /*6100*/  FSEL R0, R16, R137.reuse, P3 ;  /* 0x0000008910007208 */ /* 0x080fe20001800000 */
[C---:B------:R-:W-:Y:S01]  /*6110*/  FADD.FTZ R16, -R137.reuse, R17 ;  /* 0x0000001189107221 */ /* 0x040fe20000010100 */
[----:B------:R-:W-:Y:S01]  /*6120*/  FSETP.GE.FTZ.AND P3, PT, R154, RZ, PT ;  /* 0x000000ff9a00720b */ /* 0x000fe20003f76000 */
[----:B------:R1:W5:Y:S01]  /*6130*/  LDG.E R5, desc[UR40][R138.64+0xa0] ;  /* 0x0000a0288a057981 */ /* 0x000362000c1e1900 */
[C---:B------:R-:W-:Y:S01]  /*6140*/  FADD.FTZ R2, -R137.reuse, R20 ;  /* 0x0000001489027221 */ /* 0x040fe20000010100 */
[----:B------:R-:W-:Y:S04]  /*6150*/  HMMA.16816.F32.BF16 R32, R132, R218, R32 ;  /* 0x000000da8420723c */ /* 0x000fe80000041820 */
[-C--:B------:R-:W-:Y:S01]  /*6160*/  FSEL R16, R16, R137.reuse, P5 ;  /* 0x0000008910107208 */ /* 0x080fe20002800000 */
[----:B------:R-:W-:Y:S01]  /*6170*/  FADD.FTZ R21, -R137, R21 ;  /* 0x0000001589157221 */ /* 0x000fe20000010100 */
[-C--:B------:R-:W-:Y:S01]  /*6180*/  FSEL R2, R2, R137.reuse, P4 ;  /* 0x0000008902027208 */ /* 0x080fe20002000000 */
[----:B------:R-:W-:Y:S02]  /*6190*/  FMUL.FTZ R163, R163, R0 ;  /* 0x00000000a3a37220 */ /* 0x000fe40000410000 */
[----:B------:R-:W-:Y:S01]  /*61a0*/  FMUL.FTZ R16, R159, R16 ;  /* 0x000000109f107220 */ /* 0x000fe20000410000 */
[----:B------:R-:W-:Y:S01]  /*61b0*/  FSEL R21, R21, R137, P3 ;  /* 0x0000008915157208 */ /* 0x000fe20001800000 */
[----:B------:R-:W-:Y:S01]  /*61c0*/  FMUL.FTZ R157, R157, R2 ;  /* 0x000000029d9d7220 */ /* 0x000fe20000410000 */
[----:B------:R-:W-:Y:S02]  /*61d0*/  FSETP.GE.FTZ.AND P3, PT, R152, RZ, PT ;  /* 0x000000ff9800720b */ /* 0x000fe40003f76000 */
[----:B------:R-:W-:Y:S01]  /*61e0*/  F2FP.BF16.F32.PACK_AB R2, R143, R140 ;  /* 0x0000008c8f02723e */ /* 0x000fe200000010ff */
[----:B------:R-:W-:Y:S01]  /*61f0*/  FMUL.FTZ R21, R154, R21 ;  /* 0x000000159a157220 */ /* 0x000fe20000410000 */
[----:B------:R-:W-:Y:S03]  /*6200*/  F2FP.BF16.F32.PACK_AB R16, R16, R163 ;  /* 0x000000a31010723e */ /* 0x000fe600000010ff */
[----:B------:R-:W-:Y:S01]  /*6210*/  FADD.FTZ R0, -R137, R32 ;  /* 0x0000002089007221 */ /* 0x000fe20000010100 */
[----:B------:R-:W-:Y:S04]  /*6220*/  F2FP.BF16.F32.PACK_AB R21, R21, R157 ;  /* 0x0000009d1515723e */ /* 0x000fe800000010ff */
[----:B------:R-:W-:Y:S01]  /*6230*/  FSEL R0, R0, R137, P3 ;  /* 0x0000008900007208 */ /* 0x000fe20001800000 */
[----:B------:R-:W-:Y:S04]  /*6240*/  @P0 FADD.FTZ R137, -R137, R33 ;  /* 0x0000002189890221 */ /* 0x000fe80000010100 */
[----:B------:R-:W-:Y:S01]  /*6250*/  FMUL.FTZ R152, R152, R0 ;  /* 0x0000000098987220 */ /* 0x000fe20000410000 */
[----:B------:R-:W-:Y:S01]  /*6260*/  FMUL.FTZ R20, R150, R137 ;  /* 0x0000008996147220 */ /* 0x000fe20000410000 */
[----:B-1----:R-:W-:Y:S06]  /*6270*/  BRA.U !UP2, `(.L_x_727) ;  /* 0x000000010a9c7547 */ /* 0x002fec000b800000 */
        /* <DEDUP_REMOVED lines=39> */
.L_x_727:
[----:B------:R2:W-:Y:S01]  /*64f0*/  STS [R144+0xf000], R2 ;  /* 0x00f0000290007388 */ /* 0x0005e20000000800 */
[----:B------:R-:W-:Y:S01]  /*6500*/  FADD.FTZ R18, -R136, R18 ;  /* 0x0000001288127221 */ /* 0x000fe20000010100 */
[----:B------:R-:W-:Y:S01]  /*6510*/  FSETP.GE.FTZ.AND P0, PT, R164, RZ, PT ;  /* 0x000000ffa400720b */ /* 0x000fe20003f16000 */
[----:B------:R-:W-:Y:S01]  /*6520*/  FADD.FTZ R0, -R136, R22 ;  /* 0x0000001688007221 */ /* 0x000fe20000010100 */
[----:B------:R-:W-:Y:S01]  /*6530*/  FSETP.GE.FTZ.AND P4, PT, R162, RZ, PT ;  /* 0x000000ffa200720b */ /* 0x000fe20003f96000 */
[----:B------:R-:W-:Y:S01]  /*6540*/  FADD.FTZ R17, -R136, R23 ;  /* 0x0000001788117221 */ /* 0x000fe20000010100 */
[----:B------:R-:W-:Y:S01]  /*6550*/  FSEL R18, R18, R136, P0 ;  /* 0x0000008812127208 */ /* 0x000fe20000000000 */
[----:B------:R-:W-:Y:S01]  /*6560*/  FADD.FTZ R34, -R136, R34 ;  /* 0x0000002288227221 */ /* 0x000fe20000010100 */
[----:B------:R-:W-:Y:S01]  /*6570*/  FSETP.GE.FTZ.AND P3, PT, R158, RZ, PT ;  /* 0x000000ff9e00720b */ /* 0x000fe20003f76000 */
[----:B-----5:R-:W-:Y:S01]  /*6580*/  FADD.FTZ R8, -R4, R8 ;  /* 0x0000000804087221 */ /* 0x020fe20000010100 */
[----:B------:R-:W-:Y:S01]  /*6590*/  LEA R6, R251, UR42, 0x1 ;  /* 0x0000002afb067c11 */ /* 0x000fe2000f8e08ff */
[----:B------:R-:W-:Y:S01]  /*65a0*/  FMUL.FTZ R18, R164, R18 ;  /* 0x00000012a4127220 */ /* 0x000fe20000410000 */
[----:B------:R-:W-:Y:S01]  /*65b0*/  FSEL R0, R0, R136, P3 ;  /* 0x0000008800007208 */ /* 0x000fe20001800000 */
[C---:B------:R-:W-:Y:S01]  /*65c0*/  FADD.FTZ R9, -R4.reuse, R9 ;  /* 0x0000000904097221 */ /* 0x040fe20000010100 */
[----:B------:R-:W-:Y:S01]  /*65d0*/  F2FP.BF16.F32.PACK_AB R7, R141, R142 ;  /* 0x0000008e8d07723e */ /* 0x000fe200000010ff */
[----:B------:R-:W-:Y:S01]  /*65e0*/  FADD.FTZ R12, -R4, R12 ;  /* 0x0000000c040c7221 */ /* 0x000fe20000010100 */
[----:B------:R-:W-:Y:S01]  /*65f0*/  FSETP.GE.FTZ.AND P3, PT, R155, RZ, PT ;  /* 0x000000ff9b00720b */ /* 0x000fe20003f76000 */
[----:B------:R-:W-:Y:S01]  /*6600*/  FMUL.FTZ R158, R158, R0 ;  /* 0x000000009e9e7220 */ /* 0x000fe20000410000 */
[----:B------:R-:W-:Y:S01]  /*6610*/  FSETP.GE.FTZ.AND P0, PT, R156, RZ, PT ;  /* 0x000000ff9c00720b */ /* 0x000fe20003f16000 */
[----:B------:R3:W-:Y:S01]  /*6620*/  STS [R144+0xf400], R7 ;  /* 0x00f4000790007388 */ /* 0x0007e20000000800 */
[C---:B------:R-:W-:Y:S01]  /*6630*/  FADD.FTZ R13, -R4.reuse, R13 ;  /* 0x0000000d040d7221 */ /* 0x040fe20000010100 */
[C---:B------:R-:W-:Y:S01]  /*6640*/  FADD.FTZ R25, -R4.reuse, R25 ;  /* 0x0000001904197221 */ /* 0x040fe20000010100 */
[-C--:B------:R-:W-:Y:S01]  /*6650*/  FSEL R17, R17, R136.reuse, P0 ;  /* 0x0000008811117208 */ /* 0x080fe20000000000 */
[----:B------:R-:W-:Y:S01]  /*6660*/  FADD.FTZ R24, -R4, R24 ;  /* 0x0000001804187221 */ /* 0x000fe20000010100 */
[----:B------:R-:W-:Y:S01]  /*6670*/  FSETP.GE.FTZ.AND P0, PT, R153, RZ, PT ;  /* 0x000000ff9900720b */ /* 0x000fe20003f16000 */
[----:B--2---:R-:W-:Y:S01]  /*6680*/  FADD.FTZ R2, -R136, R19 ;  /* 0x0000001388027221 */ /* 0x004fe20000010100 */
[----:B------:R-:W-:Y:S01]  /*6690*/  FSETP.GE.FTZ.AND P6, PT, R168, RZ, PT ;  /* 0x000000ffa800720b */ /* 0x000fe20003fd6000 */
[C---:B------:R-:W-:Y:S01]  /*66a0*/  FADD.FTZ R11, -R5.reuse, R11 ;  /* 0x0000000b050b7221 */ /* 0x040fe20000010100 */
[-C--:B------:R-:W-:Y:S01]  /*66b0*/  FSEL R34, R34, R136.reuse, P0 ;  /* 0x0000008822227208 */ /* 0x080fe20000000000 */
[----:B------:R-:W-:Y:S01]  /*66c0*/  FADD.FTZ R14, -R5, R14 ;  /* 0x0000000e050e7221 */ /* 0x000fe20000010100 */
[----:B------:R-:W-:Y:S01]  /*66d0*/  FSEL R2, R2, R136, P4 ;  /* 0x0000008802027208 */ /* 0x000fe20002000000 */
[----:B------:R-:W-:Y:S01]  /*66e0*/  @P3 FADD.FTZ R136, -R136, R35 ;  /* 0x0000002388883221 */ /* 0x000fe20000010100 */
[----:B------:R-:W-:Y:S01]  /*66f0*/  FSETP.GE.FTZ.AND P0, PT, R171, RZ, PT ;  /* 0x000000ffab00720b */ /* 0x000fe20003f16000 */
[----:B------:R-:W-:Y:S01]  /*6700*/  FADD.FTZ R26, -R5, R26 ;  /* 0x0000001a051a7221 */ /* 0x000fe20000010100 */
[----:B------:R-:W-:Y:S01]  /*6710*/  FSETP.GE.FTZ.AND P3, PT, R231, RZ, PT ;  /* 0x000000ffe700720b */ /* 0x000fe20003f76000 */
[----:B------:R-:W-:Y:S01]  /*6720*/  FMUL.FTZ R2, R162, R2 ;  /* 0x00000002a2027220 */ /* 0x000fe20000410000 */
[----:B------:R-:W-:Y:S01]  /*6730*/  FSETP.GE.FTZ.AND P5, PT, R161, RZ, PT ;  /* 0x000000ffa100720b */ /* 0x000fe20003fb6000 */
[----:B------:R-:W-:Y:S01]  /*6740*/  FADD.FTZ R30, -R5, R30 ;  /* 0x0000001e051e7221 */ /* 0x000fe20000010100 */
[----:B------:R-:W-:Y:S01]  /*6750*/  FSEL R8, R8, R4, P3 ;  /* 0x0000000408087208 */ /* 0x000fe20001800000 */
[----:B------:R-:W-:Y:S01]  /*6760*/  FMUL.FTZ R17, R156, R17 ;  /* 0x000000119c117220 */ /* 0x000fe20000410000 */
[----:B------:R-:W-:Y:S01]  /*6770*/  F2FP.BF16.F32.PACK_AB R0, R2, R18 ;  /* 0x000000120200723e */ /* 0x000fe200000010ff */
[C---:B------:R-:W-:Y:S01]  /*6780*/  VIADD R2, R6.reuse, 0x20 ;  /* 0x0000002006027836 */ /* 0x040fe20000000000 */
[----:B------:R-:W-:Y:S01]  /*6790*/  FSETP.GE.FTZ.AND P3, PT, R169, RZ, PT ;  /* 0x000000ffa900720b */ /* 0x000fe20003f76000 */
[----:B------:R-:W-:Y:S01]  /*67a0*/  @P2 VIADD R2, R6, 0xffffffe0 ;  /* 0xffffffe006022836 */ /* 0x000fe20000000000 */
[----:B---3--:R-:W-:Y:S01]  /*67b0*/  FSEL R7, R9, R4, P0 ;  /* 0x0000000409077208 */ /* 0x008fe20000000000 */
[----:B------:R-:W-:Y:S01]  /*67c0*/  IMAD.IADD R6, R252, 0x1, R6 ;  /* 0x00000001fc067824 */ /* 0x000fe200078e0206 */
[----:B------:R-:W-:Y:S01]  /*67d0*/  FSETP.GE.FTZ.AND P0, PT, R147, RZ, PT ;  /* 0x000000ff9300720b */ /* 0x000fe20003f16000 */
[----:B------:R-:W-:Y:S01]  /*67e0*/  FMUL.FTZ R8, R231, R8 ;  /* 0x00000008e7087220 */ /* 0x000fe20000410000 */
[----:B------:R-:W-:Y:S01]  /*67f0*/  FSETP.GE.FTZ.AND P4, PT, R160, RZ, PT ;  /* 0x000000ffa000720b */ /* 0x000fe20003f96000 */
[----:B------:R-:W-:Y:S01]  /*6800*/  FMUL.FTZ R171, R171, R7 ;  /* 0x00000007abab7220 */ /* 0x000fe20000410000 */
[----:B------:R2:W-:Y:S01]  /*6810*/  STS [R6+-0x3c00], R0 ;  /* 0xffc4000006007388 */ /* 0x0005e20000000800 */
[----:B------:R-:W-:Y:S01]  /*6820*/  FADD.FTZ R7, -R4, R28 ;  /* 0x0000001c04077221 */ /* 0x000fe20000010100 */
[----:B------:R-:W-:Y:S01]  /*6830*/  FSEL R24, R24, R4, P5 ;  /* 0x0000000418187208 */ /* 0x000fe20002800000 */
[----:B------:R-:W-:Y:S01]  /*6840*/  FMUL.FTZ R34, R153, R34 ;  /* 0x0000002299227220 */ /* 0x000fe20000410000 */
[----:B------:R-:W-:Y:S01]  /*6850*/  STS [R6+-0x4000], R16 ;  /* 0xffc0001006007388 */ /* 0x000fe20000000800 */
[----:B------:R-:W-:Y:S01]  /*6860*/  FSETP.GE.FTZ.AND P5, PT, R165, RZ, PT ;  /* 0x000000ffa500720b */ /* 0x000fe20003fb6000 */
[----:B------:R-:W-:Y:S01]  /*6870*/  FMUL.FTZ R136, R155, R136 ;  /* 0x000000889b887220 */ /* 0x000fe20000410000 */
[----:B------:R-:W-:Y:S01]  /*6880*/  F2FP.BF16.F32.PACK_AB R17, R17, R158 ;  /* 0x0000009e1111723e */ /* 0x000fe200000010ff */
[----:B------:R-:W-:Y:S01]  /*6890*/  FMUL.FTZ R161, R161, R24 ;  /* 0x00000018a1a17220 */ /* 0x000fe20000410000 */
[----:B------:R-:W-:Y:S02]  /*68a0*/  FSEL R26, R26, R5, P5 ;  /* 0x000000051a1a7208 */ /* 0x000fe40002800000 */
[----:B------:R-:W-:Y:S03]  /*68b0*/  F2FP.BF16.F32.PACK_AB R20, R20, R152 ;  /* 0x000000981414723e */ /* 0x000fe600000010ff */
[----:B------:R-:W-:Y:S01]  /*68c0*/  FMUL.FTZ R26, R165, R26 ;  /* 0x0000001aa51a7220 */ /* 0x000fe20000410000 */
        /* <DEDUP_REMOVED lines=28> */
[----:B------:R-:W-:Y:S01]  /*6a90*/  F2FP.BF16.F32.PACK_AB R4, R4, R232 ;  /* 0x000000e80404723e */ /* 0x000fe200000010ff */
[----:B------:R-:W-:Y:S01]  /*6aa0*/  IMAD R232, R243, UR10, RZ ;  /* 0x0000000af3e87c24 */ /* 0x000fe2000f8e02ff */
[----:B------:R-:W-:Y:S01]  /*6ab0*/  FSETP.GE.FTZ.AND P4, PT, R151, RZ, PT ;  /* 0x000000ff9700720b */ /* 0x000fe20003f96000 */
[----:B--2---:R-:W-:Y:S02]  /*6ac0*/  FADD.FTZ R0, -R5, R15 ;  /* 0x0000000f05007221 */ /* 0x004fe40000010100 */
[----:B------:R2:W-:Y:S01]  /*6ad0*/  STS [R144+0x10400], R4 ;  /* 0x0104000490007388 */ /* 0x0005e20000000800 */
[----:B------:R-:W-:Y:S02]  /*6ae0*/  FSEL R7, R7, R5, P4 ;  /* 0x0000000507077208 */ /* 0x000fe40002000000 */
[----:B------:R-:W-:Y:S01]  /*6af0*/  F2FP.BF16.F32.PACK_AB R12, R12, R169 ;  /* 0x000000a90c0c723e */ /* 0x000fe200000010ff */
[----:B------:R-:W-:Y:S01]  /*6b00*/  IMAD.SHL.U32 R169, R227, 0x4, RZ ;  /* 0x00000004e3a97824 */ /* 0x000fe200078e00ff */
        /* <DEDUP_REMOVED lines=13> */
[--C-:B------:R-:W-:Y:S03]  /*6be0*/  SHF.R.U32.HI R0, RZ, 0x4, R227.reuse ;  /* 0x00000004ff007819 */ /* 0x100fe600000116e3 */
        /* <DEDUP_REMOVED lines=13> */
[----:B------:R2:W-:Y:S01]  /*6cc0*/  STS [R2+-0x2c00], R7 ;  /* 0xffd4000702007388 */ /* 0x0005e20000000800 */
[----:B------:R-:W-:Y:S03]  /*6cd0*/  LEA R0, R0, UR4, 0x1 ;  /* 0x0000000400007c11 */ /* 0x000fe6000f8e08ff */
[----:B------:R-:W-:Y:S04]  /*6ce0*/  STS [R4+-0x3000], R9 ;  /* 0xffd0000904007388 */ /* 0x000fe80000000800 */
[----:B------:R-:W-:Y:S01]  /*6cf0*/  STS [R4+-0x2c00], R8 ;  /* 0xffd4000804007388 */ /* 0x000fe20000000800 */
        /* <DEDUP_REMOVED lines=111> */
.L_x_728:
        /* <DEDUP_REMOVED lines=18> */
[----:B------:R-:W-:Y:S01]  /*7510*/  @UP2 UIADD3.X UR13, UPT, UPT, UR13, -0x1, URZ, UP0, !UPT ;  /* 0xffffffff0d0d2890 */ /* 0x000fe200087fe4ff */
[----:B------:R-:W-:Y:S01]  /*7520*/  VIADD R242, R242, 0xfffffffc ;  /* 0xfffffffcf2f27836 */ /* 0x000fe20000000000 */
        /* <DEDUP_REMOVED lines=20> */
[----:B------:R-:W-:Y:S01]  /*7670*/  LDSM.16.MT88.4 R160, [R0+0xa400] ;  /* 0x00a4000000a0783b */ /* 0x000fe20000004200 */
[----:B------:R-:W-:Y:S02]  /*7680*/  VIADD R164, R2, 0xf040 ;  /* 0x0000f04002a47836 */ /* 0x000fe40000000000 */
[----:B------:R-:W-:Y:S01]  /*7690*/  @P1 VIADD R164, R12, 0xffffffc0 ;  /* 0xffffffc00ca41836 */ /* 0x000fe20000000000 */
[----:B------:R-:W2:Y:S03]  /*76a0*/  LDSM.16.M88.4 R32, [R165+0xf000] ;  /* 0x00f00000a520783b */ /* 0x000ea60000000200 */
[----:B------:R-:W-:Y:S01]  /*76b0*/  IMAD.IADD R166, R224, 0x1, R164 ;  /* 0x00000001e0a67824 */ /* 0x000fe200078e02a4 */
[----:B------:R-:W3:Y:S04]  /*76c0*/  LDSM.16.M88.4 R144, [R164] ;  /* 0x00000000a490783b */ /* 0x000ee80000000200 */
        /* <DEDUP_REMOVED lines=13> */
[----:B------:R-:W2:Y:S07]  /*77a0*/  LDSM.16.M88.4 R132, [R166] ;  /* 0x00000000a684783b */ /* 0x000eae0000000200 */
        /* <DEDUP_REMOVED lines=14> */
[----:B------:R-:W-:Y:S05]  /*7890*/  LEA.HI.X.SX32 R171, R2, R235, 0x2, P0 ;  /* 0x000000eb02ab7211 */ /* 0x000fea00000f16ff */
[C---:B------:R-:W-:Y:S08]  /*78a0*/  HMMA.16816.F32.BF16 R20, R144.reuse, R152, R20 ;  /* 0x000000989014723c */ /* 0x040ff00000041814 */
[----:B------:R-:W-:Y:S01]  /*78b0*/  HMMA.16816.F32.BF16 R24, R144, R154, R24 ;  /* 0x0000009a9018723c */ /* 0x000fe20000041818 */
[----:B------:R-:W2:Y:S04]  /*78c0*/  LDSM.16.MT88.4 R144, [R0+0xe000] ;  /* 0x00e000000090783b */ /* 0x000ea80000004200 */
[----:B------:R-:W2:Y:S03]  /*78d0*/  LDSM.16.M88.4 R152, [R165+0x11000] ;  /* 0x01100000a598783b */ /* 0x000ea60000000200 */
[C---:B------:R-:W-:Y:S08]  /*78e0*/  HMMA.16816.F32.BF16 R4, R132.reuse, R156, R4 ;  /* 0x0000009c8404723c */ /* 0x040ff00000041804 */
[C---:B------:R-:W-:Y:S08]  /*78f0*/  HMMA.16816.F32.BF16 R8, R132.reuse, R158, R8 ;  /* 0x0000009e8408723c */ /* 0x040ff00000041808 */
[C---:B----4-:R-:W-:Y:S08]  /*7900*/  HMMA.16816.F32.BF16 R12, R132.reuse, R32, R12 ;  /* 0x00000020840c723c */ /* 0x050ff0000004180c */
[C---:B------:R-:W-:Y:S01]  /*7910*/  HMMA.16816.F32.BF16 R16, R132.reuse, R34, R16 ;  /* 0x000000228410723c */ /* 0x040fe20000041810 */
[----:B------:R-:W4:Y:S07]  /*7920*/  LDSM.16.MT88.4 R32, [R0+0xc400] ;  /* 0x00c400000020783b */ /* 0x000f2e0000004200 */
[C---:B------:R-:W-:Y:S08]  /*7930*/  HMMA.16816.F32.BF16 R20, R132.reuse, R136, R20 ;  /* 0x000000888414723c */ /* 0x040ff00000041814 */
[----:B------:R-:W-:Y:S01]  /*7940*/  HMMA.16816.F32.BF16 R24, R132, R138, R24 ;  /* 0x0000008a8418723c */ /* 0x000fe20000041818 */
[----:B------:R-:W-:Y:S04]  /*7950*/  LDSM.16.MT88.4 R136, [R0+0xa800] ;  /* 0x00a800000088783b */ /* 0x000fe80000004200 */
[----:B------:R-:W-:Y:S03]  /*7960*/  LDSM.16.M88.4 R132, [R164+0x2000] ;  /* 0x00200000a484783b */ /* 0x000fe60000000200 */
[C---:B---3--:R-:W-:Y:S08]  /*7970*/  HMMA.16816.F32.BF16 R4, R140.reuse, R148, R4 ;  /* 0x000000948c04723c */ /* 0x048ff00000041804 */
[C---:B------:R-:W-:Y:S08]  /*7980*/  HMMA.16816.F32.BF16 R8, R140.reuse, R150, R8 ;  /* 0x000000968c08723c */ /* 0x040ff00000041808 */
[C---:B-1----:R-:W-:Y:S08]  /*7990*/  HMMA.16816.F32.BF16 R12, R140.reuse, R28, R12 ;  /* 0x0000001c8c0c723c */ /* 0x042ff0000004180c */
[C---:B------:R-:W-:Y:S01]  /*79a0*/  HMMA.16816.F32.BF16 R16, R140.reuse, R30, R16 ;  /* 0x0000001e8c10723c */ /* 0x040fe20000041810 */
[----:B------:R-:W1:Y:S07]  /*79b0*/  LDSM.16.MT88.4 R28, [R0+0xe400] ;  /* 0x00e40000001c783b */ /* 0x000e6e0000004200 */
[C---:B--2---:R-:W-:Y:S08]  /*79c0*/  HMMA.16816.F32.BF16 R20, R140.reuse, R144, R20 ;  /* 0x000000908c14723c */ /* 0x044ff00000041814 */
[----:B------:R-:W-:Y:S01]  /*79d0*/  HMMA.16816.F32.BF16 R24, R140, R146, R24 ;  /* 0x000000928c18723c */ /* 0x000fe20000041818 */
[----:B------:R-:W-:Y:S07]  /*79e0*/  LDSM.16.MT88.4 R140, [R0+0xac00] ;  /* 0x00ac0000008c783b */ /* 0x000fee0000004200 */
        /* <DEDUP_REMOVED lines=8> */
[----:B------:R-:W2:Y:S02]  /*7a70*/  LDSM.16.MT88.4 R32, [R0+0xc800] ;  /* 0x00c800000020783b */ /* 0x000ea40000004200 */
        /* <DEDUP_REMOVED lines=12> */
[----:B------:R-:W3:Y:S02]  /*7b40*/  LDSM.16.M88.4 R136, [R166+0x2000] ;  /* 0x00200000a688783b */ /* 0x000ee40000000200 */
[C---:B------:R-:W-:Y:S03]  /*7b50*/  LEA.HI.X.SX32 R155, R232.reuse, R153, 0x5, P0 ;  /* 0x00000099e89b7211 */ /* 0x040fe600000f2eff */
[C---:B------:R-:W-:Y:S02]  /*7b60*/  IMAD.WIDE R164, R232.reuse, -0xc0, R154 ;  /* 0xffffff40e8a47825 */ /* 0x040fe400078e029a */
[C---:B--2---:R-:W-:Y:S03]  /*7b70*/  HMMA.16816.F32.BF16 R12, R132.reuse, R32, R12 ;  /* 0x00000020840c723c */ /* 0x044fe6000004180c */
[C---:B------:R-:W-:Y:S05]  /*7b80*/  LEA R150, P0, R232.reuse, R164, 0x5 ;  /* 0x000000a4e8967211 */ /* 0x040fea00078028ff */
        /* <DEDUP_REMOVED lines=8> */
[----:B------:R1:W4:Y:S02]  /*7c10*/  LDSM.16.MT88.4 R28, [R0+0xec00] ;  /* 0x00ec0000001c783b */ /* 0x0003240000004200 */
[C---:B------:R-:W-:Y:S02]  /*7c20*/  LEA.HI.X.SX32 R147, R232.reuse, R149, 0x5, P0 ;  /* 0x00000095e8937211 */ /* 0x040fe400000f2eff */
[C---:B------:R-:W-:Y:S03]  /*7c30*/  LEA R144, P0, R232.reuse, R146, 0x5 ;  /* 0x00000092e8907211 */ /* 0x040fe600078028ff */
[C---:B---3--:R-:W-:Y:S05]  /*7c40*/  HMMA.16816.F32.BF16 R4, R136.reuse, R140, R4 ;  /* 0x0000008c8804723c */ /* 0x048fea0000041804 */
[C---:B------:R-:W-:Y:S02]  /*7c50*/  LEA.HI.X.SX32 R145, R232.reuse, R147, 0x5, P0 ;  /* 0x00000093e8917211 */ /* 0x040fe400000f2eff */
[C---:B------:R-:W-:Y:S01]  /*7c60*/  LEA R134, P0, R232.reuse, R144, 0x5 ;  /* 0x00000090e8867211 */ /* 0x040fe200078028ff */
[C---:B------:R-:W-:Y:S03]  /*7c70*/  HMMA.16816.F32.BF16 R8, R136.reuse, R142, R8 ;  /* 0x0000008e8808723c */ /* 0x040fe60000041808 */
[C---:B------:R-:W-:Y:S02]  /*7c80*/  LEA.HI.X.SX32 R135, R232.reuse, R145, 0x5, P0 ;  /* 0x00000091e8877211 */ /* 0x040fe400000f2eff */
[----:B------:R-:W-:Y:S01]  /*7c90*/  LEA R140, P0, R232, R134, 0x5 ;  /* 0x00000086e88c7211 */ /* 0x000fe200078028ff */
[----:B-1----:R-:W-:Y:S02]  /*7ca0*/  VIADD R0, R220, 0xffffd000 ;  /* 0xffffd000dc007836 */ /* 0x002fe40000000000 */
[C---:B--2---:R-:W-:Y:S03]  /*7cb0*/  HMMA.16816.F32.BF16 R12, R136.reuse, R32, R12 ;  /* 0x00000020880c723c */ /* 0x044fe6000004180c */
        /* <DEDUP_REMOVED lines=8> */
[C---:B----4-:R-:W-:Y:S03]  /*7d40*/  HMMA.16816.F32.BF16 R20, R136.reuse, R28, R20 ;  /* 0x0000001c8814723c */ /* 0x050fe60000041814 */
        /* <DEDUP_REMOVED lines=18> */
[C---:B--2---:R-:W-:Y:S01]  /*7e70*/  LEA.HI.X.SX32 R5, R232.reuse, R29, 0x5, P0 ;  /* 0x0000001de8057211 */ /* 0x044fe200000f2eff */
[----:B------:R-:W-:Y:S01]  /*7e80*/  REDG.E.ADD.F32.FTZ.RN.STRONG.GPU desc[UR40][R146.64+0x80], R16 ;  /* 0x00008010920079a6 */ /* 0x000fe2000c12f328 */
[C---:B---3--:R-:W-:Y:S03]  /*7e90*/  LEA R6, P0, R232.reuse, R4, 0x5 ;  /* 0x00000004e8067211 */ /* 0x048fe600078028ff */
        /* <DEDUP_REMOVED lines=304> */
.L_x_730:
[----:B------:R-:W2:Y:S01]  /*91a0*/  LDCU.64 UR10, c[0x0][0x5c0] ;  /* 0x0000b800ff0a77ac */ /* 0x000ea20008000a00 */
[----:B------:R-:W-:-:S04]  /*91b0*/  UIADD3 UR8, UPT, UPT, UR44, UR46, URZ ;  /* 0x0000002e2c087290 */ /* 0x000fc8000fffe0ff */
[----:B--2---:R-:W-:Y:S02]  /*91c0*/  UIMAD.WIDE.U32 UR16, UR8, UR10, URZ ;  /* 0x0000000a081072a5 */ /* 0x004fe4000f8e00ff */
[----:B------:R-:W-:-:S04]  /*91d0*/  UIMAD UR8, UR8, UR11, URZ ;  /* 0x0000000b080872a4 */ /* 0x000fc8000f8e02ff */
[----:B------:R-:W-:-:S06]  /*91e0*/  UIADD3 UR8, UPT, UPT, UR17, UR8, URZ ;  /* 0x0000000811087290 */ /* 0x000fcc000fffe0ff */
[----:B-1----:R-:W-:Y:S02]  /*91f0*/  MOV R4, UR8 ;  /* 0x0000000800047c02 */ /* 0x002fe40008000f00 */
.L_x_731:
        /* <DEDUP_REMOVED lines=12> */
.L_x_732:
[----:B------:R-:W1:Y:S01]  /*92c0*/  LDCU.64 UR8, c[0x0][0x5c8] ;  /* 0x0000b900ff0877ac */ /* 0x000e620008000a00 */
[----:B------:R-:W-:-:S04]  /*92d0*/  UIADD3 UR12, UPT, UPT, UR44, UR46, URZ ;  /* 0x0000002e2c0c7290 */ /* 0x000fc8000fffe0ff */
[----:B-1----:R-:W-:Y:S02]  /*92e0*/  UIMAD.WIDE.U32 UR18, UR12, UR8, URZ ;  /* 0x000000080c1272a5 */ /* 0x002fe4000f8e00ff */
[----:B------:R-:W-:-:S04]  /*92f0*/  UIMAD UR12, UR12, UR9, URZ ;  /* 0x000000090c0c72a4 */ /* 0x000fc8000f8e02ff */
[----:B------:R-:W-:-:S06]  /*9300*/  UIADD3 UR12, UPT, UPT, UR19, UR12, URZ ;  /* 0x0000000c130c7290 */ /* 0x000fcc000fffe0ff */
[----:B------:R-:W-:-:S07]  /*9310*/  MOV R23, UR12 ;  /* 0x0000000c00177c02 */ /* 0x000fce0008000f00 */
.L_x_733:
        /* <DEDUP_REMOVED lines=59> */
.L_x_735:
[----:B------:R-:W-:Y:S05]  /*96d0*/  BSYNC.RECONVERGENT B0 ;  /* 0x0000000000007941 */ /* 0x000fea0003800200 */
.L_x_734:
        /* <DEDUP_REMOVED lines=19> */
.L_x_737:
[----:B------:R-:W-:Y:S05]  /*9810*/  BSYNC.RECONVERGENT B0 ;  /* 0x0000000000007941 */ /* 0x000fea0003800200 */
.L_x_736:
        /* <DEDUP_REMOVED lines=25> */
.L_x_739:
[----:B------:R-:W-:Y:S05]  /*99b0*/  BSYNC.RECONVERGENT B0 ;  /* 0x0000000000007941 */ /* 0x000fea0003800200 */
.L_x_738:
        /* <DEDUP_REMOVED lines=17> */
.L_x_704:
[----:B------:R-:W-:Y:S05]  /*9ad0*/  BSYNC.RECONVERGENT B1 ;  /* 0x0000000000017941 */ /* 0x000fea0003800200 */
.L_x_682:
        /* <DEDUP_REMOVED lines=11> */
.L_x_741:
        /* <DEDUP_REMOVED lines=15> */
.L_x_1724:


//--------------------- .text._ZN5flash44flash_bwd_dq_dk_dv_loop_seqk_parallel_kernelI23Flash_bwd_kernel_traitsILi96ELi64ELi128ELi8ELi2ELi4ELi4ELb1ELb0EN7cutlass10bfloat16_tE19Flash_kernel_traitsILi96ELi64ELi128ELi8ES3_EELb0ELb0ELb0ELb1ELb0ELb0ELb1EEEvNS_16Flash_bwd_paramsE --------------------------
	.section	.text._ZN5flash44flash_bwd_dq_dk_dv_loop_seqk_parallel_kernelI23Flash_bwd_kernel_traitsILi96ELi64ELi128ELi8ELi2ELi4ELi4ELb1ELb0EN7cutlass10bfloat16_tE19Flash_kernel_traitsILi96ELi64ELi128ELi8ES3_EELb0ELb0ELb0ELb1ELb0ELb0ELb1EEEvNS_16Flash_bwd_paramsE,"ax",@progbits
	.align	128
        .global         _ZN5flash44flash_bwd_dq_dk_dv_loop_seqk_parallel_kernelI23Flash_bwd_kernel_traitsILi96ELi64ELi128ELi8ELi2ELi4ELi4ELb1ELb0EN7cutlass10bfloat16_tE19Flash_kernel_traitsILi96ELi64ELi128ELi8ES3_EELb0ELb0ELb0ELb1ELb0ELb0ELb1EEEvNS_16Flash_bwd_paramsE
        .type           _ZN5flash44flash_bwd_dq_dk_dv_loop_seqk_parallel_kernelI23Flash_bwd_kernel_traitsILi96ELi64ELi128ELi8ELi2ELi4ELi4ELb1ELb0EN7cutlass10bfloat16_tE19Flash_kernel_traitsILi96ELi64ELi128ELi8ES3_EELb0ELb0ELb0ELb1ELb0ELb0ELb1EEEvNS_16Flash_bwd_paramsE,@function
        .size           _ZN5flash44flash_bwd_dq_dk_dv_loop_seqk_parallel_kernelI23Flash_bwd_kernel_traitsILi96ELi64ELi128ELi8ELi2ELi4ELi4ELb1ELb0EN7cutlass10bfloat16_tE19Flash_kernel_traitsILi96ELi64ELi128ELi8ES3_EELb0ELb0ELb0ELb1ELb0ELb0ELb1EEEvNS_16Flash_bwd_paramsE,(.L_x_1725 - _ZN5flash44flash_bwd_dq_dk_dv_loop_seqk_parallel_kernelI23Flash_bwd_kernel_traitsILi96ELi64ELi128ELi8ELi2ELi4ELi4ELb1ELb0EN7cutlass10bfloat16_tE19Flash_kernel_traitsILi96ELi64ELi128ELi8ES3_EELb0ELb0ELb0ELb1ELb0ELb0ELb1EEEvNS_16Flash_bwd_paramsE)
        .other          _ZN5flash44flash_bwd_dq_dk_dv_loop_seqk_parallel_kernelI23Flash_bwd_kernel_traitsILi96ELi64ELi128ELi8ELi2ELi4ELi4ELb1ELb0EN7cutlass10bfloat16_tE19Flash_kernel_traitsILi96ELi64ELi128ELi8ES3_EELb0ELb0ELb0ELb1ELb0ELb0ELb1EEEvNS_16Flash_bwd_paramsE,@"STO_CUDA_ENTRY STV_DEFAULT"
_ZN5flash44flash_bwd_dq_dk_dv_loop_seqk_parallel_kernelI23Flash_bwd_kernel_traitsILi96ELi64ELi128ELi8ELi2ELi4ELi4ELb1ELb0EN7cutlass10bfloat16_tE19Flash_kernel_traitsILi96ELi64ELi128ELi8ES3_EELb0ELb0ELb0ELb1ELb0ELb0ELb1EEEvNS_16Flash_bwd_paramsE:
.text._ZN5flash44flash_bwd_dq_dk_dv_loop_seqk_parallel_kernelI23Flash_bwd_kernel_traitsILi96ELi64ELi128ELi8ELi2ELi4ELi4ELb1ELb0EN7cutlass10bfloat16_tE19Flash_kernel_traitsILi96ELi64ELi128ELi8ES3_EELb0ELb0ELb0ELb1ELb0ELb0ELb1EEEvNS_16Flash_bwd_paramsE:
        /* <DEDUP_REMOVED lines=17> */
[----:B------:R-:W5:Y:S01]  /*0110*/  LDCU.64 UR12, c[0x0][0x470] ;  /* 0x00008e00ff0c77ac */ /* 0x000f620008000a00 */
[----:B------:R-:W4:Y:S06]  /*0120*/  LDCU UR10, c[0x0][0x438] ;  /* 0x00008700ff0a77ac */ /* 0x000f2c0008000800 */
[----:B------:R-:W-:Y:S01]  /*0130*/  S2UR UR27, SR_CTAID.X ;  /* 0x00000000001b79c3 */ /* 0x000fe20000002500 */
        /* <DEDUP_REMOVED lines=18> */
[----:B------:R-:W-:-:S03]  /*0260*/  UP2UR UR31, UPR, URZ, 0x8 ;  /* 0x00000008ff1f7883 */ /* 0x000fc60008000000 */
[----:B------:R-:W4:Y:S01]  /*0270*/  S2UR UR26, SR_CTAID.Z ;  /* 0x00000000001a79c3 */ /* 0x000f220000002700 */
[----:B------:R-:W3:Y:S01]  /*0280*/  LDCU.64 UR40, c[0x0][0x358] ;  /* 0x00006b00ff2877ac */ /* 0x000ee20008000a00 */
        /* <DEDUP_REMOVED lines=9> */
.L_x_801:
        /* <DEDUP_REMOVED lines=11> */
[----:B--2---:R-:W2:Y:S02]  /*03d0*/  @P1 LDG.E R6, desc[UR40][R4.64] ;  /* 0x0000002804061981 */ /* 0x004ea4000c1e1900 */
[----:B------:R-:W-:-:S06]  /*03e0*/  UISETP.NE.AND.EX UP0, UPT, UR9, URZ, UPT, UP0 ;  /* 0x000000ff0900728c */ /* 0x000fcc000bf05300 */
[----:B------:R-:W-:-:S05]  /*03f0*/  PLOP3.LUT P0, PT, PT, PT, UP0, 0x80, 0x8 ;  /* 0x000000000008781c */ /* 0x000fca0003f0f008 */
[----:B------:R-:W-:Y:S01]  /*0400*/  @UP0 ULEA UR16, UP1, UR29, UR8, 0x2 ;  /* 0x000000081d100291 */ /* 0x000fe2000f8210ff */
[----:B------:R-:W-:Y:S01]  /*0410*/  PLOP3.LUT P3, PT, PT, PT, UP2, 0x80, 0x8 ;  /* 0x000000000008781c */ /* 0x000fe20003f6f028 */
[----:B------:R-:W1:Y:S02]  /*0420*/  @!UP0 LDCU UR5, c[0x0][0x43c] ;  /* 0x00008780ff0587ac */ /* 0x000e640008000800 */
[----:B------:R-:W-:Y:S02]  /*0430*/  @UP0 ULEA.HI.X UR17, UR29, UR9, URZ, 0x2, UP1 ;  /* 0x000000091d110291 */ /* 0x000fe400088f14ff */
[----:B----4-:R-:W-:Y:S01]  /*0440*/  IMAD.U32 R2, RZ, RZ, UR16 ;  /* 0x00000010ff027e24 */ /* 0x010fe2000f8e00ff */
[----:B------:R-:W3:Y:S03]  /*0450*/  @!UP0 LDCU.64 UR8, c[0x0][0x488] ;  /* 0x00009100ff0887ac */ /* 0x000ee60008000a00 */
[----:B------:R-:W-:-:S05]  /*0460*/  IMAD.U32 R3, RZ, RZ, UR17 ;  /* 0x00000011ff037e24 */ /* 0x000fca000f8e00ff */
[----:B------:R5:W4:Y:S01]  /*0470*/  @P0 LDG.E R4, desc[UR40][R2.64] ;  /* 0x0000002802040981 */ /* 0x000b22000c1e1900 */
[----:B------:R-:W-:Y:S01]  /*0480*/  UMOV UR42, URZ ;  /* 0x000000ff002a7c82 */ /* 0x000fe20008000000 */
[----:B---3--:R-:W-:-:S04]  /*0490*/  @!UP0 UISETP.NE.U32.AND UP1, UPT, UR8, URZ, UPT ;  /* 0x000000ff0800828c */ /* 0x008fc8000bf25070 */
[----:B------:R-:W-:Y:S01]  /*04a0*/  @!UP0 UISETP.NE.AND.EX UP1, UPT, UR9, URZ, UPT, UP1 ;  /* 0x000000ff0900828c */ /* 0x000fe2000bf25310 */
[----:B------:R-:W-:-:S03]  /*04b0*/  UMOV UR44, 0xffffffff ;  /* 0xffffffff002c7882 */ /* 0x000fc60000000000 */
[----:B-1----:R-:W-:Y:S01]  /*04c0*/  @!UP0 USEL UR8, UR5, URZ, UP1 ;  /* 0x000000ff05088287 */ /* 0x002fe20008800000 */
[----:B-----5:R-:W-:Y:S02]  /*04d0*/  IMAD.U32 R2, RZ, RZ, UR14 ;  /* 0x0000000eff027e24 */ /* 0x020fe4000f8e00ff */
[----:B------:R-:W-:-:S05]  /*04e0*/  IMAD.U32 R3, RZ, RZ, UR15 ;  /* 0x0000000fff037e24 */ /* 0x000fca000f8e00ff */
[----:B------:R-:W3:Y:S04]  /*04f0*/  @P4 LDG.E R5, desc[UR40][R2.64] ;  /* 0x0000002802054981 */ /* 0x000ee8000c1e1900 */
[----:B------:R1:W5:Y:S02]  /*0500*/  @P2 LDG.E R0, desc[UR40][R2.64+0x4] ;  /* 0x0000042802002981 */ /* 0x000364000c1e1900 */
[----:B-1----:R-:W-:Y:S02]  /*0510*/  IMAD.U32 R2, RZ, RZ, UR46 ;  /* 0x0000002eff027e24 */ /* 0x002fe4000f8e00ff */
[----:B------:R-:W-:-:S05]  /*0520*/  IMAD.U32 R3, RZ, RZ, UR47 ;  /* 0x0000002fff037e24 */ /* 0x000fca000f8e00ff */
[----:B------:R-:W5:Y:S01]  /*0530*/  @!P3 LDG.E R2, desc[UR40][R2.64] ;  /* 0x000000280202b981 */ /* 0x000f62000c1e1900 */
[----:B------:R-:W-:Y:S01]  /*0540*/  UMOV UR14, 0xffffffff ;  /* 0xffffffff000e7882 */ /* 0x000fe20000000000 */
[----:B------:R-:W-:Y:S01]  /*0550*/  USHF.L.U32 UR33, UR45, 0x7, URZ ;  /* 0x000000072d217899 */ /* 0x000fe200080006ff */
        /* <DEDUP_REMOVED lines=16> */
.L_x_742:
        /* <DEDUP_REMOVED lines=33> */
.L_x_744:
[----:B------:R-:W1:Y:S01]  /*0870*/  LDCU.64 UR18, c[0x0][0x3b8] ;  /* 0x00007700ff1277ac */ /* 0x000e620008000a00 */
[----:B------:R-:W-:-:S04]  /*0880*/  UIADD3 UR8, UPT, UPT, UR42, UR44, URZ ;  /* 0x0000002c2a087290 */ /* 0x000fc8000fffe0ff */
[----:B-1----:R-:W-:Y:S02]  /*0890*/  UIMAD.WIDE.U32 UR52, UR8, UR18, URZ ;  /* 0x00000012083472a5 */ /* 0x002fe4000f8e00ff */
[----:B------:R-:W-:-:S04]  /*08a0*/  UIMAD UR8, UR8, UR19, URZ ;  /* 0x00000013080872a4 */ /* 0x000fc8000f8e02ff */
[----:B------:R-:W-:-:S06]  /*08b0*/  UIADD3 UR8, UPT, UPT, UR53, UR8, URZ ;  /* 0x0000000835087290 */ /* 0x000fcc000fffe0ff */
[----:B------:R-:W-:Y:S02]  /*08c0*/  MOV R18, UR8 ;  /* 0x0000000800127c02 */ /* 0x000fe40008000f00 */
.L_x_745:
        /* <DEDUP_REMOVED lines=43> */
.L_x_746:
[----:B------:R-:W1:Y:S01]  /*0b80*/  LDCU.64 UR16, c[0x0][0x3c0] ;  /* 0x00007800ff1077ac */ /* 0x000e620008000a00 */
[----:B------:R-:W-:-:S04]  /*0b90*/  UIADD3 UR8, UPT, UPT, UR42, UR44, URZ ;  /* 0x0000002c2a087290 */ /* 0x000fc8000fffe0ff */
[----:B-1----:R-:W-:Y:S02]  /*0ba0*/  UIMAD.WIDE.U32 UR54, UR8, UR16, URZ ;  /* 0x00000010083672a5 */ /* 0x002fe4000f8e00ff */
[----:B------:R-:W-:-:S04]  /*0bb0*/  UIMAD UR8, UR8, UR17, URZ ;  /* 0x00000011080872a4 */ /* 0x000fc8000f8e02ff */
[----:B------:R-:W-:-:S06]  /*0bc0*/  UIADD3 UR8, UPT, UPT, UR55, UR8, URZ ;  /* 0x0000000837087290 */ /* 0x000fcc000fffe0ff */
[----:B------:R-:W-:-:S07]  /*0bd0*/  MOV R16, UR8 ;  /* 0x0000000800107c02 */ /* 0x000fce0008000f00 */
.L_x_747:
        /* <DEDUP_REMOVED lines=11> */
[----:B------:R-:W1:Y:S02]  /*0c90*/  LDCU UR8, c[0x0][0x444] ;  /* 0x00008880ff0877ac */ /* 0x000e640008000800 */
[----:B-1----:R-:W-:Y:S02]  /*0ca0*/  USHF.R.S32.HI UR9, URZ, 0x1f, UR8 ;  /* 0x0000001fff097899 */ /* 0x002fe40008011408 */
[----:B------:R-:W-:Y:S02]  /*0cb0*/  UIMAD.WIDE.U32 UR20, UR29, UR8, URZ ;  /* 0x000000081d1472a5 */ /* 0x000fe4000f8e00ff */
[----:B------:R-:W-:Y:S02]  /*0cc0*/  UIMAD UR8, UR9, UR29, URZ ;  /* 0x0000001d090872a4 */ /* 0x000fe4000f8e02ff */
[----:B------:R-:W-:Y:S02]  /*0cd0*/  USHF.R.S32.HI UR9, URZ, 0x1f, UR60 ;  /* 0x0000001fff097899 */ /* 0x000fe4000801143c */
[----:B------:R-:W-:-:S02]  /*0ce0*/  UIADD3 UR8, UPT, UPT, UR21, UR8, URZ ;  /* 0x0000000815087290 */ /* 0x000fc4000fffe0ff */
[----:B------:R-:W-:Y:S02]  /*0cf0*/  UIMAD.WIDE.U32 UR10, UR20, UR60, URZ ;  /* 0x0000003c140a72a5 */ /* 0x000fe4000f8e00ff */
        /* <DEDUP_REMOVED lines=10> */
.L_x_748:
[----:B------:R-:W-:Y:S02]  /*0da0*/  UIMAD.WIDE.U32 UR10, UR64, UR14, URZ ;  /* 0x0000000e400a72a5 */ /* 0x000fe4000f8e00ff */
[----:B------:R-:W-:-:S04]  /*0db0*/  UIMAD UR8, UR65, UR14, URZ ;  /* 0x0000000e410872a4 */ /* 0x000fc8000f8e02ff */
[----:B------:R-:W-:-:S12]  /*0dc0*/  UIADD3 UR8, UPT, UPT, UR11, UR8, URZ ;  /* 0x000000080b087290 */ /* 0x000fd8000fffe0ff */
.L_x_749:
        /* <DEDUP_REMOVED lines=21> */
.L_x_750:
[----:B------:R-:W1:Y:S01]  /*0f20*/  LDCU UR58, c[0x0][0x434] ;  /* 0x00008680ff3a77ac */ /* 0x000e620008000800 */
[----:B------:R-:W-:-:S04]  /*0f30*/  UIMAD UR9, UR29, UR60, UR30 ;  /* 0x0000003c1d0972a4 */ /* 0x000fc8000f8e021e */
[----:B-1----:R-:W-:Y:S02]  /*0f40*/  UIMAD UR58, UR9, UR58, URZ ;  /* 0x0000003a093a72a4 */ /* 0x002fe4000f8e02ff */
.L_x_751:
        /* <DEDUP_REMOVED lines=11> */
.L_x_752:
[----:B------:R-:W1:Y:S01]  /*1000*/  LDCU UR57, c[0x0][0x444] ;  /* 0x00008880ff3977ac */ /* 0x000e620008000800 */
[----:B------:R-:W-:-:S04]  /*1010*/  UIMAD UR9, UR29, UR60, UR30 ;  /* 0x0000003c1d0972a4 */ /* 0x000fc8000f8e021e */
[----:B-1----:R-:W-:-:S12]  /*1020*/  UIMAD UR57, UR9, UR57, URZ ;  /* 0x00000039093972a4 */ /* 0x002fd8000f8e02ff */
.L_x_753:
        /* <DEDUP_REMOVED lines=45> */
[----:B------:R-:W-:-:S04]  /*1300*/  IMAD.WIDE.U32 R4, R4, UR30, R2 ;  /* 0x0000001e04047c25 */ /* 0x000fc8000f8e0002 */
[----:B---3--:R-:W-:-:S04]  /*1310*/  IMAD.WIDE.U32 R2, R14, UR27, RZ ;  /* 0x0000001b0e027c25 */ /* 0x008fc8000f8e00ff */
[----:B------:R-:W-:Y:S01]  /*1320*/  IMAD R7, R0, UR30, R7 ;  /* 0x0000001e00077c24 */ /* 0x000fe2000f8e0207 */
[----:B------:R-:W-:Y:S01]  /*1330*/  SEL R10, R2, RZ, P3 ;  /* 0x000000ff020a7207 */ /* 0x000fe20001800000 */
[----:B------:R-:W-:Y:S01]  /*1340*/  IMAD.U32 R0, RZ, RZ, UR11 ;  /* 0x0000000bff007e24 */ /* 0x000fe2000f8e00ff */
[----:B------:R-:W3:Y:S01]  /*1350*/  LDCU.64 UR10, c[0x0][0x570] ;  /* 0x0000ae00ff0a77ac */ /* 0x000ee20008000a00 */
        /* <DEDUP_REMOVED lines=12> */
[----:B----4-:R-:W-:Y:S02]  /*1420*/  LEA R26, P1, R2, UR20, 0x1 ;  /* 0x00000014021a7c11 */ /* 0x010fe4000f8208ff */
[----:B------:R-:W-:Y:S01]  /*1430*/  LEA.HI.X.SX32 R7, R10, R11, 0x1, P0 ;  /* 0x0000000b0a077211 */ /* 0x000fe200000f0eff */
[C---:B------:R-:W-:Y:S01]  /*1440*/  IMAD R6, R19.reuse, UR9, R3 ;  /* 0x0000000913067c24 */ /* 0x040fe2000f8e0203 */
[----:B-----5:R-:W-:Y:S01]  /*1450*/  LEA R24, P2, R4, UR22, 0x1 ;  /* 0x0000001604187c11 */ /* 0x020fe2000f8408ff */
[----:B------:R-:W-:Y:S01]  /*1460*/  IMAD R3, R19, UR15, R5 ;  /* 0x0000000f13037c24 */ /* 0x000fe2000f8e0205 */
[----:B---3--:R-:W-:Y:S01]  /*1470*/  LEA R246, P0, R0, UR10, 0x2 ;  /* 0x0000000a00f67c11 */ /* 0x008fe2000f8010ff */
[----:B--2---:R-:W-:Y:S01]  /*1480*/  UIMAD.WIDE UR14, UR57, 0x4, UR60 ;  /* 0x00000004390e78a5 */ /* 0x004fe2000f8e023c */
[----:B------:R-:W-:-:S02]  /*1490*/  LEA.HI.X R27, R2, UR21, R6, 0x1, P1 ;  /* 0x00000015021b7c11 */ /* 0x000fc400088f0c06 */
[----:B------:R-:W-:Y:S01]  /*14a0*/  LEA.HI.X R25, R4, UR23, R3, 0x1, P2 ;  /* 0x0000001704197c11 */ /* 0x000fe200090f0c03 */
[----:B-1----:R-:W-:Y:S01]  /*14b0*/  UIMAD.WIDE UR22, UR58, 0x4, UR62 ;  /* 0x000000043a1678a5 */ /* 0x002fe2000f8e023e */
[----:B------:R-:W-:Y:S02]  /*14c0*/  LEA.HI.X R247, R0, UR11, R7, 0x2, P0 ;  /* 0x0000000b00f77c11 */ /* 0x000fe400080f1407 */
[----:B------:R-:W-:Y:S01]  /*14d0*/  IADD3 R14, P0, PT, R19, 0x40, RZ ;  /* 0x00000040130e7810 */ /* 0x000fe20007f1e0ff */
[----:B------:R1:W-:Y:S01]  /*14e0*/  STL.64 [R1+0x20], R24 ;  /* 0x0000201801007387 */ /* 0x0003e20000100a00 */
[----:B------:R-:W-:-:S03]  /*14f0*/  LOP3.LUT R11, R8, 0x20, RZ, 0xfc, !PT ;  /* 0x00000020080b7812 */ /* 0x000fc600078efcff */
[----:B------:R1:W-:Y:S01]  /*1500*/  STL.64 [R1+0x18], R26 ;  /* 0x0000181a01007387 */ /* 0x0003e20000100a00 */
[----:B------:R-:W-:Y:S01]  /*1510*/  IMAD.X R15, RZ, RZ, RZ, P0 ;  /* 0x000000ffff0f7224 */ /* 0x000fe200000e06ff */
[----:B------:R-:W-:Y:S06]  /*1520*/  BRA.U UP0, `(.L_x_754) ;  /* 0x00000009000c7547 */ /* 0x000fec000b800000 */
        /* <DEDUP_REMOVED lines=11> */
[----:B------:R-:W-:Y:S05]  /*15e0*/  BRA `(.L_x_756) ;  /* 0x0000000000187947 */ /* 0x000fea0003800000 */
.L_x_755:
[----:B------:R-:W2:Y:S01]  /*15f0*/  LDCU.64 UR10, c[0x0][0x5c0] ;  /* 0x0000b800ff0a77ac */ /* 0x000ea20008000a00 */
[----:B------:R-:W-:-:S04]  /*1600*/  UIADD3 UR5, UPT, UPT, UR42, UR44, URZ ;  /* 0x0000002c2a057290 */ /* 0x000fc8000fffe0ff */
[----:B--2---:R-:W-:Y:S02]  /*1610*/  UIMAD.WIDE.U32 UR18, UR5, UR10, URZ ;  /* 0x0000000a051272a5 */ /* 0x004fe4000f8e00ff */
[----:B------:R-:W-:-:S04]  /*1620*/  UIMAD UR5, UR5, UR11, URZ ;  /* 0x0000000b050572a4 */ /* 0x000fc8000f8e02ff */
[----:B------:R-:W-:-:S06]  /*1630*/  UIADD3 UR5, UPT, UPT, UR19, UR5, URZ ;  /* 0x0000000513057290 */ /* 0x000fcc000fffe0ff */
[----:B------:R-:W-:Y:S02]  /*1640*/  MOV R0, UR5 ;  /* 0x0000000500007c02 */ /* 0x000fe40008000f00 */
.L_x_756:
        /* <DEDUP_REMOVED lines=12> */
.L_x_757:
[----:B------:R-:W2:Y:S01]  /*1710*/  LDCU.64 UR8, c[0x0][0x5c8] ;  /* 0x0000b900ff0877ac */ /* 0x000ea20008000a00 */
[----:B------:R-:W-:-:S04]  /*1720*/  UIADD3 UR42, UPT, UPT, UR42, UR44, URZ ;  /* 0x0000002c2a2a7290 */ /* 0x000fc8000fffe0ff */
[----:B--2---:R-:W-:Y:S02]  /*1730*/  UIMAD.WIDE.U32 UR16, UR42, UR8, URZ ;  /* 0x000000082a1072a5 */ /* 0x004fe4000f8e00ff */
[----:B------:R-:W-:-:S04]  /*1740*/  UIMAD UR42, UR42, UR9, URZ ;  /* 0x000000092a2a72a4 */ /* 0x000fc8000f8e02ff */
[----:B------:R-:W-:-:S06]  /*1750*/  UIADD3 UR42, UPT, UPT, UR17, UR42, URZ ;  /* 0x0000002a112a7290 */ /* 0x000fcc000fffe0ff */
[----:B------:R-:W-:Y:S02]  /*1760*/  MOV R10, UR42 ;  /* 0x0000002a000a7c02 */ /* 0x000fe40008000f00 */
.L_x_758:
        /* <DEDUP_REMOVED lines=30> */
.L_x_760:
[----:B------:R-:W-:Y:S05]  /*1950*/  BSYNC.RECONVERGENT B0 ;  /* 0x0000000000007941 */ /* 0x000fea0003800200 */
.L_x_759:
        /* <DEDUP_REMOVED lines=17> */
.L_x_762:
[----:B------:R-:W-:Y:S05]  /*1a70*/  BSYNC.RECONVERGENT B0 ;  /* 0x0000000000007941 */ /* 0x000fea0003800200 */
.L_x_761:
        /* <DEDUP_REMOVED lines=27> */
.L_x_764:
[----:B------:R-:W-:Y:S05]  /*1c30*/  BSYNC.RECONVERGENT B0 ;  /* 0x0000000000007941 */ /* 0x000fea0003800200 */
.L_x_763:
        /* <DEDUP_REMOVED lines=18> */
.L_x_754:
[----:B------:R-:W-:Y:S01]  /*1d60*/  IMAD.U32 R2, RZ, RZ, UR16 ;  /* 0x00000010ff027e24 */ /* 0x000fe2000f8e00ff */
[----:B------:R-:W-:Y:S01]  /*1d70*/  UIMAD UR10, UR48, UR16, URZ ;  /* 0x00000010300a72a4 */ /* 0x000fe2000f8e02ff */
[----:B------:R-:W-:Y:S01]  /*1d80*/  LOP3.LUT R4, R22, 0xd8, RZ, 0xc0, !PT ;  /* 0x000000d816047812 */ /* 0x000fe200078ec0ff */
[----:B------:R-:W2:Y:S01]  /*1d90*/  LDCU.64 UR8, c[0x0][0x3d8] ;  /* 0x00007b00ff0877ac */ /* 0x000ea20008000a00 */
        /* <DEDUP_REMOVED lines=12> */
[----:B--2---:R-:W-:Y:S01]  /*1e60*/  IMAD R0, R17, UR8, RZ ;  /* 0x0000000811007c24 */ /* 0x004fe2000f8e02ff */
[----:B------:R-:W-:Y:S01]  /*1e70*/  USEL UR20, URZ, 0x3000, UP0 ;  /* 0x00003000ff147887 */ /* 0x000fe20008000000 */
[----:B------:R-:W-:-:S04]  /*1e80*/  IMAD.WIDE.U32 R4, R13, UR8, R2 ;  /* 0x000000080d047c25 */ /* 0x000fc8000f8e0002 */
[----:B------:R-:W-:Y:S01]  /*1e90*/  IMAD R10, R13, UR9, R0 ;  /* 0x000000090d0a7c24 */ /* 0x000fe2000f8e0200 */
[----:B------:R-:W-:-:S03]  /*1ea0*/  LEA R0, R6, UR6, 0x1 ;  /* 0x0000000606007c11 */ /* 0x000fc6000f8e08ff */
[----:B------:R-:W-:Y:S02]  /*1eb0*/  IMAD.IADD R10, R5, 0x1, R10 ;  /* 0x00000001050a7824 */ /* 0x000fe400078e020a */
[----:B------:R-:W-:Y:S05]  /*1ec0*/  @P5 BRA `(.L_x_767) ;  /* 0x0000000000745947 */ /* 0x000fea0003800000 */
        /* <DEDUP_REMOVED lines=27> */
.L_x_768:
[----:B------:R3:W-:Y:S01]  /*2080*/  STS.128 [R0+0x13000], RZ ;  /* 0x013000ff00007388 */ /* 0x0007e20000000c00 */
[----:B------:R-:W-:Y:S05]  /*2090*/  BRA `(.L_x_769) ;  /* 0x00000000000c7947 */ /* 0x000fea0003800000 */
.L_x_767:
[----:B------:R2:W-:Y:S04]  /*20a0*/  STS.128 [R0+0xf000], RZ ;  /* 0x00f000ff00007388 */ /* 0x0005e80000000c00 */
[----:B------:R2:W-:Y:S04]  /*20b0*/  STS.128 [R0+0x11000], RZ ;  /* 0x011000ff00007388 */ /* 0x0005e80000000c00 */
[----:B------:R2:W-:Y:S02]  /*20c0*/  STS.128 [R0+0x13000], RZ ;  /* 0x013000ff00007388 */ /* 0x0005e40000000c00 */
.L_x_769:
[----:B------:R-:W-:Y:S05]  /*20d0*/  BSYNC.RECONVERGENT B0 ;  /* 0x0000000000007941 */ /* 0x000fea0003800200 */
.L_x_766:
        /* <DEDUP_REMOVED lines=34> */
.L_x_772:
[----:B------:R4:W-:Y:S02]  /*2300*/  STS.128 [R0+0x14000], RZ ;  /* 0x014000ff00007388 */ /* 0x0009e40000000c00 */
.L_x_771:
[----:B------:R-:W-:Y:S05]  /*2310*/  BSYNC.RECONVERGENT B0 ;  /* 0x0000000000007941 */ /* 0x000fea0003800200 */
.L_x_770:
        /* <DEDUP_REMOVED lines=25> */
.L_x_775:
[----:B------:R1:W-:Y:S01]  /*24b0*/  STS.128 [R0+0x8000], RZ ;  /* 0x008000ff00007388 */ /* 0x0003e20000000c00 */
[----:B------:R-:W-:Y:S05]  /*24c0*/  BRA `(.L_x_776) ;  /* 0x00000000000c7947 */ /* 0x000fea0003800000 */
.L_x_774:
[----:B------:R1:W-:Y:S04]  /*24d0*/  STS.128 [R0+0x6000], RZ ;  /* 0x006000ff00007388 */ /* 0x0003e80000000c00 */
[----:B------:R1:W-:Y:S04]  /*24e0*/  STS.128 [R0+0x7000], RZ ;  /* 0x007000ff00007388 */ /* 0x0003e80000000c00 */
[----:B------:R1:W-:Y:S02]  /*24f0*/  STS.128 [R0+0x8000], RZ ;  /* 0x008000ff00007388 */ /* 0x0003e40000000c00 */
.L_x_776:
[----:B------:R-:W-:Y:S05]  /*2500*/  BSYNC.RECONVERGENT B0 ;  /* 0x0000000000007941 */ /* 0x000fea0003800200 */
.L_x_773:
        /* <DEDUP_REMOVED lines=23> */
.L_x_779:
[----:B------:R1:W-:Y:S01]  /*2680*/  STS.128 [R237+0x2000], RZ ;  /* 0x002000ffed007388 */ /* 0x0003e20000000c00 */
[----:B------:R-:W-:Y:S05]  /*2690*/  BRA `(.L_x_780) ;  /* 0x00000000000c7947 */ /* 0x000fea0003800000 */
.L_x_778:
[----:B------:R1:W-:Y:S04]  /*26a0*/  STS.128 [R237], RZ ;  /* 0x000000ffed007388 */ /* 0x0003e80000000c00 */
[----:B------:R1:W-:Y:S04]  /*26b0*/  STS.128 [R237+0x1000], RZ ;  /* 0x001000ffed007388 */ /* 0x0003e80000000c00 */
[----:B------:R1:W-:Y:S02]  /*26c0*/  STS.128 [R237+0x2000], RZ ;  /* 0x002000ffed007388 */ /* 0x0003e40000000c00 */
.L_x_780:
[----:B------:R-:W-:Y:S05]  /*26d0*/  BSYNC.RECONVERGENT B0 ;  /* 0x0000000000007941 */ /* 0x000fea0003800200 */
.L_x_777:
        /* <DEDUP_REMOVED lines=11> */
[----:B------:R-:W-:Y:S01]  /*2790*/  ISETP.GE.AND P1, PT, R3, UR9, PT ;  /* 0x0000000903007c0c */ /* 0x000fe2000bf26270 */
[----:B------:R-:W-:Y:S01]  /*27a0*/  STL [R1+0x2c], R20 ;  /* 0x00002c1401007387 */ /* 0x000fe20000100800 */
        /* <DEDUP_REMOVED lines=11> */
[----:B--2---:R-:W-:Y:S02]  /*2860*/  IMAD R4, R17, UR8, RZ ;  /* 0x0000000811047c24 */ /* 0x004fe4000f8e02ff */
[----:B-1----:R-:W-:-:S04]  /*2870*/  IMAD.U32 R2, RZ, RZ, UR18 ;  /* 0x00000012ff027e24 */ /* 0x002fc8000f8e00ff */
[----:B------:R-:W-:-:S03]  /*2880*/  IMAD.WIDE.U32 R2, R2, UR33, R8 ;  /* 0x0000002102027c25 */ /* 0x000fc6000f8e0008 */
[----:B------:R-:W-:-:S04]  /*2890*/  IADD3 R2, P0, PT, R2, UR52, RZ ;  /* 0x0000003402027c10 */ /* 0x000fc8000ff1e0ff */
[----:B------:R-:W-:Y:S01]  /*28a0*/  IADD3.X R3, PT, PT, R18, UR10, R3, P0, !PT ;  /* 0x0000000a12037c10 */ /* 0x000fe200087fe403 */
[----:B------:R-:W-:Y:S01]  /*28b0*/  BSSY.RECONVERGENT B0, `(.L_x_781) ;  /* 0x0000029000007945 */ /* 0x000fe20003800200 */
[----:B----4-:R1:W-:Y:S04]  /*28c0*/  STL [R1+0x3c], R10 ;  /* 0x00003c0a01007387 */ /* 0x0103e80000100800 */
[----:B-----5:R2:W-:Y:S04]  /*28d0*/  STL [R1+0x30], R5 ;  /* 0x0000300501007387 */ /* 0x0205e80000100800 */
[----:B---3--:R3:W-:Y:S04]  /*28e0*/  STL [R1+0x34], R6 ;  /* 0x0000340601007387 */ /* 0x0087e80000100800 */
[----:B------:R3:W-:Y:S01]  /*28f0*/  STL [R1+0x38], R7 ;  /* 0x0000380701007387 */ /* 0x0007e20000100800 */
[----:B-1----:R-:W-:-:S02]  /*2900*/  IMAD R10, R13, UR9, R4 ;  /* 0x000000090d0a7c24 */ /* 0x002fc4000f8e0204 */
[----:B--2---:R-:W-:-:S05]  /*2910*/  IMAD.WIDE.U32 R4, R13, UR8, R2 ;  /* 0x000000080d047c25 */ /* 0x004fca000f8e0002 */
[----:B------:R-:W-:Y:S01]  /*2920*/  IADD3 R10, PT, PT, R5, R10, RZ ;  /* 0x0000000a050a7210 */ /* 0x000fe20007ffe0ff */
        /* <DEDUP_REMOVED lines=28> */
.L_x_783:
[----:B------:R4:W-:Y:S01]  /*2af0*/  STS.128 [R0+0xd000], RZ ;  /* 0x00d000ff00007388 */ /* 0x0009e20000000c00 */
[----:B------:R-:W-:Y:S05]  /*2b00*/  BRA `(.L_x_784) ;  /* 0x00000000000c7947 */ /* 0x000fea0003800000 */
.L_x_782:
[----:B------:R1:W-:Y:S04]  /*2b10*/  STS.128 [R0+0x9000], RZ ;  /* 0x009000ff00007388 */ /* 0x0003e80000000c00 */
[----:B------:R1:W-:Y:S04]  /*2b20*/  STS.128 [R0+0xb000], RZ ;  /* 0x00b000ff00007388 */ /* 0x0003e80000000c00 */
[----:B------:R1:W-:Y:S02]  /*2b30*/  STS.128 [R0+0xd000], RZ ;  /* 0x00d000ff00007388 */ /* 0x0003e40000000c00 */
.L_x_784:
[----:B------:R-:W-:Y:S05]  /*2b40*/  BSYNC.RECONVERGENT B0 ;  /* 0x0000000000007941 */ /* 0x000fea0003800200 */
.L_x_781:
        /* <DEDUP_REMOVED lines=33> */
.L_x_787:
[----:B------:R2:W-:Y:S02]  /*2d60*/  STS.128 [R0+0xe000], RZ ;  /* 0x00e000ff00007388 */ /* 0x0005e40000000c00 */
.L_x_786:
[----:B------:R-:W-:Y:S05]  /*2d70*/  BSYNC.RECONVERGENT B0 ;  /* 0x0000000000007941 */ /* 0x000fea0003800200 */
.L_x_785:
[----:B------:R-:W5:Y:S01]  /*2d80*/  LDCU.64 UR10, c[0x0][0x538] ;  /* 0x0000a700ff0a77ac */ /* 0x000f620008000a00 */
[----:B------:R-:W0:Y:S01]  /*2d90*/  LDGDEPBAR ;  /* 0x00000000000079af */ /* 0x000e220000000000 */
[----:B-----5:R-:W-:-:S04]  /*2da0*/  UISETP.NE.U32.AND UP0, UPT, UR10, URZ, UPT ;  /* 0x000000ff0a00728c */ /* 0x020fc8000bf05070 */
[----:B------:R-:W-:Y:S01]  /*2db0*/  UISETP.NE.AND.EX UP0, UPT, UR11, URZ, UPT, UP0 ;  /* 0x000000ff0b00728c */ /* 0x000fe2000bf05300 */
[----:B------:R-:W-:-:S05]  /*2dc0*/  DEPBAR.LE SB0, 0x1 ;  /* 0x000080400000791a */ /* 0x000fca0000000000 */
[----:B------:R-:W-:-:S05]  /*2dd0*/  PLOP3.LUT P1, PT, PT, PT, UP0, 0x80, 0x8 ;  /* 0x000000000008781c */ /* 0x000fca0003f2f008 */
[----:B------:R-:W5:Y:S01]  /*2de0*/  @UP0 LDCU.64 UR8, c[0x0][0x540] ;  /* 0x0000a800ff0807ac */ /* 0x000f620008000a00 */
[----:B------:R-:W-:Y:S01]  /*2df0*/  @UP0 UMOV UR16, UR30 ;  /* 0x0000001e00100c82 */ /* 0x000fe20008000000 */
[----:B------:R-:W-:Y:S02]  /*2e00*/  @UP0 UMOV UR17, URZ ;  /* 0x000000ff00110c82 */ /* 0x000fe40008000000 */
[----:B-----5:R-:W-:Y:S01]  /*2e10*/  @UP0 UIMAD.WIDE.U32 UR16, UR29, UR8, UR16 ;  /* 0x000000081d1002a5 */ /* 0x020fe2000f8e0010 */
[----:B------:R-:W5:Y:S01]  /*2e20*/  S2R R227, SR_TID.X ;  /* 0x0000000000e37919 */ /* 0x000f620000002100 */
[C---:B------:R-:W-:Y:S02]  /*2e30*/  IMAD.SHL.U32 R4, R21.reuse, 0x2, RZ ;  /* 0x0000000215047824 */ /* 0x040fe400078e00ff */
[C---:B------:R-:W-:Y:S01]  /*2e40*/  IMAD.SHL.U32 R12, R21.reuse, 0x20, RZ ;  /* 0x00000020150c7824 */ /* 0x040fe200078e00ff */
[----:B------:R-:W-:Y:S02]  /*2e50*/  @UP0 UIMAD UR9, UR29, UR9, UR17 ;  /* 0x000000091d0902a4 */ /* 0x000fe4000f8e0211 */
[----:B------:R-:W-:Y:S01]  /*2e60*/  @UP0 ULEA UR10, UP1, UR16, UR10, 0x2 ;  /* 0x0000000a100a0291 */ /* 0x000fe2000f8210ff */
[----:B---3--:R-:W-:-:S02]  /*2e70*/  IMAD.SHL.U32 R7, R21, 0x10, RZ ;  /* 0x0000001015077824 */ /* 0x008fc400078e00ff */
[----:B------:R-:W-:Y:S01]  /*2e80*/  IMAD.SHL.U32 R11, R21, 0x4, RZ ;  /* 0x00000004150b7824 */ /* 0x000fe200078e00ff */
[----:B------:R-:W-:Y:S02]  /*2e90*/  @UP0 ULEA.HI.X UR11, UR16, UR11, UR9, 0x2, UP1 ;  /* 0x0000000b100b0291 */ /* 0x000fe400088f1409 */
[----:B-12---:R-:W-:Y:S01]  /*2ea0*/  IMAD.U32 R2, RZ, RZ, UR10 ;  /* 0x0000000aff027e24 */ /* 0x006fe2000f8e00ff */
[----:B------:R-:W-:Y:S03]  /*2eb0*/  BAR.SYNC.DEFER_BLOCKING 0x0 ;  /* 0x0000000000007b1d */ /* 0x000fe60000010000 */
[----:B------:R-:W-:Y:S01]  /*2ec0*/  IMAD.U32 R3, RZ, RZ, UR11 ;  /* 0x0000000bff037e24 */ /* 0x000fe2000f8e00ff */
[----:B------:R-:W-:Y:S02]  /*2ed0*/  LOP3.LUT R4, R4, 0x6, RZ, 0xc0, !PT ;  /* 0x0000000604047812 */ /* 0x000fe400078ec0ff */
[C---:B------:R-:W-:Y:S01]  /*2ee0*/  LOP3.LUT R5, R12.reuse, 0x20, RZ, 0xc0, !PT ;  /* 0x000000200c057812 */ /* 0x040fe200078ec0ff */
[----:B----4-:R-:W-:Y:S01]  /*2ef0*/  IMAD.U32 R0, RZ, RZ, UR5 ;  /* 0x00000005ff007e24 */ /* 0x010fe2000f8e00ff */
[----:B------:R-:W-:Y:S01]  /*2f00*/  LOP3.LUT R11, R11, 0x18, RZ, 0xc0, !PT ;  /* 0x000000180b0b7812 */ /* 0x000fe200078ec0ff */
[----:B------:R-:W1:Y:S01]  /*2f10*/  @UP0 LDCU UR8, c[0x0][0x458] ;  /* 0x00008b00ff0807ac */ /* 0x000e620008000800 */
[----:B------:R-:W-:-:S02]  /*2f20*/  LOP3.LUT R8, R12, 0x120, RZ, 0xc0, !PT ;  /* 0x000001200c087812 */ /* 0x000fc400078ec0ff */
[----:B------:R-:W-:Y:S01]  /*2f30*/  LOP3.LUT P0, RZ, R21, 0x4, RZ, 0xc0, !PT ;  /* 0x0000000415ff7812 */ /* 0x000fe2000780c0ff */
[----:B------:R-:W2:Y:S01]  /*2f40*/  LDCU UR16, c[0x0][0x3b0] ;  /* 0x00007600ff1077ac */ /* 0x000ea20008000800 */
[----:B------:R-:W3:Y:S01]  /*2f50*/  LDCU UR17, c[0x0][0x590] ;  /* 0x0000b200ff1177ac */ /* 0x000ee20008000800 */
[C---:B-----5:R-:W-:Y:S02]  /*2f60*/  IMAD.SHL.U32 R13, R227.reuse, 0x20, RZ ;  /* 0x00000020e30d7824 */ /* 0x060fe400078e00ff */
[C---:B------:R-:W-:Y:S02]  /*2f70*/  IMAD.SHL.U32 R15, R227.reuse, 0x10, RZ ;  /* 0x00000010e30f7824 */ /* 0x040fe400078e00ff */
[----:B------:R-:W-:Y:S01]  /*2f80*/  IMAD.MOV.U32 R225, RZ, RZ, 0x20 ;  /* 0x00000020ffe17424 */ /* 0x000fe200078e00ff */
[----:B------:R4:W5:Y:S01]  /*2f90*/  @P1 LDG.E R10, desc[UR40][R2.64] ;  /* 0x00000028020a1981 */ /* 0x000962000c1e1900 */
[----:B------:R-:W-:Y:S01]  /*2fa0*/  LOP3.LUT R4, R4, 0x1e0, R16, 0xf8, !PT ;  /* 0x000001e004047812 */ /* 0x000fe200078ef810 */
[----:B------:R-:W-:Y:S01]  /*2fb0*/  IMAD.SHL.U32 R228, R227, 0x4, RZ ;  /* 0x00000004e3e47824 */ /* 0x000fe200078e00ff */
[--C-:B------:R-:W-:Y:S01]  /*2fc0*/  LOP3.LUT R5, R5, 0x3c00, R7.reuse, 0xf8, !PT ;  /* 0x00003c0005057812 */ /* 0x100fe200078ef807 */
[----:B------:R-:W-:Y:S01]  /*2fd0*/  IMAD.MOV.U32 R224, RZ, RZ, 0x20 ;  /* 0x00000020ffe07424 */ /* 0x000fe200078e00ff */
[----:B------:R-:W-:-:S02]  /*2fe0*/  LOP3.LUT R8, R8, 0x200, R7, 0xf8, !PT ;  /* 0x0000020008087812 */ /* 0x000fc400078ef807 */
[----:B------:R-:W-:Y:S02]  /*2ff0*/  CS2R R126, SRZ ;  /* 0x00000000007e7805 */ /* 0x000fe4000001ff00 */
[----:B------:R-:W-:Y:S02]  /*3000*/  LOP3.LUT R9, R13, 0x7400, RZ, 0xc0, !PT ;  /* 0x000074000d097812 */ /* 0x000fe400078ec0ff */
[----:B------:R-:W-:Y:S02]  /*3010*/  CS2R R124, SRZ ;  /* 0x00000000007c7805 */ /* 0x000fe4000001ff00 */
[----:B------:R-:W-:Y:S02]  /*3020*/  LOP3.LUT R14, R15, 0x1c0, RZ, 0xc0, !PT ;  /* 0x000001c00f0e7812 */ /* 0x000fe400078ec0ff */
[----:B------:R-:W-:Y:S02]  /*3030*/  CS2R R130, SRZ ;  /* 0x0000000000827805 */ /* 0x000fe4000001ff00 */
[----:B------:R-:W-:-:S02]  /*3040*/  SEL R225, R225, 0xffffffe0, !P0 ;  /* 0xffffffe0e1e17807 */ /* 0x000fc40004000000 */
[----:B------:R-:W-:Y:S02]  /*3050*/  CS2R R128, SRZ ;  /* 0x0000000000807805 */ /* 0x000fe4000001ff00 */
[----:B------:R-:W-:Y:S02]  /*3060*/  LOP3.LUT P2, RZ, R227, 0x4, RZ, 0xc0, !PT ;  /* 0x00000004e3ff7812 */ /* 0x000fe4000784c0ff */
        /* <DEDUP_REMOVED lines=11> */
[----:B----4-:R-:W-:Y:S01]  /*3120*/  IMAD.U32 R2, RZ, RZ, UR33 ;  /* 0x00000021ff027e24 */ /* 0x010fe2000f8e00ff */
[----:B------:R-:W-:Y:S01]  /*3130*/  UIADD3 UR33, UPT, UPT, UR33, 0x80, URZ ;  /* 0x0000008021217890 */ /* 0x000fe2000fffe0ff */
[----:B------:R-:W-:Y:S01]  /*3140*/  VIADD R3, R20, UR39 ;  /* 0x0000002714037c36 */ /* 0x000fe20008000000 */
[----:B------:R-:W-:Y:S02]  /*3150*/  CS2R R100, SRZ ;  /* 0x0000000000647805 */ /* 0x000fe4000001ff00 */
[----:B------:R-:W-:Y:S02]  /*3160*/  CS2R R94, SRZ ;  /* 0x00000000005e7805 */ /* 0x000fe4000001ff00 */
[----:B------:R-:W-:Y:S01]  /*3170*/  CS2R R92, SRZ ;  /* 0x00000000005c7805 */ /* 0x000fe2000001ff00 */
[----:B------:R-:W-:Y:S01]  /*3180*/  IMAD R6, R0, 0x40, R3 ;  /* 0x0000004000067824 */ /* 0x000fe200078e0203 */
[----:B------:R-:W-:-:S02]  /*3190*/  IADD3 R0, PT, PT, R4, UR43, R2 ;  /* 0x0000002b04007c10 */ /* 0x000fc4000fffe002 */
[----:B------:R-:W-:Y:S02]  /*31a0*/  CS2R R98, SRZ ;  /* 0x0000000000627805 */ /* 0x000fe4000001ff00 */
[----:B------:R-:W-:Y:S01]  /*31b0*/  LOP3.LUT R3, R5, 0x100, R7, 0xf8, !PT ;  /* 0x0000010005037812 */ /* 0x000fe200078ef807 */
[----:B------:R-:W-:Y:S01]  /*31c0*/  IMAD.SHL.U32 R7, R227, 0x2, RZ ;  /* 0x00000002e3077824 */ /* 0x000fe200078e00ff */
[----:B------:R-:W-:Y:S02]  /*31d0*/  SHF.R.U32.HI R4, RZ, 0x4, R21 ;  /* 0x00000004ff047819 */ /* 0x000fe40000011615 */
[----:B------:R-:W-:Y:S02]  /*31e0*/  CS2R R96, SRZ ;  /* 0x0000000000607805 */ /* 0x000fe4000001ff00 */
[----:B------:R-:W-:Y:S02]  /*31f0*/  LOP3.LUT R5, R11, 0xc0, R12, 0xf8, !PT ;  /* 0x000000c00b057812 */ /* 0x000fe400078ef80c */
[----:B------:R-:W-:-:S02]  /*3200*/  CS2R R90, SRZ ;  /* 0x00000000005a7805 */ /* 0x000fc4000001ff00 */
[----:B------:R-:W-:Y:S02]  /*3210*/  LOP3.LUT R4, R4, 0x8, RZ, 0xc0, !PT ;  /* 0x0000000804047812 */ /* 0x000fe400078ec0ff */
[----:B------:R-:W-:Y:S02]  /*3220*/  CS2R R88, SRZ ;  /* 0x0000000000587805 */ /* 0x000fe4000001ff00 */
[----:B------:R-:W-:Y:S02]  /*3230*/  LOP3.LUT R2, R5, 0x8, R21, 0x78, !PT ;  /* 0x0000000805027812 */ /* 0x000fe400078e7815 */
[----:B------:R-:W-:Y:S02]  /*3240*/  CS2R R86, SRZ ;  /* 0x0000000000567805 */ /* 0x000fe4000001ff00 */
[----:B------:R-:W-:Y:S02]  /*3250*/  IADD3 R229, PT, PT, R6, -0x29, -R0 ;  /* 0xffffffd706e57810 */ /* 0x000fe40007ffe800 */
[----:B------:R-:W-:-:S02]  /*3260*/  CS2R R84, SRZ ;  /* 0x0000000000547805 */ /* 0x000fc4000001ff00 */
[----:B------:R-:W-:Y:S01]  /*3270*/  LOP3.LUT R4, R4, 0x10, R21, 0xf8, !PT ;  /* 0x0000001004047812 */ /* 0x000fe200078ef815 */
[----:B-1----:R-:W5:Y:S01]  /*3280*/  @P1 MUFU.RCP R6, UR8 ;  /* 0x0000000800061d08 */ /* 0x002f620008001000 */
[----:B------:R-:W-:Y:S02]  /*3290*/  LOP3.LUT R0, R3, R2, RZ, 0xfc, !PT ;  /* 0x0000000203007212 */ /* 0x000fe400078efcff */
[----:B------:R-:W-:Y:S02]  /*32a0*/  CS2R R78, SRZ ;  /* 0x00000000004e7805 */ /* 0x000fe4000001ff00 */
[----:B------:R-:W-:Y:S02]  /*32b0*/  LOP3.LUT R2, R13, 0xc0, RZ, 0xc0, !PT ;  /* 0x000000c00d027812 */ /* 0x000fe400078ec0ff */
[----:B------:R-:W-:Y:S02]  /*32c0*/  CS2R R76, SRZ ;  /* 0x00000000004c7805 */ /* 0x000fe4000001ff00 */
        /* <DEDUP_REMOVED lines=8> */
[----:B------:R-:W-:Y:S02]  /*3350*/  SHF.R.U32.HI R4, RZ, 0x1, R227 ;  /* 0x00000001ff047819 */ /* 0x000fe400000116e3 */
[----:B------:R-:W-:Y:S02]  /*3360*/  CS2R R70, SRZ ;  /* 0x0000000000467805 */ /* 0x000fe4000001ff00 */
[----:B------:R-:W-:Y:S02]  /*3370*/  LOP3.LUT R2, R2, 0x18, R228, 0xf8, !PT ;  /* 0x0000001802027812 */ /* 0x000fe400078ef8e4 */
[----:B------:R-:W-:Y:S02]  /*3380*/  CS2R R68, SRZ ;  /* 0x0000000000447805 */ /* 0x000fe4000001ff00 */
[----:B------:R-:W-:-:S02]  /*3390*/  LEA R222, R0, UR6, 0x1 ;  /* 0x0000000600de7c11 */ /* 0x000fc4000f8e08ff */
[----:B------:R-:W-:Y:S02]  /*33a0*/  CS2R R62, SRZ ;  /* 0x00000000003e7805 */ /* 0x000fe4000001ff00 */
[----:B------:R-:W-:Y:S02]  /*33b0*/  LOP3.LUT R8, R8, R5, RZ, 0xfc, !PT ;  /* 0x0000000508087212 */ /* 0x000fe400078efcff */
[----:B------:R-:W-:Y:S02]  /*33c0*/  CS2R R60, SRZ ;  /* 0x00000000003c7805 */ /* 0x000fe4000001ff00 */
[--C-:B------:R-:W-:Y:S01]  /*33d0*/  LOP3.LUT R2, R2, 0x8, R4.reuse, 0x78, !PT ;  /* 0x0000000802027812 */ /* 0x100fe200078e7804 */
[C---:B------:R-:W-:Y:S01]  /*33e0*/  VIADD R216, R222.reuse, 0xf020 ;  /* 0x0000f020ded87836 */ /* 0x040fe20000000000 */
[----:B------:R-:W-:Y:S01]  /*33f0*/  LOP3.LUT R5, R7, 0x20, R4, 0x78, !PT ;  /* 0x0000002007057812 */ /* 0x000fe200078e7804 */
[----:B------:R-:W-:Y:S01]  /*3400*/  VIADD R4, R222, 0xf000 ;  /* 0x0000f000de047836 */ /* 0x000fe20000000000 */
[----:B------:R-:W1:Y:S01]  /*3410*/  LDSM.16.M88.4 R172, [R222+0xf000] ;  /* 0x00f00000deac783b */ /* 0x000e620000000200 */
[----:B------:R-:W-:-:S02]  /*3420*/  LOP3.LUT R13, R13, 0x120, RZ, 0xc0, !PT ;  /* 0x000001200d0d7812 */ /* 0x000fc400078ec0ff */
[----:B------:R-:W-:Y:S01]  /*3430*/  CS2R R66, SRZ ;  /* 0x0000000000427805 */ /* 0x000fe2000001ff00 */
[----:B------:R-:W-:Y:S01]  /*3440*/  @P0 VIADD R216, R4, 0xffffffe0 ;  /* 0xffffffe004d80836 */ /* 0x000fe20000000000 */
[----:B------:R-:W4:Y:S01]  /*3450*/  LDSM.16.M88.4 R176, [R222+0xf400] ;  /* 0x00f40000deb0783b */ /* 0x000f220000000200 */
[----:B------:R-:W-:Y:S02]  /*3460*/  LOP3.LUT R0, R13, 0x200, R15, 0xf8, !PT ;  /* 0x000002000d007812 */ /* 0x000fe400078ef80f */
[----:B------:R-:W-:Y:S02]  /*3470*/  CS2R R64, SRZ ;  /* 0x0000000000407805 */ /* 0x000fe4000001ff00 */
[----:B------:R-:W-:Y:S01]  /*3480*/  LOP3.LUT R3, R3, R11, RZ, 0x3c, !PT ;  /* 0x0000000b03037212 */ /* 0x000fe200078e3cff */
[----:B------:R-:W1:Y:S01]  /*3490*/  LDSM.16.M88.4 R180, [R216] ;  /* 0x00000000d8b4783b */ /* 0x000e620000000200 */
[----:B------:R-:W-:Y:S02]  /*34a0*/  LOP3.LUT R226, R0, R2, RZ, 0xfc, !PT ;  /* 0x0000000200e27212 */ /* 0x000fe400078efcff */
[----:B------:R-:W-:-:S02]  /*34b0*/  CS2R R58, SRZ ;  /* 0x00000000003a7805 */ /* 0x000fc4000001ff00 */
[----:B------:R-:W-:Y:S01]  /*34c0*/  LOP3.LUT R0, R9, R5, RZ, 0xfc, !PT ;  /* 0x0000000509007212 */ /* 0x000fe200078efcff */
[----:B------:R-:W1:Y:S01]  /*34d0*/  LDSM.16.M88.4 R184, [R216+0x400] ;  /* 0x00040000d8b8783b */ /* 0x000e620000000200 */
[----:B------:R-:W-:Y:S02]  /*34e0*/  LOP3.LUT R220, R3, 0x120, R12, 0xf8, !PT ;  /* 0x0000012003dc7812 */ /* 0x000fe400078ef80c */
[----:B------:R-:W-:Y:S02]  /*34f0*/  CS2R R56, SRZ ;  /* 0x0000000000387805 */ /* 0x000fe4000001ff00 */
[----:B------:R-:W-:Y:S01]  /*3500*/  LEA R221, R8, UR6, 0x1 ;  /* 0x0000000608dd7c11 */ /* 0x000fe2000f8e08ff */
[----:B------:R-:W1:Y:S01]  /*3510*/  LDSM.16.M88.4 R196, [R216+0x2000] ;  /* 0x00200000d8c4783b */ /* 0x000e620000000200 */
[----:B------:R-:W-:Y:S02]  /*3520*/  LEA R220, R220, UR6, 0x1 ;  /* 0x00000006dcdc7c11 */ /* 0x000fe4000f8e08ff */
[----:B------:R-:W-:-:S02]  /*3530*/  CS2R R54, SRZ ;  /* 0x0000000000367805 */ /* 0x000fc4000001ff00 */
[----:B------:R-:W-:Y:S01]  /*3540*/  LOP3.LUT P0, RZ, R227, 0x2, RZ, 0xc0, !PT ;  /* 0x00000002e3ff7812 */ /* 0x000fe2000780c0ff */
[----:B------:R-:W1:Y:S01]  /*3550*/  LDSM.16.M88.4 R200, [R216+0x2400] ;  /* 0x00240000d8c8783b */ /* 0x000e620000000200 */
[----:B------:R-:W-:Y:S02]  /*3560*/  CS2R R52, SRZ ;  /* 0x0000000000347805 */ /* 0x000fe4000001ff00 */
[----:B------:R-:W-:Y:S02]  /*3570*/  CS2R R46, SRZ ;  /* 0x00000000002e7805 */ /* 0x000fe4000001ff00 */
[----:B------:R-:W-:Y:S01]  /*3580*/  CS2R R44, SRZ ;  /* 0x00000000002c7805 */ /* 0x000fe2000001ff00 */
[----:B------:R-:W1:Y:S01]  /*3590*/  LDSM.16.M88.4 R212, [R216+0x4000] ;  /* 0x00400000d8d4783b */ /* 0x000e620000000200 */
[----:B------:R-:W-:Y:S02]  /*35a0*/  CS2R R50, SRZ ;  /* 0x0000000000327805 */ /* 0x000fe4000001ff00 */
[----:B------:R-:W-:-:S02]  /*35b0*/  CS2R R48, SRZ ;  /* 0x0000000000307805 */ /* 0x000fc4000001ff00 */
[----:B------:R-:W-:Y:S01]  /*35c0*/  CS2R R42, SRZ ;  /* 0x00000000002a7805 */ /* 0x000fe2000001ff00 */
[----:B------:R-:W1:Y:S01]  /*35d0*/  LDSM.16.M88.4 R188, [R222+0x11000] ;  /* 0x01100000debc783b */ /* 0x000e620000000200 */
[----:B------:R-:W-:Y:S02]  /*35e0*/  CS2R R40, SRZ ;  /* 0x0000000000287805 */ /* 0x000fe4000001ff00 */
[----:B------:R-:W-:Y:S02]  /*35f0*/  CS2R R38, SRZ ;  /* 0x0000000000267805 */ /* 0x000fe4000001ff00 */
[----:B------:R-:W-:Y:S01]  /*3600*/  CS2R R36, SRZ ;  /* 0x0000000000247805 */ /* 0x000fe2000001ff00 */
[----:B------:R-:W1:Y:S01]  /*3610*/  LDSM.16.M88.4 R192, [R222+0x11400] ;  /* 0x01140000dec0783b */ /* 0x000e620000000200 */
[----:B------:R-:W-:Y:S01]  /*3620*/  VIADD R221, R221, UR20 ;  /* 0x00000014dddd7c36 */ /* 0x000fe20008000000 */
[----:B------:R-:W-:Y:S01]  /*3630*/  SEL R224, R224, 0xffffffe0, !P0 ;  /* 0xffffffe0e0e07807 */ /* 0x000fe20004000000 */
[----:B------:R-:W-:Y:S01]  /*3640*/  VIADD R220, R220, UR20 ;  /* 0x00000014dcdc7c36 */ /* 0x000fe20008000000 */
[----:B------:R-:W1:Y:S01]  /*3650*/  LDSM.16.M88.4 R204, [R222+0x13000] ;  /* 0x01300000decc783b */ /* 0x000e620000000200 */
[----:B------:R-:W-:Y:S01]  /*3660*/  IMAD.IADD R223, R222, 0x1, R225 ;  /* 0x00000001dedf7824 */ /* 0x000fe200078e02e1 */
[----:B------:R-:W-:Y:S01]  /*3670*/  UMOV UR5, URZ ;  /* 0x000000ff00057c82 */ /* 0x000fe20008000000 */
[----:B------:R-:W-:Y:S01]  /*3680*/  USHF.L.U32 UR49, UR49, 0x3, URZ ;  /* 0x0000000331317899 */ /* 0x000fe200080006ff */
[----:B------:R-:W1:Y:S01]  /*3690*/  LDSM.16.M88.4 R208, [R222+0x13400] ;  /* 0x01340000ded0783b */ /* 0x000e620000000200 */
[----:B------:R-:W1:Y:S03]  /*36a0*/  LDCU UR8, c[0x0][0x440] ;  /* 0x00008800ff0877ac */ /* 0x000e660008000800 */
[----:B------:R-:W1:Y:S01]  /*36b0*/  LDSM.16.M88.4 R216, [R216+0x4400] ;  /* 0x00440000d8d8783b */ /* 0x000e620000000200 */
[----:B------:R-:W1:Y:S03]  /*36c0*/  LDCU UR9, c[0x0][0x3e0] ;  /* 0x00007c00ff0977ac */ /* 0x000e660008000800 */
[----:B------:R4:W-:Y:S01]  /*36d0*/  STL [R1+0x40], R0 ;  /* 0x0000400001007387 */ /* 0x0009e20000100800 */
[----:B------:R-:W1:Y:S03]  /*36e0*/  LDCU UR11, c[0x0][0x50c] ;  /* 0x0000a180ff0b77ac */ /* 0x000e660008000800 */
[----:B------:R1:W-:Y:S01]  /*36f0*/  STL [R1+0x28], R237 ;  /* 0x000028ed01007387 */ /* 0x0003e20000100800 */
[----:B------:R-:W1:Y:S01]  /*3700*/  LDCU UR10, c[0x0][0x45c] ;  /* 0x00008b80ff0a77ac */ /* 0x000e620008000800 */
[----:B------:R-:W-:-:S02]  /*3710*/  UISETP.GE.AND UP1, UPT, UR33, UR39, UPT ;  /* 0x000000272100728c */ /* 0x000fc4000bf26270 */
[----:B--2---:R-:W-:Y:S02]  /*3720*/  USHF.L.U32 UR16, UR16, 0x6, URZ ;  /* 0x0000000610107899 */ /* 0x004fe400080006ff */
[----:B---3--:R-:W-:Y:S01]  /*3730*/  USHF.L.U32 UR17, UR17, 0x6, URZ ;  /* 0x0000000611117899 */ /* 0x008fe200080006ff */
[----:B----4-:R-:W-:-:S05]  /*3740*/  IMAD.MOV.U32 R0, RZ, RZ, 0x10 ;  /* 0x00000010ff007424 */ /* 0x010fca00078e00ff */
[----:B------:R-:W-:Y:S01]  /*3750*/  SEL R0, R0, 0xfffffff0, !P2 ;  /* 0xfffffff000007807 */ /* 0x000fe20005000000 */
[----:B-----5:R-:W-:-:S05]  /*3760*/  @P1 FMUL.FTZ R3, R10, R6 ;  /* 0x000000060a031220 */ /* 0x020fca0000410000 */
[----:B------:R-:W-:Y:S02]  /*3770*/  @P1 R2UR UR18, R3 ;  /* 0x00000000031212ca */ /* 0x000fe400000e0000 */
[----:B------:R-:W-:-:S11]  /*3780*/  LOP3.LUT P1, RZ, R227, 0x8, RZ, 0xc0, !PT ;  /* 0x00000008e3ff7812 */ /* 0x000fd6000782c0ff */
[----:B-1----:R-:W-:-:S05]  /*3790*/  @UP0 UMOV UR5, UR18 ;  /* 0x0000001200050c82 */ /* 0x002fca0008000000 */
.L_x_790:
        /* <DEDUP_REMOVED lines=56> */
[----:B------:R-:W2:Y:S07]  /*3b20*/  LDSM.16.M88.4 R148, [R223+0xb400] ;  /* 0x00b40000df94783b */ /* 0x000eae0000000200 */
        /* <DEDUP_REMOVED lines=9> */
[----:B------:R-:W4:Y:S07]  /*3bc0*/  LDSM.16.M88.4 R132, [R222+0xd400] ;  /* 0x00d40000de84783b */ /* 0x000f2e0000000200 */
[-C--:B-1----:R-:W-:Y:S01]  /*3bd0*/  HMMA.16816.F32.BF16 R4, R136, R140.reuse, R4 ;  /* 0x0000008c8804723c */ /* 0x082fe20000041804 */
[----:B------:R-:W1:Y:S07]  /*3be0*/  LDSM.16.M88.4 R152, [R0+0x2000] ;  /* 0x002000000098783b */ /* 0x000e6e0000000200 */
[C---:B------:R-:W-:Y:S08]  /*3bf0*/  HMMA.16816.F32.BF16 R8, R144.reuse, R140, R8 ;  /* 0x0000008c9008723c */ /* 0x040ff00000041808 */
[-C--:B------:R-:W-:Y:S08]  /*3c00*/  HMMA.16816.F32.BF16 R12, R144, R142.reuse, R12 ;  /* 0x0000008e900c723c */ /* 0x080ff0000004180c */
[C---:B------:R-:W-:Y:S08]  /*3c10*/  HMMA.16816.F32.BF16 R16, R136.reuse, R142, R16 ;  /* 0x0000008e8810723c */ /* 0x040ff00000041810 */
[-C--:B--2---:R-:W-:Y:S08]  /*3c20*/  HMMA.16816.F32.BF16 R20, R136, R148.reuse, R20 ;  /* 0x000000948814723c */ /* 0x084ff00000041814 */
[C---:B------:R-:W-:Y:S08]  /*3c30*/  HMMA.16816.F32.BF16 R24, R144.reuse, R148, R24 ;  /* 0x000000949018723c */ /* 0x040ff00000041818 */
[-C--:B------:R-:W-:Y:S08]  /*3c40*/  HMMA.16816.F32.BF16 R28, R144, R150.reuse, R28 ;  /* 0x00000096901c723c */ /* 0x080ff0000004181c */
[----:B------:R-:W-:Y:S01]  /*3c50*/  HMMA.16816.F32.BF16 R32, R136, R150, R32 ;  /* 0x000000968820723c */ /* 0x000fe20000041820 */
[----:B------:R2:W1:Y:S07]  /*3c60*/  LDSM.16.M88.4 R136, [R0+0x2800] ;  /* 0x002800000088783b */ /* 0x00046e0000000200 */
[-C--:B---3--:R-:W-:Y:S08]  /*3c70*/  HMMA.16816.F32.BF16 R4, R156, R164.reuse, R4 ;  /* 0x000000a49c04723c */ /* 0x088ff00000041804 */
[C---:B------:R-:W-:Y:S08]  /*3c80*/  HMMA.16816.F32.BF16 R8, R168.reuse, R164, R8 ;  /* 0x000000a4a808723c */ /* 0x040ff00000041808 */
[-C--:B------:R-:W-:Y:S03]  /*3c90*/  HMMA.16816.F32.BF16 R12, R168, R166.reuse, R12 ;  /* 0x000000a6a80c723c */ /* 0x080fe6000004180c */
[----:B--2---:R-:W-:Y:S02]  /*3ca0*/  @P0 LOP3.LUT R0, R2, 0x6, RZ, 0xc0, !PT ;  /* 0x0000000602000812 */ /* 0x004fe400078ec0ff */
[----:B------:R-:W-:Y:S02]  /*3cb0*/  PLOP3.LUT P0, PT, PT, PT, UP1, 0x80, 0x8 ;  /* 0x000000000008781c */ /* 0x000fe40003f0f018 */
[----:B------:R-:W-:Y:S01]  /*3cc0*/  SHF.R.U32.HI R2, RZ, 0x1, R227 ;  /* 0x00000001ff027819 */ /* 0x000fe200000116e3 */
[C---:B------:R-:W-:Y:S04]  /*3cd0*/  HMMA.16816.F32.BF16 R16, R156.reuse, R166, R16 ;  /* 0x000000a69c10723c */ /* 0x040fe80000041810 */
[----:B------:R-:W-:Y:S01]  /*3ce0*/  @P3 LOP3.LUT R2, R0, 0x1e0, R2, 0xf8, !PT ;  /* 0x000001e000023812 */ /* 0x000fe200078ef802 */
[----:B------:R-:W-:Y:S01]  /*3cf0*/  IMAD.U32 R0, RZ, RZ, UR45 ;  /* 0x0000002dff007e24 */ /* 0x000fe2000f8e00ff */
[----:B------:R-:W-:Y:S02]  /*3d00*/  PLOP3.LUT P3, PT, PT, PT, UP1, 0x80, 0x8 ;  /* 0x000000000008781c */ /* 0x000fe40003f6f018 */
[-C--:B----4-:R-:W-:Y:S08]  /*3d10*/  HMMA.16816.F32.BF16 R20, R156, R132.reuse, R20 ;  /* 0x000000849c14723c */ /* 0x090ff00000041814 */
[C---:B------:R-:W-:Y:S04]  /*3d20*/  HMMA.16816.F32.BF16 R24, R168.reuse, R132, R24 ;  /* 0x00000084a818723c */ /* 0x040fe80000041818 */
[----:B------:R-:W-:Y:S04]  /*3d30*/  VIADD R133, R229, 0xffffffe9 ;  /* 0xffffffe9e5857836 */ /* 0x000fe80000000000 */
[-C--:B------:R-:W-:Y:S03]  /*3d40*/  HMMA.16816.F32.BF16 R28, R168, R134.reuse, R28 ;  /* 0x00000086a81c723c */ /* 0x080fe6000004181c */
[----:B------:R-:W-:Y:S04]  /*3d50*/  IABS R133, R133 ;  /* 0x0000008500857213 */ /* 0x000fe80000000000 */
[----:B------:R-:W-:Y:S01]  /*3d60*/  I2FP.F32.S32 R133, R133 ;  /* 0x0000008500857245 */ /* 0x000fe20000201400 */
[----:B------:R-:W-:Y:S08]  /*3d70*/  HMMA.16816.F32.BF16 R32, R156, R134, R32 ;  /* 0x000000869c20723c */ /* 0x000ff00000041820 */
[-C--:B-1----:R-:W-:Y:S08]  /*3d80*/  HMMA.16816.F32.BF16 R4, R152, R160.reuse, R4 ;  /* 0x000000a09804723c */ /* 0x082ff00000041804 */
        /* <DEDUP_REMOVED lines=9> */
[----:B------:R-:W-:Y:S02]  /*3e20*/  @P6 IMAD R8, R0, 0x80, R2 ;  /* 0x0000008000086824 */ /* 0x000fe400078e0202 */
[----:B------:R-:W-:Y:S01]  /*3e30*/  FMUL.FTZ R10, R10, UR11 ;  /* 0x0000000b0a0a7c20 */ /* 0x000fe20008410000 */
[----:B------:R-:W-:Y:S01]  /*3e40*/  FMUL.FTZ R11, R11, UR11 ;  /* 0x0000000b0b0b7c20 */ /* 0x000fe20008410000 */
[----:B------:R-:W2:Y:S01]  /*3e50*/  MUFU.TANH R37, R3 ;  /* 0x0000000300257308 */ /* 0x000ea20000002400 */
[C---:B------:R-:W-:Y:S01]  /*3e60*/  @P5 VIADD R2, R8.reuse, 0x8 ;  /* 0x0000000808025836 */ /* 0x040fe20000000000 */
[----:B------:R-:W-:Y:S01]  /*3e70*/  @P0 IADD3 R0, PT, PT, R8, 0x1, RZ ;  /* 0x0000000108000810 */ /* 0x000fe20007ffe0ff */
[----:B------:R-:W-:Y:S01]  /*3e80*/  FMUL.FTZ R14, R14, UR11 ;  /* 0x0000000b0e0e7c20 */ /* 0x000fe20008410000 */
[----:B------:R-:W-:Y:S01]  /*3e90*/  FMUL.FTZ R13, R13, UR11 ;  /* 0x0000000b0d0d7c20 */ /* 0x000fe20008410000 */
[----:B------:R-:W-:Y:S01]  /*3ea0*/  FMUL.FTZ R132, R15, UR11 ;  /* 0x0000000b0f847c20 */ /* 0x000fe20008410000 */
[----:B------:R-:W-:Y:S01]  /*3eb0*/  @P3 ISETP.GE.AND P3, PT, R2, UR39, PT ;  /* 0x0000002702003c0c */ /* 0x000fe2000bf66270 */
[----:B------:R-:W-:Y:S03]  /*3ec0*/  FMUL.FTZ R2, R9, UR11 ;  /* 0x0000000b09027c20 */ /* 0x000fe60008410000 */
[----:B------:R-:W3:Y:S01]  /*3ed0*/  MUFU.TANH R36, R10 ;  /* 0x0000000a00247308 */ /* 0x000ee20000002400 */
[----:B------:R-:W-:Y:S01]  /*3ee0*/  @P4 ISETP.GE.AND P4, PT, R0, UR39, PT ;  /* 0x0000002700004c0c */ /* 0x000fe2000bf86270 */
[----:B------:R-:W-:Y:S01]  /*3ef0*/  VIADD R0, R229, 0xfffffff1 ;  /* 0xfffffff1e5007836 */ /* 0x000fe20000000000 */
[----:B------:R-:W-:Y:S01]  /*3f00*/  PLOP3.LUT P6, PT, PT, PT, UP1, 0x80, 0x8 ;  /* 0x000000000008781c */ /* 0x000fe20003fcf018 */
[----:B------:R-:W-:Y:S01]  /*3f10*/  FMUL.FTZ R9, R12, UR11 ;  /* 0x0000000b0c097c20 */ /* 0x000fe20008410000 */
[----:B------:R-:W-:Y:S01]  /*3f20*/  PLOP3.LUT P0, PT, PT, PT, UP1, 0x80, 0x8 ;  /* 0x000000000008781c */ /* 0x000fe20003f0f018 */
[----:B-1----:R-:W-:Y:S01]  /*3f30*/  FFMA.FTZ R12, R133, -UR5, R148 ;  /* 0x80000005850c7c23 */ /* 0x002fe20008010094 */
[----:B------:R-:W-:Y:S03]  /*3f40*/  IABS R0, R0 ;  /* 0x0000000000007213 */ /* 0x000fe60000000000 */
[----:B------:R-:W1:Y:S01]  /*3f50*/  MUFU.TANH R40, R2 ;  /* 0x0000000200287308 */ /* 0x000e620000002400 */
[----:B------:R-:W-:Y:S01]  /*3f60*/  PLOP3.LUT P5, PT, PT, PT, UP1, 0x80, 0x8 ;  /* 0x000000000008781c */ /* 0x000fe20003faf018 */
[----:B--2---:R2:W-:Y:S01]  /*3f70*/  STL [R1+0x4], R37 ;  /* 0x0000042501007387 */ /* 0x0045e20000100800 */
[----:B------:R-:W-:Y:S01]  /*3f80*/  I2FP.F32.S32 R140, R0 ;  /* 0x00000000008c7245 */ /* 0x000fe20000201400 */
[----:B------:R-:W-:Y:S02]  /*3f90*/  VIADD R3, R229, 0x11 ;  /* 0x00000011e5037836 */ /* 0x000fe40000000000 */
[----:B------:R-:W-:Y:S01]  /*3fa0*/  FMUL.FTZ R16, R16, UR11 ;  /* 0x0000000b10107c20 */ /* 0x000fe20008410000 */
[----:B------:R-:W-:Y:S01]  /*3fb0*/  FMUL.FTZ R18, R18, UR11 ;  /* 0x0000000b12127c20 */ /* 0x000fe20008410000 */
[----:B------:R-:W-:Y:S02]  /*3fc0*/  FMUL.FTZ R19, R19, UR11 ;  /* 0x0000000b13137c20 */ /* 0x000fe40008410000 */
[----:B------:R-:W4:Y:S01]  /*3fd0*/  MUFU.TANH R39, R11 ;  /* 0x0000000b00277308 */ /* 0x000f220000002400 */
[----:B------:R-:W-:Y:S01]  /*3fe0*/  @P6 ISETP.GE.AND P6, PT, R8, UR39, PT ;  /* 0x0000002708006c0c */ /* 0x000fe2000bfc6270 */
[----:B---3--:R3:W-:Y:S01]  /*3ff0*/  STL [R1+0x14], R36 ;  /* 0x0000142401007387 */ /* 0x0087e20000100800 */
[----:B------:R-:W-:Y:S02]  /*4000*/  FMUL.FTZ R17, R17, UR11 ;  /* 0x0000000b11117c20 */ /* 0x000fe40008410000 */
[----:B------:R-:W-:Y:S02]  /*4010*/  @P0 FSEL R12, R12, -INF , !P6 ;  /* 0xff8000000c0c0808 */ /* 0x000fe40007000000 */
[----:B------:R-:W-:Y:S03]  /*4020*/  PLOP3.LUT P0, PT, PT, PT, UP1, 0x80, 0x8 ;  /* 0x000000000008781c */ /* 0x000fe60003f0f018 */
[----:B------:R-:W2:Y:S01]  /*4030*/  MUFU.TANH R43, R14 ;  /* 0x0000000e002b7308 */ /* 0x000ea20000002400 */
[----:B-1----:R-:W-:Y:S01]  /*4040*/  STL [R1], R40 ;  /* 0x0000002801007387 */ /* 0x002fe20000100800 */
[C---:B------:R-:W-:Y:S04]  /*4050*/  IADD3 R2, PT, PT, R229.reuse, 0x9, RZ ;  /* 0x00000009e5027810 */ /* 0x040fe80007ffe0ff */
[----:B------:R-:W-:Y:S04]  /*4060*/  IABS R0, R2 ;  /* 0x0000000200007213 */ /* 0x000fe80000000000 */
[----:B------:R1:W-:Y:S01]  /*4070*/  MUFU.TANH R251, R13 ;  /* 0x0000000d00fb7308 */ /* 0x0003e20000002400 */
[----:B------:R-:W-:Y:S01]  /*4080*/  IABS R2, R3 ;  /* 0x0000000300027213 */ /* 0x000fe20000000000 */
[----:B----4-:R-:W-:Y:S01]  /*4090*/  STL [R1+0x10], R39 ;  /* 0x0000102701007387 */ /* 0x010fe20000100800 */
[----:B------:R-:W-:Y:S01]  /*40a0*/  I2FP.F32.S32 R15, R0 ;  /* 0x00000000000f7245 */ /* 0x000fe20000201400 */
[C---:B------:R-:W-:Y:S01]  /*40b0*/  VIADD R0, R229.reuse, 0xffffffe8 ;  /* 0xffffffe8e5007836 */ /* 0x040fe20000000000 */
[----:B------:R-:W-:Y:S01]  /*40c0*/  I2FP.F32.S32 R2, R2 ;  /* 0x0000000200027245 */ /* 0x000fe20000201400 */
[C---:B------:R-:W-:Y:S04]  /*40d0*/  VIADD R3, R229.reuse, 0xfffffff0 ;  /* 0xfffffff0e5037836 */ /* 0x040fe80000000000 */
[----:B------:R-:W4:Y:S01]  /*40e0*/  MUFU.TANH R250, R6 ;  /* 0x0000000600fa7308 */ /* 0x000f220000002400 */
[----:B------:R-:W-:Y:S01]  /*40f0*/  IABS R0, R0 ;  /* 0x0000000000007213 */ /* 0x000fe20000000000 */
[----:B--2---:R-:W-:Y:S01]  /*4100*/  STL [R1+0xc], R43 ;  /* 0x00000c2b01007387 */ /* 0x004fe20000100800 */
[----:B------:R-:W-:Y:S01]  /*4110*/  FFMA.FTZ R11, R2, -UR5, R36 ;  /* 0x80000005020b7c23 */ /* 0x000fe20008010024 */
[----:B------:R-:W-:Y:S02]  /*4120*/  IADD3 R2, PT, PT, R229, 0x8, RZ ;  /* 0x00000008e5027810 */ /* 0x000fe40007ffe0ff */
[----:B------:R-:W2:Y:S04]  /*4130*/  LDL R38, [R1+0x3c] ;  /* 0x00003c0001267983 */ /* 0x000ea80000100800 */
[----:B------:R-:W-:Y:S01]  /*4140*/  MUFU.TANH R141, R5 ;  /* 0x00000005008d7308 */ /* 0x000fe20000002400 */
[----:B-1----:R-:W-:Y:S02]  /*4150*/  FFMA.FTZ R13, R15, -UR5, R37 ;  /* 0x800000050f0d7c23 */ /* 0x002fe40008010025 */
[----:B------:R-:W2:Y:S03]  /*4160*/  LDL R37, [R1+0x38] ;  /* 0x0000380001257983 */ /* 0x000ea60000100800 */
[----:B------:R-:W-:Y:S04]  /*4170*/  @P0 FSEL R13, R13, -INF , !P6 ;  /* 0xff8000000d0d0808 */ /* 0x000fe80007000000 */
[----:B------:R1:W-:Y:S01]  /*4180*/  MUFU.TANH R248, R7 ;  /* 0x0000000700f87308 */ /* 0x0003e20000002400 */
[----:B------:R-:W-:Y:S01]  /*4190*/  PLOP3.LUT P0, PT, PT, PT, UP1, 0x80, 0x8 ;  /* 0x000000000008781c */ /* 0x000fe20003f0f018 */
[----:B----4-:R-:W-:Y:S05]  /*41a0*/  FFMA.FTZ R10, R140, -UR5, R250 ;  /* 0x800000058c0a7c23 */ /* 0x010fea00080100fa */
[----:B------:R-:W-:Y:S03]  /*41b0*/  @P5 FSEL R10, R10, -INF , !P6 ;  /* 0xff8000000a0a5808 */ /* 0x000fe60007000000 */
[----:B---3--:R-:W3:Y:S01]  /*41c0*/  MUFU.TANH R36, R132 ;  /* 0x0000008400247308 */ /* 0x008ee20000002400 */
[----:B------:R-:W-:Y:S09]  /*41d0*/  PLOP3.LUT P5, PT, PT, PT, UP1, 0x80, 0x8 ;  /* 0x000000000008781c */ /* 0x000ff20003faf018 */
[----:B------:R-:W-:Y:S01]  /*41e0*/  MUFU.TANH R42, R16 ;  /* 0x00000010002a7308 */ /* 0x000fe20000002400 */
[----:B-1----:R-:W1:Y:S03]  /*41f0*/  LDSM.16.M88.4 R4, [R223+0xd400] ;  /* 0x00d40000df04783b */ /* 0x002e660000000200 */
[----:B------:R-:W-:Y:S06]  /*4200*/  @P5 FSEL R11, R11, -INF , !P6 ;  /* 0xff8000000b0b5808 */ /* 0x000fec0007000000 */
[----:B------:R-:W-:Y:S01]  /*4210*/  MUFU.TANH R41, R17 ;  /* 0x0000001100297308 */ /* 0x000fe20000002400 */
[----:B------:R-:W-:Y:S01]  /*4220*/  PLOP3.LUT P6, PT, PT, PT, UP1, 0x80, 0x8 ;  /* 0x000000000008781c */ /* 0x000fe20003fcf018 */
[----:B---3--:R-:W-:Y:S01]  /*4230*/  STL [R1+0x8], R36 ;  /* 0x0000082401007387 */ /* 0x008fe20000100800 */
[----:B------:R-:W-:Y:S02]  /*4240*/  I2FP.F32.S32 R132, R0 ;  /* 0x0000000000847245 */ /* 0x000fe40000201400 */
[----:B------:R-:W-:Y:S05]  /*4250*/  PLOP3.LUT P5, PT, PT, PT, UP1, 0x80, 0x8 ;  /* 0x000000000008781c */ /* 0x000fea0003faf018 */
[----:B------:R-:W3:Y:S10]  /*4260*/  MUFU.TANH R252, R9 ;  /* 0x0000000900fc7308 */ /* 0x000ef40000002400 */
[----:B------:R-:W-:Y:S10]  /*4270*/  MUFU.TANH R236, R19 ;  /* 0x0000001300ec7308 */ /* 0x000ff40000002400 */
[----:B------:R4:W3:Y:S01]  /*4280*/  MUFU.TANH R238, R18 ;  /* 0x0000001200ee7308 */ /* 0x0008e20000002400 */
[-C--:B-1----:R-:W-:Y:S08]  /*4290*/  HMMA.16816.F32.BF16 R20, R152, R4.reuse, R20 ;  /* 0x000000049814723c */ /* 0x082ff00000041814 */
[C---:B------:R-:W-:Y:S04]  /*42a0*/  HMMA.16816.F32.BF16 R24, R136.reuse, R4, R24 ;  /* 0x000000048818723c */ /* 0x040fe80000041818 */
[----:B------:R-:W-:Y:S01]  /*42b0*/  IABS R4, R3 ;  /* 0x0000000300047213 */ /* 0x000fe20000000000 */
[----:B------:R-:W-:Y:S01]  /*42c0*/  VIADD R5, R229, 0x10 ;  /* 0x00000010e5057836 */ /* 0x000fe20000000000 */
[----:B------:R-:W-:Y:S01]  /*42d0*/  IABS R3, R2 ;  /* 0x0000000200037213 */ /* 0x000fe20000000000 */
[----:B------:R-:W-:Y:S01]  /*42e0*/  FFMA.FTZ R2, R132, -UR5, R141 ;  /* 0x8000000584027c23 */ /* 0x000fe2000801008d */
[-C--:B------:R-:W-:Y:S03]  /*42f0*/  HMMA.16816.F32.BF16 R28, R136, R6.reuse, R28 ;  /* 0x00000006881c723c */ /* 0x080fe6000004181c */
[----:B------:R-:W-:Y:S01]  /*4300*/  I2FP.F32.S32 R135, R4 ;  /* 0x0000000400877245 */ /* 0x000fe20000201400 */
[----:B----4-:R-:W-:Y:S01]  /*4310*/  FMUL.FTZ R18, R21, UR11 ;  /* 0x0000000b15127c20 */ /* 0x010fe20008410000 */
[----:B------:R-:W-:Y:S01]  /*4320*/  IABS R0, R5 ;  /* 0x0000000500007213 */ /* 0x000fe20000000000 */
[----:B------:R-:W-:Y:S01]  /*4330*/  FMUL.FTZ R20, R20, UR11 ;  /* 0x0000000b14147c20 */ /* 0x000fe20008410000 */
[----:B------:R-:W-:Y:S01]  /*4340*/  @P0 FSEL R2, R2, -INF , !P4 ;  /* 0xff80000002020808 */ /* 0x000fe20006000000 */
[----:B------:R-:W-:Y:S01]  /*4350*/  HMMA.16816.F32.BF16 R32, R152, R6, R32 ;  /* 0x000000069820723c */ /* 0x000fe20000041820 */
[----:B------:R-:W-:Y:S03]  /*4360*/  PLOP3.LUT P0, PT, PT, PT, UP1, 0x80, 0x8 ;  /* 0x000000000008781c */ /* 0x000fe60003f0f018 */
[----:B------:R-:W-:Y:S01]  /*4370*/  I2FP.F32.S32 R5, R0 ;  /* 0x0000000000057245 */ /* 0x000fe20000201400 */
[----:B------:R-:W-:Y:S01]  /*4380*/  FFMA.FTZ R0, R135, -UR5, R248 ;  /* 0x8000000587007c23 */ /* 0x000fe200080100f8 */
[----:B------:R-:W-:Y:S01]  /*4390*/  FMUL.FTZ R26, R26, UR11 ;  /* 0x0000000b1a1a7c20 */ /* 0x000fe20008410000 */
[----:B------:R-:W-:Y:S01]  /*43a0*/  I2FP.F32.S32 R14, R3 ;  /* 0x00000003000e7245 */ /* 0x000fe20000201400 */
[----:B------:R-:W-:Y:S02]  /*43b0*/  VIADD R3, R229, 0x1 ;  /* 0x00000001e5037836 */ /* 0x000fe40000000000 */
[----:B------:R-:W-:Y:S01]  /*43c0*/  FFMA.FTZ R5, R5, -UR5, R39 ;  /* 0x8000000505057c23 */ /* 0x000fe20008010027 */
[----:B------:R-:W-:Y:S01]  /*43d0*/  @P6 FSEL R0, R0, -INF , !P4 ;  /* 0xff80000000006808 */ /* 0x000fe20006000000 */
[----:B------:R1:W-:Y:S01]  /*43e0*/  MUFU.TANH R249, R26 ;  /* 0x0000001a00f97308 */ /* 0x0003e20000002400 */
[----:B------:R-:W-:Y:S01]  /*43f0*/  FFMA.FTZ R9, R14, -UR5, R40 ;  /* 0x800000050e097c23 */ /* 0x000fe20008010028 */
[----:B------:R-:W-:Y:S01]  /*4400*/  IABS R3, R3 ;  /* 0x0000000300037213 */ /* 0x000fe20000000000 */
[----:B------:R-:W-:Y:S01]  /*4410*/  FMUL.FTZ R23, R23, UR11 ;  /* 0x0000000b17177c20 */ /* 0x000fe20008410000 */
[----:B------:R-:W-:Y:S01]  /*4420*/  @P0 FSEL R5, R5, -INF , !P4 ;  /* 0xff80000005050808 */ /* 0x000fe20006000000 */
[----:B------:R-:W-:Y:S01]  /*4430*/  FMUL.FTZ R24, R24, UR11 ;  /* 0x0000000b18187c20 */ /* 0x000fe20008410000 */
[----:B------:R-:W-:Y:S01]  /*4440*/  @P5 FSEL R9, R9, -INF , !P4 ;  /* 0xff80000009095808 */ /* 0x000fe20006000000 */
[----:B------:R-:W-:Y:S03]  /*4450*/  IMAD.MOV.U32 R134, RZ, RZ, R3 ;  /* 0x000000ffff867224 */ /* 0x000fe600078e0003 */
[----:B------:R4:W-:Y:S01]  /*4460*/  MUFU.TANH R39, R18 ;  /* 0x0000001200277308 */ /* 0x0009e20000002400 */
[----:B------:R-:W-:Y:S01]  /*4470*/  PLOP3.LUT P4, PT, PT, PT, UP1, 0x80, 0x8 ;  /* 0x000000000008781c */ /* 0x000fe20003f8f018 */
[----:B------:R-:W-:Y:S01]  /*4480*/  FMUL.FTZ R22, R22, UR11 ;  /* 0x0000000b16167c20 */ /* 0x000fe20008410000 */
[----:B------:R-:W-:Y:S01]  /*4490*/  PLOP3.LUT P5, PT, PT, PT, UP1, 0x80, 0x8 ;  /* 0x000000000008781c */ /* 0x000fe20003faf018 */
[----:B------:R-:W-:Y:S01]  /*44a0*/  FMUL.FTZ R25, R25, UR11 ;  /* 0x0000000b19197c20 */ /* 0x000fe20008410000 */
[----:B------:R-:W-:Y:S01]  /*44b0*/  I2FP.F32.S32 R134, R134 ;  /* 0x0000008600867245 */ /* 0x000fe20000201400 */
[----:B------:R-:W-:Y:S02]  /*44c0*/  VIADD R7, R229, 0xfffffff8 ;  /* 0xfffffff8e5077836 */ /* 0x000fe40000000000 */
[----:B------:R-:W-:Y:S02]  /*44d0*/  FMUL.FTZ R27, R27, UR11 ;  /* 0x0000000b1b1b7c20 */ /* 0x000fe40008410000 */
[----:B------:R-:W2:Y:S01]  /*44e0*/  MUFU.TANH R40, R20 ;  /* 0x0000001400287308 */ /* 0x000ea20000002400 */
[----:B------:R-:W-:Y:S01]  /*44f0*/  FMUL.FTZ R28, R28, UR11 ;  /* 0x0000000b1c1c7c20 */ /* 0x000fe20008410000 */
[----:B-1----:R-:W2:Y:S01]  /*4500*/  LDL R26, [R1+0x40] ;  /* 0x00004000011a7983 */ /* 0x002ea20000100800 */
[----:B---3--:R-:W-:Y:S01]  /*4510*/  FFMA.FTZ R19, R134, -UR5, R252 ;  /* 0x8000000586137c23 */ /* 0x008fe200080100fc */
[----:B------:R-:W-:Y:S01]  /*4520*/  FMUL.FTZ R29, R29, UR11 ;  /* 0x0000000b1d1d7c20 */ /* 0x000fe20008410000 */
[----:B------:R-:W-:Y:S01]  /*4530*/  FMUL.FTZ R32, R32, UR11 ;  /* 0x0000000b20207c20 */ /* 0x000fe20008410000 */
[C---:B------:R-:W-:Y:S01]  /*4540*/  @P4 VIADD R21, R8.reuse, 0x10 ;  /* 0x0000001008154836 */ /* 0x040fe20000000000 */
[----:B------:R-:W-:Y:S03]  /*4550*/  PLOP3.LUT P4, PT, PT, PT, UP1, 0x80, 0x8 ;  /* 0x000000000008781c */ /* 0x000fe60003f8f018 */
[----:B------:R-:W-:Y:S01]  /*4560*/  MUFU.TANH R232, R23 ;  /* 0x0000001700e87308 */ /* 0x000fe20000002400 */
[----:B------:R-:W-:Y:S01]  /*4570*/  @P5 IADD3 R17, PT, PT, R8, 0x9, RZ ;  /* 0x0000000908115810 */ /* 0x000fe20007ffe0ff */
[----:B----4-:R-:W-:Y:S01]  /*4580*/  FFMA.FTZ R18, R15, -UR5, R43 ;  /* 0x800000050f127c23 */ /* 0x010fe2000801002b */
[----:B------:R-:W-:Y:S01]  /*4590*/  PLOP3.LUT P5, PT, PT, PT, UP1, 0x80, 0x8 ;  /* 0x000000000008781c */ /* 0x000fe20003faf018 */
[----:B------:R-:W-:Y:S01]  /*45a0*/  FMUL.FTZ R33, R33, UR11 ;  /* 0x0000000b21217c20 */ /* 0x000fe20008410000 */
[----:B------:R-:W-:Y:S01]  /*45b0*/  FMUL.FTZ R30, R30, UR11 ;  /* 0x0000000b1e1e7c20 */ /* 0x000fe20008410000 */
[----:B------:R-:W-:Y:S01]  /*45c0*/  FMUL.FTZ R31, R31, UR11 ;  /* 0x0000000b1f1f7c20 */ /* 0x000fe20008410000 */
[----:B------:R-:W-:Y:S03]  /*45d0*/  FMUL.FTZ R34, R34, UR11 ;  /* 0x0000000b22227c20 */ /* 0x000fe60008410000 */
[----:B------:R1:W-:Y:S01]  /*45e0*/  MUFU.TANH R244, R24 ;  /* 0x0000001800f47308 */ /* 0x0003e20000002400 */
[----:B------:R-:W-:Y:S01]  /*45f0*/  FMUL.FTZ R35, R35, UR11 ;  /* 0x0000000b23237c20 */ /* 0x000fe20008410000 */
[----:B------:R-:W-:Y:S01]  /*4600*/  @P4 ISETP.GE.AND P4, PT, R21, UR39, PT ;  /* 0x0000002715004c0c */ /* 0x000fe2000bf86270 */
[----:B------:R-:W-:Y:S03]  /*4610*/  FFMA.FTZ R21, R133, -UR5, R238 ;  /* 0x8000000585157c23 */ /* 0x000fe600080100ee */
[----:B------:R-:W-:Y:S04]  /*4620*/  @P5 ISETP.GE.AND P5, PT, R17, UR39, PT ;  /* 0x0000002711005c0c */ /* 0x000fe8000bfa6270 */
[----:B------:R-:W3:Y:S10]  /*4630*/  MUFU.TANH R235, R22 ;  /* 0x0000001600eb7308 */ /* 0x000ef40000002400 */
[----:B------:R-:W-:Y:S01]  /*4640*/  MUFU.TANH R242, R25 ;  /* 0x0000001900f27308 */ /* 0x000fe20000002400 */
[----:B-1----:R-:W-:Y:S05]  /*4650*/  VIADD R24, R229, 0xffffffd9 ;  /* 0xffffffd9e5187836 */ /* 0x002fea0000000000 */
[----:B------:R-:W-:Y:S04]  /*4660*/  IABS R24, R24 ;  /* 0x0000001800187213 */ /* 0x000fe80000000000 */
[----:B------:R-:W1:Y:S01]  /*4670*/  MUFU.TANH R245, R27 ;  /* 0x0000001b00f57308 */ /* 0x000e620000002400 */
[----:B------:R-:W-:Y:S09]  /*4680*/  I2FP.F32.S32 R24, R24 ;  /* 0x0000001800187245 */ /* 0x000ff20000201400 */
[----:B------:R-:W-:Y:S10]  /*4690*/  MUFU.TANH R234, R28 ;  /* 0x0000001c00ea7308 */ /* 0x000ff40000002400 */
[----:B------:R-:W-:Y:S10]  /*46a0*/  MUFU.TANH R233, R29 ;  /* 0x0000001d00e97308 */ /* 0x000ff40000002400 */
[----:B------:R-:W4:Y:S10]  /*46b0*/  MUFU.TANH R243, R30 ;  /* 0x0000001e00f37308 */ /* 0x000f340000002400 */
[----:B------:R-:W-:Y:S10]  /*46c0*/  MUFU.TANH R241, R31 ;  /* 0x0000001f00f17308 */ /* 0x000ff40000002400 */
[----:B------:R-:W4:Y:S10]  /*46d0*/  MUFU.TANH R160, R34 ;  /* 0x0000002200a07308 */ /* 0x000f340000002400 */
[----:B------:R-:W4:Y:S01]  /*46e0*/  MUFU.TANH R157, R35 ;  /* 0x00000023009d7308 */ /* 0x000f220000002400 */
[C---:B--2---:R-:W-:Y:S01]  /*46f0*/  FSETP.NEU.FTZ.AND P6, PT, R38.reuse, -INF , PT ;  /* 0xff8000002600780b */ /* 0x044fe20003fdd000 */
[----:B------:R-:W-:Y:S02]  /*4700*/  FMUL.FTZ R4, R38, 1.4426950216293334961 ;  /* 0x3fb8aa3b26047820 */ /* 0x000fe40000410000 */
[----:B------:R-:W2:Y:S01]  /*4710*/  LDL R38, [R1+0x34] ;  /* 0x0000340001267983 */ /* 0x000ea20000100800 */
[C---:B------:R-:W-:Y:S01]  /*4720*/  FMUL.FTZ R16, R37.reuse, 1.4426950216293334961 ;  /* 0x3fb8aa3b25107820 */ /* 0x040fe20000410000 */
[----:B------:R-:W-:Y:S02]  /*4730*/  FSETP.NEU.FTZ.AND P0, PT, R37, -INF , PT ;  /* 0xff8000002500780b */ /* 0x000fe40003f1d000 */
[----:B------:R-:W3:Y:S01]  /*4740*/  LDL R37, [R1+0x30] ;  /* 0x0000300001257983 */ /* 0x000ee20000100800 */
[----:B------:R-:W-:Y:S02]  /*4750*/  FSEL R4, R4, RZ, P6 ;  /* 0x000000ff04047208 */ /* 0x000fe40003000000 */
[----:B------:R-:W-:Y:S02]  /*4760*/  PLOP3.LUT P6, PT, PT, PT, UP1, 0x80, 0x8 ;  /* 0x000000000008781c */ /* 0x000fe40003fcf018 */
[----:B------:R-:W-:Y:S01]  /*4770*/  FSEL R3, R16, RZ, P0 ;  /* 0x000000ff10037208 */ /* 0x000fe20000000000 */
[----:B------:R-:W-:Y:S01]  /*4780*/  VIADD R16, R229, 0xffffffe1 ;  /* 0xffffffe1e5107836 */ /* 0x000fe20000000000 */
[----:B------:R-:W-:Y:S01]  /*4790*/  PLOP3.LUT P0, PT, PT, PT, UP1, 0x80, 0x8 ;  /* 0x000000000008781c */ /* 0x000fe20003f0f018 */
[----:B------:R-:W-:Y:S02]  /*47a0*/  FFMA.FTZ R2, R2, UR10, -R4 ;  /* 0x0000000a02027c23 */ /* 0x000fe40008010804 */
[--C-:B------:R-:W-:Y:S01]  /*47b0*/  FFMA.FTZ R10, R10, UR10, -R3.reuse ;  /* 0x0000000a0a0a7c23 */ /* 0x100fe20008010803 */
[----:B------:R-:W-:Y:S01]  /*47c0*/  IABS R16, R16 ;  /* 0x0000001000107213 */ /* 0x000fe20000000000 */
[----:B------:R-:W-:Y:S01]  /*47d0*/  MUFU.EX2 R163, R2 ;  /* 0x0000000200a37308 */ /* 0x000fe20000000800 */
[--C-:B------:R-:W-:Y:S03]  /*47e0*/  FFMA.FTZ R0, R0, UR10, -R3.reuse ;  /* 0x0000000a00007c23 */ /* 0x100fe60008010803 */
[----:B------:R-:W-:Y:S01]  /*47f0*/  IMAD.MOV.U32 R15, RZ, RZ, R16 ;  /* 0x000000ffff0f7224 */ /* 0x000fe200078e0010 */
[----:B------:R-:W-:Y:S01]  /*4800*/  @P6 FSEL R19, R19, -INF , !P3 ;  /* 0xff80000013136808 */ /* 0x000fe20005800000 */
[----:B------:R-:W-:Y:S01]  /*4810*/  FFMA.FTZ R16, R12, UR10, -R4 ;  /* 0x0000000a0c107c23 */ /* 0x000fe20008010804 */
[----:B------:R-:W-:Y:S03]  /*4820*/  PLOP3.LUT P6, PT, PT, PT, UP1, 0x80, 0x8 ;  /* 0x000000000008781c */ /* 0x000fe60003fcf018 */
[----:B------:R1:W-:Y:S01]  /*4830*/  MUFU.EX2 R169, R10 ;  /* 0x0000000a00a97308 */ /* 0x0003e20000000800 */
[----:B------:R-:W-:Y:S02]  /*4840*/  I2FP.F32.S32 R12, R15 ;  /* 0x0000000f000c7245 */ /* 0x000fe40000201400 */
[----:B------:R-:W-:Y:S07]  /*4850*/  @P0 FSEL R18, R18, -INF , !P3 ;  /* 0xff80000012120808 */ /* 0x000fee0005800000 */
[----:B------:R4:W3:Y:S01]  /*4860*/  MUFU.EX2 R168, R0 ;  /* 0x0000000000a87308 */ /* 0x0008e20000000800 */
[----:B------:R-:W-:Y:S01]  /*4870*/  PLOP3.LUT P0, PT, PT, PT, UP1, 0x80, 0x8 ;  /* 0x000000000008781c */ /* 0x000fe20003f0f018 */
[----:B------:R-:W-:Y:S08]  /*4880*/  FFMA.FTZ R20, R12, -UR5, R42 ;  /* 0x800000050c147c23 */ /* 0x000ff0000801002a */
[----:B------:R4:W3:Y:S01]  /*4890*/  MUFU.EX2 R150, R16 ;  /* 0x0000001000967308 */ /* 0x0008e20000000800 */
[----:B------:R-:W-:Y:S02]  /*48a0*/  @P6 FSEL R20, R20, -INF , !P3 ;  /* 0xff80000014146808 */ /* 0x000fe40005800000 */
[----:B-1----:R-:W-:Y:S03]  /*48b0*/  IADD3 R10, PT, PT, R229, -0x20, RZ ;  /* 0xffffffe0e50a7810 */ /* 0x002fe60007ffe0ff */
[----:B------:R-:W-:Y:S01]  /*48c0*/  FFMA.FTZ R20, R20, UR10, -R4 ;  /* 0x0000000a14147c23 */ /* 0x000fe20008010804 */
[----:B----4-:R-:W-:Y:S02]  /*48d0*/  IABS R0, R229 ;  /* 0x000000e500007213 */ /* 0x010fe40000000000 */
[----:B------:R-:W-:Y:S01]  /*48e0*/  @P0 FSEL R21, R21, -INF , !P3 ;  /* 0xff80000015150808 */ /* 0x000fe20005800000 */
[----:B------:R-:W-:Y:S01]  /*48f0*/  MUFU.EX2 R46, R20 ;  /* 0x00000014002e7308 */ /* 0x000fe20000000800 */
[----:B------:R-:W-:Y:S02]  /*4900*/  IABS R10, R10 ;  /* 0x0000000a000a7213 */ /* 0x000fe40000000000 */
[----:B------:R-:W-:Y:S01]  /*4910*/  I2FP.F32.S32 R133, R0 ;  /* 0x0000000000857245 */ /* 0x000fe20000201400 */
[----:B------:R-:W-:Y:S01]  /*4920*/  FFMA.FTZ R21, R21, UR10, -R3 ;  /* 0x0000000a15157c23 */ /* 0x000fe20008010803 */
[----:B------:R-:W-:Y:S01]  /*4930*/  PLOP3.LUT P0, PT, PT, PT, UP1, 0x80, 0x8 ;  /* 0x000000000008781c */ /* 0x000fe20003f0f018 */
[----:B------:R-:W-:Y:S02]  /*4940*/  IMAD.MOV.U32 R23, RZ, RZ, R10 ;  /* 0x000000ffff177224 */ /* 0x000fe400078e000a */
[----:B------:R-:W-:Y:S01]  /*4950*/  FFMA.FTZ R10, R14, -UR5, R36 ;  /* 0x800000050e0a7c23 */ /* 0x000fe20008010024 */
[----:B------:R-:W-:Y:S01]  /*4960*/  FFMA.FTZ R17, R133, -UR5, R251 ;  /* 0x8000000585117c23 */ /* 0x000fe200080100fb */
[----:B------:R-:W-:Y:S01]  /*4970*/  FFMA.FTZ R14, R24, -UR5, R40 ;  /* 0x80000005180e7c23 */ /* 0x000fe20008010028 */
[----:B------:R-:W-:Y:S01]  /*4980*/  MUFU.EX2 R154, R21 ;  /* 0x00000015009a7308 */ /* 0x000fe20000000800 */
[----:B------:R-:W-:Y:S05]  /*4990*/  I2FP.F32.S32 R23, R23 ;  /* 0x0000001700177245 */ /* 0x000fea0000201400 */
[----:B------:R-:W-:Y:S01]  /*49a0*/  FFMA.FTZ R16, R23, -UR5, R41 ;  /* 0x8000000517107c23 */ /* 0x000fe20008010029 */
[----:B------:R-:W-:Y:S02]  /*49b0*/  @P0 FSEL R17, R17, -INF , !P5 ;  /* 0xff80000011110808 */ /* 0x000fe40006800000 */
[----:B------:R-:W-:Y:S02]  /*49c0*/  PLOP3.LUT P0, PT, PT, PT, UP1, 0x80, 0x8 ;  /* 0x000000000008781c */ /* 0x000fe40003f0f018 */
[----:B------:R-:W-:Y:S05]  /*49d0*/  LEA R142, R26, UR4, 0x1 ;  /* 0x000000041a8e7c11 */ /* 0x000fea000f8e08ff */
[C---:B------:R-:W-:Y:S02]  /*49e0*/  VIADD R146, R142.reuse, 0x13000 ;  /* 0x000130008e927836 */ /* 0x040fe40000000000 */
[----:B------:R-:W-:Y:S02]  /*49f0*/  VIADD R143, R142, 0x13020 ;  /* 0x000130208e8f7836 */ /* 0x000fe40000000000 */
[C---:B--2---:R-:W-:Y:S01]  /*4a00*/  FMUL.FTZ R2, R38.reuse, 1.4426950216293334961 ;  /* 0x3fb8aa3b26027820 */ /* 0x044fe20000410000 */
[----:B------:R-:W-:Y:S02]  /*4a10*/  FSETP.NEU.FTZ.AND P6, PT, R38, -INF , PT ;  /* 0xff8000002600780b */ /* 0x000fe40003fdd000 */
[----:B------:R-:W1:Y:S02]  /*4a20*/  MUFU.TANH R38, R32 ;  /* 0x0000002000267308 */ /* 0x000e640000002400 */
[----:B------:R-:W-:Y:S01]  /*4a30*/  FSEL R2, R2, RZ, P6 ;  /* 0x000000ff02027208 */ /* 0x000fe20003000000 */
[C---:B---3--:R-:W-:Y:S01]  /*4a40*/  FMUL.FTZ R15, R37.reuse, 1.4426950216293334961 ;  /* 0x3fb8aa3b250f7820 */ /* 0x048fe20000410000 */
[----:B------:R-:W-:Y:S02]  /*4a50*/  FSETP.NEU.FTZ.AND P3, PT, R37, -INF , PT ;  /* 0xff8000002500780b */ /* 0x000fe40003f7d000 */
[----:B------:R-:W-:Y:S01]  /*4a60*/  PLOP3.LUT P6, PT, PT, PT, UP1, 0x80, 0x8 ;  /* 0x000000000008781c */ /* 0x000fe20003fcf018 */
[--C-:B------:R-:W-:Y:S01]  /*4a70*/  FFMA.FTZ R9, R9, UR10, -R2.reuse ;  /* 0x0000000a09097c23 */ /* 0x100fe20008010802 */
[----:B------:R-:W-:Y:S01]  /*4a80*/  FSEL R0, R15, RZ, P3 ;  /* 0x000000ff0f007208 */ /* 0x000fe20001800000 */
[----:B------:R-:W-:Y:S01]  /*4a90*/  FFMA.FTZ R13, R13, UR10, -R2 ;  /* 0x0000000a0d0d7c23 */ /* 0x000fe20008010802 */
[----:B------:R-:W-:Y:S01]  /*4aa0*/  FFMA.FTZ R15, R132, -UR5, R236 ;  /* 0x80000005840f7c23 */ /* 0x000fe200080100ec */
[----:B------:R2:W-:Y:S01]  /*4ab0*/  MUFU.EX2 R171, R9 ;  /* 0x0000000900ab7308 */ /* 0x0005e20000000800 */
[----:B------:R-:W-:Y:S01]  /*4ac0*/  PLOP3.LUT P3, PT, PT, PT, UP1, 0x80, 0x8 ;  /* 0x000000000008781c */ /* 0x000fe20003f6f018 */
[--C-:B------:R-:W-:Y:S01]  /*4ad0*/  FFMA.FTZ R11, R11, UR10, -R0.reuse ;  /* 0x0000000a0b0b7c23 */ /* 0x100fe20008010800 */
[----:B------:R-:W-:Y:S07]  /*4ae0*/  FFMA.FTZ R5, R5, UR10, -R0 ;  /* 0x0000000a05057c23 */ /* 0x000fee0008010800 */
[----:B------:R3:W-:Y:S01]  /*4af0*/  MUFU.EX2 R170, R13 ;  /* 0x0000000d00aa7308 */ /* 0x0007e20000000800 */
[----:B------:R-:W-:Y:S01]  /*4b00*/  @P0 FSEL R15, R15, -INF , !P5 ;  /* 0xff8000000f0f0808 */ /* 0x000fe20006800000 */
[--C-:B------:R-:W-:Y:S01]  /*4b10*/  FFMA.FTZ R6, R19, UR10, -R2.reuse ;  /* 0x0000000a13067c23 */ /* 0x100fe20008010802 */
[----:B------:R-:W-:Y:S07]  /*4b20*/  PLOP3.LUT P0, PT, PT, PT, UP1, 0x80, 0x8 ;  /* 0x000000000008781c */ /* 0x000fee0003f0f018 */
[----:B------:R4:W-:Y:S01]  /*4b30*/  MUFU.EX2 R240, R11 ;  /* 0x0000000b00f07308 */ /* 0x0009e20000000800 */
[----:B------:R-:W-:Y:S01]  /*4b40*/  @P6 FSEL R10, R10, -INF , !P5 ;  /* 0xff8000000a0a6808 */ /* 0x000fe20006800000 */
[----:B------:R-:W-:Y:S01]  /*4b50*/  FFMA.FTZ R17, R17, UR10, -R2 ;  /* 0x0000000a11117c23 */ /* 0x000fe20008010802 */
[----:B------:R-:W-:Y:S07]  /*4b60*/  PLOP3.LUT P6, PT, PT, PT, UP1, 0x80, 0x8 ;  /* 0x000000000008781c */ /* 0x000fee0003fcf018 */
[----:B------:R1:W-:Y:S01]  /*4b70*/  MUFU.EX2 R239, R5 ;  /* 0x0000000500ef7308 */ /* 0x0003e20000000800 */
[--C-:B------:R-:W-:Y:S01]  /*4b80*/  FFMA.FTZ R18, R18, UR10, -R0.reuse ;  /* 0x0000000a12127c23 */ /* 0x100fe20008010800 */
[----:B--2---:R-:W-:Y:S01]  /*4b90*/  VIADD R9, R229, 0xfffffff9 ;  /* 0xfffffff9e5097836 */ /* 0x004fe20000000000 */
[----:B------:R-:W-:Y:S07]  /*4ba0*/  @P3 FSEL R16, R16, -INF , !P5 ;  /* 0xff80000010103808 */ /* 0x000fee0006800000 */
[----:B------:R-:W-:Y:S01]  /*4bb0*/  MUFU.EX2 R166, R6 ;  /* 0x0000000600a67308 */ /* 0x000fe20000000800 */
[----:B------:R-:W-:Y:S01]  /*4bc0*/  PLOP3.LUT P3, PT, PT, PT, UP1, 0x80, 0x8 ;  /* 0x000000000008781c */ /* 0x000fe20003f6f018 */
[----:B---3--:R-:W-:Y:S01]  /*4bd0*/  FFMA.FTZ R13, R12, -UR5, R235 ;  /* 0x800000050c0d7c23 */ /* 0x008fe200080100eb */
[----:B------:R-:W-:Y:S07]  /*4be0*/  PLOP3.LUT P5, PT, PT, PT, UP1, 0x80, 0x8 ;  /* 0x000000000008781c */ /* 0x000fee0003faf018 */
[----:B------:R-:W-:Y:S01]  /*4bf0*/  MUFU.EX2 R164, R17 ;  /* 0x0000001100a47308 */ /* 0x000fe20000000800 */
[----:B------:R-:W-:Y:S01]  /*4c00*/  @P0 FSEL R14, R14, -INF , !P4 ;  /* 0xff8000000e0e0808 */ /* 0x000fe20006000000 */
[----:B------:R-:W-:Y:S01]  /*4c10*/  FFMA.FTZ R10, R10, UR10, -R0 ;  /* 0x0000000a0a0a7c23 */ /* 0x000fe20008010800 */
[----:B------:R-:W-:Y:S01]  /*4c20*/  PLOP3.LUT P0, PT, PT, PT, UP1, 0x80, 0x8 ;  /* 0x000000000008781c */ /* 0x000fe20003f0f018 */
[----:B------:R-:W-:Y:S01]  /*4c30*/  FFMA.FTZ R16, R16, UR10, -R4 ;  /* 0x0000000a10107c23 */ /* 0x000fe20008010804 */
[----:B----4-:R-:W-:Y:S05]  /*4c40*/  @P6 IADD3 R11, PT, PT, R8, 0x11, RZ ;  /* 0x00000011080b6810 */ /* 0x010fea0007ffe0ff */
[----:B------:R2:W-:Y:S01]  /*4c50*/  MUFU.EX2 R230, R10 ;  /* 0x0000000a00e67308 */ /* 0x0005e20000000800 */
[----:B-1----:R-:W-:Y:S01]  /*4c60*/  IABS R5, R9 ;  /* 0x0000000900057213 */ /* 0x002fe20000000000 */
[----:B------:R-:W-:Y:S01]  /*4c70*/  FFMA.FTZ R20, R15, UR10, -R3 ;  /* 0x0000000a0f147c23 */ /* 0x000fe20008010803 */
[----:B------:R-:W-:Y:S07]  /*4c80*/  PLOP3.LUT P6, PT, PT, PT, UP1, 0x80, 0x8 ;  /* 0x000000000008781c */ /* 0x000fee0003fcf018 */
[----:B------:R1:W3:Y:S01]  /*4c90*/  MUFU.EX2 R45, R16 ;  /* 0x00000010002d7308 */ /* 0x0002e20000000800 */
[----:B------:R-:W-:Y:S01]  /*4ca0*/  I2FP.F32.S32 R22, R5 ;  /* 0x0000000500167245 */ /* 0x000fe20000201400 */
[----:B------:R-:W-:Y:S01]  /*4cb0*/  VIADD R5, R229, 0xffffffd8 ;  /* 0xffffffd8e5057836 */ /* 0x000fe20000000000 */
[----:B------:R-:W-:Y:S01]  /*4cc0*/  @P3 ISETP.GE.AND P3, PT, R11, UR39, PT ;  /* 0x000000270b003c0c */ /* 0x000fe2000bf66270 */
[----:B------:R-:W-:Y:S01]  /*4cd0*/  FFMA.FTZ R11, R134, -UR5, R249 ;  /* 0x80000005860b7c23 */ /* 0x000fe200080100f9 */
[----:B------:R-:W-:Y:S01]  /*4ce0*/  @P5 FSEL R13, R13, -INF , !P4 ;  /* 0xff8000000d0d5808 */ /* 0x000fe20006000000 */
[----:B------:R-:W-:Y:S01]  /*4cf0*/  FFMA.FTZ R12, R22, -UR5, R244 ;  /* 0x80000005160c7c23 */ /* 0x000fe200080100f4 */
[----:B------:R-:W-:Y:S03]  /*4d00*/  PLOP3.LUT P5, PT, PT, PT, UP1, 0x80, 0x8 ;  /* 0x000000000008781c */ /* 0x000fe60003faf018 */
[----:B------:R4:W-:Y:S01]  /*4d10*/  MUFU.EX2 R231, R18 ;  /* 0x0000001200e77308 */ /* 0x0009e20000000800 */
[----:B------:R-:W-:Y:S01]  /*4d20*/  IABS R5, R5 ;  /* 0x0000000500057213 */ /* 0x000fe20000000000 */
[----:B--2---:R-:W-:Y:S01]  /*4d30*/  FFMA.FTZ R10, R133, -UR5, R245 ;  /* 0x80000005850a7c23 */ /* 0x004fe200080100f5 */
[----:B------:R-:W-:Y:S01]  /*4d40*/  @P0 FSEL R11, R11, -INF , !P4 ;  /* 0xff8000000b0b0808 */ /* 0x000fe20006000000 */
[----:B------:R-:W-:Y:S01]  /*4d50*/  FFMA.FTZ R13, R13, UR10, -R3 ;  /* 0x0000000a0d0d7c23 */ /* 0x000fe20008010803 */
[----:B------:R-:W-:Y:S05]  /*4d60*/  @P6 FSEL R12, R12, -INF , !P4 ;  /* 0xff8000000c0c6808 */ /* 0x000fea0006000000 */
[----:B------:R-:W2:Y:S01]  /*4d70*/  MUFU.TANH R37, R33 ;  /* 0x0000002100257308 */ /* 0x000ea20000002400 */
[----:B------:R-:W-:Y:S01]  /*4d80*/  PLOP3.LUT P6, PT, PT, PT, UP1, 0x80, 0x8 ;  /* 0x000000000008781c */ /* 0x000fe20003fcf018 */
[----:B-1----:R-:W-:Y:S01]  /*4d90*/  VIADD R16, R229, 0xffffffd1 ;  /* 0xffffffd1e5107836 */ /* 0x002fe20000000000 */
[----:B------:R-:W-:Y:S01]  /*4da0*/  PLOP3.LUT P4, PT, PT, PT, UP1, 0x80, 0x8 ;  /* 0x000000000008781c */ /* 0x000fe20003f8f018 */
[----:B------:R-:W-:Y:S01]  /*4db0*/  FFMA.FTZ R12, R12, UR10, -R2 ;  /* 0x0000000a0c0c7c23 */ /* 0x000fe20008010802 */
[----:B------:R-:W-:Y:S01]  /*4dc0*/  I2FP.F32.S32 R19, R5 ;  /* 0x0000000500137245 */ /* 0x000fe20000201400 */
[C---:B------:R-:W-:Y:S01]  /*4dd0*/  @P5 VIADD R25, R8.reuse, 0x18 ;  /* 0x0000001808195836 */ /* 0x040fe20000000000 */
[----:B------:R-:W-:Y:S03]  /*4de0*/  PLOP3.LUT P0, PT, PT, PT, UP1, 0x80, 0x8 ;  /* 0x000000000008781c */ /* 0x000fe60003f0f018 */
[----:B------:R-:W-:Y:S01]  /*4df0*/  MUFU.EX2 R152, R13 ;  /* 0x0000000d00987308 */ /* 0x000fe20000000800 */
[----:B------:R-:W-:Y:S01]  /*4e00*/  IABS R5, R7 ;  /* 0x0000000700057213 */ /* 0x000fe20000000000 */
[----:B------:R-:W-:Y:S01]  /*4e10*/  FFMA.FTZ R9, R19, -UR5, R39 ;  /* 0x8000000513097c23 */ /* 0x000fe20008010027 */
[----:B------:R-:W-:Y:S01]  /*4e20*/  PLOP3.LUT P5, PT, PT, PT, UP1, 0x80, 0x8 ;  /* 0x000000000008781c */ /* 0x000fe20003faf018 */
[----:B----4-:R-:W-:Y:S01]  /*4e30*/  VIADD R18, R229, 0xffffffd0 ;  /* 0xffffffd0e5127836 */ /* 0x010fe20000000000 */
[----:B------:R-:W-:Y:S05]  /*4e40*/  I2FP.F32.S32 R17, R5 ;  /* 0x0000000500117245 */ /* 0x000fea0000201400 */
[----:B------:R-:W-:Y:S01]  /*4e50*/  MUFU.EX2 R159, R12 ;  /* 0x0000000c009f7308 */ /* 0x000fe20000000800 */
[----:B------:R-:W-:Y:S01]  /*4e60*/  @P6 IADD3 R6, PT, PT, R8, 0x19, RZ ;  /* 0x0000001908066810 */ /* 0x000fe20007ffe0ff */
[----:B------:R-:W-:Y:S01]  /*4e70*/  FFMA.FTZ R8, R23, -UR5, R232 ;  /* 0x8000000517087c23 */ /* 0x000fe200080100e8 */
[----:B------:R-:W-:Y:S01]  /*4e80*/  PLOP3.LUT P6, PT, PT, PT, UP1, 0x80, 0x8 ;  /* 0x000000000008781c */ /* 0x000fe20003fcf018 */
[----:B------:R-:W-:Y:S01]  /*4e90*/  FFMA.FTZ R7, R17, -UR5, R242 ;  /* 0x8000000511077c23 */ /* 0x000fe200080100f2 */
[----:B------:R-:W-:Y:S01]  /*4ea0*/  F2FP.BF16.F32.PACK_AB R5, R168, R169 ;  /* 0x000000a9a805723e */ /* 0x000fe200000010ff */
[----:B------:R-:W-:Y:S01]  /*4eb0*/  FFMA.FTZ R11, R11, UR10, -R0 ;  /* 0x0000000a0b0b7c23 */ /* 0x000fe20008010800 */
[----:B------:R-:W-:Y:S01]  /*4ec0*/  @P4 FSEL R9, R9, -INF , !P3 ;  /* 0xff80000009094808 */ /* 0x000fe20005800000 */
[--C-:B------:R-:W-:Y:S01]  /*4ed0*/  FFMA.FTZ R14, R14, UR10, -R4.reuse ;  /* 0x0000000a0e0e7c23 */ /* 0x100fe20008010804 */
[----:B------:R-:W-:Y:S01]  /*4ee0*/  PLOP3.LUT P4, PT, PT, PT, UP1, 0x80, 0x8 ;  /* 0x000000000008781c */ /* 0x000fe20003f8f018 */
[----:B------:R1:W-:Y:S01]  /*4ef0*/  STS [R142+0x13400], R5 ;  /* 0x013400058e007388 */ /* 0x0003e20000000800 */
[----:B------:R-:W-:Y:S01]  /*4f00*/  @P0 FSEL R8, R8, -INF , !P3 ;  /* 0xff80000008080808 */ /* 0x000fe20005800000 */
[----:B------:R-:W-:Y:S01]  /*4f10*/  FFMA.FTZ R9, R9, UR10, -R4 ;  /* 0x0000000a09097c23 */ /* 0x000fe20008010804 */
[----:B------:R-:W-:Y:S01]  /*4f20*/  PLOP3.LUT P0, PT, PT, PT, UP1, 0x80, 0x8 ;  /* 0x000000000008781c */ /* 0x000fe20003f0f018 */
[----:B------:R-:W4:Y:S01]  /*4f30*/  MUFU.EX2 R153, R20 ;  /* 0x0000001400997308 */ /* 0x000f220000000800 */
[----:B------:R-:W-:Y:S01]  /*4f40*/  @P5 ISETP.GE.AND P5, PT, R25, UR39, PT ;  /* 0x0000002719005c0c */ /* 0x000fe2000bfa6270 */
[----:B------:R-:W-:Y:S01]  /*4f50*/  FFMA.FTZ R8, R8, UR10, -R3 ;  /* 0x0000000a08087c23 */ /* 0x000fe20008010803 */
[----:B------:R-:W-:Y:S07]  /*4f60*/  @P6 ISETP.GE.AND P6, PT, R6, UR39, PT ;  /* 0x0000002706006c0c */ /* 0x000fee000bfc6270 */
[----:B------:R3:W-:Y:S01]  /*4f70*/  MUFU.EX2 R43, R9 ;  /* 0x00000009002b7308 */ /* 0x0007e20000000800 */
[----:B------:R-:W-:Y:S01]  /*4f80*/  F2FP.BF16.F32.PACK_AB R6, R163, R150 ;  /* 0x00000096a306723e */ /* 0x000fe200000010ff */
[----:B------:R-:W-:Y:S01]  /*4f90*/  IMAD.MOV.U32 R23, RZ, RZ, 0x10 ;  /* 0x00000010ff177424 */ /* 0x000fe200078e00ff */
[----:B------:R-:W-:Y:S07]  /*4fa0*/  IABS R15, R16 ;  /* 0x00000010000f7213 */ /* 0x000fee0000000000 */
[----:B------:R2:W-:Y:S01]  /*4fb0*/  MUFU.EX2 R167, R11 ;  /* 0x0000000b00a77308 */ /* 0x0005e20000000800 */
[----:B------:R-:W-:Y:S01]  /*4fc0*/  @P4 FSEL R7, R7, -INF , !P3 ;  /* 0xff80000007074808 */ /* 0x000fe20005800000 */
[----:B------:R4:W-:Y:S01]  /*4fd0*/  STS [R142+0x13000], R6 ;  /* 0x013000068e007388 */ /* 0x0009e20000000800 */
[----:B------:R-:W-:Y:S07]  /*4fe0*/  PLOP3.LUT P4, PT, PT, PT, UP1, 0x80, 0x8 ;  /* 0x000000000008781c */ /* 0x000fee0003f8f018 */
[----:B------:R4:W-:Y:S01]  /*4ff0*/  MUFU.EX2 R151, R8 ;  /* 0x0000000800977308 */ /* 0x0009e20000000800 */
[----:B------:R-:W-:Y:S01]  /*5000*/  @P0 FSEL R10, R10, -INF , !P3 ;  /* 0xff8000000a0a0808 */ /* 0x000fe20005800000 */
[----:B------:R-:W-:Y:S01]  /*5010*/  FFMA.FTZ R7, R7, UR10, -R2 ;  /* 0x0000000a07077c23 */ /* 0x000fe20008010802 */
[----:B------:R-:W-:Y:S07]  /*5020*/  PLOP3.LUT P0, PT, PT, PT, UP1, 0x80, 0x8 ;  /* 0x000000000008781c */ /* 0x000fee0003f0f018 */
[----:B------:R-:W4:Y:S01]  /*5030*/  MUFU.EX2 R44, R14 ;  /* 0x0000000e002c7308 */ /* 0x000f220000000800 */
[----:B------:R-:W-:Y:S01]  /*5040*/  IABS R16, R18 ;  /* 0x0000001200107213 */ /* 0x000fe20000000000 */
[----:B---3--:R-:W-:Y:S01]  /*5050*/  FFMA.FTZ R9, R22, -UR5, R243 ;  /* 0x8000000516097c23 */ /* 0x008fe200080100f3 */
[----:B------:R-:W-:Y:S01]  /*5060*/  I2FP.F32.S32 R15, R15 ;  /* 0x0000000f000f7245 */ /* 0x000fe20000201400 */
[----:B------:R-:W-:Y:S01]  /*5070*/  FFMA.FTZ R10, R10, UR10, -R0 ;  /* 0x0000000a0a0a7c23 */ /* 0x000fe20008010800 */
[----:B-1----:R-:W-:Y:S01]  /*5080*/  FFMA.FTZ R5, R135, -UR5, R233 ;  /* 0x8000000587057c23 */ /* 0x002fe200080100e9 */
[----:B------:R-:W-:Y:S04]  /*5090*/  PLOP3.LUT P3, PT, PT, PT, UP1, 0x80, 0x8 ;  /* 0x000000000008781c */ /* 0x000fe80003f6f018 */
[----:B------:R1:W-:Y:S01]  /*50a0*/  MUFU.EX2 R158, R7 ;  /* 0x00000007009e7308 */ /* 0x0003e20000000800 */
[----:B------:R-:W-:Y:S02]  /*50b0*/  SEL R23, R23, 0xfffffff0, !P2 ;  /* 0xfffffff017177807 */ /* 0x000fe40005000000 */
[----:B--2---:R-:W-:Y:S07]  /*50c0*/  F2FP.BF16.F32.PACK_AB R11, R45, R46 ;  /* 0x0000002e2d0b723e */ /* 0x004fee00000010ff */
[----:B------:R2:W-:Y:S01]  /*50d0*/  MUFU.EX2 R165, R10 ;  /* 0x0000000a00a57308 */ /* 0x0005e20000000800 */
[----:B------:R-:W-:Y:S01]  /*50e0*/  @P0 FSEL R5, R5, -INF , !P6 ;  /* 0xff80000005050808 */ /* 0x000fe20007000000 */
[----:B----4-:R-:W-:Y:S01]  /*50f0*/  FFMA.FTZ R8, R24, -UR5, R160 ;  /* 0x8000000518087c23 */ /* 0x010fe200080100a0 */
[----:B------:R-:W-:Y:S01]  /*5100*/  PLOP3.LUT P0, PT, PT, PT, UP1, 0x80, 0x8 ;  /* 0x000000000008781c */ /* 0x000fe20003f0f018 */
[----:B------:R-:W-:Y:S01]  /*5110*/  FFMA.FTZ R6, R140, -UR5, R234 ;  /* 0x800000058c067c23 */ /* 0x000fe200080100ea */
[----:B------:R-:W-:Y:S01]  /*5120*/  @P3 FSEL R9, R9, -INF , !P5 ;  /* 0xff80000009093808 */ /* 0x000fe20006800000 */
[----:B-1----:R-:W-:Y:S01]  /*5130*/  FFMA.FTZ R7, R19, -UR5, R157 ;  /* 0x8000000513077c23 */ /* 0x002fe2000801009d */
[----:B------:R-:W-:Y:S01]  /*5140*/  PLOP3.LUT P3, PT, PT, PT, UP1, 0x80, 0x8 ;  /* 0x000000000008781c */ /* 0x000fe20003f6f018 */
[----:B------:R-:W-:Y:S01]  /*5150*/  IMAD.U32 R140, RZ, RZ, UR14 ;  /* 0x0000000eff8c7e24 */ /* 0x000fe2000f8e00ff */
[----:B------:R-:W-:Y:S01]  /*5160*/  @P4 FSEL R6, R6, -INF , !P5 ;  /* 0xff80000006064808 */ /* 0x000fe20006800000 */
[----:B------:R-:W-:Y:S01]  /*5170*/  FFMA.FTZ R9, R9, UR10, -R0 ;  /* 0x0000000a09097c23 */ /* 0x000fe20008010800 */
[----:B------:R-:W-:Y:S02]  /*5180*/  PLOP3.LUT P4, PT, PT, PT, UP1, 0x80, 0x8 ;  /* 0x000000000008781c */ /* 0x000fe40003f8f018 */
[----:B--2---:R-:W-:Y:S01]  /*5190*/  F2FP.BF16.F32.PACK_AB R10, R153, R154 ;  /* 0x0000009a990a723e */ /* 0x004fe200000010ff */
[--C-:B------:R-:W-:Y:S01]  /*51a0*/  FFMA.FTZ R13, R6, UR10, -R2.reuse ;  /* 0x0000000a060d7c23 */ /* 0x100fe20008010802 */
[----:B------:R-:W-:Y:S01]  /*51b0*/  FFMA.FTZ R2, R5, UR10, -R2 ;  /* 0x0000000a05027c23 */ /* 0x000fe20008010802 */
[----:B------:R-:W-:Y:S01]  /*51c0*/  I2FP.F32.S32 R5, R16 ;  /* 0x0000001000057245 */ /* 0x000fe20000201400 */
[----:B------:R-:W-:Y:S01]  /*51d0*/  FFMA.FTZ R6, R15, -UR5, R38 ;  /* 0x800000050f067c23 */ /* 0x000fe20008010026 */
[----:B------:R-:W-:Y:S03]  /*51e0*/  MUFU.EX2 R156, R13 ;  /* 0x0000000d009c7308 */ /* 0x000fe60000000800 */
[----:B------:R-:W-:Y:S07]  /*51f0*/  FFMA.FTZ R5, R5, -UR5, R37 ;  /* 0x8000000505057c23 */ /* 0x000fee0008010025 */
[----:B------:R1:W-:Y:S01]  /*5200*/  MUFU.EX2 R155, R2 ;  /* 0x00000002009b7308 */ /* 0x0003e20000000800 */
[----:B------:R-:W-:Y:S02]  /*5210*/  @P4 FSEL R6, R6, -INF , !P5 ;  /* 0xff80000006064808 */ /* 0x000fe40006800000 */
[----:B------:R-:W-:Y:S07]  /*5220*/  @P0 FSEL R5, R5, -INF , !P6 ;  /* 0xff80000005050808 */ /* 0x000fee0007000000 */
[----:B------:R-:W-:Y:S01]  /*5230*/  MUFU.EX2 R162, R9 ;  /* 0x0000000900a27308 */ /* 0x000fe20000000800 */
[----:B------:R-:W-:Y:S01]  /*5240*/  PLOP3.LUT P4, PT, PT, PT, UP1, 0x80, 0x8 ;  /* 0x000000000008781c */ /* 0x000fe20003f8f018 */
[--C-:B------:R-:W-:Y:S01]  /*5250*/  FFMA.FTZ R12, R6, UR10, -R4.reuse ;  /* 0x0000000a060c7c23 */ /* 0x100fe20008010804 */
[----:B------:R-:W-:Y:S01]  /*5260*/  FFMA.FTZ R6, R17, -UR5, R241 ;  /* 0x8000000511067c23 */ /* 0x000fe200080100f1 */
[----:B------:R-:W-:Y:S01]  /*5270*/  FFMA.FTZ R4, R5, UR10, -R4 ;  /* 0x0000000a05047c23 */ /* 0x000fe20008010804 */
[----:B------:R-:W-:Y:S05]  /*5280*/  PLOP3.LUT P0, PT, PT, PT, UP1, 0x80, 0x8 ;  /* 0x000000000008781c */ /* 0x000fea0003f0f018 */
[----:B------:R-:W-:Y:S01]  /*5290*/  MUFU.EX2 R36, R12 ;  /* 0x0000000c00247308 */ /* 0x000fe20000000800 */
[----:B------:R-:W-:Y:S02]  /*52a0*/  IADD3 R5, PT, PT, R23, R142, RZ ;  /* 0x0000008e17057210 */ /* 0x000fe40007ffe0ff */
[----:B------:R-:W-:Y:S07]  /*52b0*/  @P3 FSEL R6, R6, -INF , !P6 ;  /* 0xff80000006063808 */ /* 0x000fee0007000000 */
[----:B------:R2:W-:Y:S01]  /*52c0*/  MUFU.EX2 R228, R4 ;  /* 0x0000000400e47308 */ /* 0x0005e20000000800 */
[----:B-1----:R-:W-:Y:S01]  /*52d0*/  F2FP.BF16.F32.PACK_AB R2, R164, R166 ;  /* 0x000000a6a402723e */ /* 0x002fe200000010ff */
[----:B------:R-:W-:Y:S01]  /*52e0*/  STS [R5+0x13000], R11 ;  /* 0x0130000b05007388 */ /* 0x000fe20000000800 */
[----:B------:R-:W-:Y:S01]  /*52f0*/  FFMA.FTZ R0, R6, UR10, -R0 ;  /* 0x0000000a06007c23 */ /* 0x000fe20008010800 */
[----:B------:R-:W-:Y:S02]  /*5300*/  F2FP.BF16.F32.PACK_AB R6, R171, R170 ;  /* 0x000000aaab06723e */ /* 0x000fe400000010ff */
[----:B------:R-:W-:Y:S01]  /*5310*/  STS [R5+0x13400], R10 ;  /* 0x0134000a05007388 */ /* 0x000fe20000000800 */
[----:B------:R-:W-:Y:S03]  /*5320*/  @P4 FSEL R8, R8, -INF , !P5 ;  /* 0xff80000008084808 */ /* 0x000fe60006800000 */
[----:B------:R-:W-:Y:S01]  /*5330*/  MUFU.EX2 R161, R0 ;  /* 0x0000000000a17308 */ /* 0x000fe20000000800 */
[----:B------:R-:W-:Y:S01]  /*5340*/  @P0 FSEL R7, R7, -INF , !P6 ;  /* 0xff80000007070808 */ /* 0x000fe20007000000 */
[----:B------:R1:W-:Y:S01]  /*5350*/  STS [R142+0x14000], R6 ;  /* 0x014000068e007388 */ /* 0x0003e20000000800 */
[--C-:B------:R-:W-:Y:S01]  /*5360*/  FFMA.FTZ R8, R8, UR10, -R3.reuse ;  /* 0x0000000a08087c23 */ /* 0x100fe20008010803 */
[----:B--2---:R-:W-:Y:S02]  /*5370*/  F2FP.BF16.F32.PACK_AB R4, R239, R240 ;  /* 0x000000f0ef04723e */ /* 0x004fe400000010ff */
[----:B------:R-:W-:Y:S04]  /*5380*/  FFMA.FTZ R3, R7, UR10, -R3 ;  /* 0x0000000a07037c23 */ /* 0x000fe80008010803 */
[----:B------:R2:W-:Y:S01]  /*5390*/  MUFU.EX2 R149, R8 ;  /* 0x0000000800957308 */ /* 0x0005e20000000800 */
[----:B------:R-:W-:Y:S01]  /*53a0*/  F2FP.BF16.F32.PACK_AB R7, R43, R44 ;  /* 0x0000002c2b07723e */ /* 0x000fe200000010ff */
[----:B------:R3:W-:Y:S08]  /*53b0*/  STS [R142+0x14400], R4 ;  /* 0x014400048e007388 */ /* 0x0007f00000000800 */
[----:B------:R4:W1:Y:S01]  /*53c0*/  MUFU.EX2 R147, R3 ;  /* 0x0000000300937308 */ /* 0x0008620000000800 */
[----:B------:R3:W-:Y:S01]  /*53d0*/  STS [R5+0x14000], R2 ;  /* 0x0140000205007388 */ /* 0x0007e20000000800 */
[----:B--2---:R-:W-:Y:S01]  /*53e0*/  F2FP.BF16.F32.PACK_AB R8, R230, R231 ;  /* 0x000000e7e608723e */ /* 0x004fe200000010ff */
[----:B----4-:R-:W-:Y:S01]  /*53f0*/  IMAD.MOV.U32 R3, RZ, RZ, R143 ;  /* 0x000000ffff037224 */ /* 0x010fe200078e008f */
[----:B------:R-:W-:Y:S03]  /*5400*/  @P1 IADD3 R3, PT, PT, R146, -0x20, RZ ;  /* 0xffffffe092031810 */ /* 0x000fe60007ffe0ff */
[----:B------:R2:W-:Y:S01]  /*5410*/  STS [R5+0x14400], R8 ;  /* 0x0144000805007388 */ /* 0x0005e20000000800 */
[----:B-1----:R-:W-:Y:S02]  /*5420*/  F2FP.BF16.F32.PACK_AB R6, R151, R152 ;  /* 0x000000989706723e */ /* 0x002fe400000010ff */
[----:B------:R-:W-:Y:S01]  /*5430*/  F2FP.BF16.F32.PACK_AB R0, R147, R149 ;  /* 0x000000959300723e */ /* 0x000fe200000010ff */
[----:B------:R1:W-:Y:S01]  /*5440*/  STS [R3], R7 ;  /* 0x0000000703007388 */ /* 0x0003e20000000800 */
[----:B---3--:R-:W-:Y:S03]  /*5450*/  F2FP.BF16.F32.PACK_AB R4, R228, R36 ;  /* 0x00000024e404723e */ /* 0x008fe600000010ff */
[----:B------:R3:W-:Y:S01]  /*5460*/  STS [R3+0x400], R6 ;  /* 0x0004000603007388 */ /* 0x0007e20000000800 */
[----:B------:R-:W-:Y:S05]  /*5470*/  IMAD.IADD R2, R23, 0x1, R3 ;  /* 0x0000000117027824 */ /* 0x000fea00078e0203 */
[----:B------:R4:W-:Y:S04]  /*5480*/  STS [R2], R4 ;  /* 0x0000000402007388 */ /* 0x0009e80000000800 */
[----:B------:R4:W-:Y:S01]  /*5490*/  STS [R2+0x400], R0 ;  /* 0x0004000002007388 */ /* 0x0009e20000000800 */
[----:B--2---:R-:W-:Y:S02]  /*54a0*/  F2FP.BF16.F32.PACK_AB R5, R155, R156 ;  /* 0x0000009c9b05723e */ /* 0x004fe400000010ff */
[----:B-1----:R-:W-:Y:S02]  /*54b0*/  F2FP.BF16.F32.PACK_AB R7, R158, R159 ;  /* 0x0000009f9e07723e */ /* 0x002fe400000010ff */
[----:B---3--:R-:W-:Y:S03]  /*54c0*/  F2FP.BF16.F32.PACK_AB R6, R165, R167 ;  /* 0x000000a7a506723e */ /* 0x008fe600000010ff */
[----:B------:R-:W-:Y:S04]  /*54d0*/  STS [R3+0x1000], R7 ;  /* 0x0010000703007388 */ /* 0x000fe80000000800 */
[----:B------:R1:W-:Y:S01]  /*54e0*/  STS [R3+0x1400], R6 ;  /* 0x0014000603007388 */ /* 0x0003e20000000800 */
[----:B----4-:R-:W-:Y:S03]  /*54f0*/  F2FP.BF16.F32.PACK_AB R4, R161, R162 ;  /* 0x000000a2a104723e */ /* 0x010fe600000010ff */
[----:B------:R-:W-:Y:S01]  /*5500*/  STS [R2+0x1000], R5 ;  /* 0x0010000502007388 */ /* 0x000fe20000000800 */
[----:B------:R-:W-:Y:S03]  /*5510*/  LEA R0, R226, UR4, 0x1 ;  /* 0x00000004e2007c11 */ /* 0x000fe6000f8e08ff */
[----:B------:R2:W-:Y:S04]  /*5520*/  STS [R2+0x1400], R4 ;  /* 0x0014000402007388 */ /* 0x0005e80000000800 */
[----:B------:R-:W3:Y:S08]  /*5530*/  LDSM.16.M88.4 R32, [R0+0x6000] ;  /* 0x006000000020783b */ /* 0x000ef00000000200 */
[----:B------:R-:W4:Y:S01]  /*5540*/  LDSM.16.M88.4 R28, [R0+0x6800] ;  /* 0x00680000001c783b */ /* 0x000f220000000200 */
[C---:B-1----:R-:W-:Y:S02]  /*5550*/  VIADD R3, R0.reuse, 0x6000 ;  /* 0x0000600000037836 */ /* 0x042fe40000000000 */
[----:B--2---:R-:W-:Y:S03]  /*5560*/  VIADD R2, R0, 0x6020 ;  /* 0x0000602000027836 */ /* 0x004fe60000000000 */
[----:B------:R-:W-:Y:S01]  /*5570*/  @P2 IADD3 R2, PT, PT, R3, -0x20, RZ ;  /* 0xffffffe003022810 */ /* 0x000fe20007ffe0ff */
[----:B------:R-:W-:Y:S02]  /*5580*/  IMAD.MOV.U32 R3, RZ, RZ, R141 ;  /* 0x000000ffff037224 */ /* 0x000fe400078e008d */
[----:B------:R-:W-:Y:S02]  /*5590*/  IMAD.U32 R141, RZ, RZ, UR15 ;  /* 0x0000000fff8d7e24 */ /* 0x000fe4000f8e00ff */
        /* <DEDUP_REMOVED lines=39> */
[----:B------:R2:W3:Y:S08]  /*5810*/  LDSM.16.M88.4 R132, [R0+0x8800] ;  /* 0x008800000084783b */ /* 0x0004f00000000200 */
[----:B--2---:R-:W2:Y:S01]  /*5820*/  LDL R0, [R1+0x2c] ;  /* 0x00002c0001007983 */ /* 0x004ea20000100800 */
        /* <DEDUP_REMOVED lines=9> */
[----:B------:R-:W3:Y:S07]  /*58c0*/  LDSM.16.M88.4 R136, [R2+0x2800] ;  /* 0x002800000288783b */ /* 0x000eee0000000200 */
[-C--:B-1----:R-:W-:Y:S08]  /*58d0*/  HMMA.16816.F32.BF16 R4, R132, R212.reuse, R4 ;  /* 0x000000d48404723c */ /* 0x082ff00000041804 */
[C---:B---3--:R-:W-:Y:S08]  /*58e0*/  HMMA.16816.F32.BF16 R8, R136.reuse, R212, R8 ;  /* 0x000000d48808723c */ /* 0x048ff00000041808 */
[-C--:B------:R-:W-:Y:S08]  /*58f0*/  HMMA.16816.F32.BF16 R12, R136, R214.reuse, R12 ;  /* 0x000000d6880c723c */ /* 0x080ff0000004180c */
[C---:B------:R-:W-:Y:S08]  /*5900*/  HMMA.16816.F32.BF16 R16, R132.reuse, R214, R16 ;  /* 0x000000d68410723c */ /* 0x040ff00000041810 */
[-C--:B------:R-:W-:Y:S08]  /*5910*/  HMMA.16816.F32.BF16 R20, R132, R216.reuse, R20 ;  /* 0x000000d88414723c */ /* 0x080ff00000041814 */
[C---:B------:R-:W-:Y:S08]  /*5920*/  HMMA.16816.F32.BF16 R24, R136.reuse, R216, R24 ;  /* 0x000000d88818723c */ /* 0x040ff00000041818 */
[-C--:B------:R-:W-:Y:S03]  /*5930*/  HMMA.16816.F32.BF16 R28, R136, R218.reuse, R28 ;  /* 0x000000da881c723c */ /* 0x080fe6000004181c */
[----:B------:R-:W-:Y:S01]  /*5940*/  MOV R139, R3 ;  /* 0x00000003008b7202 */ /* 0x000fe20000000f00 */
[----:B------:R-:W-:Y:S01]  /*5950*/  FFMA.FTZ R137, -R148, R148, 1 ;  /* 0x3f80000094897423 */ /* 0x000fe20000010194 */
[C---:B------:R-:W-:Y:S01]  /*5960*/  LOP3.LUT R3, R227.reuse, 0x8, RZ, 0xc0, !PT ;  /* 0x00000008e3037812 */ /* 0x040fe200078ec0ff */
[----:B------:R-:W-:Y:S02]  /*5970*/  IMAD.SHL.U32 R148, R227, 0x40, RZ ;  /* 0x00000040e3947824 */ /* 0x000fe400078e00ff */
[----:B------:R-:W-:Y:S04]  /*5980*/  HMMA.16816.F32.BF16 R32, R132, R218, R32 ;  /* 0x000000da8420723c */ /* 0x000fe80000041820 */
[----:B------:R-:W-:Y:S01]  /*5990*/  FMUL.FTZ R137, R137, UR11 ;  /* 0x0000000b89897c20 */ /* 0x000fe20008410000 */
[----:B------:R-:W-:Y:S01]  /*59a0*/  FFMA.FTZ R136, -R139, R139, 1 ;  /* 0x3f8000008b887423 */ /* 0x000fe2000001018b */
[----:B------:R-:W-:Y:S03]  /*59b0*/  LOP3.LUT R139, R227, 0x4, RZ, 0xc0, !PT ;  /* 0x00000004e38b7812 */ /* 0x000fe600078ec0ff */
[----:B------:R-:W-:Y:S01]  /*59c0*/  FMUL.FTZ R136, R136, UR11 ;  /* 0x0000000b88887c20 */ /* 0x000fe20008410000 */
[----:B------:R-:W-:Y:S02]  /*59d0*/  ISETP.NE.AND P6, PT, R139, RZ, PT ;  /* 0x000000ff8b00720c */ /* 0x000fe40003fc5270 */
[C---:B--2---:R-:W-:Y:S04]  /*59e0*/  LEA R144, P0, R0.reuse, R140, 0x2 ;  /* 0x0000008c00907211 */ /* 0x044fe800078010ff */
[----:B------:R-:W-:Y:S02]  /*59f0*/  LEA.HI.X R145, R0, R141, RZ, 0x2, P0 ;  /* 0x0000008d00917211 */ /* 0x000fe400000f14ff */
[----:B------:R-:W-:Y:S03]  /*5a00*/  ISETP.NE.AND P0, PT, R3, RZ, PT ;  /* 0x000000ff0300720c */ /* 0x000fe60003f05270 */
[----:B------:R-:W2:Y:S04]  /*5a10*/  LDG.E R141, desc[UR40][R144.64] ;  /* 0x00000028908d7981 */ /* 0x000ea8000c1e1900 */
[----:B------:R1:W5:Y:S04]  /*5a20*/  LDG.E R140, desc[UR40][R144.64+0x20] ;  /* 0x00002028908c7981 */ /* 0x000368000c1e1900 */
[----:B------:R1:W5:Y:S01]  /*5a30*/  LDG.E R2, desc[UR40][R144.64+0xa0] ;  /* 0x0000a02890027981 */ /* 0x000362000c1e1900 */
[C---:B--2---:R-:W-:Y:S01]  /*5a40*/  FADD.FTZ R0, -R141.reuse, R4 ;  /* 0x000000048d007221 */ /* 0x044fe20000010100 */
[C---:B------:R-:W-:Y:S02]  /*5a50*/  FADD.FTZ R16, -R141.reuse, R16 ;  /* 0x000000108d107221 */ /* 0x040fe40000010100 */
[----:B------:R1:W5:Y:S01]  /*5a60*/  LDG.E R4, desc[UR40][R144.64+0x80] ;  /* 0x0000802890047981 */ /* 0x000362000c1e1900 */
[C---:B------:R-:W-:Y:S01]  /*5a70*/  FADD.FTZ R135, -R141.reuse, R21 ;  /* 0x000000158d877221 */ /* 0x040fe20000010100 */
[----:B------:R-:W-:Y:S01]  /*5a80*/  FMUL.FTZ R0, R150, R0 ;  /* 0x0000000096007220 */ /* 0x000fe20000410000 */
[----:B------:R-:W-:Y:S01]  /*5a90*/  SHF.R.U32.HI R150, RZ, 0x1, R227 ;  /* 0x00000001ff967819 */ /* 0x000fe200000116e3 */
[----:B------:R-:W-:Y:S01]  /*5aa0*/  FMUL.FTZ R21, R46, R16 ;  /* 0x000000102e157220 */ /* 0x000fe20000410000 */
[C---:B------:R-:W-:Y:S01]  /*5ab0*/  FADD.FTZ R17, -R141.reuse, R17 ;  /* 0x000000118d117221 */ /* 0x040fe20000010100 */
[----:B------:R1:W5:Y:S01]  /*5ac0*/  LDL.LU R46, [R1+0x6c] ;  /* 0x00006c00012e7983 */ /* 0x0003620000300800 */
[----:B------:R-:W-:Y:S01]  /*5ad0*/  FADD.FTZ R5, -R141, R5 ;  /* 0x000000058d057221 */ /* 0x000fe20000010100 */
[----:B------:R-:W-:Y:S01]  /*5ae0*/  LOP3.LUT R3, R3, 0x30, R150, 0xf8, !PT ;  /* 0x0000003003037812 */ /* 0x000fe200078ef896 */
[----:B------:R-:W-:Y:S01]  /*5af0*/  FMUL.FTZ R133, R45, R17 ;  /* 0x000000112d857220 */ /* 0x000fe20000410000 */
[----:B------:R-:W-:Y:S01]  /*5b00*/  FADD.FTZ R20, -R141, R20 ;  /* 0x000000148d147221 */ /* 0x000fe20000010100 */
[----:B------:R1:W5:Y:S01]  /*5b10*/  LDL.LU R45, [R1+0x68] ;  /* 0x00006800012d7983 */ /* 0x0003620000300800 */
[----:B------:R-:W-:Y:S01]  /*5b20*/  FMUL.FTZ R138, R163, R5 ;  /* 0x00000005a38a7220 */ /* 0x000fe20000410000 */
[----:B------:R-:W-:Y:S01]  /*5b30*/  IMAD.SHL.U32 R163, R227, 0x8, RZ ;  /* 0x00000008e3a37824 */ /* 0x000fe200078e00ff */
[----:B------:R-:W-:Y:S01]  /*5b40*/  LOP3.LUT R3, R3, 0x1c0, R148, 0xf8, !PT ;  /* 0x000001c003037812 */ /* 0x000fe200078ef894 */
[----:B------:R-:W-:Y:S01]  /*5b50*/  FMUL.FTZ R134, R44, R20 ;  /* 0x000000142c867220 */ /* 0x000fe20000410000 */
[----:B------:R-:W-:Y:S01]  /*5b60*/  FMUL.FTZ R137, R137, R0 ;  /* 0x0000000089897220 */ /* 0x000fe20000410000 */
[----:B------:R1:W5:Y:S01]  /*5b70*/  LDL.LU R44, [R1+0x64] ;  /* 0x00006400012c7983 */ /* 0x0003620000300800 */
[----:B------:R-:W-:Y:S01]  /*5b80*/  LOP3.LUT R0, R148, 0x400, RZ, 0xc0, !PT ;  /* 0x0000040094007812 */ /* 0x000fe200078ec0ff */
[----:B------:R-:W-:Y:S01]  /*5b90*/  FMUL.FTZ R135, R43, R135 ;  /* 0x000000872b877220 */ /* 0x000fe20000410000 */
[----:B------:R-:W-:Y:S01]  /*5ba0*/  LOP3.LUT R3, R3, 0x38, R163, 0x78, !PT ;  /* 0x0000003803037812 */ /* 0x000fe200078e78a3 */
[----:B------:R1:W5:Y:S01]  /*5bb0*/  LDL.LU R43, [R1+0x60] ;  /* 0x00006000012b7983 */ /* 0x0003620000300800 */
[----:B------:R-:W-:Y:S01]  /*5bc0*/  FFMA.FTZ R16, -R41, R41, 1 ;  /* 0x3f80000029107423 */ /* 0x000fe20000010129 */
[----:B------:R-:W-:Y:S01]  /*5bd0*/  FFMA.FTZ R17, -R40, R40, 1 ;  /* 0x3f80000028117423 */ /* 0x000fe20000010128 */
[----:B------:R-:W-:Y:S01]  /*5be0*/  FFMA.FTZ R20, -R39, R39, 1 ;  /* 0x3f80000027147423 */ /* 0x000fe20000010127 */
[----:B------:R-:W-:Y:S02]  /*5bf0*/  IMAD R3, R3, 0x2, R0 ;  /* 0x0000000203037824 */ /* 0x000fe400078e0200 */
[----:B------:R-:W-:Y:S01]  /*5c00*/  FFMA.FTZ R0, -R42, R42, 1 ;  /* 0x3f8000002a007423 */ /* 0x000fe2000001012a */
[----:B------:R-:W-:Y:S01]  /*5c10*/  FMUL.FTZ R17, R17, UR11 ;  /* 0x0000000b11117c20 */ /* 0x000fe20008410000 */
        /* <DEDUP_REMOVED lines=9> */
[----:B------:R-:W-:Y:S01]  /*5cb0*/  FFMA.FTZ R21, -R37, R37, 1 ;  /* 0x3f80000025157423 */ /* 0x000fe20000010125 */
[----:B------:R-:W-:Y:S01]  /*5cc0*/  FMUL.FTZ R16, R16, R133 ;  /* 0x0000008510107220 */ /* 0x000fe20000410000 */
[----:B------:R-:W-:Y:S01]  /*5cd0*/  FADD.FTZ R133, -R141, R33 ;  /* 0x000000218d857221 */ /* 0x000fe20000010100 */
[----:B------:R1:W5:Y:S01]  /*5ce0*/  LDL.LU R39, [R1+0x50] ;  /* 0x0000500001277983 */ /* 0x0003620000300800 */
[----:B------:R-:W-:Y:S01]  /*5cf0*/  FMUL.FTZ R33, R36, R134 ;  /* 0x0000008624217220 */ /* 0x000fe20000410000 */
[----:B------:R-:W-:Y:S01]  /*5d00*/  FMUL.FTZ R20, R20, UR11 ;  /* 0x0000000b14147c20 */ /* 0x000fe20008410000 */
[----:B------:R-:W-:Y:S01]  /*5d10*/  FMUL.FTZ R136, R136, R138 ;  /* 0x0000008a88887220 */ /* 0x000fe20000410000 */
[----:B------:R1:W5:Y:S01]  /*5d20*/  LDL.LU R38, [R1+0x4c] ;  /* 0x00004c0001267983 */ /* 0x0003620000300800 */
[----:B------:R-:W-:Y:S01]  /*5d30*/  FMUL.FTZ R133, R228, R133 ;  /* 0x00000085e4857220 */ /* 0x000fe20000410000 */
[----:B------:R-:W-:Y:S01]  /*5d40*/  FMUL.FTZ R20, R20, R135 ;  /* 0x0000008714147220 */ /* 0x000fe20000410000 */
[----:B------:R-:W-:Y:S01]  /*5d50*/  FMUL.FTZ R32, R32, UR11 ;  /* 0x0000000b20207c20 */ /* 0x000fe20008410000 */
[----:B------:R1:W5:Y:S01]  /*5d60*/  LDL.LU R37, [R1+0x48] ;  /* 0x0000480001257983 */ /* 0x0003620000300800 */
[----:B------:R-:W-:Y:S01]  /*5d70*/  F2FP.BF16.F32.PACK_AB R132, R136, R137 ;  /* 0x000000898884723e */ /* 0x000fe200000010ff */
[----:B------:R-:W-:Y:S01]  /*5d80*/  FMUL.FTZ R21, R21, UR11 ;  /* 0x0000000b15157c20 */ /* 0x000fe20008410000 */
[----:B------:R-:W-:Y:S01]  /*5d90*/  F2FP.BF16.F32.PACK_AB R16, R16, R0 ;  /* 0x000000001010723e */ /* 0x000fe200000010ff */
[----:B------:R1:W5:Y:S01]  /*5da0*/  LDL.LU R36, [R1+0x44] ;  /* 0x0000440001247983 */ /* 0x0003620000300800 */
[----:B------:R-:W-:Y:S01]  /*5db0*/  F2FP.BF16.F32.PACK_AB R20, R20, R17 ;  /* 0x000000111414723e */ /* 0x000fe200000010ff */
[----:B------:R-:W-:Y:S01]  /*5dc0*/  IMAD.MOV.U32 R5, RZ, RZ, R143 ;  /* 0x000000ffff057224 */ /* 0x000fe200078e008f */
[----:B------:R-:W-:Y:S01]  /*5dd0*/  @P0 IADD3 R5, PT, PT, R146, -0x20, RZ ;  /* 0xffffffe092050810 */ /* 0x000fe20007ffe0ff */
[----:B------:R-:W-:Y:S02]  /*5de0*/  IMAD.SHL.U32 R228, R227, 0x4, RZ ;  /* 0x00000004e3e47824 */ /* 0x000fe400078e00ff */
[----:B------:R-:W-:Y:S01]  /*5df0*/  FMUL.FTZ R32, R32, R33 ;  /* 0x0000002120207220 */ /* 0x000fe20000410000 */
[----:B------:R-:W-:Y:S01]  /*5e00*/  FMUL.FTZ R21, R21, R133 ;  /* 0x0000008515157220 */ /* 0x000fe20000410000 */
[----:B------:R-:W-:Y:S06]  /*5e10*/  BRA.U !UP2, `(.L_x_788) ;  /* 0x000000010aac7547 */ /* 0x000fec000b800000 */
[----:B------:R-:W2:Y:S01]  /*5e20*/  LDL.LU.64 R138, [R1+0x20] ;  /* 0x00002000018a7983 */ /* 0x000ea20000300a00 */
[----:B------:R-:W-:Y:S01]  /*5e30*/  IMAD.SHL.U32 R17, R227, 0x8, RZ ;  /* 0x00000008e3117824 */ /* 0x000fe200078e00ff */
[----:B------:R-:W-:Y:S02]  /*5e40*/  ULOP3.LUT UR18, UR50, 0x1, URZ, 0xc0, !UPT ;  /* 0x0000000132127892 */ /* 0x000fe4000f8ec0ff */
[----:B------:R-:W3:Y:S02]  /*5e50*/  LDL.LU R136, [R1+0x28] ;  /* 0x0000280001887983 */ /* 0x000ee40000300800 */
[----:B------:R-:W-:Y:S01]  /*5e60*/  LOP3.LUT R17, R17, 0x18, RZ, 0xc0, !PT ;  /* 0x0000001811117812 */ /* 0x000fe200078ec0ff */
[----:B------:R-:W-:Y:S03]  /*5e70*/  UISETP.NE.U32.AND UP0, UPT, UR18, 0x1, UPT ;  /* 0x000000011200788c */ /* 0x000fe6000bf05070 */
[C---:B------:R-:W-:Y:S01]  /*5e80*/  LOP3.LUT R0, R17.reuse, 0x20, RZ, 0xfc, !PT ;  /* 0x0000002011007812 */ /* 0x040fe200078efcff */
[----:B------:R-:W-:Y:S01]  /*5e90*/  USEL UR18, UR36, 0x3000, !UP0 ;  /* 0x0000300024127887 */ /* 0x000fe2000c000000 */
[C---:B------:R-:W-:Y:S02]  /*5ea0*/  ISETP.GE.AND P4, PT, R17.reuse, UR8, PT ;  /* 0x0000000811007c0c */ /* 0x040fe4000bf86270 */
[----:B------:R-:W-:Y:S02]  /*5eb0*/  ISETP.GE.AND P3, PT, R0, UR8, PT ;  /* 0x0000000800007c0c */ /* 0x000fe4000bf66270 */
[----:B------:R-:W-:Y:S01]  /*5ec0*/  LOP3.LUT R0, R17, 0x40, RZ, 0xfc, !PT ;  /* 0x0000004011007812 */ /* 0x000fe200078efcff */
[----:B------:R-:W-:Y:S01]  /*5ed0*/  VIADD R237, R237, UR18 ;  /* 0x00000012eded7c36 */ /* 0x000fe20008000000 */
[----:B------:R-:W-:Y:S01]  /*5ee0*/  IADD3 R17, P5, PT, RZ, -UR37, RZ ;  /* 0x80000025ff117c10 */ /* 0x000fe2000ffbe0ff */
[----:B------:R-:W-:Y:S01]  /*5ef0*/  VIADD R221, R221, UR18 ;  /* 0x00000012dddd7c36 */ /* 0x000fe20008000000 */
[----:B------:R-:W-:Y:S03]  /*5f00*/  ISETP.GE.AND P0, PT, R0, UR8, PT ;  /* 0x0000000800007c0c */ /* 0x000fe6000bf06270 */
[----:B------:R-:W-:Y:S05]  /*5f10*/  IMAD.X R0, RZ, RZ, ~UR16, P5 ;  /* 0x80000010ff007e24 */ /* 0x000fea000a8e06ff */
[----:B------:R-:W-:Y:S01]  /*5f20*/  SHF.R.S64 R17, R17, 0x1f, R0 ;  /* 0x0000001f11117819 */ /* 0x000fe20000001000 */
[----:B---3--:R-:W-:Y:S03]  /*5f30*/  VIADD R136, R136, UR18 ;  /* 0x0000001288887c36 */ /* 0x008fe60008000000 */
[----:B--2---:R-:W-:Y:S02]  /*5f40*/  IADD3 R17, P5, PT, R138, R17, RZ ;  /* 0x000000118a117210 */ /* 0x004fe40007fbe0ff */
[----:B------:R2:W-:Y:S02]  /*5f50*/  STL [R1+0x28], R136 ;  /* 0x0000288801007387 */ /* 0x0005e40000100800 */
        /* <DEDUP_REMOVED lines=23> */
.L_x_788:
[----:B--2---:R-:W2:Y:S01]  /*60d0*/  LDL.LU R134, [R1+0x4] ;  /* 0x0000040001867983 */ /* 0x004ea20000300800 */
[C---:B-----5:R-:W-:Y:S01]  /*60e0*/  FADD.FTZ R6, -R140.reuse, R6 ;  /* 0x000000068c067221 */ /* 0x060fe20000010100 */
[----:B------:R-:W-:Y:S01]  /*60f0*/  FADD.FTZ R7, -R140, R7 ;  /* 0x000000078c077221 */ /* 0x000fe20000010100 */
[----:B------:R-:W-:Y:S02]  /*6100*/  FFMA.FTZ R17, -R250, R250, 1 ;  /* 0x3f800000fa117423 */ /* 0x000fe400000101fa */
[----:B------:R-:W3:Y:S01]  /*6110*/  LDL.LU R133, [R1] ;  /* 0x0000000001857983 */ /* 0x000ee20000300800 */
[----:B------:R-:W-:Y:S01]  /*6120*/  FFMA.FTZ R0, -R248, R248, 1 ;  /* 0x3f800000f8007423 */ /* 0x000fe200000101f8 */
[----:B------:R-:W-:Y:S01]  /*6130*/  FMUL.FTZ R6, R169, R6 ;  /* 0x00000006a9067220 */ /* 0x000fe20000410000 */
[----:B------:R-:W-:Y:S02]  /*6140*/  FMUL.FTZ R7, R168, R7 ;  /* 0x00000007a8077220 */ /* 0x000fe40000410000 */
[----:B------:R4:W-:Y:S01]  /*6150*/  STS [R142+0xf000], R132 ;  /* 0x00f000848e007388 */ /* 0x0009e20000000800 */
[----:B------:R-:W-:Y:S01]  /*6160*/  FMUL.FTZ R17, R17, UR11 ;  /* 0x0000000b11117c20 */ /* 0x000fe20008410000 */
        /* <DEDUP_REMOVED lines=8> */
[----:B------:R-:W-:Y:S01]  /*61f0*/  FMUL.FTZ R22, R152, R22 ;  /* 0x0000001698167220 */ /* 0x000fe20000410000 */
[----:B------:R-:W-:Y:S01]  /*6200*/  FMUL.FTZ R7, R0, UR11 ;  /* 0x0000000b00077c20 */ /* 0x000fe20008410000 */
[----:B------:R-:W-:Y:S01]  /*6210*/  FFMA.FTZ R0, -R232, R232, 1 ;  /* 0x3f800000e8007423 */ /* 0x000fe200000101e8 */
[----:B------:R-:W3:Y:S01]  /*6220*/  LDL.LU R136, [R1+0x14] ;  /* 0x0000140001887983 */ /* 0x000ee20000300800 */
[----:B------:R-:W-:Y:S01]  /*6230*/  FADD.FTZ R34, -R140, R34 ;  /* 0x000000228c227221 */ /* 0x000fe20000010100 */
[----:B------:R-:W-:Y:S01]  /*6240*/  FMUL.FTZ R7, R7, R19 ;  /* 0x0000001307077220 */ /* 0x000fe20000410000 */
[----:B------:R-:W-:Y:S02]  /*6250*/  FADD.FTZ R8, -R4, R8 ;  /* 0x0000000804087221 */ /* 0x000fe40000010100 */
[----:B------:R-:W3:Y:S01]  /*6260*/  LDL.LU R135, [R1+0x10] ;  /* 0x0000100001877983 */ /* 0x000ee20000300800 */
[----:B------:R-:W-:Y:S01]  /*6270*/  FMUL.FTZ R34, R149, R34 ;  /* 0x0000002295227220 */ /* 0x000fe20000410000 */
[----:B------:R-:W-:Y:S01]  /*6280*/  FADD.FTZ R23, -R140, R23 ;  /* 0x000000178c177221 */ /* 0x000fe20000010100 */
[----:B------:R-:W-:Y:S01]  /*6290*/  FMUL.FTZ R8, R170, R8 ;  /* 0x00000008aa087220 */ /* 0x000fe20000410000 */
[----:B------:R-:W-:Y:S01]  /*62a0*/  FADD.FTZ R35, -R140, R35 ;  /* 0x000000238c237221 */ /* 0x000fe20000010100 */
[C---:B------:R-:W-:Y:S01]  /*62b0*/  FADD.FTZ R12, -R4.reuse, R12 ;  /* 0x0000000c040c7221 */ /* 0x040fe20000010100 */
[----:B------:R-:W-:Y:S01]  /*62c0*/  FMUL.FTZ R23, R151, R23 ;  /* 0x0000001797177220 */ /* 0x000fe20000410000 */
[----:B------:R-:W-:Y:S01]  /*62d0*/  FADD.FTZ R13, -R4, R13 ;  /* 0x0000000d040d7221 */ /* 0x000fe20000010100 */
[----:B----4-:R-:W-:Y:S01]  /*62e0*/  FMUL.FTZ R132, R17, R6 ;  /* 0x0000000611847220 */ /* 0x010fe20000410000 */
[----:B------:R-:W-:Y:S01]  /*62f0*/  FFMA.FTZ R6, -R238, R238, 1 ;  /* 0x3f800000ee067423 */ /* 0x000fe200000101ee */
[----:B------:R-:W-:Y:S01]  /*6300*/  FMUL.FTZ R35, R147, R35 ;  /* 0x0000002393237220 */ /* 0x000fe20000410000 */
        /* <DEDUP_REMOVED lines=10> */
[----:B------:R-:W-:Y:S01]  /*63b0*/  FADD.FTZ R24, -R4, R24 ;  /* 0x0000001804187221 */ /* 0x000fe20000010100 */
[----:B------:R-:W-:Y:S01]  /*63c0*/  F2FP.BF16.F32.PACK_AB R7, R7, R17 ;  /* 0x000000110707723e */ /* 0x000fe200000010ff */
[----:B------:R-:W-:Y:S01]  /*63d0*/  FFMA.FTZ R17, -R160, R160, 1 ;  /* 0x3f800000a0117423 */ /* 0x000fe200000101a0 */
[----:B------:R-:W-:Y:S01]  /*63e0*/  FMUL.FTZ R22, R19, R22 ;  /* 0x0000001613167220 */ /* 0x000fe20000410000 */
[----:B------:R2:W-:Y:S01]  /*63f0*/  STS [R142+0xf400], R0 ;  /* 0x00f400008e007388 */ /* 0x0005e20000000800 */
[----:B------:R-:W-:Y:S01]  /*6400*/  FMUL.FTZ R23, R6, R23 ;  /* 0x0000001706177220 */ /* 0x000fe20000410000 */
[----:B------:R-:W-:Y:S01]  /*6410*/  FMUL.FTZ R19, R17, UR11 ;  /* 0x0000000b11137c20 */ /* 0x000fe20008410000 */
[----:B------:R-:W-:Y:S01]  /*6420*/  FFMA.FTZ R6, -R157, R157, 1 ;  /* 0x3f8000009d067423 */ /* 0x000fe2000001019d */
[----:B------:R-:W-:Y:S01]  /*6430*/  F2FP.BF16.F32.PACK_AB R18, R21, R32 ;  /* 0x000000201512723e */ /* 0x000fe200000010ff */
[----:B------:R-:W-:Y:S01]  /*6440*/  FADD.FTZ R25, -R4, R25 ;  /* 0x0000001904197221 */ /* 0x000fe20000010100 */
[----:B------:R-:W-:Y:S01]  /*6450*/  FMUL.FTZ R34, R19, R34 ;  /* 0x0000002213227220 */ /* 0x000fe20000410000 */
[----:B------:R-:W-:Y:S01]  /*6460*/  FMUL.FTZ R6, R6, UR11 ;  /* 0x0000000b06067c20 */ /* 0x000fe20008410000 */
[----:B------:R-:W-:Y:S01]  /*6470*/  F2FP.BF16.F32.PACK_AB R17, R23, R22 ;  /* 0x000000161711723e */ /* 0x000fe200000010ff */
[----:B------:R-:W-:Y:S01]  /*6480*/  FADD.FTZ R28, -R4, R28 ;  /* 0x0000001c041c7221 */ /* 0x000fe20000010100 */
[----:B------:R-:W-:Y:S01]  /*6490*/  MOV R23, 0x10 ;  /* 0x0000001000177802 */ /* 0x000fe20000000f00 */
[----:B------:R-:W-:Y:S01]  /*64a0*/  FMUL.FTZ R35, R6, R35 ;  /* 0x0000002306237220 */ /* 0x000fe20000410000 */
[----:B------:R-:W-:Y:S01]  /*64b0*/  FFMA.FTZ R6, -R252, R252, 1 ;  /* 0x3f800000fc067423 */ /* 0x000fe200000101fc */
[----:B------:R-:W-:Y:S01]  /*64c0*/  FADD.FTZ R29, -R4, R29 ;  /* 0x0000001d041d7221 */ /* 0x000fe20000010100 */
[----:B------:R-:W-:Y:S01]  /*64d0*/  SEL R23, R23, 0xfffffff0, !P6 ;  /* 0xfffffff017177807 */ /* 0x000fe20007000000 */
[----:B------:R-:W-:Y:S01]  /*64e0*/  FFMA.FTZ R4, -R242, R242, 1 ;  /* 0x3f800000f2047423 */ /* 0x000fe200000101f2 */
[----:B------:R-:W-:Y:S01]  /*64f0*/  FMUL.FTZ R25, R158, R25 ;  /* 0x000000199e197220 */ /* 0x000fe20000410000 */
[----:B------:R-:W-:Y:S01]  /*6500*/  FMUL.FTZ R28, R156, R28 ;  /* 0x0000001c9c1c7220 */ /* 0x000fe20000410000 */
[----:B------:R-:W-:Y:S01]  /*6510*/  FMUL.FTZ R29, R155, R29 ;  /* 0x0000001d9b1d7220 */ /* 0x000fe20000410000 */
[----:B------:R-:W-:Y:S01]  /*6520*/  FMUL.FTZ R24, R159, R24 ;  /* 0x000000189f187220 */ /* 0x000fe20000410000 */
[C---:B------:R-:W-:Y:S01]  /*6530*/  FADD.FTZ R15, -R2.reuse, R15 ;  /* 0x0000000f020f7221 */ /* 0x040fe20000010100 */
[C---:B------:R-:W-:Y:S01]  /*6540*/  FADD.FTZ R14, -R2.reuse, R14 ;  /* 0x0000000e020e7221 */ /* 0x040fe20000010100 */
        /* <DEDUP_REMOVED lines=8> */
[----:B------:R-:W-:Y:S01]  /*65d0*/  SHF.L.U32 R149, R227, 0x5, RZ ;  /* 0x00000005e3957819 */ /* 0x000fe200000006ff */
[----:B------:R-:W4:Y:S01]  /*65e0*/  LDC R151, c[0x0][0x44c] ;  /* 0x00011300ff977b82 */ /* 0x000f220000000800 */
[----:B------:R-:W-:Y:S01]  /*65f0*/  FMUL.FTZ R27, R165, R27 ;  /* 0x0000001ba51b7220 */ /* 0x000fe20000410000 */
[----:B------:R-:W-:Y:S01]  /*6600*/  FMUL.FTZ R30, R162, R30 ;  /* 0x0000001ea21e7220 */ /* 0x000fe20000410000 */
[----:B----4-:R-:W-:Y:S02]  /*6610*/  IMAD R165, R151, UR9, RZ ;  /* 0x0000000997a57c24 */ /* 0x010fe4000f8e02ff */
[----:B--2---:R-:W-:Y:S02]  /*6620*/  FFMA.FTZ R0, -R134, R134, 1 ;  /* 0x3f80000086007423 */ /* 0x004fe40000010186 */
[----:B------:R-:W2:Y:S02]  /*6630*/  LDL.LU R134, [R1+0xc] ;  /* 0x00000c0001867983 */ /* 0x000ea40000300800 */
[----:B------:R-:W-:Y:S04]  /*6640*/  FMUL.FTZ R0, R0, UR11 ;  /* 0x0000000b00007c20 */ /* 0x000fe80008410000 */
[----:B------:R-:W-:Y:S01]  /*6650*/  FMUL.FTZ R19, R0, R8 ;  /* 0x0000000800137220 */ /* 0x000fe20000410000 */
[----:B---3--:R-:W-:Y:S01]  /*6660*/  FFMA.FTZ R8, -R133, R133, 1 ;  /* 0x3f80000085087423 */ /* 0x008fe20000010185 */
[----:B------:R-:W-:Y:S01]  /*6670*/  FFMA.FTZ R0, -R251, R251, 1 ;  /* 0x3f800000fb007423 */ /* 0x000fe200000101fb */
[----:B------:R-:W3:Y:S02]  /*6680*/  LDL.LU R133, [R1+0x8] ;  /* 0x0000080001857983 */ /* 0x000ee40000300800 */
[----:B------:R-:W-:Y:S01]  /*6690*/  FMUL.FTZ R22, R8, UR11 ;  /* 0x0000000b08167c20 */ /* 0x000fe20008410000 */
[----:B------:R-:W-:Y:S01]  /*66a0*/  FMUL.FTZ R8, R6, UR11 ;  /* 0x0000000b06087c20 */ /* 0x000fe20008410000 */
[----:B------:R-:W-:Y:S01]  /*66b0*/  IADD3 R6, PT, PT, R142, R23, RZ ;  /* 0x000000178e067210 */ /* 0x000fe20007ffe0ff */
[----:B------:R-:W-:Y:S01]  /*66c0*/  FMUL.FTZ R21, R0, UR11 ;  /* 0x0000000b00157c20 */ /* 0x000fe20008410000 */
[----:B------:R-:W-:Y:S01]  /*66d0*/  FMUL.FTZ R0, R22, R9 ;  /* 0x0000000916007220 */ /* 0x000fe20000410000 */
[----:B------:R-:W-:Y:S02]  /*66e0*/  FMUL.FTZ R8, R8, R12 ;  /* 0x0000000c08087220 */ /* 0x000fe40000410000 */
[----:B------:R4:W-:Y:S01]  /*66f0*/  STS [R6+0xf400], R7 ;  /* 0x00f4000706007388 */ /* 0x0009e20000000800 */
[----:B------:R-:W-:Y:S01]  /*6700*/  FMUL.FTZ R12, R21, R13 ;  /* 0x0000000d150c7220 */ /* 0x000fe20000410000 */
[----:B------:R-:W-:Y:S03]  /*6710*/  F2FP.BF16.F32.PACK_AB R0, R0, R19 ;  /* 0x000000130000723e */ /* 0x000fe600000010ff */
[----:B------:R1:W-:Y:S01]  /*6720*/  STS [R6+0xf000], R16 ;  /* 0x00f0001006007388 */ /* 0x0003e20000000800 */
[----:B------:R-:W-:Y:S02]  /*6730*/  F2FP.BF16.F32.PACK_AB R13, R35, R34 ;  /* 0x00000022230d723e */ /* 0x000fe400000010ff */
[----:B------:R-:W-:Y:S01]  /*6740*/  F2FP.BF16.F32.PACK_AB R12, R12, R8 ;  /* 0x000000080c0c723e */ /* 0x000fe200000010ff */
[----:B------:R-:W-:Y:S01]  /*6750*/  FFMA.FTZ R8, -R244, R244, 1 ;  /* 0x3f800000f4087423 */ /* 0x000fe200000101f4 */
[----:B------:R1:W-:Y:S03]  /*6760*/  STS [R142+0x10000], R0 ;  /* 0x010000008e007388 */ /* 0x0003e60000000800 */
[----:B------:R-:W-:Y:S01]  /*6770*/  FMUL.FTZ R9, R8, UR11 ;  /* 0x0000000b08097c20 */ /* 0x000fe20008410000 */
[----:B------:R-:W-:Y:S01]  /*6780*/  FMUL.FTZ R8, R4, UR11 ;  /* 0x0000000b04087c20 */ /* 0x000fe20008410000 */
[----:B------:R-:W-:Y:S02]  /*6790*/  FFMA.FTZ R4, -R233, R233, 1 ;  /* 0x3f800000e9047423 */ /* 0x000fe400000101e9 */
[----:B------:R-:W-:Y:S01]  /*67a0*/  FMUL.FTZ R24, R9, R24 ;  /* 0x0000001809187220 */ /* 0x000fe20000410000 */
[----:B------:R-:W-:Y:S01]  /*67b0*/  FMUL.FTZ R25, R8, R25 ;  /* 0x0000001908197220 */ /* 0x000fe20000410000 */
[----:B----4-:R-:W-:Y:S04]  /*67c0*/  FFMA.FTZ R7, -R234, R234, 1 ;  /* 0x3f800000ea077423 */ /* 0x010fe800000101ea */
[----:B-1----:R-:W-:Y:S01]  /*67d0*/  FMUL.FTZ R16, R7, UR11 ;  /* 0x0000000b07107c20 */ /* 0x002fe20008410000 */
[----:B------:R-:W-:Y:S01]  /*67e0*/  FMUL.FTZ R7, R4, UR11 ;  /* 0x0000000b04077c20 */ /* 0x000fe20008410000 */
[----:B------:R-:W-:Y:S01]  /*67f0*/  FADD.FTZ R4, -R2, R11 ;  /* 0x0000000b02047221 */ /* 0x000fe20000010100 */
[----:B------:R-:W-:Y:S01]  /*6800*/  F2FP.BF16.F32.PACK_AB R11, R25, R24 ;  /* 0x00000018190b723e */ /* 0x000fe200000010ff */
[----:B------:R-:W-:Y:S01]  /*6810*/  FMUL.FTZ R28, R16, R28 ;  /* 0x0000001c101c7220 */ /* 0x000fe20000410000 */
[----:B------:R-:W-:Y:S01]  /*6820*/  FMUL.FTZ R29, R7, R29 ;  /* 0x0000001d071d7220 */ /* 0x000fe20000410000 */
[----:B------:R-:W-:Y:S01]  /*6830*/  FMUL.FTZ R8, R239, R4 ;  /* 0x00000004ef087220 */ /* 0x000fe20000410000 */
[----:B------:R-:W-:Y:S01]  /*6840*/  FFMA.FTZ R4, -R135, R135, 1 ;  /* 0x3f80000087047423 */ /* 0x000fe20000010187 */
[----:B------:R-:W-:Y:S01]  /*6850*/  FFMA.FTZ R7, -R136, R136, 1 ;  /* 0x3f80000088077423 */ /* 0x000fe20000010188 */
[----:B------:R-:W-:Y:S02]  /*6860*/  FFMA.FTZ R0, -R249, R249, 1 ;  /* 0x3f800000f9007423 */ /* 0x000fe400000101f9 */
[----:B------:R-:W-:Y:S01]  /*6870*/  FMUL.FTZ R16, R4, UR11 ;  /* 0x0000000b04107c20 */ /* 0x000fe20008410000 */
[----:B------:R-:W-:Y:S03]  /*6880*/  FMUL.FTZ R9, R7, UR11 ;  /* 0x0000000b07097c20 */ /* 0x000fe60008410000 */
[----:B------:R-:W-:Y:S01]  /*6890*/  FMUL.FTZ R8, R16, R8 ;  /* 0x0000000810087220 */ /* 0x000fe20000410000 */
[----:B------:R-:W-:Y:S01]  /*68a0*/  FMUL.FTZ R9, R9, R10 ;  /* 0x0000000a09097220 */ /* 0x000fe20000410000 */
[----:B------:R-:W-:Y:S04]  /*68b0*/  F2FP.BF16.F32.PACK_AB R10, R29, R28 ;  /* 0x0000001c1d0a723e */ /* 0x000fe800000010ff */
[----:B------:R-:W-:Y:S05]  /*68c0*/  F2FP.BF16.F32.PACK_AB R9, R8, R9 ;  /* 0x000000090809723e */ /* 0x000fea00000010ff */
[----:B------:R-:W-:Y:S05]  /*68d0*/  STS [R142+0x10400], R9 ;  /* 0x010400098e007388 */ /* 0x000fea0000000800 */
[----:B------:R-:W-:Y:S01]  /*68e0*/  STS [R6+0x10000], R12 ;  /* 0x0100000c06007388 */ /* 0x000fe20000000800 */
[----:B--2---:R-:W-:Y:S04]  /*68f0*/  FFMA.FTZ R7, -R134, R134, 1 ;  /* 0x3f80000086077423 */ /* 0x004fe80000010186 */
[----:B------:R-:W-:Y:S04]  /*6900*/  FMUL.FTZ R7, R7, UR11 ;  /* 0x0000000b07077c20 */ /* 0x000fe80008410000 */
[----:B------:R-:W-:Y:S01]  /*6910*/  FMUL.FTZ R16, R7, R14 ;  /* 0x0000000e07107220 */ /* 0x000fe20000410000 */
[----:B---3--:R-:W-:Y:S01]  /*6920*/  FFMA.FTZ R4, -R133, R133, 1 ;  /* 0x3f80000085047423 */ /* 0x008fe20000010185 */
[----:B------:R-:W-:Y:S01]  /*6930*/  FMUL.FTZ R14, R0, UR11 ;  /* 0x0000000b000e7c20 */ /* 0x000fe20008410000 */
[----:B------:R-:W-:Y:S02]  /*6940*/  FFMA.FTZ R0, -R243, R243, 1 ;  /* 0x3f800000f3007423 */ /* 0x000fe400000101f3 */
[----:B------:R-:W-:Y:S04]  /*6950*/  FMUL.FTZ R4, R4, UR11 ;  /* 0x0000000b04047c20 */ /* 0x000fe80008410000 */
[----:B------:R-:W-:Y:S01]  /*6960*/  FMUL.FTZ R15, R4, R15 ;  /* 0x0000000f040f7220 */ /* 0x000fe20000410000 */
[----:B------:R-:W-:Y:S01]  /*6970*/  FADD.FTZ R4, -R2, R26 ;  /* 0x0000001a02047221 */ /* 0x000fe20000010100 */
[----:B------:R-:W-:Y:S03]  /*6980*/  FFMA.FTZ R2, -R245, R245, 1 ;  /* 0x3f800000f5027423 */ /* 0x000fe600000101f5 */
[----:B------:R-:W-:Y:S01]  /*6990*/  FMUL.FTZ R4, R167, R4 ;  /* 0x00000004a7047220 */ /* 0x000fe20000410000 */
[----:B------:R-:W-:Y:S01]  /*69a0*/  FMUL.FTZ R7, R2, UR11 ;  /* 0x0000000b02077c20 */ /* 0x000fe20008410000 */
[----:B------:R-:W-:Y:S01]  /*69b0*/  FMUL.FTZ R2, R0, UR11 ;  /* 0x0000000b00027c20 */ /* 0x000fe20008410000 */
[--C-:B------:R-:W-:Y:S01]  /*69c0*/  SHF.R.U32.HI R0, RZ, 0x4, R227.reuse ;  /* 0x00000004ff007819 */ /* 0x100fe200000116e3 */
[----:B------:R-:W-:Y:S01]  /*69d0*/  FMUL.FTZ R14, R14, R4 ;  /* 0x000000040e0e7220 */ /* 0x000fe20000410000 */
[----:B------:R-:W-:Y:S01]  /*69e0*/  FFMA.FTZ R4, -R241, R241, 1 ;  /* 0x3f800000f1047423 */ /* 0x000fe200000101f1 */
[----:B------:R-:W-:Y:S01]  /*69f0*/  FMUL.FTZ R7, R7, R27 ;  /* 0x0000001b07077220 */ /* 0x000fe20000410000 */
[----:B------:R-:W-:Y:S01]  /*6a00*/  FMUL.FTZ R30, R2, R30 ;  /* 0x0000001e021e7220 */ /* 0x000fe20000410000 */
[----:B------:R-:W-:Y:S01]  /*6a10*/  IADD3 R2, PT, PT, R23, R5, RZ ;  /* 0x0000000517027210 */ /* 0x000fe20007ffe0ff */
[----:B------:R-:W-:Y:S01]  /*6a20*/  FMUL.FTZ R4, R4, UR11 ;  /* 0x0000000b04047c20 */ /* 0x000fe20008410000 */
[----:B------:R-:W-:Y:S02]  /*6a30*/  LOP3.LUT R164, R0, 0x8, RZ, 0xc0, !PT ;  /* 0x0000000800a47812 */ /* 0x000fe400078ec0ff */
[----:B------:R-:W-:Y:S01]  /*6a40*/  F2FP.BF16.F32.PACK_AB R7, R7, R14 ;  /* 0x0000000e0707723e */ /* 0x000fe200000010ff */
[----:B------:R-:W-:Y:S01]  /*6a50*/  FMUL.FTZ R8, R4, R31 ;  /* 0x0000001f04087220 */ /* 0x000fe20000410000 */
[----:B------:R-:W-:Y:S02]  /*6a60*/  F2FP.BF16.F32.PACK_AB R4, R15, R16 ;  /* 0x000000100f04723e */ /* 0x000fe400000010ff */
[----:B------:R-:W-:Y:S02]  /*6a70*/  LOP3.LUT R0, R164, 0x10, R227, 0xf8, !PT ;  /* 0x00000010a4007812 */ /* 0x000fe400078ef8e3 */
[----:B------:R-:W-:Y:S01]  /*6a80*/  F2FP.BF16.F32.PACK_AB R8, R8, R30 ;  /* 0x0000001e0808723e */ /* 0x000fe200000010ff */
[----:B------:R-:W-:Y:S01]  /*6a90*/  STS [R6+0x10400], R4 ;  /* 0x0104000406007388 */ /* 0x000fe20000000800 */
[--C-:B------:R-:W-:Y:S04]  /*6aa0*/  LOP3.LUT R0, R0, 0xc0, R149.reuse, 0xf8, !PT ;  /* 0x000000c000007812 */ /* 0x100fe800078ef895 */
[----:B------:R-:W-:Y:S01]  /*6ab0*/  STS [R5+-0x4000], R20 ;  /* 0xffc0001405007388 */ /* 0x000fe20000000800 */
[----:B------:R-:W-:Y:S04]  /*6ac0*/  LOP3.LUT R0, R0, 0x18, R228, 0x78, !PT ;  /* 0x0000001800007812 */ /* 0x000fe800078e78e4 */
[----:B------:R-:W-:Y:S01]  /*6ad0*/  STS [R5+-0x3c00], R17 ;  /* 0xffc4001105007388 */ /* 0x000fe20000000800 */
[----:B------:R-:W-:Y:S04]  /*6ae0*/  LOP3.LUT R0, R0, 0x120, R149, 0xf8, !PT ;  /* 0x0000012000007812 */ /* 0x000fe800078ef895 */
[----:B------:R-:W-:Y:S01]  /*6af0*/  STS [R2+-0x4000], R18 ;  /* 0xffc0001202007388 */ /* 0x000fe20000000800 */
[----:B------:R-:W-:Y:S04]  /*6b00*/  LEA R0, R0, UR4, 0x1 ;  /* 0x0000000400007c11 */ /* 0x000fe8000f8e08ff */
[----:B------:R-:W-:Y:S05]  /*6b10*/  STS [R2+-0x3c00], R13 ;  /* 0xffc4000d02007388 */ /* 0x000fea0000000800 */
[----:B------:R-:W-:Y:S05]  /*6b20*/  STS [R5+-0x3000], R11 ;  /* 0xffd0000b05007388 */ /* 0x000fea0000000800 */
[----:B------:R-:W-:Y:S05]  /*6b30*/  STS [R5+-0x2c00], R7 ;  /* 0xffd4000705007388 */ /* 0x000fea0000000800 */
[----:B------:R-:W-:Y:S05]  /*6b40*/  STS [R2+-0x3000], R10 ;  /* 0xffd0000a02007388 */ /* 0x000fea0000000800 */
[----:B------:R1:W-:Y:S01]  /*6b50*/  STS [R2+-0x2c00], R8 ;  /* 0xffd4000802007388 */ /* 0x0003e20000000800 */
[----:B------:R-:W-:Y:S01]  /*6b60*/  BAR.SYNC.DEFER_BLOCKING 0x0 ;  /* 0x0000000000007b1d */ /* 0x000fe20000010000 */
[----:B-1----:R-:W-:Y:S05]  /*6b70*/  LEA R2, -R165, RZ, 0x6 ;  /* 0x000000ffa5027211 */ /* 0x002fea00078e31ff */
        /* <DEDUP_REMOVED lines=111> */
.L_x_789:
        /* <DEDUP_REMOVED lines=9> */
[----:B------:R-:W-:Y:S01]  /*7300*/  VIADD R229, R229, 0xffffffc0 ;  /* 0xffffffc0e5e57836 */ /* 0x000fe20000000000 */
[----:B------:R-:W-:Y:S01]  /*7310*/  LEA R170, P4, R170, R246, 0x2 ;  /* 0x000000f6aaaa7211 */ /* 0x000fe200078810ff */
[----:B------:R-:W-:Y:S01]  /*7320*/  @UP2 UIADD3.X UR19, UPT, UPT, UR23, -0x1, URZ, UP0, !UPT ;  /* 0xffffffff17132890 */ /* 0x000fe200087fe4ff */
[----:B------:R-:W-:Y:S01]  /*7330*/  LDSM.16.MT88.4 R28, [R0+0xd000] ;  /* 0x00d00000001c783b */ /* 0x000fe20000004200 */
[----:B------:R-:W-:Y:S01]  /*7340*/  @UP2 UIADD3 UR14, UP0, UPT, UR14, -0x100, URZ ;  /* 0xffffff000e0e2890 */ /* 0x000fe2000ff1e0ff */
[----:B------:R-:W-:Y:S01]  /*7350*/  @P3 LOP3.LUT R4, R150, 0x10, RZ, 0xc0, !PT ;  /* 0x0000001096043812 */ /* 0x000fe200078ec0ff */
[----:B------:R-:W-:Y:S01]  /*7360*/  ULOP3.LUT UR18, UR50, 0x1, URZ, 0xc0, !UPT ;  /* 0x0000000132127892 */ /* 0x000fe2000f8ec0ff */
        /* <DEDUP_REMOVED lines=26> */
[----:B------:R2:W2:Y:S01]  /*7510*/  LDL R238, [R1+0x3c] ;  /* 0x00003c0001ee7983 */ /* 0x0004a20000100800 */
[C---:B------:R-:W-:Y:S03]  /*7520*/  VIADD R160, R2.reuse, 0xf040 ;  /* 0x0000f04002a07836 */ /* 0x040fe60000000000 */
[----:B------:R-:W1:Y:S04]  /*7530*/  LDSM.16.M88.4 R24, [R2+0xf000] ;  /* 0x00f000000218783b */ /* 0x000e680000000200 */
        /* <DEDUP_REMOVED lines=61> */
[----:B---3--:R-:W3:Y:S07]  /*7910*/  @P3 LDG.E R234, desc[UR40][R232.64+-0x60] ;  /* 0xffffa028e8ea3981 */ /* 0x008eee000c1e1900 */
[C---:B------:R-:W-:Y:S01]  /*7920*/  HMMA.16816.F32.BF16 R8, R32.reuse, R134, R8 ;  /* 0x000000862008723c */ /* 0x040fe20000041808 */
[----:B----4-:R-:W4:Y:S04]  /*7930*/  @P3 LDG.E R235, desc[UR40][R232.64+-0x80] ;  /* 0xffff8028e8eb3981 */ /* 0x010f28000c1e1900 */
[----:B-----5:R-:W5:Y:S03]  /*7940*/  @P3 LDG.E R236, desc[UR40][R232.64+-0xe0] ;  /* 0xffff2028e8ec3981 */ /* 0x020f66000c1e1900 */
[C---:B------:R-:W-:Y:S01]  /*7950*/  HMMA.16816.F32.BF16 R12, R32.reuse, R136, R12 ;  /* 0x00000088200c723c */ /* 0x040fe2000004180c */
[----:B--2---:R-:W2:Y:S04]  /*7960*/  @P3 LDG.E R238, desc[UR40][R232.64+-0x100] ;  /* 0xffff0028e8ee3981 */ /* 0x004ea8000c1e1900 */
        /* <DEDUP_REMOVED lines=75> */
[----:B---3--:R-:W-:Y:S04]  /*7e20*/  @P3 STL [R1+0x30], R234 ;  /* 0x000030ea01003387 */ /* 0x008fe80000100800 */
[----:B----4-:R-:W-:Y:S04]  /*7e30*/  @P3 STL [R1+0x34], R235 ;  /* 0x000034eb01003387 */ /* 0x010fe80000100800 */
[----:B-----5:R-:W-:Y:S04]  /*7e40*/  @P3 STL [R1+0x38], R236 ;  /* 0x000038ec01003387 */ /* 0x020fe80000100800 */
[----:B--2---:R-:W-:Y:S01]  /*7e50*/  @P3 STL [R1+0x3c], R238 ;  /* 0x00003cee01003387 */ /* 0x004fe20000100800 */
        /* <DEDUP_REMOVED lines=243> */
.L_x_791:
[----:B------:R-:W2:Y:S01]  /*8d90*/  LDCU.64 UR10, c[0x0][0x5c0] ;  /* 0x0000b800ff0a77ac */ /* 0x000ea20008000a00 */
[----:B------:R-:W-:-:S04]  /*8da0*/  UIADD3 UR5, UPT, UPT, UR42, UR44, URZ ;  /* 0x0000002c2a057290 */ /* 0x000fc8000fffe0ff */
[----:B--2---:R-:W-:Y:S02]  /*8db0*/  UIMAD.WIDE.U32 UR18, UR5, UR10, URZ ;  /* 0x0000000a051272a5 */ /* 0x004fe4000f8e00ff */
[----:B------:R-:W-:-:S04]  /*8dc0*/  UIMAD UR5, UR5, UR11, URZ ;  /* 0x0000000b050572a4 */ /* 0x000fc8000f8e02ff */
[----:B------:R-:W-:-:S06]  /*8dd0*/  UIADD3 UR5, UPT, UPT, UR19, UR5, URZ ;  /* 0x0000000513057290 */ /* 0x000fcc000fffe0ff */
[----:B-1----:R-:W-:Y:S02]  /*8de0*/  MOV R4, UR5 ;  /* 0x0000000500047c02 */ /* 0x002fe40008000f00 */
.L_x_792:
        /* <DEDUP_REMOVED lines=12> */
.L_x_793:
[----:B------:R-:W1:Y:S01]  /*8eb0*/  LDCU.64 UR8, c[0x0][0x5c8] ;  /* 0x0000b900ff0877ac */ /* 0x000e620008000a00 */
[----:B------:R-:W-:-:S04]  /*8ec0*/  UIADD3 UR5, UPT, UPT, UR42, UR44, URZ ;  /* 0x0000002c2a057290 */ /* 0x000fc8000fffe0ff */
[----:B-1----:R-:W-:Y:S02]  /*8ed0*/  UIMAD.WIDE.U32 UR20, UR5, UR8, URZ ;  /* 0x00000008051472a5 */ /* 0x002fe4000f8e00ff */
[----:B------:R-:W-:-:S04]  /*8ee0*/  UIMAD UR5, UR5, UR9, URZ ;  /* 0x00000009050572a4 */ /* 0x000fc8000f8e02ff */
[----:B------:R-:W-:-:S06]  /*8ef0*/  UIADD3 UR5, UPT, UPT, UR21, UR5, URZ ;  /* 0x0000000515057290 */ /* 0x000fcc000fffe0ff */
[----:B------:R-:W-:-:S07]  /*8f00*/  MOV R23, UR5 ;  /* 0x0000000500177c02 */ /* 0x000fce0008000f00 */
.L_x_794:
        /* <DEDUP_REMOVED lines=59> */
.L_x_796:
[----:B------:R-:W-:Y:S05]  /*92c0*/  BSYNC.RECONVERGENT B0 ;  /* 0x0000000000007941 */ /* 0x000fea0003800200 */
.L_x_795:
        /* <DEDUP_REMOVED lines=19> */
.L_x_798:
[----:B------:R-:W-:Y:S05]  /*9400*/  BSYNC.RECONVERGENT B0 ;  /* 0x0000000000007941 */ /* 0x000fea0003800200 */
.L_x_797:
        /* <DEDUP_REMOVED lines=25> */
.L_x_800:
[----:B------:R-:W-:Y:S05]  /*95a0*/  BSYNC.RECONVERGENT B0 ;  /* 0x0000000000007941 */ /* 0x000fea0003800200 */
.L_x_799:
        /* <DEDUP_REMOVED lines=17> */
.L_x_765:
[----:B------:R-:W-:Y:S05]  /*96c0*/  BSYNC.RECONVERGENT B1 ;  /* 0x0000000000017941 */ /* 0x000fea0003800200 */
.L_x_743:
        /* <DEDUP_REMOVED lines=11> */
.L_x_802:
        /* <DEDUP_REMOVED lines=16> */
.L_x_1725:


//--------------------- .text._ZN5flash44flash_bwd_dq_dk_dv_loop_seqk_parallel_kernelI23Flash_bwd_kernel_traitsILi96ELi64ELi128ELi8ELi2ELi4ELi4ELb1ELb0EN7cutlass10bfloat16_tE19Flash_kernel_traitsILi96ELi64ELi128ELi8ES3_EELb1ELb0ELb1ELb0ELb0ELb1ELb0EEEvNS_16Flash_bwd_paramsE --------------------------
	.section	.text._ZN5flash44flash_bwd_dq_dk_dv_loop_seqk_parallel_kernelI23Flash_bwd_kernel_traitsILi96ELi64ELi128ELi8ELi2ELi4ELi4ELb1ELb0EN7cutlass10bfloat16_tE19Flash_kernel_traitsILi96ELi64ELi128ELi8ES3_EELb1ELb0ELb1ELb0ELb0ELb1ELb0EEEvNS_16Flash_bwd_paramsE,"ax",@progbits
	.align	128
        .global         _ZN5flash44flash_bwd_dq_dk_dv_loop_seqk_parallel_kernelI23Flash_bwd_kernel_traitsILi96ELi64ELi128ELi8ELi2ELi4ELi4ELb1ELb0EN7cutlass10bfloat16_tE19Flash_kernel_traitsILi96ELi64ELi128ELi8ES3_EELb1ELb0ELb1ELb0ELb0ELb1ELb0EEEvNS_16Flash_bwd_paramsE
        .type           _ZN5flash44flash_bwd_dq_dk_dv_loop_seqk_parallel_kernelI23Flash_bwd_kernel_traitsILi96ELi64ELi128ELi8ELi2ELi4ELi4ELb1ELb0EN7cutlass10bfloat16_tE19Flash_kernel_traitsILi96ELi64ELi128ELi8ES3_EELb1ELb0ELb1ELb0ELb0ELb1ELb0EEEvNS_16Flash_bwd_paramsE,@function
        .size           _ZN5flash44flash_bwd_dq_dk_dv_loop_seqk_parallel_kernelI23Flash_bwd_kernel_traitsILi96ELi64ELi128ELi8ELi2ELi4ELi4ELb1ELb0EN7cutlass10bfloat16_tE19Flash_kernel_traitsILi96ELi64ELi128ELi8ES3_EELb1ELb0ELb1ELb0ELb0ELb1ELb0EEEvNS_16Flash_bwd_paramsE,(.L_x_1726 - _ZN5flash44flash_bwd_dq_dk_dv_loop_seqk_parallel_kernelI23Flash_bwd_kernel_traitsILi96ELi64ELi128ELi8ELi2ELi4ELi4ELb1ELb0EN7cutlass10bfloat16_tE19Flash_kernel_traitsILi96ELi64ELi128ELi8ES3_EELb1ELb0ELb1ELb0ELb0ELb1ELb0EEEvNS_16Flash_bwd_paramsE)
        .other          _ZN5flash44flash_bwd_dq_dk_dv_loop_seqk_parallel_kernelI23Flash_bwd_kernel_traitsILi96ELi64ELi128ELi8ELi2ELi4ELi4ELb1ELb0EN7cutlass10bfloat16_tE19Flash_kernel_traitsILi96ELi64ELi128ELi8ES3_EELb1ELb0ELb1ELb0ELb0ELb1ELb0EEEvNS_16Flash_bwd_paramsE,@"STO_CUDA_ENTRY STV_DEFAULT"
_ZN5flash44flash_bwd_dq_dk_dv_loop_seqk_parallel_kernelI23Flash_bwd_kernel_traitsILi96ELi64ELi128ELi8ELi2ELi4ELi4ELb1ELb0EN7cutlass10bfloat16_tE19Flash_kernel_traitsILi96ELi64ELi128ELi8ES3_EELb1ELb0ELb1ELb0ELb0ELb1ELb0EEEvNS_16Flash_bwd_paramsE:
.text._ZN5flash44flash_bwd_dq_dk_dv_loop_seqk_parallel_kernelI23Flash_bwd_kernel_traitsILi96ELi64ELi128ELi8ELi2ELi4ELi4ELb1ELb0EN7cutlass10bfloat16_tE19Flash_kernel_traitsILi96ELi64ELi128ELi8ES3_EELb1ELb0ELb1ELb0ELb0ELb1ELb0EEEvNS_16Flash_bwd_paramsE:
        /* <DEDUP_REMOVED lines=51> */
.L_x_841:
[----:B--2---:R-:W2:Y:S01]  /*0330*/  LDCU.64 UR8, c[0x0][0x478] ;  /* 0x00008f00ff0877ac */ /* 0x004ea20008000a00 */
[----:B------:R-:W-:Y:S02]  /*0340*/  PLOP3.LUT P1, PT, PT, PT, UP3, 0x80, 0x8 ;  /* 0x000000000008781c */ /* 0x000fe40003f2f038 */
[----:B------:R-:W-:Y:S01]  /*0350*/  PLOP3.LUT P4, PT, PT, PT, UP5, 0x80, 0x8 ;  /* 0x000000000008781c */ /* 0x000fe20003f8f058 */
[----:B------:R-:W-:Y:S01]  /*0360*/  @UP3 ULEA UR12, UP0, UR30, UR6, 0x2 ;  /* 0x000000061e0c3291 */ /* 0x000fe2000f8010ff */
[----:B------:R-:W-:Y:S01]  /*0370*/  PLOP3.LUT P2, PT, PT, PT, UP4, 0x80, 0x8 ;  /* 0x000000000008781c */ /* 0x000fe20003f4f048 */
[----:B------:R-:W-:Y:S02]  /*0380*/  UISETP.NE.AND UP2, UPT, UR32, URZ, UPT ;  /* 0x000000ff2000728c */ /* 0x000fe4000bf45270 */
[----:B------:R-:W-:Y:S02]  /*0390*/  @UP3 ULEA.HI.X UR13, UR30, UR7, URZ, 0x2, UP0 ;  /* 0x000000071e0d3291 */ /* 0x000fe400080f14ff */
[----:B-1----:R-:W-:-:S02]  /*03a0*/  IMAD.U32 R10, RZ, RZ, UR12 ;  /* 0x0000000cff0a7e24 */ /* 0x002fc4000f8e00ff */
[----:B------:R-:W-:Y:S02]  /*03b0*/  PLOP3.LUT P3, PT, PT, PT, UP2, 0x80, 0x8 ;  /* 0x000000000008781c */ /* 0x000fe40003f6f028 */
[----:B------:R-:W-:Y:S01]  /*03c0*/  IMAD.U32 R11, RZ, RZ, UR13 ;  /* 0x0000000dff0b7e24 */ /* 0x000fe2000f8e00ff */
[----:B------:R-:W-:Y:S02]  /*03d0*/  UIMAD.WIDE.U32 UR12, UR30, 0x4, UR34 ;  /* 0x000000041e0c78a5 */ /* 0x000fe4000f8e0022 */
[----:B--2---:R-:W-:Y:S02]  /*03e0*/  UISETP.NE.U32.AND UP0, UPT, UR8, URZ, UPT ;  /* 0x000000ff0800728c */ /* 0x004fe4000bf05070 */
[----:B------:R-:W2:Y:S02]  /*03f0*/  @P1 LDG.E R3, desc[UR40][R10.64] ;  /* 0x000000280a031981 */ /* 0x000ea4000c1e1900 */
[----:B------:R-:W-:-:S04]  /*0400*/  UISETP.NE.AND.EX UP0, UPT, UR9, URZ, UPT, UP0 ;  /* 0x000000ff0900728c */ /* 0x000fc8000bf05300 */
[----:B-----5:R-:W5:Y:S02]  /*0410*/  @!P3 LDG.E R4, desc[UR40][R244.64] ;  /* 0x00000028f404b981 */ /* 0x020f64000c1e1900 */
        /* <DEDUP_REMOVED lines=33> */
.L_x_803:
        /* <DEDUP_REMOVED lines=43> */
.L_x_805:
[----:B------:R-:W1:Y:S01]  /*08e0*/  LDCU.64 UR16, c[0x0][0x3b8] ;  /* 0x00007700ff1077ac */ /* 0x000e620008000a00 */
[----:B------:R-:W-:-:S04]  /*08f0*/  UIADD3 UR8, UPT, UPT, UR44, UR46, URZ ;  /* 0x0000002e2c087290 */ /* 0x000fc8000fffe0ff */
[----:B-1----:R-:W-:Y:S02]  /*0900*/  UIMAD.WIDE.U32 UR50, UR8, UR16, URZ ;  /* 0x00000010083272a5 */ /* 0x002fe4000f8e00ff */
[----:B------:R-:W-:-:S04]  /*0910*/  UIMAD UR8, UR8, UR17, URZ ;  /* 0x00000011080872a4 */ /* 0x000fc8000f8e02ff */
[----:B------:R-:W-:-:S06]  /*0920*/  UIADD3 UR8, UPT, UPT, UR51, UR8, URZ ;  /* 0x0000000833087290 */ /* 0x000fcc000fffe0ff */
[----:B------:R-:W-:Y:S02]  /*0930*/  MOV R0, UR8 ;  /* 0x0000000800007c02 */ /* 0x000fe40008000f00 */
.L_x_806:
        /* <DEDUP_REMOVED lines=12> */
[----:B------:R-:W-:-:S06]  /*0a00*/  IMAD.HI.U32 R4, R7, R4, R6 ;  /* 0x0000000407047227 */ /* 0x000fcc00078e0006 */
[----:B------:R-:W-:-:S04]  /*0a10*/  IMAD.HI.U32 R22, R4, R3, RZ ;  /* 0x0000000304167227 */ /* 0x000fc800078e00ff */
[----:B------:R-:W-:-:S04]  /*0a20*/  IMAD.MOV R4, RZ, RZ, -R22 ;  /* 0x000000ffff047224 */ /* 0x000fc800078e0a16 */
[----:B------:R-:W-:Y:S01]  /*0a30*/  IMAD R4, R5, R4, R3 ;  /* 0x0000000405047224 */ /* 0x000fe200078e0203 */
[----:B------:R-:W-:-:S04]  /*0a40*/  LOP3.LUT R3, R2, UR29, RZ, 0x3c, !PT ;  /* 0x0000001d02037c12 */ /* 0x000fc8000f8e3cff */
[----:B------:R-:W-:Y:S02]  /*0a50*/  ISETP.GT.U32.AND P1, PT, R5, R4, PT ;  /* 0x000000040500720c */ /* 0x000fe40003f24070 */
[----:B------:R-:W-:-:S11]  /*0a60*/  ISETP.GE.AND P0, PT, R3, RZ, PT ;  /* 0x000000ff0300720c */ /* 0x000fd60003f06270 */
[----:B------:R-:W-:Y:S01]  /*0a70*/  @!P1 IMAD.IADD R4, R4, 0x1, -R5 ;  /* 0x0000000104049824 */ /* 0x000fe200078e0a05 */
[----:B------:R-:W-:Y:S02]  /*0a80*/  @!P1 IADD3 R22, PT, PT, R22, 0x1, RZ ;  /* 0x0000000116169810 */ /* 0x000fe40007ffe0ff */
[----:B------:R-:W-:Y:S02]  /*0a90*/  ISETP.NE.AND P1, PT, R2, RZ, PT ;  /* 0x000000ff0200720c */ /* 0x000fe40003f25270 */
[----:B------:R-:W-:-:S13]  /*0aa0*/  ISETP.GE.U32.AND P2, PT, R4, R5, PT ;  /* 0x000000050400720c */ /* 0x000fda0003f46070 */
[----:B------:R-:W-:-:S05]  /*0ab0*/  @P2 VIADD R22, R22, 0x1 ;  /* 0x0000000116162836 */ /* 0x000fca0000000000 */
        /* <DEDUP_REMOVED lines=16> */
.L_x_807:
[----:B------:R-:W1:Y:S01]  /*0bc0*/  LDCU.64 UR14, c[0x0][0x3c0] ;  /* 0x00007800ff0e77ac */ /* 0x000e620008000a00 */
[----:B------:R-:W-:-:S04]  /*0bd0*/  UIADD3 UR8, UPT, UPT, UR44, UR46, URZ ;  /* 0x0000002e2c087290 */ /* 0x000fc8000fffe0ff */
[----:B-1----:R-:W-:Y:S02]  /*0be0*/  UIMAD.WIDE.U32 UR52, UR8, UR14, URZ ;  /* 0x0000000e083472a5 */ /* 0x002fe4000f8e00ff */
[----:B------:R-:W-:-:S04]  /*0bf0*/  UIMAD UR8, UR8, UR15, URZ ;  /* 0x0000000f080872a4 */ /* 0x000fc8000f8e02ff */
[----:B------:R-:W-:-:S06]  /*0c00*/  UIADD3 UR8, UPT, UPT, UR53, UR8, URZ ;  /* 0x0000000835087290 */ /* 0x000fcc000fffe0ff */
[----:B------:R-:W-:-:S07]  /*0c10*/  MOV R2, UR8 ;  /* 0x0000000800027c02 */ /* 0x000fce0008000f00 */
.L_x_808:
        /* <DEDUP_REMOVED lines=28> */
.L_x_809:
[----:B------:R-:W-:Y:S02]  /*0de0*/  UIMAD.WIDE.U32 UR10, UR54, UR13, URZ ;  /* 0x0000000d360a72a5 */ /* 0x000fe4000f8e00ff */
[----:B------:R-:W-:-:S04]  /*0df0*/  UIMAD UR8, UR55, UR13, URZ ;  /* 0x0000000d370872a4 */ /* 0x000fc8000f8e02ff */
[----:B------:R-:W-:-:S12]  /*0e00*/  UIADD3 UR8, UPT, UPT, UR11, UR8, URZ ;  /* 0x000000080b087290 */ /* 0x000fd8000fffe0ff */
.L_x_810:
        /* <DEDUP_REMOVED lines=20> */
.L_x_811:
[----:B------:R-:W1:Y:S01]  /*0f50*/  LDCU UR59, c[0x0][0x434] ;  /* 0x00008680ff3b77ac */ /* 0x000e620008000800 */
[----:B------:R-:W-:-:S04]  /*0f60*/  UIMAD UR9, UR30, UR51, UR29 ;  /* 0x000000331e0972a4 */ /* 0x000fc8000f8e021d */
[----:B-1----:R-:W-:Y:S02]  /*0f70*/  UIMAD UR59, UR9, UR59, URZ ;  /* 0x0000003b093b72a4 */ /* 0x002fe4000f8e02ff */
.L_x_812:
        /* <DEDUP_REMOVED lines=11> */
.L_x_813:
[----:B------:R-:W1:Y:S01]  /*1030*/  LDCU UR58, c[0x0][0x444] ;  /* 0x00008880ff3a77ac */ /* 0x000e620008000800 */
[----:B------:R-:W-:-:S04]  /*1040*/  UIMAD UR9, UR30, UR51, UR29 ;  /* 0x000000331e0972a4 */ /* 0x000fc8000f8e021d */
[----:B-1----:R-:W-:-:S12]  /*1050*/  UIMAD UR58, UR9, UR58, URZ ;  /* 0x0000003a093a72a4 */ /* 0x002fd8000f8e02ff */
.L_x_814:
[----:B------:R-:W1:Y:S01]  /*1060*/  LDCU UR55, c[0x0][0x508] ;  /* 0x0000a100ff3777ac */ /* 0x000e620008000800 */
[----:B------:R-:W2:Y:S01]  /*1070*/  S2R R10, SR_TID.X ;  /* 0x00000000000a7919 */ /* 0x000ea20000002100 */
[----:B------:R-:W-:Y:S01]  /*1080*/  IMAD.MOV.U32 R9, RZ, RZ, RZ ;  /* 0x000000ffff097224 */ /* 0x000fe200078e00ff */
[----:B------:R-:W3:Y:S01]  /*1090*/  LDC.64 R6, c[0x0][0x5f8] ;  /* 0x00017e00ff067b82 */ /* 0x000ee20000000a00 */
[----:B------:R-:W-:Y:S01]  /*10a0*/  USHF.R.S32.HI UR9, URZ, 0x1f, UR57 ;  /* 0x0000001fff097899 */ /* 0x000fe20008011439 */
[----:B------:R-:W-:Y:S01]  /*10b0*/  BSSY.RECONVERGENT B1, `(.L_x_804) ;  /* 0x00007be000017945 */ /* 0x000fe20003800200 */
[----:B------:R-:W-:Y:S01]  /*10c0*/  UIADD3 UR57, UP1, UP0, UR66, UR10, UR57 ;  /* 0x0000000a42397290 */ /* 0x000fe2000f83e039 */
[----:B------:R-:W4:Y:S03]  /*10d0*/  LDCU.64 UR18, c[0x0][0x3c8] ;  /* 0x00007900ff1277ac */ /* 0x000f260008000a00 */
[----:B------:R-:W-:-:S02]  /*10e0*/  UIADD3.X UR56, UPT, UPT, UR56, UR8, UR9, UP1, UP0 ;  /* 0x0000000838387290 */ /* 0x000fc40008fe0409 */
[----:B------:R-:W-:Y:S02]  /*10f0*/  UIMAD UR60, UR51, UR60, URZ ;  /* 0x0000003c333c72a4 */ /* 0x000fe4000f8e02ff */
[----:B------:R-:W-:Y:S02]  /*1100*/  ULEA UR58, UR54, UR58, 0x6 ;  /* 0x0000003a363a7291 */ /* 0x000fe4000f8e30ff */
[----:B-1----:R-:W-:Y:S02]  /*1110*/  UIADD3 UR8, UPT, UPT, UR43, UR55, URZ ;  /* 0x000000372b087290 */ /* 0x002fe4000fffe0ff */
[----:B------:R-:W-:Y:S02]  /*1120*/  ULEA UR59, UR54, UR59, 0x6 ;  /* 0x0000003b363b7291 */ /* 0x000fe4000f8e30ff */
[----:B------:R-:W-:-:S04]  /*1130*/  UIADD3 UR12, UPT, UPT, UR12, -0x80, -UR8 ;  /* 0xffffff800c0c7890 */ /* 0x000fc8000fffe808 */
[----:B------:R-:W-:Y:S01]  /*1140*/  USHF.R.S32.HI UR8, URZ, 0x1f, UR12 ;  /* 0x0000001fff087899 */ /* 0x000fe2000801140c */
[----:B----4-:R-:W-:-:S03]  /*1150*/  MOV R16, UR19 ;  /* 0x0000001300107c02 */ /* 0x010fc60008000f00 */
        /* <DEDUP_REMOVED lines=11> */
[----:B------:R-:W-:Y:S01]  /*1210*/  ISETP.NE.AND P0, PT, RZ, UR61, PT ;  /* 0x0000003dff007c0c */ /* 0x000fe2000bf05270 */
[----:B-1----:R-:W-:Y:S01]  /*1220*/  UIMAD UR63, UR23, UR12, URZ ;  /* 0x0000000c173f72a4 */ /* 0x002fe2000f8e02ff */
[----:B------:R-:W-:Y:S01]  /*1230*/  IMAD.U32 R13, RZ, RZ, UR12 ;  /* 0x0000000cff0d7e24 */ /* 0x000fe2000f8e00ff */
[----:B------:R-:W-:-:S02]  /*1240*/  USEL UR53, URZ, UR53, !UP0 ;  /* 0x00000035ff357287 */ /* 0x000fc4000c000000 */
[----:B------:R-:W-:Y:S01]  /*1250*/  UIMAD UR63, UR20, UR13, UR63 ;  /* 0x0000000d143f72a4 */ /* 0x000fe2000f8e023f */
[----:B------:R-:W-:Y:S01]  /*1260*/  IMAD.WIDE.U32 R12, R13, UR20, R8 ;  /* 0x000000140d0c7c25 */ /* 0x000fe2000f8e0008 */
[----:B------:R-:W-:Y:S02]  /*1270*/  UISETP.GT.AND UP0, UPT, UR48, UR53, UPT ;  /* 0x000000353000728c */ /* 0x000fe4000bf04270 */
[----:B--2---:R-:W-:Y:S01]  /*1280*/  UIMAD UR23, UR23, UR8, URZ ;  /* 0x00000008171772a4 */ /* 0x004fe2000f8e02ff */
[----:B------:R-:W-:Y:S01]  /*1290*/  IMAD.U32 R11, RZ, RZ, UR8 ;  /* 0x00000008ff0b7e24 */ /* 0x000fe2000f8e00ff */
[----:B------:R-:W-:Y:S01]  /*12a0*/  MOV R4, UR63 ;  /* 0x0000003f00047c02 */ /* 0x000fe20008000f00 */
[----:B------:R-:W-:Y:S01]  /*12b0*/  IMAD.U32 R14, RZ, RZ, UR10 ;  /* 0x0000000aff0e7e24 */ /* 0x000fe2000f8e00ff */
[----:B------:R-:W-:Y:S01]  /*12c0*/  IADD3 R12, P1, PT, R12, UR22, RZ ;  /* 0x000000160c0c7c10 */ /* 0x000fe2000ff3e0ff */
[----:B------:R-:W-:Y:S01]  /*12d0*/  IMAD.WIDE.U32 R18, R11, UR20, R18 ;  /* 0x000000140b127c25 */ /* 0x000fe2000f8e0012 */
[----:B------:R-:W-:Y:S01]  /*12e0*/  SHF.R.U32.HI R11, RZ, 0x5, R10 ;  /* 0x00000005ff0b7819 */ /* 0x000fe2000001160a */
[----:B------:R-:W-:Y:S01]  /*12f0*/  USHF.L.U32 UR10, UR60, 0x6, URZ ;  /* 0x000000063c0a7899 */ /* 0x000fe200080006ff */
[----:B------:R-:W-:Y:S01]  /*1300*/  IADD3.X R13, PT, PT, R13, UR21, R4, P1, !PT ;  /* 0x000000150d0d7c10 */ /* 0x000fe20008ffe404 */
[----:B------:R-:W-:Y:S01]  /*1310*/  IMAD.U32 R4, RZ, RZ, UR18 ;  /* 0x00000012ff047e24 */ /* 0x000fe2000f8e00ff */
[----:B------:R-:W-:Y:S01]  /*1320*/  UIMAD UR18, UR20, UR9, UR23 ;  /* 0x00000009141272a4 */ /* 0x000fe2000f8e0217 */
[----:B------:R-:W1:Y:S02]  /*1330*/  LDCU.64 UR20, c[0x0][0x550] ;  /* 0x0000aa00ff1477ac */ /* 0x000e640008000a00 */
[----:B------:R-:W-:Y:S01]  /*1340*/  IMAD.WIDE.U32 R12, R4, UR29, R12 ;  /* 0x0000001d040c7c25 */ /* 0x000fe2000f8e000c */
[----:B------:R-:W2:Y:S03]  /*1350*/  LDCU.64 UR22, c[0x0][0x380] ;  /* 0x00007000ff1677ac */ /* 0x000ea60008000a00 */
[----:B------:R-:W-:Y:S01]  /*1360*/  IMAD R17, R16, UR29, R13 ;  /* 0x0000001d10117c24 */ /* 0x000fe2000f8e020d */
[----:B------:R-:W-:Y:S01]  /*1370*/  MOV R16, R12 ;  /* 0x0000000c00107202 */ /* 0x000fe20000000f00 */
[----:B---3--:R-:W-:Y:S01]  /*1380*/  IMAD.WIDE.U32 R12, R6, UR27, RZ ;  /* 0x0000001b060c7c25 */ /* 0x008fe2000f8e00ff */
[----:B------:R-:W3:Y:S03]  /*1390*/  LDCU.64 UR62, c[0x0][0x5e8] ;  /* 0x0000bd00ff3e77ac */ /* 0x000ee60008000a00 */
[----:B------:R-:W-:Y:S01]  /*13a0*/  VIADD R19, R19, UR18 ;  /* 0x0000001213137c36 */ /* 0x000fe20008000000 */
[----:B------:R-:W5:Y:S01]  /*13b0*/  LDCU.64 UR18, c[0x0][0x570] ;  /* 0x0000ae00ff1277ac */ /* 0x000f620008000a00 */
[----:B------:R-:W-:Y:S01]  /*13c0*/  IMAD R4, R11, UR60, R236 ;  /* 0x0000003c0b047c24 */ /* 0x000fe2000f8e02ec */
[----:B------:R-:W-:Y:S01]  /*13d0*/  SEL R11, R12, RZ, P0 ;  /* 0x000000ff0c0b7207 */ /* 0x000fe20000000000 */
[----:B------:R-:W-:Y:S01]  /*13e0*/  IMAD R7, R7, UR27, R13 ;  /* 0x0000001b07077c24 */ /* 0x000fe2000f8e020d */
[----:B------:R-:W-:Y:S01]  /*13f0*/  SHF.R.U32.HI R13, RZ, 0x2, R10 ;  /* 0x00000002ff0d7819 */ /* 0x000fe2000001160a */
[----:B------:R-:W-:Y:S01]  /*1400*/  IMAD.WIDE.U32 R14, R14, UR29, R18 ;  /* 0x0000001d0e0e7c25 */ /* 0x000fe2000f8e0012 */
[----:B------:R-:W-:-:S02]  /*1410*/  IADD3 R12, P2, P1, R4, UR57, R11 ;  /* 0x00000039040c7c10 */ /* 0x000fc4000f95e00b */
[----:B------:R-:W-:Y:S01]  /*1420*/  SHF.R.S32.HI R4, RZ, 0x1f, R4 ;  /* 0x0000001fff047819 */ /* 0x000fe20000011404 */
[----:B------:R-:W-:Y:S01]  /*1430*/  IMAD.U32 R6, RZ, RZ, UR11 ;  /* 0x0000000bff067e24 */ /* 0x000fe2000f8e00ff */
[----:B------:R-:W-:Y:S01]  /*1440*/  SEL R7, R7, RZ, P0 ;  /* 0x000000ff07077207 */ /* 0x000fe20000000000 */
[----:B------:R-:W-:-:S03]  /*1450*/  IMAD.WIDE.U32 R16, R13, UR12, R16 ;  /* 0x0000000c0d107c25 */ /* 0x000fc6000f8e0010 */
[----:B------:R-:W-:Y:S01]  /*1460*/  IADD3.X R4, PT, PT, R4, UR56, R7, P2, P1 ;  /* 0x0000003804047c10 */ /* 0x000fe200097e2407 */
[----:B------:R-:W-:Y:S01]  /*1470*/  IMAD R15, R6, UR29, R15 ;  /* 0x0000001d060f7c24 */ /* 0x000fe2000f8e020f */
[----:B------:R-:W-:Y:S01]  /*1480*/  IADD3 R12, P1, PT, R12, UR10, RZ ;  /* 0x0000000a0c0c7c10 */ /* 0x000fe2000ff3e0ff */
[----:B------:R-:W-:Y:S01]  /*1490*/  IMAD.U32 R7, RZ, RZ, UR10 ;  /* 0x0000000aff077e24 */ /* 0x000fe2000f8e00ff */
[----:B--2---:R-:W-:Y:S01]  /*14a0*/  LEA R242, P3, R16, UR22, 0x1 ;  /* 0x0000001610f27c11 */ /* 0x004fe2000f8608ff */
[----:B------:R-:W-:-:S03]  /*14b0*/  IMAD.WIDE.U32 R14, R13, UR8, R14 ;  /* 0x000000080d0e7c25 */ /* 0x000fc6000f8e000e */
[----:B------:R-:W-:Y:S01]  /*14c0*/  LEA.HI.X.SX32 R7, R7, R4, 0x1, P1 ;  /* 0x0000000407077211 */ /* 0x000fe200008f0eff */
[C---:B------:R-:W-:Y:S01]  /*14d0*/  IMAD R6, R13.reuse, UR9, R15 ;  /* 0x000000090d067c24 */ /* 0x040fe2000f8e020f */
[----:B-1----:R-:W-:Y:S01]  /*14e0*/  LEA R240, P2, R14, UR20, 0x1 ;  /* 0x000000140ef07c11 */ /* 0x002fe2000f8408ff */
[C---:B------:R-:W-:Y:S01]  /*14f0*/  IMAD R4, R13.reuse, UR13, R17 ;  /* 0x0000000d0d047c24 */ /* 0x040fe2000f8e0211 */
[----:B-----5:R-:W-:Y:S01]  /*1500*/  LEA R238, P1, R12, UR18, 0x2 ;  /* 0x000000120cee7c11 */ /* 0x020fe2000f8210ff */
[----:B---3--:R-:W-:Y:S01]  /*1510*/  UIMAD.WIDE UR12, UR58, 0x4, UR62 ;  /* 0x000000043a0c78a5 */ /* 0x008fe2000f8e023e */
[----:B------:R-:W-:Y:S02]  /*1520*/  LEA.HI.X R241, R14, UR21, R6, 0x1, P2 ;  /* 0x000000150ef17c11 */ /* 0x000fe400090f0c06 */
[----:B------:R-:W-:Y:S01]  /*1530*/  LEA.HI.X R239, R12, UR19, R7, 0x2, P1 ;  /* 0x000000130cef7c11 */ /* 0x000fe200088f1407 */
[----:B----4-:R-:W-:Y:S01]  /*1540*/  UIMAD.WIDE UR18, UR59, 0x4, UR64 ;  /* 0x000000043b1278a5 */ /* 0x010fe2000f8e0240 */
[----:B------:R-:W-:-:S02]  /*1550*/  IADD3 R14, P1, PT, R13, 0x40, RZ ;  /* 0x000000400d0e7810 */ /* 0x000fc40007f3e0ff */
[----:B------:R-:W-:Y:S02]  /*1560*/  LEA.HI.X R243, R16, UR23, R4, 0x1, P3 ;  /* 0x0000001710f37c11 */ /* 0x000fe400098f0c04 */
[----:B------:R-:W-:Y:S01]  /*1570*/  IADD3 R4, PT, PT, R13, 0x40, RZ ;  /* 0x000000400d047810 */ /* 0x000fe20007ffe0ff */
[----:B------:R-:W-:Y:S01]  /*1580*/  IMAD.X R15, RZ, RZ, RZ, P1 ;  /* 0x000000ffff0f7224 */ /* 0x000fe200008e06ff */
[----:B------:R-:W-:Y:S07]  /*1590*/  BRA.U UP0, `(.L_x_815) ;  /* 0x0000000500d07547 */ /* 0x000fee000b800000 */
        /* <DEDUP_REMOVED lines=13> */
.L_x_816:
[----:B------:R-:W1:Y:S01]  /*1670*/  LDCU.64 UR10, c[0x0][0x5c0] ;  /* 0x0000b800ff0a77ac */ /* 0x000e620008000a00 */
[----:B------:R-:W-:-:S04]  /*1680*/  UIADD3 UR8, UPT, UPT, UR44, UR46, URZ ;  /* 0x0000002e2c087290 */ /* 0x000fc8000fffe0ff */
[----:B-1----:R-:W-:Y:S02]  /*1690*/  UIMAD.WIDE.U32 UR16, UR8, UR10, URZ ;  /* 0x0000000a081072a5 */ /* 0x002fe4000f8e00ff */
[----:B------:R-:W-:-:S04]  /*16a0*/  UIMAD UR8, UR8, UR11, URZ ;  /* 0x0000000b080872a4 */ /* 0x000fc8000f8e02ff */
[----:B------:R-:W-:-:S06]  /*16b0*/  UIADD3 UR8, UPT, UPT, UR17, UR8, URZ ;  /* 0x0000000811087290 */ /* 0x000fcc000fffe0ff */
[----:B------:R-:W-:Y:S02]  /*16c0*/  MOV R0, UR8 ;  /* 0x0000000800007c02 */ /* 0x000fe40008000f00 */
.L_x_817:
        /* <DEDUP_REMOVED lines=13> */
.L_x_818:
[----:B------:R-:W1:Y:S01]  /*17a0*/  LDCU.64 UR8, c[0x0][0x5c8] ;  /* 0x0000b900ff0877ac */ /* 0x000e620008000a00 */
[----:B------:R-:W-:-:S04]  /*17b0*/  UIADD3 UR44, UPT, UPT, UR44, UR46, URZ ;  /* 0x0000002e2c2c7290 */ /* 0x000fc8000fffe0ff */
[----:B-1----:R-:W-:Y:S02]  /*17c0*/  UIMAD.WIDE.U32 UR14, UR44, UR8, URZ ;  /* 0x000000082c0e72a5 */ /* 0x002fe4000f8e00ff */
[----:B------:R-:W-:-:S04]  /*17d0*/  UIMAD UR44, UR44, UR9, URZ ;  /* 0x000000092c2c72a4 */ /* 0x000fc8000f8e02ff */
[----:B------:R-:W-:-:S06]  /*17e0*/  UIADD3 UR44, UPT, UPT, UR15, UR44, URZ ;  /* 0x0000002c0f2c7290 */ /* 0x000fcc000fffe0ff */
[----:B------:R-:W-:-:S07]  /*17f0*/  MOV R2, UR44 ;  /* 0x0000002c00027c02 */ /* 0x000fce0008000f00 */
.L_x_819:
        /* <DEDUP_REMOVED lines=26> */
.L_x_821:
[----:B------:R-:W-:Y:S05]  /*19a0*/  BSYNC.RECONVERGENT B0 ;  /* 0x0000000000007941 */ /* 0x000fea0003800200 */
.L_x_820:
[----:B------:R-:W-:Y:S04]  /*19b0*/  BSSY.RECONVERGENT B0, `(.L_x_822) ;  /* 0x000000e000007945 */ /* 0x000fe80003800200 */
[----:B------:R-:W-:Y:S05]  /*19c0*/  @P1 BRA `(.L_x_823) ;  /* 0x0000000000301947 */ /* 0x000fea0003800000 */
[----:B------:R-:W2:Y:S01]  /*19d0*/  LDCU.64 UR12, c[0x0][0x560] ;  /* 0x0000ac00ff0c77ac */ /* 0x000ea20008000a00 */
[----:B------:R-:W-:Y:S01]  /*19e0*/  MOV R6, R4 ;  /* 0x0000000400067202 */ /* 0x000fe20000000f00 */
[----:B------:R-:W-:Y:S01]  /*19f0*/  IMAD R5, R15, UR10, RZ ;  /* 0x0000000a0f057c24 */ /* 0x000fe2000f8e02ff */
[----:B------:R-:W-:-:S03]  /*1a00*/  MOV R7, R3 ;  /* 0x0000000300077202 */ /* 0x000fc60000000f00 */
[C---:B------:R-:W-:Y:S02]  /*1a10*/  IMAD R5, R14.reuse, UR11, R5 ;  /* 0x0000000b0e057c24 */ /* 0x040fe4000f8e0205 */
[----:B------:R-:W-:-:S05]  /*1a20*/  IMAD.WIDE.U32 R6, R14, UR10, R6 ;  /* 0x0000000a0e067c25 */ /* 0x000fca000f8e0006 */
[----:B------:R-:W-:Y:S02]  /*1a30*/  IADD3 R5, PT, PT, R7, R5, RZ ;  /* 0x0000000507057210 */ /* 0x000fe40007ffe0ff */
[----:B--2---:R-:W-:-:S04]  /*1a40*/  LEA R4, P0, R6, UR12, 0x1 ;  /* 0x0000000c06047c11 */ /* 0x004fc8000f8008ff */
[----:B------:R-:W-:-:S05]  /*1a50*/  LEA.HI.X R5, R6, UR13, R5, 0x1, P0 ;  /* 0x0000000d06057c11 */ /* 0x000fca00080f0c05 */
[----:B------:R2:W-:Y:S04]  /*1a60*/  STG.E.128 desc[UR40][R4.64], RZ ;  /* 0x000000ff04007986 */ /* 0x0005e8000c101d28 */
[----:B------:R2:W-:Y:S04]  /*1a70*/  STG.E.128 desc[UR40][R4.64+0x40], RZ ;  /* 0x000040ff04007986 */ /* 0x0005e8000c101d28 */
[----:B------:R2:W-:Y:S02]  /*1a80*/  STG.E.128 desc[UR40][R4.64+0x80], RZ ;  /* 0x000080ff04007986 */ /* 0x0005e4000c101d28 */
.L_x_823:
[----:B------:R-:W-:Y:S05]  /*1a90*/  BSYNC.RECONVERGENT B0 ;  /* 0x0000000000007941 */ /* 0x000fea0003800200 */
.L_x_822:
[----:B------:R-:W2:Y:S01]  /*1aa0*/  LDCU.64 UR10, c[0x0][0x5e0] ;  /* 0x0000bc00ff0a77ac */ /* 0x000ea20008000a00 */
[----:B------:R-:W-:Y:S01]  /*1ab0*/  MOV R3, UR8 ;  /* 0x0000000800037c02 */ /* 0x000fe20008000f00 */
[----:B------:R-:W-:Y:S01]  /*1ac0*/  BSSY.RECONVERGENT B0, `(.L_x_824) ;  /* 0x0000014000007945 */ /* 0x000fe20003800200 */
[----:B------:R-:W-:-:S03]  /*1ad0*/  UIMAD UR49, UR49, UR8, URZ ;  /* 0x00000008313172a4 */ /* 0x000fc6000f8e02ff */
[----:B------:R-:W-:Y:S01]  /*1ae0*/  IMAD.WIDE.U32 R8, R3, UR36, R8 ;  /* 0x0000002403087c25 */ /* 0x000fe2000f8e0008 */
[----:B------:R-:W-:Y:S02]  /*1af0*/  UIMAD UR49, UR36, UR9, UR49 ;  /* 0x00000009243172a4 */ /* 0x000fe4000f8e0231 */
[----:B------:R-:W-:-:S04]  /*1b00*/  IADD3 R6, P0, PT, R8, UR14, RZ ;  /* 0x0000000e08067c10 */ /* 0x000fc8000ff1e0ff */
[----:B------:R-:W-:Y:S02]  /*1b10*/  IADD3.X R7, PT, PT, R2, UR49, R9, P0, !PT ;  /* 0x0000003102077c10 */ /* 0x000fe400087fe409 */
[----:B--2---:R-:W-:Y:S02]  /*1b20*/  MOV R4, UR10 ;  /* 0x0000000a00047c02 */ /* 0x004fe40008000f00 */
[----:B------:R-:W-:-:S03]  /*1b30*/  MOV R0, UR11 ;  /* 0x0000000b00007c02 */ /* 0x000fc60008000f00 */
[----:B------:R-:W-:-:S04]  /*1b40*/  IMAD.WIDE.U32 R4, R4, UR29, R6 ;  /* 0x0000001d04047c25 */ /* 0x000fc8000f8e0006 */
[----:B------:R-:W-:Y:S01]  /*1b50*/  IMAD R3, R0, UR29, R5 ;  /* 0x0000001d00037c24 */ /* 0x000fe2000f8e0205 */
[----:B------:R-:W-:Y:S06]  /*1b60*/  @P2 BRA `(.L_x_825) ;  /* 0x0000000000242947 */ /* 0x000fec0003800000 */
[----:B------:R-:W2:Y:S01]  /*1b70*/  LDCU.64 UR10, c[0x0][0x568] ;  /* 0x0000ad00ff0a77ac */ /* 0x000ea20008000a00 */
[----:B------:R-:W-:-:S05]  /*1b80*/  MOV R2, R4 ;  /* 0x0000000400027202 */ /* 0x000fca0000000f00 */
[----:B------:R-:W-:-:S04]  /*1b90*/  IMAD.WIDE.U32 R6, R13, UR8, R2 ;  /* 0x000000080d067c25 */ /* 0x000fc8000f8e0002 */
[----:B------:R-:W-:Y:S01]  /*1ba0*/  IMAD R13, R13, UR9, R7 ;  /* 0x000000090d0d7c24 */ /* 0x000fe2000f8e0207 */
[----:B--2---:R-:W-:-:S04]  /*1bb0*/  LEA R8, P0, R6, UR10, 0x1 ;  /* 0x0000000a06087c11 */ /* 0x004fc8000f8008ff */
[----:B------:R-:W-:-:S05]  /*1bc0*/  LEA.HI.X R9, R6, UR11, R13, 0x1, P0 ;  /* 0x0000000b06097c11 */ /* 0x000fca00080f0c0d */
[----:B------:R2:W-:Y:S04]  /*1bd0*/  STG.E.128 desc[UR40][R8.64], RZ ;  /* 0x000000ff08007986 */ /* 0x0005e8000c101d28 */
[----:B------:R2:W-:Y:S04]  /*1be0*/  STG.E.128 desc[UR40][R8.64+0x40], RZ ;  /* 0x000040ff08007986 */ /* 0x0005e8000c101d28 */
[----:B------:R2:W-:Y:S02]  /*1bf0*/  STG.E.128 desc[UR40][R8.64+0x80], RZ ;  /* 0x000080ff08007986 */ /* 0x0005e4000c101d28 */
.L_x_825:
[----:B------:R-:W-:Y:S05]  /*1c00*/  BSYNC.RECONVERGENT B0 ;  /* 0x0000000000007941 */ /* 0x000fea0003800200 */
.L_x_824:
[----:B------:R-:W-:Y:S05]  /*1c10*/  @P1 BRA `(.L_x_826) ;  /* 0x00000070001c1947 */ /* 0x000fea0003800000 */
[----:B------:R-:W3:Y:S01]  /*1c20*/  LDCU.64 UR10, c[0x0][0x568] ;  /* 0x0000ad00ff0a77ac */ /* 0x000ee20008000a00 */
[----:B------:R-:W-:Y:S01]  /*1c30*/  MOV R2, R4 ;  /* 0x0000000400027202 */ /* 0x000fe20000000f00 */
[----:B------:R-:W-:-:S04]  /*1c40*/  IMAD R15, R15, UR8, RZ ;  /* 0x000000080f0f7c24 */ /* 0x000fc8000f8e02ff */
        /* <DEDUP_REMOVED lines=9> */
.L_x_815:
[----:B------:R-:W1:Y:S01]  /*1ce0*/  LDCU.64 UR10, c[0x0][0x3d8] ;  /* 0x00007b00ff0a77ac */ /* 0x000e620008000a00 */
[----:B------:R-:W-:Y:S02]  /*1cf0*/  IMAD.U32 R7, RZ, RZ, UR14 ;  /* 0x0000000eff077e24 */ /* 0x000fe4000f8e00ff */
[----:B------:R-:W-:Y:S01]  /*1d00*/  IMAD.U32 R6, RZ, RZ, UR16 ;  /* 0x00000010ff067e24 */ /* 0x000fe2000f8e00ff */
[----:B------:R-:W-:Y:S01]  /*1d10*/  UIADD3 UR20, UPT, UPT, -UR36, UR43, URZ ;  /* 0x0000002b24147290 */ /* 0x000fe2000fffe1ff */
[--C-:B------:R-:W-:Y:S01]  /*1d20*/  IMAD.WIDE.U32 R16, R7, UR36, R8.reuse ;  /* 0x0000002407107c25 */ /* 0x100fe2000f8e0008 */
[----:B------:R-:W-:Y:S02]  /*1d30*/  UIMAD UR21, UR49, UR14, URZ ;  /* 0x0000000e311572a4 */ /* 0x000fe4000f8e02ff */
[----:B------:R-:W-:Y:S01]  /*1d40*/  UIMAD UR49, UR49, UR16, URZ ;  /* 0x00000010313172a4 */ /* 0x000fe2000f8e02ff */
[----:B------:R-:W-:Y:S01]  /*1d50*/  IMAD.WIDE.U32 R8, R6, UR36, R8 ;  /* 0x0000002406087c25 */ /* 0x000fe2000f8e0008 */
[----:B------:R-:W-:Y:S01]  /*1d60*/  ISETP.GE.AND P4, PT, R13, UR20, PT ;  /* 0x000000140d007c0c */ /* 0x000fe2000bf86270 */
[----:B------:R-:W-:Y:S01]  /*1d70*/  UIMAD UR21, UR36, UR15, UR21 ;  /* 0x0000000f241572a4 */ /* 0x000fe2000f8e0215 */
[----:B------:R-:W-:Y:S01]  /*1d80*/  ISETP.GE.AND P3, PT, R4, UR20, PT ;  /* 0x0000001404007c0c */ /* 0x000fe2000bf66270 */
[----:B------:R-:W2:Y:S01]  /*1d90*/  LDCU.64 UR8, c[0x0][0x3d0] ;  /* 0x00007a00ff0877ac */ /* 0x000ea20008000a00 */
[----:B------:R-:W-:Y:S01]  /*1da0*/  IADD3 R18, P2, PT, R16, UR52, RZ ;  /* 0x0000003410127c10 */ /* 0x000fe2000ff5e0ff */
[----:B------:R-:W-:Y:S01]  /*1db0*/  IMAD.MOV.U32 R231, RZ, RZ, 0x7f800000 ;  /* 0x7f800000ffe77424 */ /* 0x000fe200078e00ff */
[----:B------:R-:W-:Y:S01]  /*1dc0*/  IADD3 R16, P1, PT, R8, UR50, RZ ;  /* 0x0000003208107c10 */ /* 0x000fe2000ff3e0ff */
[----:B------:R-:W-:Y:S01]  /*1dd0*/  UIMAD UR49, UR36, UR17, UR49 ;  /* 0x00000011243172a4 */ /* 0x000fe2000f8e0231 */
[----:B-1----:R-:W-:Y:S01]  /*1de0*/  IMAD R7, R3, UR10, RZ ;  /* 0x0000000a03077c24 */ /* 0x002fe2000f8e02ff */
[----:B------:R-:W-:Y:S01]  /*1df0*/  IADD3.X R19, PT, PT, R2, UR21, R17, P2, !PT ;  /* 0x0000001502137c10 */ /* 0x000fe200097fe411 */
[----:B------:R-:W-:-:S02]  /*1e00*/  IMAD.MOV.U32 R230, RZ, RZ, 0x7f800000 ;  /* 0x7f800000ffe67424 */ /* 0x000fc400078e00ff */
[C---:B------:R-:W-:Y:S01]  /*1e10*/  IMAD R24, R22.reuse, UR11, R7 ;  /* 0x0000000b16187c24 */ /* 0x040fe2000f8e0207 */
[----:B------:R-:W-:Y:S01]  /*1e20*/  LOP3.LUT R7, R5, 0xd8, RZ, 0xc0, !PT ;  /* 0x000000d805077812 */ /* 0x000fe200078ec0ff */
[----:B------:R-:W-:Y:S01]  /*1e30*/  IMAD.WIDE.U32 R18, R22, UR10, R18 ;  /* 0x0000000a16127c25 */ /* 0x000fe2000f8e0012 */
[----:B------:R-:W-:-:S03]  /*1e40*/  IADD3.X R17, PT, PT, R0, UR49, R9, P1, !PT ;  /* 0x0000003100117c10 */ /* 0x000fc60008ffe409 */
[----:B------:R-:W-:Y:S01]  /*1e50*/  IMAD.MOV.U32 R229, RZ, RZ, 0x7f800000 ;  /* 0x7f800000ffe57424 */ /* 0x000fe200078e00ff */
[----:B------:R-:W1:Y:S01]  /*1e60*/  @!P4 LDC.64 R8, c[0x0][0x390] ;  /* 0x0000e400ff08cb82 */ /* 0x000e620000000a00 */
[--C-:B------:R-:W-:Y:S01]  /*1e70*/  LOP3.LUT R12, R7, 0x18, R10.reuse, 0x78, !PT ;  /* 0x00000018070c7812 */ /* 0x100fe200078e780a */
[----:B--2---:R-:W-:Y:S01]  /*1e80*/  IMAD R3, R3, UR8, RZ ;  /* 0x0000000803037c24 */ /* 0x004fe2000f8e02ff */
[----:B------:R-:W-:Y:S01]  /*1e90*/  SHF.R.U32.HI R0, RZ, 0x1, R10 ;  /* 0x00000001ff007819 */ /* 0x000fe2000001160a */
[----:B------:R-:W-:Y:S01]  /*1ea0*/  IMAD.IADD R25, R19, 0x1, R24 ;  /* 0x0000000113197824 */ /* 0x000fe200078e0218 */
[----:B------:R-:W-:Y:S01]  /*1eb0*/  LOP3.LUT R12, R12, 0x1f20, R5, 0xf8, !PT ;  /* 0x00001f200c0c7812 */ /* 0x000fe200078ef805 */
[----:B------:R-:W-:Y:S01]  /*1ec0*/  IMAD R3, R22, UR9, R3 ;  /* 0x0000000916037c24 */ /* 0x000fe2000f8e0203 */
[----:B------:R-:W-:Y:S01]  /*1ed0*/  UIMAD UR9, UR54, -0x40, UR45 ;  /* 0xffffffc0360978a4 */ /* 0x000fe2000f8e022d */
[----:B------:R-:W2:Y:S01]  /*1ee0*/  @!P3 LDC.64 R4, c[0x0][0x390] ;  /* 0x0000e400ff04bb82 */ /* 0x000ea20000000a00 */
[----:B------:R-:W-:Y:S01]  /*1ef0*/  @!P4 IMAD.MOV.U32 R24, RZ, RZ, R18 ;  /* 0x000000ffff18c224 */ /* 0x000fe200078e0012 */
[----:B------:R-:W-:Y:S01]  /*1f00*/  LOP3.LUT R232, R0, 0x10, RZ, 0xc0, !PT ;  /* 0x0000001000e87812 */ /* 0x000fe200078ec0ff */
[----:B------:R-:W-:Y:S01]  /*1f10*/  IMAD.WIDE.U32 R22, R22, UR8, R16 ;  /* 0x0000000816167c25 */ /* 0x000fe2000f8e0010 */
[----:B------:R-:W-:Y:S01]  /*1f20*/  ULOP3.LUT UR8, UR54, 0x80000001, URZ, 0xc0, !UPT ;  /* 0x8000000136087892 */ /* 0x000fe2000f8ec0ff */
[----:B------:R-:W-:-:S02]  /*1f30*/  ISETP.GE.AND P2, PT, R13, UR9, PT ;  /* 0x000000090d007c0c */ /* 0x000fc4000bf46270 */
[----:B------:R-:W-:Y:S01]  /*1f40*/  IMAD.MOV.U32 R228, RZ, RZ, 0x7f800000 ;  /* 0x7f800000ffe47424 */ /* 0x000fe200078e00ff */
[----:B------:R-:W3:Y:S01]  /*1f50*/  @!P4 LDC.64 R6, c[0x0][0x388] ;  /* 0x0000e200ff06cb82 */ /* 0x000ee20000000a00 */
[--C-:B------:R-:W-:Y:S01]  /*1f60*/  @!P3 IMAD.MOV.U32 R19, RZ, RZ, R25.reuse ;  /* 0x000000ffff13b224 */ /* 0x100fe200078e0019 */
[----:B------:R-:W-:Y:S01]  /*1f70*/  UISETP.NE.AND UP0, UPT, UR8, 0x1, UPT ;  /* 0x000000010800788c */ /* 0x000fe2000bf05270 */
[----:B------:R-:W-:Y:S01]  /*1f80*/  @!P4 IMAD.WIDE.U32 R24, R13, UR14, R24 ;  /* 0x0000000e0d18cc25 */ /* 0x000fe2000f8e0018 */
[----:B------:R-:W-:-:S04]  /*1f90*/  LOP3.LUT R232, R232, 0x7, R13, 0xf8, !PT ;  /* 0x00000007e8e87812 */ /* 0x000fc800078ef80d */
[----:B------:R-:W-:Y:S01]  /*1fa0*/  @P0 BAR.SYNC.DEFER_BLOCKING 0x0 ;  /* 0x0000000000000b1d */ /* 0x000fe20000010000 */
[----:B------:R-:W-:Y:S01]  /*1fb0*/  USEL UR8, URZ, 0x3000, UP0 ;  /* 0x00003000ff087887 */ /* 0x000fe20008000000 */
[----:B------:R-:W-:Y:S01]  /*1fc0*/  IMAD.IADD R23, R23, 0x1, R3 ;  /* 0x0000000117177824 */ /* 0x000fe200078e0203 */
[----:B-1----:R-:W-:Y:S01]  /*1fd0*/  @!P4 LEA R26, P1, R24, R8, 0x1 ;  /* 0x00000008181ac211 */ /* 0x002fe200078208ff */
[----:B------:R-:W-:-:S04]  /*1fe0*/  @!P3 IMAD R11, R15, UR14, RZ ;  /* 0x0000000e0f0bbc24 */ /* 0x000fc8000f8e02ff */
[----:B------:R-:W1:Y:S01]  /*1ff0*/  @!P3 LDC.64 R2, c[0x0][0x388] ;  /* 0x0000e200ff02bb82 */ /* 0x000e620000000a00 */
[----:B------:R-:W-:Y:S02]  /*2000*/  @!P4 IMAD R16, R13, UR15, R25 ;  /* 0x0000000f0d10cc24 */ /* 0x000fe4000f8e0219 */
[----:B------:R-:W-:Y:S01]  /*2010*/  IMAD.SHL.U32 R220, R10, 0x20, RZ ;  /* 0x000000200adc7824 */ /* 0x000fe200078e00ff */
[----:B------:R-:W-:Y:S01]  /*2020*/  UIMAD UR51, UR30, UR51, UR29 ;  /* 0x000000331e3372a4 */ /* 0x000fe2000f8e021d */
[----:B------:R-:W-:Y:S01]  /*2030*/  @!P3 IMAD R11, R14, UR15, R11 ;  /* 0x0000000f0e0bbc24 */ /* 0x000fe2000f8e020b */
[----:B------:R-:W-:Y:S01]  /*2040*/  @!P4 LEA.HI.X R27, R24, R9, R16, 0x1, P1 ;  /* 0x00000009181bc211 */ /* 0x000fe200008f0c10 */
[----:B------:R-:W-:Y:S01]  /*2050*/  @!P3 IMAD.WIDE.U32 R18, R14, UR14, R18 ;  /* 0x0000000e0e12bc25 */ /* 0x000fe2000f8e0012 */
[----:B------:R-:W-:Y:S02]  /*2060*/  LEA R9, R12, UR5, 0x1 ;  /* 0x000000050c097c11 */ /* 0x000fe4000f8e08ff */
[----:B------:R-:W-:-:S02]  /*2070*/  CS2R R158, SRZ ;  /* 0x00000000009e7805 */ /* 0x000fc4000001ff00 */
[----:B------:R-:W-:Y:S01]  /*2080*/  CS2R R156, SRZ ;  /* 0x00000000009c7805 */ /* 0x000fe2000001ff00 */
[----:B------:R-:W-:Y:S01]  /*2090*/  @!P3 IMAD.IADD R11, R19, 0x1, R11 ;  /* 0x00000001130bb824 */ /* 0x000fe200078e020b */
[C---:B--2---:R-:W-:Y:S01]  /*20a0*/  @!P3 LEA R4, P1, R18.reuse, R4, 0x1 ;  /* 0x000000041204b211 */ /* 0x044fe200078208ff */
[--C-:B------:R-:W-:Y:S01]  /*20b0*/  @!P3 IMAD.MOV.U32 R20, RZ, RZ, R22.reuse ;  /* 0x000000ffff14b224 */ /* 0x100fe200078e0016 */
[----:B------:R-:W-:Y:S01]  /*20c0*/  CS2R R162, SRZ ;  /* 0x0000000000a27805 */ /* 0x000fe2000001ff00 */
[----:B------:R-:W-:Y:S01]  /*20d0*/  @!P3 IMAD.MOV.U32 R21, RZ, RZ, R23 ;  /* 0x000000ffff15b224 */ /* 0x000fe200078e0017 */
[----:B------:R-:W-:Y:S01]  /*20e0*/  @!P3 LEA.HI.X R5, R18, R5, R11, 0x1, P1 ;  /* 0x000000051205b211 */ /* 0x000fe200008f0c0b */
[----:B------:R-:W-:Y:S01]  /*20f0*/  @!P3 IMAD R15, R15, UR16, RZ ;  /* 0x000000100f0fbc24 */ /* 0x000fe2000f8e02ff */
[----:B------:R-:W-:Y:S01]  /*2100*/  @!PT LDS RZ, [RZ] ;  /* 0x00000000fffff984 */ /* 0x000fe20000000800 */
[----:B------:R-:W-:Y:S01]  /*2110*/  @!PT LDS RZ, [RZ] ;  /* 0x00000000fffff984 */ /* 0x000fe20000000800 */
[----:B------:R-:W-:Y:S01]  /*2120*/  @!PT LDS RZ, [RZ] ;  /* 0x00000000fffff984 */ /* 0x000fe20000000800 */
[----:B------:R-:W-:Y:S01]  /*2130*/  @!P4 LDGSTS.E.BYPASS.LTC128B.128 [R9+0xf000], desc[UR40][R26.64] ;  /* 0x0f0000001a09cfae */ /* 0x000fe2000b981a28 */
[----:B------:R-:W-:Y:S01]  /*2140*/  @!P4 IMAD.WIDE.U32 R22, R13, UR16, R22 ;  /* 0x000000100d16cc25 */ /* 0x000fe2000f8e0016 */
[----:B------:R-:W-:-:S02]  /*2150*/  USHF.L.U32 UR51, UR51, 0x5, URZ ;  /* 0x0000000533337899 */ /* 0x000fc400080006ff */
[----:B------:R-:W-:Y:S01]  /*2160*/  @!P4 LDGSTS.E.BYPASS.LTC128B.128 [R9+0x11000], desc[UR40][R26.64+0x40] ;  /* 0x110000401a09cfae */ /* 0x000fe2000b981a28 */
[----:B------:R-:W-:Y:S01]  /*2170*/  @!P3 IMAD R8, R14, UR17, R15 ;  /* 0x000000110e08bc24 */ /* 0x000fe2000f8e020f */
[----:B---3--:R-:W-:Y:S01]  /*2180*/  @!P4 LEA R6, P0, R22, R6, 0x1 ;  /* 0x000000061606c211 */ /* 0x008fe200078008ff */
[----:B------:R-:W-:Y:S01]  /*2190*/  @!P3 IMAD.WIDE.U32 R20, R14, UR16, R20 ;  /* 0x000000100e14bc25 */ /* 0x000fe2000f8e0014 */
[----:B------:R-:W-:Y:S01]  /*21a0*/  @!P4 LDGSTS.E.BYPASS.LTC128B.128 [R9+0x13000], desc[UR40][R26.64+0x80] ;  /* 0x130000801a09cfae */ /* 0x000fe2000b981a28 */
[----:B------:R-:W-:Y:S02]  /*21b0*/  CS2R R160, SRZ ;  /* 0x0000000000a07805 */ /* 0x000fe4000001ff00 */
[----:B------:R-:W-:Y:S01]  /*21c0*/  CS2R R154, SRZ ;  /* 0x00000000009a7805 */ /* 0x000fe2000001ff00 */
[----:B------:R-:W-:Y:S01]  /*21d0*/  @!P4 IMAD R14, R13, UR17, R23 ;  /* 0x000000110d0ecc24 */ /* 0x000fe2000f8e0217 */
[----:B------:R-:W-:Y:S01]  /*21e0*/  @P4 STS.128 [R9+0xf000], RZ ;  /* 0x00f000ff09004388 */ /* 0x000fe20000000c00 */
[----:B------:R-:W-:Y:S01]  /*21f0*/  VIADD R233, R9, UR8 ;  /* 0x0000000809e97c36 */ /* 0x000fe20008000000 */
[----:B------:R-:W2:Y:S01]  /*2200*/  LDC.64 R12, c[0x0][0x528] ;  /* 0x00014a00ff0c7b82 */ /* 0x000ea20000000a00 */
[----:B------:R-:W-:Y:S01]  /*2210*/  @!P3 IMAD.IADD R8, R21, 0x1, R8 ;  /* 0x000000011508b824 */ /* 0x000fe200078e0208 */
[----:B------:R-:W-:Y:S01]  /*2220*/  @P4 STS.128 [R9+0x11000], RZ ;  /* 0x011000ff09004388 */ /* 0x000fe20000000c00 */
[----:B------:R-:W-:-:S02]  /*2230*/  @!P4 LEA.HI.X R7, R22, R7, R14, 0x1, P0 ;  /* 0x000000071607c211 */ /* 0x000fc400000f0c0e */
[----:B------:R-:W-:Y:S02]  /*2240*/  CS2R R152, SRZ ;  /* 0x0000000000987805 */ /* 0x000fe4000001ff00 */
[----:B-1----:R-:W-:Y:S01]  /*2250*/  @!P3 LEA R14, P0, R20, R2, 0x1 ;  /* 0x00000002140eb211 */ /* 0x002fe200078008ff */
[----:B------:R-:W-:Y:S01]  /*2260*/  @P4 STS.128 [R9+0x13000], RZ ;  /* 0x013000ff09004388 */ /* 0x000fe20000000c00 */
[----:B------:R-:W-:Y:S01]  /*2270*/  VIADD R2, R232, 0x8 ;  /* 0x00000008e8027836 */ /* 0x000fe20000000000 */
[----:B------:R-:W-:Y:S01]  /*2280*/  LOP3.LUT R11, R220, 0x20, RZ, 0xc0, !PT ;  /* 0x00000020dc0b7812 */ /* 0x000fe200078ec0ff */
[----:B------:R-:W-:Y:S01]  /*2290*/  USHF.R.S32.HI UR20, URZ, 0x1f, UR51 ;  /* 0x0000001fff147899 */ /* 0x000fe20008011433 */
[----:B------:R-:W-:Y:S01]  /*22a0*/  @P3 STS.128 [R9+0x10000], RZ ;  /* 0x010000ff09003388 */ /* 0x000fe20000000c00 */
[----:B------:R-:W-:Y:S01]  /*22b0*/  @!P3 LEA.HI.X R15, R20, R3, R8, 0x1, P0 ;  /* 0x00000003140fb211 */ /* 0x000fe200000f0c08 */
[----:B------:R-:W-:Y:S01]  /*22c0*/  VIADD R3, R232, 0x28 ;  /* 0x00000028e8037836 */ /* 0x000fe20000000000 */
[----:B------:R-:W1:Y:S01]  /*22d0*/  LDCU UR17, c[0x0][0x3b0] ;  /* 0x00007600ff1177ac */ /* 0x000e620008000800 */
[----:B------:R-:W-:Y:S03]  /*22e0*/  @P3 STS.128 [R9+0x12000], RZ ;  /* 0x012000ff09003388 */ /* 0x000fe60000000c00 */
[----:B------:R-:W-:Y:S01]  /*22f0*/  ISETP.GE.AND P0, PT, R3, UR9, PT ;  /* 0x0000000903007c0c */ /* 0x000fe2000bf06270 */
[----:B------:R-:W-:Y:S01]  /*2300*/  @P3 STS.128 [R9+0x14000], RZ ;  /* 0x014000ff09003388 */ /* 0x000fe20000000c00 */
[----:B------:R-:W-:Y:S01]  /*2310*/  IMAD.MOV.U32 R3, RZ, RZ, 0x4 ;  /* 0x00000004ff037424 */ /* 0x000fe200078e00ff */
[----:B------:R-:W-:-:S02]  /*2320*/  UIADD3 UR14, UPT, UPT, UR33, -UR55, -UR43 ;  /* 0x80000037210e7290 */ /* 0x000fc4000fffe82b */
        /* <DEDUP_REMOVED lines=9> */
[----:B------:R-:W-:Y:S02]  /*23c0*/  CS2R R146, SRZ ;  /* 0x0000000000927805 */ /* 0x000fe4000001ff00 */
[----:B------:R-:W-:Y:S01]  /*23d0*/  CS2R R144, SRZ ;  /* 0x0000000000907805 */ /* 0x000fe2000001ff00 */
[----:B------:R3:W-:Y:S01]  /*23e0*/  @!P3 LDGSTS.E.BYPASS.LTC128B.128 [R9+0x14000], desc[UR40][R4.64+0x80] ;  /* 0x140000800409bfae */ /* 0x0007e2000b981a28 */
        /* <DEDUP_REMOVED lines=26> */
[----:B---3--:R-:W-:Y:S01]  /*2590*/  LOP3.LUT R4, R232, 0x20, RZ, 0xfc, !PT ;  /* 0x00000020e8047812 */ /* 0x008fe200078efcff */
[----:B------:R-:W-:Y:S01]  /*25a0*/  @P2 STS.128 [R9+0x8000], RZ ;  /* 0x008000ff09002388 */ /* 0x000fe20000000c00 */
[----:B------:R-:W-:Y:S02]  /*25b0*/  CS2R R94, SRZ ;  /* 0x00000000005e7805 */ /* 0x000fe4000001ff00 */
[----:B------:R-:W-:Y:S02]  /*25c0*/  CS2R R92, SRZ ;  /* 0x00000000005c7805 */ /* 0x000fe4000001ff00 */
[----:B------:R-:W-:Y:S01]  /*25d0*/  ISETP.GE.AND P1, PT, R4, UR9, PT ;  /* 0x0000000904007c0c */ /* 0x000fe2000bf26270 */
[----:B------:R-:W-:Y:S01]  /*25e0*/  @!PT LDS RZ, [RZ] ;  /* 0x00000000fffff984 */ /* 0x000fe20000000800 */
[----:B------:R-:W-:Y:S01]  /*25f0*/  @!PT LDS RZ, [RZ] ;  /* 0x00000000fffff984 */ /* 0x000fe20000000800 */
[----:B------:R-:W-:Y:S01]  /*2600*/  @!PT LDS RZ, [RZ] ;  /* 0x00000000fffff984 */ /* 0x000fe20000000800 */
[----:B------:R-:W-:Y:S01]  /*2610*/  @!P2 LDGSTS.E.BYPASS.LTC128B.128 [R233], desc[UR40][R242.64] ;  /* 0x00000000f2e9afae */ /* 0x000fe2000b981a28 */
        /* <DEDUP_REMOVED lines=11> */
[----:B------:R-:W-:Y:S01]  /*26d0*/  @P2 STS.128 [R233], RZ ;  /* 0x000000ffe9002388 */ /* 0x000fe20000000c00 */
[----:B------:R-:W-:Y:S02]  /*26e0*/  CS2R R80, SRZ ;  /* 0x0000000000507805 */ /* 0x000fe4000001ff00 */
[----:B------:R-:W-:Y:S02]  /*26f0*/  CS2R R74, SRZ ;  /* 0x00000000004a7805 */ /* 0x000fe4000001ff00 */
[----:B------:R-:W-:Y:S01]  /*2700*/  CS2R R72, SRZ ;  /* 0x0000000000487805 */ /* 0x000fe2000001ff00 */
[----:B------:R-:W-:Y:S01]  /*2710*/  @P2 STS.128 [R233+0x1000], RZ ;  /* 0x001000ffe9002388 */ /* 0x000fe20000000c00 */
[----:B------:R-:W-:-:S02]  /*2720*/  CS2R R70, SRZ ;  /* 0x0000000000467805 */ /* 0x000fc4000001ff00 */
[----:B------:R-:W-:Y:S01]  /*2730*/  CS2R R68, SRZ ;  /* 0x0000000000447805 */ /* 0x000fe2000001ff00 */
[----:B------:R-:W-:Y:S01]  /*2740*/  USHF.L.U32 UR60, UR60, 0x3, URZ ;  /* 0x000000033c3c7899 */ /* 0x000fe200080006ff */
[----:B------:R-:W-:Y:S01]  /*2750*/  @P2 STS.128 [R233+0x2000], RZ ;  /* 0x002000ffe9002388 */ /* 0x000fe20000000c00 */
[----:B------:R-:W-:Y:S01]  /*2760*/  ISETP.GE.AND P2, PT, R2, UR9, PT ;  /* 0x0000000902007c0c */ /* 0x000fe2000bf46270 */
[----:B------:R-:W3:Y:S02]  /*2770*/  LDCU UR11, c[0x0][0x504] ;  /* 0x0000a080ff0b77ac */ /* 0x000ee40008000800 */
[----:B------:R-:W-:Y:S01]  /*2780*/  @!PT LDS RZ, [RZ] ;  /* 0x00000000fffff984 */ /* 0x000fe20000000800 */
[----:B------:R-:W-:Y:S01]  /*2790*/  @!PT LDS RZ, [RZ] ;  /* 0x00000000fffff984 */ /* 0x000fe20000000800 */
[----:B------:R-:W-:Y:S01]  /*27a0*/  @!PT LDS RZ, [RZ] ;  /* 0x00000000fffff984 */ /* 0x000fe20000000800 */
[----:B------:R-:W-:Y:S01]  /*27b0*/  @!P4 LDGSTS.E.BYPASS.LTC128B.128 [R9+0x9000], desc[UR40][R6.64] ;  /* 0x090000000609cfae */ /* 0x000fe2000b981a28 */
[----:B------:R-:W4:Y:S03]  /*27c0*/  LDCU UR10, c[0x0][0x508] ;  /* 0x0000a100ff0a77ac */ /* 0x000f260008000800 */
[----:B------:R-:W-:Y:S01]  /*27d0*/  @!P4 LDGSTS.E.BYPASS.LTC128B.128 [R9+0xb000], desc[UR40][R6.64+0x40] ;  /* 0x0b0000400609cfae */ /* 0x000fe2000b981a28 */
[----:B------:R-:W1:Y:S03]  /*27e0*/  LDCU UR16, c[0x0][0x45c] ;  /* 0x00008b80ff1077ac */ /* 0x000e660008000800 */
[----:B------:R2:W-:Y:S01]  /*27f0*/  @!P4 LDGSTS.E.BYPASS.LTC128B.128 [R9+0xd000], desc[UR40][R6.64+0x80] ;  /* 0x0d0000800609cfae */ /* 0x0005e2000b981a28 */
[----:B------:R-:W1:Y:S03]  /*2800*/  LDCU.U8 UR15, c[0x0][0x4f8] ;  /* 0x00009f00ff0f77ac */ /* 0x000e660008000000 */
[----:B------:R-:W-:Y:S04]  /*2810*/  @P4 STS.128 [R9+0x9000], RZ ;  /* 0x009000ff09004388 */ /* 0x000fe80000000c00 */
[----:B------:R-:W-:Y:S04]  /*2820*/  @P4 STS.128 [R9+0xb000], RZ ;  /* 0x00b000ff09004388 */ /* 0x000fe80000000c00 */
[----:B------:R-:W-:Y:S04]  /*2830*/  @P4 STS.128 [R9+0xd000], RZ ;  /* 0x00d000ff09004388 */ /* 0x000fe80000000c00 */
[----:B------:R-:W-:Y:S04]  /*2840*/  @P3 STS.128 [R9+0xa000], RZ ;  /* 0x00a000ff09003388 */ /* 0x000fe80000000c00 */
[----:B------:R-:W-:Y:S04]  /*2850*/  @P3 STS.128 [R9+0xc000], RZ ;  /* 0x00c000ff09003388 */ /* 0x000fe80000000c00 */
[----:B------:R3:W-:Y:S01]  /*2860*/  @P3 STS.128 [R9+0xe000], RZ ;  /* 0x00e000ff09003388 */ /* 0x0007e20000000c00 */
[----:B--2---:R-:W-:-:S03]  /*2870*/  IMAD.WIDE.U32 R6, R232, R3, UR18 ;  /* 0x00000012e8067e25 */ /* 0x004fc6000f8e0003 */
[----:B------:R-:W-:Y:S01]  /*2880*/  @!PT LDS RZ, [RZ] ;  /* 0x00000000fffff984 */ /* 0x000fe20000000800 */
[----:B------:R-:W-:Y:S01]  /*2890*/  @!PT LDS RZ, [RZ] ;  /* 0x00000000fffff984 */ /* 0x000fe20000000800 */
[----:B------:R-:W-:Y:S01]  /*28a0*/  @!PT LDS RZ, [RZ] ;  /* 0x00000000fffff984 */ /* 0x000fe20000000800 */
[----:B------:R-:W-:Y:S04]  /*28b0*/  @!P3 LDGSTS.E.BYPASS.LTC128B.128 [R9+0xa000], desc[UR40][R14.64] ;  /* 0x0a0000000e09bfae */ /* 0x000fe8000b981a28 */
[----:B------:R-:W-:Y:S04]  /*28c0*/  @!P3 LDGSTS.E.BYPASS.LTC128B.128 [R9+0xc000], desc[UR40][R14.64+0x40] ;  /* 0x0c0000400e09bfae */ /* 0x000fe8000b981a28 */
[----:B------:R-:W-:Y:S01]  /*28d0*/  @!P3 LDGSTS.E.BYPASS.LTC128B.128 [R9+0xe000], desc[UR40][R14.64+0x80] ;  /* 0x0e0000800e09bfae */ /* 0x000fe2000b981a28 */
[----:B------:R-:W-:Y:S01]  /*28e0*/  ISETP.GE.AND P3, PT, R232, UR9, PT ;  /* 0x00000009e8007c0c */ /* 0x000fe2000bf66270 */
[----:B------:R-:W-:Y:S01]  /*28f0*/  IMAD.SHL.U32 R5, R10, 0x4, RZ ;  /* 0x000000040a057824 */ /* 0x000fe200078e00ff */
[----:B------:R-:W2:Y:S01]  /*2900*/  LDCU UR9, c[0x0][0x3e0] ;  /* 0x00007c00ff0977ac */ /* 0x000ea20008000800 */
[----:B------:R-:W0:Y:S04]  /*2910*/  LDGDEPBAR ;  /* 0x00000000000079af */ /* 0x000e280000000000 */
[----:B------:R-:W5:Y:S04]  /*2920*/  @!P2 LDG.E R230, desc[UR40][R6.64+0x20] ;  /* 0x0000202806e6a981 */ /* 0x000f68000c1e1900 */
[----:B------:R-:W5:Y:S04]  /*2930*/  @!P1 LDG.E R229, desc[UR40][R6.64+0x80] ;  /* 0x0000802806e59981 */ /* 0x000f68000c1e1900 */
[----:B------:R-:W5:Y:S04]  /*2940*/  @!P3 LDG.E R231, desc[UR40][R6.64] ;  /* 0x0000002806e7b981 */ /* 0x000f68000c1e1900 */
[----:B------:R4:W5:Y:S01]  /*2950*/  @!P0 LDG.E R228, desc[UR40][R6.64+0xa0] ;  /* 0x0000a02806e48981 */ /* 0x000962000c1e1900 */
[----:B------:R-:W-:-:S04]  /*2960*/  DEPBAR.LE SB0, 0x1 ;  /* 0x000080400000791a */ /* 0x000fc80000000000 */
[----:B------:R-:W-:Y:S06]  /*2970*/  BAR.SYNC.DEFER_BLOCKING 0x0 ;  /* 0x0000000000007b1d */ /* 0x000fec0000010000 */
[----:B------:R-:W2:Y:S04]  /*2980*/  LDG.E.64 R234, desc[UR40][R12.64+0x8] ;  /* 0x000008280cea7981 */ /* 0x000ea8000c1e1b00 */
[----:B------:R1:W2:Y:S01]  /*2990*/  LDG.E.64 R2, desc[UR40][R12.64] ;  /* 0x000000280c027981 */ /* 0x0002a2000c1e1b00 */
[----:B------:R-:W-:Y:S01]  /*29a0*/  IMAD.SHL.U32 R4, R10, 0x10, RZ ;  /* 0x000000100a047824 */ /* 0x000fe200078e00ff */
[----:B------:R-:W-:-:S04]  /*29b0*/  LOP3.LUT R5, R5, 0x18, RZ, 0xc0, !PT ;  /* 0x0000001805057812 */ /* 0x000fc800078ec0ff */
[----:B------:R-:W-:Y:S02]  /*29c0*/  LOP3.LUT R11, R11, 0x3c00, R4, 0xf8, !PT ;  /* 0x00003c000b0b7812 */ /* 0x000fe400078ef804 */
[----:B----4-:R-:W-:Y:S02]  /*29d0*/  LOP3.LUT R7, R5, 0xc0, R220, 0xf8, !PT ;  /* 0x000000c005077812 */ /* 0x010fe400078ef8dc */
[----:B------:R-:W-:Y:S02]  /*29e0*/  LOP3.LUT R11, R11, 0x100, R4, 0xf8, !PT ;  /* 0x000001000b0b7812 */ /* 0x000fe400078ef804 */
[----:B------:R-:W-:-:S04]  /*29f0*/  LOP3.LUT R224, R7, 0x8, R10, 0x78, !PT ;  /* 0x0000000807e07812 */ /* 0x000fc800078e780a */
[----:B------:R-:W-:-:S04]  /*2a00*/  LOP3.LUT R224, R11, R224, RZ, 0xfc, !PT ;  /* 0x000000e00be07212 */ /* 0x000fc800078efcff */
[----:B------:R-:W-:-:S05]  /*2a10*/  LEA R224, R224, UR5, 0x1 ;  /* 0x00000005e0e07c11 */ /* 0x000fca000f8e08ff */
[----:B------:R-:W4:Y:S04]  /*2a20*/  LDSM.16.M88.4 R172, [R224+0xf000] ;  /* 0x00f00000e0ac783b */ /* 0x000f280000000200 */
[----:B------:R-:W2:Y:S04]  /*2a30*/  LDSM.16.M88.4 R176, [R224+0xf400] ;  /* 0x00f40000e0b0783b */ /* 0x000ea80000000200 */
[----:B------:R-:W2:Y:S04]  /*2a40*/  LDSM.16.M88.4 R188, [R224+0x11000] ;  /* 0x01100000e0bc783b */ /* 0x000ea80000000200 */
[----:B------:R-:W2:Y:S04]  /*2a50*/  LDSM.16.M88.4 R192, [R224+0x11400] ;  /* 0x01140000e0c0783b */ /* 0x000ea80000000200 */
[----:B------:R-:W2:Y:S04]  /*2a60*/  LDSM.16.M88.4 R204, [R224+0x13000] ;  /* 0x01300000e0cc783b */ /* 0x000ea80000000200 */
[----:B------:R-:W2:Y:S01]  /*2a70*/  LDSM.16.M88.4 R208, [R224+0x13400] ;  /* 0x01340000e0d0783b */ /* 0x000ea20000000200 */
[----:B---3--:R-:W-:-:S04]  /*2a80*/  SHF.R.U32.HI R9, RZ, 0x4, R10 ;  /* 0x00000004ff097819 */ /* 0x008fc8000001160a */
[----:B------:R-:W-:Y:S02]  /*2a90*/  LOP3.LUT R9, R9, 0x8, RZ, 0xc0, !PT ;  /* 0x0000000809097812 */ /* 0x000fe400078ec0ff */
[----:B------:R-:W-:Y:S02]  /*2aa0*/  LOP3.LUT P0, RZ, R10, 0x4, RZ, 0xc0, !PT ;  /* 0x000000040aff7812 */ /* 0x000fe4000780c0ff */
[----:B------:R-:W-:Y:S02]  /*2ab0*/  LOP3.LUT R9, R9, 0x10, R10, 0xf8, !PT ;  /* 0x0000001009097812 */ /* 0x000fe400078ef80a */
[----:B------:R-:W-:Y:S02]  /*2ac0*/  LOP3.LUT R7, R7, 0x8, R0, 0x78, !PT ;  /* 0x0000000807077812 */ /* 0x000fe400078e7800 */
[----:B-1----:R-:W-:Y:S02]  /*2ad0*/  LOP3.LUT R13, R220, 0x120, RZ, 0xc0, !PT ;  /* 0x00000120dc0d7812 */ /* 0x002fe400078ec0ff */
[----:B------:R-:W-:-:S02]  /*2ae0*/  LOP3.LUT R0, R9, 0xc0, R220, 0xf8, !PT ;  /* 0x000000c009007812 */ /* 0x000fc400078ef8dc */
[----:B------:R-:W-:Y:S02]  /*2af0*/  LOP3.LUT R222, R13, 0x200, R4, 0xf8, !PT ;  /* 0x000002000dde7812 */ /* 0x000fe400078ef804 */
[----:B------:R-:W-:Y:S01]  /*2b00*/  LOP3.LUT R5, R0, R5, RZ, 0x3c, !PT ;  /* 0x0000000500057212 */ /* 0x000fe200078e3cff */
[----:B------:R-:W-:Y:S01]  /*2b10*/  VIADD R4, R224, 0xf000 ;  /* 0x0000f000e0047836 */ /* 0x000fe20000000000 */
[----:B------:R-:W-:Y:S02]  /*2b20*/  LOP3.LUT R222, R222, R7, RZ, 0xfc, !PT ;  /* 0x00000007dede7212 */ /* 0x000fe400078efcff */
[----:B------:R-:W-:Y:S01]  /*2b30*/  LOP3.LUT R220, R5, 0x120, R220, 0xf8, !PT ;  /* 0x0000012005dc7812 */ /* 0x000fe200078ef8dc */
[----:B------:R-:W-:Y:S01]  /*2b40*/  VIADD R0, R224, 0xf020 ;  /* 0x0000f020e0007836 */ /* 0x000fe20000000000 */
[----:B------:R-:W-:Y:S01]  /*2b50*/  LEA R222, R222, UR5, 0x1 ;  /* 0x00000005dede7c11 */ /* 0x000fe2000f8e08ff */
[----:B------:R-:W-:Y:S01]  /*2b60*/  @P0 VIADD R0, R4, 0xffffffe0 ;  /* 0xffffffe004000836 */ /* 0x000fe20000000000 */
[----:B------:R-:W-:-:S03]  /*2b70*/  LEA R220, R220, UR5, 0x1 ;  /* 0x00000005dcdc7c11 */ /* 0x000fc6000f8e08ff */
[----:B------:R-:W-:Y:S01]  /*2b80*/  VIADD R222, R222, UR8 ;  /* 0x00000008dede7c36 */ /* 0x000fe20008000000 */
[----:B------:R-:W1:Y:S01]  /*2b90*/  LDSM.16.M88.4 R180, [R0] ;  /* 0x0000000000b4783b */ /* 0x000e620000000200 */
[----:B------:R-:W-:-:S03]  /*2ba0*/  VIADD R220, R220, UR8 ;  /* 0x00000008dcdc7c36 */ /* 0x000fc60008000000 */
[----:B------:R-:W3:Y:S04]  /*2bb0*/  LDSM.16.M88.4 R184, [R0+0x400] ;  /* 0x0004000000b8783b */ /* 0x000ee80000000200 */
[----:B------:R-:W1:Y:S04]  /*2bc0*/  LDSM.16.M88.4 R196, [R0+0x2000] ;  /* 0x0020000000c4783b */ /* 0x000e680000000200 */
[----:B------:R-:W1:Y:S04]  /*2bd0*/  LDSM.16.M88.4 R200, [R0+0x2400] ;  /* 0x0024000000c8783b */ /* 0x000e680000000200 */
[----:B------:R-:W1:Y:S04]  /*2be0*/  LDSM.16.M88.4 R212, [R0+0x4000] ;  /* 0x0040000000d4783b */ /* 0x000e680000000200 */
[----:B------:R4:W1:Y:S01]  /*2bf0*/  LDSM.16.M88.4 R216, [R0+0x4400] ;  /* 0x0044000000d8783b */ /* 0x0008620000000200 */
[----:B------:R-:W-:-:S02]  /*2c00*/  UIADD3 UR14, UPT, UPT, UR14, 0x80, URZ ;  /* 0x000000800e0e7890 */ /* 0x000fc4000fffe0ff */
[----:B------:R-:W-:Y:S01]  /*2c10*/  USHF.L.U32 UR17, UR17, 0x6, URZ ;  /* 0x0000000611117899 */ /* 0x000fe200080006ff */
[----:B--2---:R-:W-:-:S04]  /*2c20*/  IADD3 R236, P2, P1, R234, UR51, R236 ;  /* 0x00000033eaec7c10 */ /* 0x004fc8000f95e0ec */
[----:B------:R-:W-:Y:S01]  /*2c30*/  IADD3.X R234, PT, PT, R235, UR20, RZ, P2, P1 ;  /* 0x00000014ebea7c10 */ /* 0x000fe200097e24ff */
[----:B------:R-:W2:Y:S01]  /*2c40*/  LDCU UR20, c[0x0][0x590] ;  /* 0x0000b200ff1477ac */ /* 0x000ea20008000800 */
[----:B------:R-:W-:Y:S01]  /*2c50*/  R2UR UR56, R3 ;  /* 0x00000000033872ca */ /* 0x000fe200000e0000 */
[----:B------:R-:W-:Y:S01]  /*2c60*/  IMAD.MOV.U32 R3, RZ, RZ, 0x20 ;  /* 0x00000020ff037424 */ /* 0x000fe200078e00ff */
[----:B------:R-:W-:-:S04]  /*2c70*/  R2UR UR57, R2 ;  /* 0x00000000023972ca */ /* 0x000fc800000e0000 */
[----:B------:R-:W-:Y:S01]  /*2c80*/  SEL R3, R3, 0xffffffe0, !P0 ;  /* 0xffffffe003037807 */ /* 0x000fe20004000000 */
[----:B------:R-:W-:Y:S02]  /*2c90*/  IMAD.MOV.U32 R2, RZ, RZ, 0x20 ;  /* 0x00000020ff027424 */ /* 0x000fe400078e00ff */
[----:B------:R-:W-:Y:S02]  /*2ca0*/  IMAD.MOV.U32 R235, RZ, RZ, 0x4 ;  /* 0x00000004ffeb7424 */ /* 0x000fe400078e00ff */
[----:B----4-:R-:W-:Y:S02]  /*2cb0*/  IMAD.IADD R0, R224, 0x1, R3 ;  /* 0x00000001e0007824 */ /* 0x010fe400078e0203 */
[----:B------:R-:W-:Y:S02]  /*2cc0*/  UIADD3 UR52, UPT, UPT, UR56, -0x4498517b, URZ ;  /* 0xbb67ae8538347890 */ /* 0x000fe4000fffe0ff */
[----:B------:R-:W-:Y:S02]  /*2cd0*/  UIADD3 UR55, UPT, UPT, UR57, -0x61c88647, URZ ;  /* 0x9e3779b939377890 */ /* 0x000fe4000fffe0ff */
[----:B--2---:R-:W-:-:S02]  /*2ce0*/  USHF.L.U32 UR20, UR20, 0x6, URZ ;  /* 0x0000000614147899 */ /* 0x004fc400080006ff */
[----:B------:R-:W-:Y:S02]  /*2cf0*/  UIADD3 UR51, UPT, UPT, UR57, 0x3c6ef372, URZ ;  /* 0x3c6ef37239337890 */ /* 0x000fe4000fffe0ff */
[----:B------:R-:W-:Y:S02]  /*2d00*/  UIADD3 UR50, UPT, UPT, UR56, 0x76cf5d0a, URZ ;  /* 0x76cf5d0a38327890 */ /* 0x000fe4000fffe0ff */
[----:B------:R-:W-:Y:S02]  /*2d10*/  UIADD3 UR49, UPT, UPT, UR57, -0x255992d5, URZ ;  /* 0xdaa66d2b39317890 */ /* 0x000fe4000fffe0ff */
[----:B------:R-:W-:Y:S02]  /*2d20*/  UIADD3 UR48, UPT, UPT, UR56, 0x32370b8f, URZ ;  /* 0x32370b8f38307890 */ /* 0x000fe4000fffe0ff */
[----:B------:R-:W-:Y:S02]  /*2d30*/  UIADD3 UR36, UPT, UPT, UR57, 0x78dde6e4, URZ ;  /* 0x78dde6e439247890 */ /* 0x000fe4000fffe0ff */
[----:B------:R-:W-:-:S02]  /*2d40*/  UIADD3 UR33, UPT, UPT, UR56, -0x126145ec, URZ ;  /* 0xed9eba1438217890 */ /* 0x000fc4000fffe0ff */
[----:B------:R-:W-:Y:S02]  /*2d50*/  UIADD3 UR30, UPT, UPT, UR57, 0x1715609d, URZ ;  /* 0x1715609d391e7890 */ /* 0x000fe4000fffe0ff */
[----:B------:R-:W-:Y:S02]  /*2d60*/  UIADD3 UR23, UPT, UPT, UR56, -0x56f99767, URZ ;  /* 0xa906689938177890 */ /* 0x000fe4000fffe0ff */
[----:B------:R-:W-:Y:S02]  /*2d70*/  UIADD3 UR22, UPT, UPT, UR57, -0x4ab325aa, URZ ;  /* 0xb54cda5639167890 */ /* 0x000fe4000fffe0ff */
[----:B-1-3--:R-:W-:-:S12]  /*2d80*/  UIADD3 UR21, UPT, UPT, UR56, 0x646e171e, URZ ;  /* 0x646e171e38157890 */ /* 0x00afd8000fffe0ff */
.L_x_831:
        /* <DEDUP_REMOVED lines=99> */
.L_x_827:
        /* <DEDUP_REMOVED lines=159> */
.L_x_828:
[----:B------:R-:W-:Y:S01]  /*3db0*/  FSETP.NEU.FTZ.AND P0, PT, R230, -INF , PT ;  /* 0xff800000e600780b */ /* 0x000fe20003f1d000 */
[----:B------:R-:W1:Y:S01]  /*3dc0*/  S2R R221, SR_TID.X ;  /* 0x0000000000dd7919 */ /* 0x000e620000002100 */
[----:B------:R-:W-:Y:S01]  /*3dd0*/  FSETP.NEU.FTZ.AND P1, PT, R231, -INF , PT ;  /* 0xff800000e700780b */ /* 0x000fe20003f3d000 */
[----:B------:R-:W-:Y:S01]  /*3de0*/  FMUL.FTZ R252, R228, 1.4426950216293334961 ;  /* 0x3fb8aa3be4fc7820 */ /* 0x000fe20000410000 */
[----:B------:R-:W-:Y:S01]  /*3df0*/  FMUL.FTZ R43, R229, 1.4426950216293334961 ;  /* 0x3fb8aa3be52b7820 */ /* 0x000fe20000410000 */
[----:B------:R-:W-:Y:S02]  /*3e00*/  IMAD.U32 R64, RZ, RZ, UR47 ;  /* 0x0000002fff407e24 */ /* 0x000fe4000f8e00ff */
[----:B------:R-:W-:Y:S01]  /*3e10*/  FMUL.FTZ R36, R230, 1.4426950216293334961 ;  /* 0x3fb8aa3be6247820 */ /* 0x000fe20000410000 */
[----:B------:R-:W-:Y:S02]  /*3e20*/  IMAD.U32 R67, RZ, RZ, UR54 ;  /* 0x00000036ff437e24 */ /* 0x000fe4000f8e00ff */
[----:B------:R-:W-:Y:S01]  /*3e30*/  FMUL.FTZ R37, R231, 1.4426950216293334961 ;  /* 0x3fb8aa3be7257820 */ /* 0x000fe20000410000 */
[----:B------:R-:W-:Y:S01]  /*3e40*/  IMAD.WIDE.U32 R168, R236, -0x2daee0ad, RZ ;  /* 0xd2511f53eca87825 */ /* 0x000fe200078e00ff */
[----:B------:R-:W-:Y:S02]  /*3e50*/  UISETP.GT.AND UP0, UPT, UR54, UR53, UPT ;  /* 0x000000353600728c */ /* 0x000fe4000bf04270 */
[----:B------:R-:W-:Y:S02]  /*3e60*/  FSEL R36, R36, RZ, P0 ;  /* 0x000000ff24247208 */ /* 0x000fe40000000000 */
[----:B------:R-:W-:Y:S02]  /*3e70*/  FSETP.NEU.FTZ.AND P0, PT, R228, -INF , PT ;  /* 0xff800000e400780b */ /* 0x000fe40003f1d000 */
[----:B------:R-:W-:Y:S01]  /*3e80*/  FSEL R37, R37, RZ, P1 ;  /* 0x000000ff25257208 */ /* 0x000fe20000800000 */
[--C-:B------:R-:W-:Y:S01]  /*3e90*/  FFMA.FTZ R45, R23, UR16, -R36.reuse ;  /* 0x00000010172d7c23 */ /* 0x100fe20008010824 */
[----:B------:R-:W-:Y:S01]  /*3ea0*/  FSEL R252, R252, RZ, P0 ;  /* 0x000000fffcfc7208 */ /* 0x000fe20000000000 */
[----:B------:R-:W-:Y:S01]  /*3eb0*/  FFMA.FTZ R41, R18, UR16, -R36 ;  /* 0x0000001012297c23 */ /* 0x000fe20008010824 */
[----:B------:R-:W-:Y:S01]  /*3ec0*/  FSETP.NEU.FTZ.AND P1, PT, R229, -INF , PT ;  /* 0xff800000e500780b */ /* 0x000fe20003f3d000 */
[--C-:B------:R-:W-:Y:S01]  /*3ed0*/  FFMA.FTZ R42, R21, UR16, -R37.reuse ;  /* 0x00000010152a7c23 */ /* 0x100fe20008010825 */
[----:B------:R-:W-:Y:S01]  /*3ee0*/  FFMA.FTZ R49, R4, UR16, -R37 ;  /* 0x0000001004317c23 */ /* 0x000fe20008010825 */
[----:B------:R-:W-:Y:S01]  /*3ef0*/  FFMA.FTZ R60, R14, UR16, -R252 ;  /* 0x000000100e3c7c23 */ /* 0x000fe200080108fc */
[----:B------:R-:W-:Y:S01]  /*3f00*/  FSEL R43, R43, RZ, P1 ;  /* 0x000000ff2b2b7208 */ /* 0x000fe20000800000 */
[----:B------:R-:W-:Y:S01]  /*3f10*/  FFMA.FTZ R40, R19, UR16, -R36 ;  /* 0x0000001013287c23 */ /* 0x000fe20008010824 */
[--C-:B------:R-:W-:Y:S01]  /*3f20*/  FFMA.FTZ R59, R15, UR16, -R252.reuse ;  /* 0x000000100f3b7c23 */ /* 0x100fe200080108fc */
[--C-:B------:R-:W-:Y:S01]  /*3f30*/  FFMA.FTZ R55, R11, UR16, -R252.reuse ;  /* 0x000000100b377c23 */ /* 0x100fe200080108fc */
[--C-:B------:R-:W-:Y:S01]  /*3f40*/  FFMA.FTZ R52, R10, UR16, -R252.reuse ;  /* 0x000000100a347c23 */ /* 0x100fe200080108fc */
[--C-:B------:R-:W-:Y:S01]  /*3f50*/  FFMA.FTZ R66, R28, UR16, -R43.reuse ;  /* 0x000000101c427c23 */ /* 0x100fe2000801082b */
[--C-:B------:R-:W-:Y:S01]  /*3f60*/  FFMA.FTZ R65, R29, UR16, -R43.reuse ;  /* 0x000000101d417c23 */ /* 0x100fe2000801082b */
[----:B------:R-:W-:Y:S01]  /*3f70*/  FFMA.FTZ R44, R9, UR16, -R43 ;  /* 0x00000010092c7c23 */ /* 0x000fe2000801082b */
[----:B------:R-:W-:Y:S01]  /*3f80*/  FFMA.FTZ R51, R27, UR16, -R252 ;  /* 0x000000101b337c23 */ /* 0x000fe200080108fc */
[--C-:B-1----:R-:W-:Y:S01]  /*3f90*/  SHF.R.U32.HI R39, RZ, 0x6, R221.reuse ;  /* 0x00000006ff277819 */ /* 0x102fe200000116dd */
[C---:B------:R-:W-:Y:S01]  /*3fa0*/  IMAD.SHL.U32 R166, R221.reuse, 0x10, RZ ;  /* 0x00000010dda67824 */ /* 0x040fe200078e00ff */
[----:B------:R-:W-:Y:S01]  /*3fb0*/  SHF.R.U32.HI R170, RZ, 0x5, R221 ;  /* 0x00000005ffaa7819 */ /* 0x000fe200000116dd */
[C---:B------:R-:W-:Y:S01]  /*3fc0*/  IMAD.SHL.U32 R165, R221.reuse, 0x20, RZ ;  /* 0x00000020dda57824 */ /* 0x040fe200078e00ff */
[----:B------:R-:W-:Y:S01]  /*3fd0*/  LOP3.LUT P0, RZ, R221, 0x8, RZ, 0xc0, !PT ;  /* 0x00000008ddff7812 */ /* 0x000fe2000780c0ff */
[----:B------:R-:W-:Y:S01]  /*3fe0*/  IMAD R64, R64, 0x4, R39 ;  /* 0x0000000440407824 */ /* 0x000fe200078e0227 */
[----:B------:R-:W-:Y:S01]  /*3ff0*/  LOP3.LUT R170, R170, 0x1, RZ, 0xc0, !PT ;  /* 0x00000001aaaa7812 */ /* 0x000fe200078ec0ff */
[----:B------:R-:W-:Y:S01]  /*4000*/  FFMA.FTZ R39, R22, UR16, -R36 ;  /* 0x0000001016277c23 */ /* 0x000fe20008010824 */
[----:B------:R-:W-:Y:S01]  /*4010*/  LOP3.LUT R167, R165, 0xc0, RZ, 0xc0, !PT ;  /* 0x000000c0a5a77812 */ /* 0x000fe200078ec0ff */
[----:B------:R-:W-:Y:S01]  /*4020*/  MUFU.EX2 R4, R44 ;  /* 0x0000002c00047308 */ /* 0x000fe20000000800 */
[----:B------:R-:W-:Y:S01]  /*4030*/  LOP3.LUT R169, R64, UR56, R169, 0x96, !PT ;  /* 0x0000003840a97c12 */ /* 0x000fe2000f8e96a9 */
[----:B------:R-:W-:Y:S01]  /*4040*/  IMAD R67, R67, 0x4, R170 ;  /* 0x0000000443437824 */ /* 0x000fe200078e02aa */
[C---:B------:R-:W-:Y:S01]  /*4050*/  LOP3.LUT R171, R165.reuse, 0x7400, RZ, 0xc0, !PT ;  /* 0x00007400a5ab7812 */ /* 0x040fe200078ec0ff */
[--C-:B------:R-:W-:Y:S01]  /*4060*/  FFMA.FTZ R47, R34, UR16, -R36.reuse ;  /* 0x00000010222f7c23 */ /* 0x100fe20008010824 */
[----:B------:R-:W-:Y:S01]  /*4070*/  LOP3.LUT R165, R165, 0x120, RZ, 0xc0, !PT ;  /* 0x00000120a5a57812 */ /* 0x000fe200078ec0ff */
[--C-:B------:R-:W-:Y:S01]  /*4080*/  FFMA.FTZ R46, R35, UR16, -R36.reuse ;  /* 0x00000010232e7c23 */ /* 0x100fe20008010824 */
[--C-:B------:R-:W-:Y:S01]  /*4090*/  FFMA.FTZ R38, R7, UR16, -R36.reuse ;  /* 0x0000001007267c23 */ /* 0x100fe20008010824 */
[----:B------:R-:W-:Y:S01]  /*40a0*/  FFMA.FTZ R36, R6, UR16, -R36 ;  /* 0x0000001006247c23 */ /* 0x000fe20008010824 */
[C---:B------:R-:W-:Y:S02]  /*40b0*/  VIADD R64, R67.reuse, 0x2 ;  /* 0x0000000243407836 */ /* 0x040fe40000000000 */
[----:B------:R-:W-:Y:S01]  /*40c0*/  FFMA.FTZ R50, R26, UR16, -R252 ;  /* 0x000000101a327c23 */ /* 0x000fe200080108fc */
[----:B------:R-:W-:Y:S01]  /*40d0*/  IMAD.WIDE.U32 R226, R67, -0x326172a9, RZ ;  /* 0xcd9e8d5743e27825 */ /* 0x000fe200078e00ff */
[----:B------:R-:W-:Y:S02]  /*40e0*/  LOP3.LUT R67, R166, 0x1c0, RZ, 0xc0, !PT ;  /* 0x000001c0a6437812 */ /* 0x000fe400078ec0ff */
[----:B------:R-:W-:Y:S01]  /*40f0*/  LOP3.LUT R166, R165, 0x200, R166, 0xf8, !PT ;  /* 0x00000200a5a67812 */ /* 0x000fe200078ef8a6 */
[----:B------:R-:W-:Y:S01]  /*4100*/  IMAD.WIDE.U32 R6, R169, -0x326172a9, RZ ;  /* 0xcd9e8d57a9067825 */ /* 0x000fe200078e00ff */
[----:B------:R-:W-:Y:S02]  /*4110*/  LOP3.LUT R169, R234, UR57, R227, 0x96, !PT ;  /* 0x00000039eaa97c12 */ /* 0x000fe4000f8e96e3 */
[----:B------:R-:W-:Y:S01]  /*4120*/  SHF.R.U32.HI R165, RZ, 0x1, R221 ;  /* 0x00000001ffa57819 */ /* 0x000fe200000116dd */
[----:B------:R-:W-:Y:S01]  /*4130*/  IMAD.SHL.U32 R250, R221, 0x2, RZ ;  /* 0x00000002ddfa7824 */ /* 0x000fe200078e00ff */
[----:B------:R-:W-:Y:S01]  /*4140*/  LOP3.LUT R226, R226, UR55, R7, 0x96, !PT ;  /* 0x00000037e2e27c12 */ /* 0x000fe2000f8e9607 */
[----:B------:R-:W-:Y:S04]  /*4150*/  IMAD.WIDE.U32 R14, R64, -0x326172a9, RZ ;  /* 0xcd9e8d57400e7825 */ /* 0x000fe800078e00ff */
[----:B------:R-:W-:Y:S01]  /*4160*/  FFMA.FTZ R61, R33, UR16, -R37 ;  /* 0x00000010213d7c23 */ /* 0x000fe20008010825 */
[--C-:B------:R-:W-:Y:S01]  /*4170*/  LOP3.LUT R64, R67, 0x38, R250.reuse, 0xf8, !PT ;  /* 0x0000003843407812 */ /* 0x100fe200078ef8fa */
[----:B------:R-:W-:Y:S01]  /*4180*/  IMAD.SHL.U32 R164, R221, 0x4, RZ ;  /* 0x00000004dda47824 */ /* 0x000fe200078e00ff */
[----:B------:R-:W-:Y:S01]  /*4190*/  LOP3.LUT R67, R234, UR57, R15, 0x96, !PT ;  /* 0x00000039ea437c12 */ /* 0x000fe2000f8e960f */
[----:B------:R-:W-:Y:S01]  /*41a0*/  IMAD.WIDE.U32 R226, R226, -0x2daee0ad, RZ ;  /* 0xd2511f53e2e27825 */ /* 0x000fe200078e00ff */
[----:B------:R-:W-:Y:S01]  /*41b0*/  LOP3.LUT R170, R14, UR55, R7, 0x96, !PT ;  /* 0x000000370eaa7c12 */ /* 0x000fe2000f8e9607 */
[----:B------:R-:W-:Y:S01]  /*41c0*/  MUFU.EX2 R33, R55 ;  /* 0x0000003700217308 */ /* 0x000fe20000000800 */
[----:B------:R-:W-:Y:S01]  /*41d0*/  LOP3.LUT R250, R171, 0x6, R250, 0xf8, !PT ;  /* 0x00000006abfa7812 */ /* 0x000fe200078ef8fa */
[----:B------:R-:W-:Y:S01]  /*41e0*/  IMAD.WIDE.U32 R18, R169, -0x2daee0ad, RZ ;  /* 0xd2511f53a9127825 */ /* 0x000fe200078e00ff */
[----:B------:R-:W-:Y:S03]  /*41f0*/  LOP3.LUT R164, R167, 0x18, R164, 0xf8, !PT ;  /* 0x00000018a7a47812 */ /* 0x000fe600078ef8a4 */
[----:B------:R-:W-:Y:S01]  /*4200*/  FFMA.FTZ R62, R32, UR16, -R37 ;  /* 0x00000010203e7c23 */ /* 0x000fe20008010825 */
[----:B------:R-:W-:Y:S01]  /*4210*/  IMAD.WIDE.U32 R10, R67, -0x2daee0ad, RZ ;  /* 0xd2511f53430a7825 */ /* 0x000fe200078e00ff */
[----:B------:R-:W-:Y:S02]  /*4220*/  LOP3.LUT R223, R168, UR52, R19, 0x96, !PT ;  /* 0x00000034a8df7c12 */ /* 0x000fe4000f8e9613 */
[----:B------:R-:W-:Y:S01]  /*4230*/  LOP3.LUT R169, R18, UR50, R227, 0x96, !PT ;  /* 0x0000003212a97c12 */ /* 0x000fe2000f8e96e3 */
[----:B------:R-:W-:Y:S01]  /*4240*/  IMAD.WIDE.U32 R170, R170, -0x2daee0ad, RZ ;  /* 0xd2511f53aaaa7825 */ /* 0x000fe200078e00ff */
[----:B------:R-:W-:Y:S02]  /*4250*/  LOP3.LUT R168, R168, UR52, R11, 0x96, !PT ;  /* 0x00000034a8a87c12 */ /* 0x000fe4000f8e960b */
[----:B------:R-:W-:Y:S01]  /*4260*/  LOP3.LUT R67, R64, 0x20, R165, 0x78, !PT ;  /* 0x0000002040437812 */ /* 0x000fe200078e78a5 */
[----:B------:R-:W-:Y:S01]  /*4270*/  IMAD.WIDE.U32 R14, R223, -0x326172a9, RZ ;  /* 0xcd9e8d57df0e7825 */ /* 0x000fe200078e00ff */
[----:B------:R-:W-:Y:S02]  /*4280*/  LOP3.LUT R64, R10, UR50, R171, 0x96, !PT ;  /* 0x000000320a407c12 */ /* 0x000fe4000f8e96ab */
[----:B------:R-:W-:Y:S01]  /*4290*/  LOP3.LUT R250, R250, R67, RZ, 0xfc, !PT ;  /* 0x00000043fafa7212 */ /* 0x000fe200078efcff */
[----:B------:R-:W-:Y:S01]  /*42a0*/  IMAD.WIDE.U32 R22, R169, -0x326172a9, RZ ;  /* 0xcd9e8d57a9167825 */ /* 0x000fe200078e00ff */
[----:B------:R-:W-:Y:S02]  /*42b0*/  LOP3.LUT R165, R164, 0x8, R165, 0x78, !PT ;  /* 0x00000008a4a57812 */ /* 0x000fe400078e78a5 */
[----:B------:R-:W-:Y:S01]  /*42c0*/  LEA R249, R250, UR4, 0x1 ;  /* 0x00000004faf97c11 */ /* 0x000fe2000f8e08ff */
[----:B------:R-:W-:Y:S01]  /*42d0*/  IMAD.WIDE.U32 R10, R168, -0x326172a9, RZ ;  /* 0xcd9e8d57a80a7825 */ /* 0x000fe200078e00ff */
[----:B------:R-:W-:Y:S02]  /*42e0*/  LOP3.LUT R168, R6, UR51, R15, 0x96, !PT ;  /* 0x0000003306a87c12 */ /* 0x000fe4000f8e960f */
[----:B------:R-:W-:Y:S01]  /*42f0*/  LOP3.LUT R67, R14, UR49, R23, 0x96, !PT ;  /* 0x000000310e437c12 */ /* 0x000fe2000f8e9617 */
[----:B------:R-:W-:Y:S01]  /*4300*/  IMAD.WIDE.U32 R18, R64, -0x326172a9, RZ ;  /* 0xcd9e8d5740127825 */ /* 0x000fe200078e00ff */
[----:B------:R-:W-:Y:S03]  /*4310*/  LOP3.LUT R64, R6, UR51, R11, 0x96, !PT ;  /* 0x0000003306407c12 */ /* 0x000fe6000f8e960b */
[--C-:B------:R-:W-:Y:S01]  /*4320*/  FFMA.FTZ R251, R30, UR16, -R252.reuse ;  /* 0x000000101efb7c23 */ /* 0x100fe200080108fc */
[----:B------:R-:W-:Y:S01]  /*4330*/  IMAD.WIDE.U32 R6, R168, -0x2daee0ad, RZ ;  /* 0xd2511f53a8067825 */ /* 0x000fe200078e00ff */
[----:B------:R-:W-:Y:S03]  /*4340*/  LOP3.LUT R168, R10, UR49, R19, 0x96, !PT ;  /* 0x000000310aa87c12 */ /* 0x000fe6000f8e9613 */
        /* <DEDUP_REMOVED lines=8> */
[----:B------:R-:W-:Y:S01]  /*43d0*/  FFMA.FTZ R63, R20, UR16, -R37 ;  /* 0x00000010143f7c23 */ /* 0x000fe20008010825 */
[----:B------:R-:W-:Y:S01]  /*43e0*/  IMAD.WIDE.U32 R10, R168, -0x2daee0ad, RZ ;  /* 0xd2511f53a80a7825 */ /* 0x000fe200078e00ff */
[----:B------:R-:W-:Y:S07]  /*43f0*/  LOP3.LUT R170, R170, UR48, R27, 0x96, !PT ;  /* 0x00000030aaaa7c12 */ /* 0x000fee000f8e961b */
[----:B------:R1:W-:Y:S01]  /*4400*/  MUFU.EX2 R15, R61 ;  /* 0x0000003d000f7308 */ /* 0x0003e20000000800 */
        /* <DEDUP_REMOVED lines=9> */
[C---:B------:R-:W-:Y:S01]  /*44a0*/  VIADD R168, R249.reuse, 0x13000 ;  /* 0x00013000f9a87836 */ /* 0x040fe20000000000 */
[----:B------:R-:W-:Y:S01]  /*44b0*/  LOP3.LUT R64, R30, UR30, R7, 0x96, !PT ;  /* 0x0000001e1e407c12 */ /* 0x000fe2000f8e9607 */
[----:B------:R-:W-:Y:S01]  /*44c0*/  VIADD R226, R249, 0x13020 ;  /* 0x00013020f9e27836 */ /* 0x000fe20000000000 */
[----:B------:R-:W-:Y:S01]  /*44d0*/  LOP3.LUT R67, R22, UR36, R31, 0x96, !PT ;  /* 0x0000002416437c12 */ /* 0x000fe2000f8e961f */
[----:B------:R-:W-:Y:S04]  /*44e0*/  @P0 VIADD R226, R168, 0xffffffe0 ;  /* 0xffffffe0a8e20836 */ /* 0x000fe80000000000 */
[----:B------:R-:W2:Y:S01]  /*44f0*/  MUFU.EX2 R26, R62 ;  /* 0x0000003e001a7308 */ /* 0x000ea20000000800 */
[----:B------:R-:W-:Y:S04]  /*4500*/  IMAD.WIDE.U32 R168, R169, -0x326172a9, RZ ;  /* 0xcd9e8d57a9a87825 */ /* 0x000fe800078e00ff */
[--C-:B------:R-:W-:Y:S05]  /*4510*/  FFMA.FTZ R48, R8, UR16, -R43.reuse ;  /* 0x0000001008307c23 */ /* 0x100fea000801082b */
[----:B------:R-:W-:Y:S01]  /*4520*/  MUFU.EX2 R7, R65 ;  /* 0x0000004100077308 */ /* 0x000fe20000000800 */
[----:B------:R-:W-:Y:S04]  /*4530*/  IMAD.WIDE.U32 R22, R64, -0x2daee0ad, RZ ;  /* 0xd2511f5340167825 */ /* 0x000fe800078e00ff */
[----:B------:R-:W-:Y:S05]  /*4540*/  FFMA.FTZ R43, R25, UR16, -R43 ;  /* 0x00000010192b7c23 */ /* 0x000fea000801082b */
[----:B------:R-:W-:Y:S01]  /*4550*/  MUFU.EX2 R21, R53 ;  /* 0x0000003500157308 */ /* 0x000fe20000000800 */
[----:B------:R-:W-:Y:S01]  /*4560*/  IMAD.WIDE.U32 R30, R170, -0x326172a9, RZ ;  /* 0xcd9e8d57aa1e7825 */ /* 0x000fe200078e00ff */
[C---:B------:R-:W-:Y:S02]  /*4570*/  PRMT R227, R22.reuse, 0x7770, RZ ;  /* 0x0000777016e37816 */ /* 0x040fe400000000ff */
[----:B------:R-:W-:Y:S01]  /*4580*/  PRMT R225, R22, 0x7771, RZ ;  /* 0x0000777116e17816 */ /* 0x000fe200000000ff */
[----:B------:R-:W-:Y:S01]  /*4590*/  IMAD.WIDE.U32 R34, R67, -0x2daee0ad, RZ ;  /* 0xd2511f5343227825 */ /* 0x000fe200078e00ff */
[----:B------:R-:W-:Y:S04]  /*45a0*/  LOP3.LUT R223, R30, UR30, R169, 0x96, !PT ;  /* 0x0000001e1edf7c12 */ /* 0x000fe8000f8e96a9 */
[----:B------:R-:W-:Y:S01]  /*45b0*/  MUFU.EX2 R12, R38 ;  /* 0x00000026000c7308 */ /* 0x000fe20000000800 */
[----:B------:R-:W-:Y:S01]  /*45c0*/  LOP3.LUT R170, R18, UR36, R31, 0x96, !PT ;  /* 0x0000002412aa7c12 */ /* 0x000fe2000f8e961f */
[----:B------:R-:W-:Y:S01]  /*45d0*/  FFMA.FTZ R37, R5, UR16, -R37 ;  /* 0x0000001005257c23 */ /* 0x000fe20008010825 */
[----:B------:R-:W-:Y:S07]  /*45e0*/  LOP3.LUT R64, R34, UR21, R23, 0x96, !PT ;  /* 0x0000001522407c12 */ /* 0x000fee000f8e9617 */
[----:B------:R-:W3:Y:S01]  /*45f0*/  MUFU.EX2 R18, R46 ;  /* 0x0000002e00127308 */ /* 0x000ee20000000800 */
[----:B------:R-:W-:Y:S01]  /*4600*/  PRMT R171, R22, 0x7772, RZ ;  /* 0x0000777216ab7816 */ /* 0x000fe200000000ff */
[----:B------:R-:W-:Y:S01]  /*4610*/  IMAD.WIDE.U32 R30, R170, -0x2daee0ad, RZ ;  /* 0xd2511f53aa1e7825 */ /* 0x000fe200078e00ff */
[----:B------:R-:W-:Y:S07]  /*4620*/  PRMT R67, R22, 0x7773, RZ ;  /* 0x0000777316437816 */ /* 0x000fee00000000ff */
[----:B------:R-:W-:Y:S01]  /*4630*/  MUFU.EX2 R34, R41 ;  /* 0x0000002900227308 */ /* 0x000fe20000000800 */
[----:B------:R-:W-:Y:S01]  /*4640*/  ISETP.LE.U32.AND P4, PT, R227, UR15, PT ;  /* 0x0000000fe3007c0c */ /* 0x000fe2000bf83070 */
[----:B------:R-:W-:Y:S01]  /*4650*/  IMAD.WIDE.U32 R22, R223, -0x2daee0ad, RZ ;  /* 0xd2511f53df167825 */ /* 0x000fe200078e00ff */
[----:B------:R-:W-:Y:S07]  /*4660*/  SHF.R.U32.HI R223, RZ, 0x18, R64 ;  /* 0x00000018ffdf7819 */ /* 0x000fee0000011640 */
[----:B------:R-:W-:Y:S01]  /*4670*/  MUFU.EX2 R24, R49 ;  /* 0x0000003100187308 */ /* 0x000fe20000000800 */
[----:B------:R-:W-:Y:S01]  /*4680*/  ISETP.GT.U32.AND P2, PT, R225, UR15, PT ;  /* 0x0000000fe1007c0c */ /* 0x000fe2000bf44070 */
[----:B------:R-:W-:Y:S01]  /*4690*/  IMAD.SHL.U32 R227, R221, 0x40, RZ ;  /* 0x00000040dde37824 */ /* 0x000fe200078e00ff */
[----:B------:R-:W-:Y:S07]  /*46a0*/  LOP3.LUT R169, R14, UR23, R35, 0x96, !PT ;  /* 0x000000170ea97c12 */ /* 0x000fee000f8e9623 */
[----:B------:R-:W-:Y:S01]  /*46b0*/  MUFU.EX2 R16, R36 ;  /* 0x0000002400107308 */ /* 0x000fe20000000800 */
[----:B------:R-:W-:Y:S02]  /*46c0*/  ISETP.LE.U32.AND P1, PT, R223, UR15, PT ;  /* 0x0000000fdf007c0c */ /* 0x000fe4000bf23070 */
[----:B------:R-:W-:Y:S07]  /*46d0*/  ISETP.GT.U32.AND P3, PT, R67, UR15, PT ;  /* 0x0000000f43007c0c */ /* 0x000fee000bf64070 */
[----:B------:R-:W-:Y:S01]  /*46e0*/  MUFU.EX2 R14, R58 ;  /* 0x0000003a000e7308 */ /* 0x000fe20000000800 */
[----:B-1----:R-:W-:Y:S01]  /*46f0*/  LOP3.LUT R61, R30, UR21, R23, 0x96, !PT ;  /* 0x000000151e3d7c12 */ /* 0x002fe2000f8e9617 */
[----:B--2---:R-:W-:Y:S01]  /*4700*/  @!P4 FADD.FTZ R26, -R26, -RZ ;  /* 0x800000ff1a1ac221 */ /* 0x004fe20000010100 */
[----:B------:R-:W-:Y:S07]  /*4710*/  LOP3.LUT R225, R64, 0xff, RZ, 0xc0, !PT ;  /* 0x000000ff40e17812 */ /* 0x000fee00078ec0ff */
[----:B------:R-:W1:Y:S01]  /*4720*/  MUFU.EX2 R30, R63 ;  /* 0x0000003f001e7308 */ /* 0x000e620000000800 */
[----:B------:R-:W-:Y:S01]  /*4730*/  ISETP.GT.U32.AND P6, PT, R171, UR15, PT ;  /* 0x0000000fab007c0c */ /* 0x000fe2000bfc4070 */
[----:B------:R-:W-:Y:S01]  /*4740*/  @P2 FADD.FTZ R15, -R15, -RZ ;  /* 0x800000ff0f0f2221 */ /* 0x000fe20000010100 */
[C---:B------:R-:W-:Y:S07]  /*4750*/  PRMT R171, R22.reuse, 0x7770, RZ ;  /* 0x0000777016ab7816 */ /* 0x040fee00000000ff */
[----:B------:R-:W-:Y:S01]  /*4760*/  MUFU.EX2 R27, R60 ;  /* 0x0000003c001b7308 */ /* 0x000fe20000000800 */
[C---:B------:R-:W-:Y:S01]  /*4770*/  PRMT R67, R22.reuse, 0x7772, RZ ;  /* 0x0000777216437816 */ /* 0x040fe200000000ff */
[----:B------:R-:W-:Y:S01]  /*4780*/  @!P1 FADD.FTZ R13, -R13, -RZ ;  /* 0x800000ff0d0d9221 */ /* 0x000fe20000010100 */
[----:B------:R-:W-:Y:S01]  /*4790*/  PRMT R170, R22, 0x7771, RZ ;  /* 0x0000777116aa7816 */ /* 0x000fe200000000ff */
[----:B---3--:R-:W-:Y:S01]  /*47a0*/  @P3 FADD.FTZ R18, -R18, -RZ ;  /* 0x800000ff12123221 */ /* 0x008fe20000010100 */
[----:B------:R-:W-:Y:S01]  /*47b0*/  PRMT R47, R22, 0x7773, RZ ;  /* 0x00007773162f7816 */ /* 0x000fe200000000ff */
[----:B------:R-:W-:Y:S01]  /*47c0*/  IMAD.WIDE.U32 R22, R169, -0x326172a9, RZ ;  /* 0xcd9e8d57a9167825 */ /* 0x000fe200078e00ff */
[----:B------:R-:W-:Y:S03]  /*47d0*/  LOP3.LUT R62, R10, UR23, R31, 0x96, !PT ;  /* 0x000000170a3e7c12 */ /* 0x000fe6000f8e961f */
[----:B------:R-:W-:Y:S01]  /*47e0*/  MUFU.EX2 R25, R59 ;  /* 0x0000003b00197308 */ /* 0x000fe20000000800 */
[----:B------:R-:W-:Y:S01]  /*47f0*/  ISETP.LE.U32.AND P5, PT, R225, UR15, PT ;  /* 0x0000000fe1007c0c */ /* 0x000fe2000bfa3070 */
[----:B------:R-:W-:Y:S01]  /*4800*/  @P6 FADD.FTZ R11, -R11, -RZ ;  /* 0x800000ff0b0b6221 */ /* 0x000fe20000010100 */
[----:B------:R-:W-:Y:S07]  /*4810*/  ISETP.LE.U32.AND P4, PT, R171, UR15, PT ;  /* 0x0000000fab007c0c */ /* 0x000fee000bf83070 */
[----:B------:R-:W2:Y:S01]  /*4820*/  MUFU.EX2 R10, R66 ;  /* 0x00000042000a7308 */ /* 0x000ea20000000800 */
[----:B------:R-:W-:Y:S02]  /*4830*/  PRMT R169, R22, 0x7771, RZ ;  /* 0x0000777116a97816 */ /* 0x000fe400000000ff */
[----:B------:R-:W-:Y:S07]  /*4840*/  ISETP.GT.U32.AND P2, PT, R170, UR15, PT ;  /* 0x0000000faa007c0c */ /* 0x000fee000bf44070 */
[----:B------:R-:W-:Y:S01]  /*4850*/  MUFU.EX2 R31, R57 ;  /* 0x00000039001f7308 */ /* 0x000fe20000000800 */
[----:B------:R-:W-:Y:S02]  /*4860*/  PRMT R170, R22, 0x7770, RZ ;  /* 0x0000777016aa7816 */ /* 0x000fe400000000ff */
[----:B------:R-:W-:Y:S07]  /*4870*/  LOP3.LUT R46, R6, UR22, R23, 0x96, !PT ;  /* 0x00000016062e7c12 */ /* 0x000fee000f8e9617 */
[----:B------:R-:W-:Y:S01]  /*4880*/  MUFU.EX2 R17, R42 ;  /* 0x0000002a00117308 */ /* 0x000fe20000000800 */
[----:B------:R-:W-:Y:S01]  /*4890*/  ISETP.GT.U32.AND P1, PT, R169, UR15, PT ;  /* 0x0000000fa9007c0c */ /* 0x000fe2000bf24070 */
[----:B-1----:R-:W-:Y:S01]  /*48a0*/  @!P5 FADD.FTZ R30, -R30, -RZ ;  /* 0x800000ff1e1ed221 */ /* 0x002fe20000010100 */
[----:B------:R-:W-:Y:S07]  /*48b0*/  ISETP.LE.U32.AND P3, PT, R170, UR15, PT ;  /* 0x0000000faa007c0c */ /* 0x000fee000bf63070 */
[----:B------:R-:W1:Y:S01]  /*48c0*/  MUFU.EX2 R23, R54 ;  /* 0x0000003600177308 */ /* 0x000e620000000800 */
[----:B------:R-:W-:Y:S01]  /*48d0*/  PRMT R63, R22, 0x7772, RZ ;  /* 0x00007772163f7816 */ /* 0x000fe200000000ff */
[----:B--2---:R-:W-:Y:S01]  /*48e0*/  @!P4 FADD.FTZ R10, -R10, -RZ ;  /* 0x800000ff0a0ac221 */ /* 0x004fe20000010100 */
[----:B------:R-:W-:Y:S01]  /*48f0*/  PRMT R45, R22, 0x7773, RZ ;  /* 0x00007773162d7816 */ /* 0x000fe200000000ff */
[----:B------:R-:W-:Y:S01]  /*4900*/  @P2 FADD.FTZ R7, -R7, -RZ ;  /* 0x800000ff07072221 */ /* 0x000fe20000010100 */
[----:B------:R-:W-:Y:S05]  /*4910*/  ISETP.GT.U32.AND P5, PT, R47, UR15, PT ;  /* 0x0000000f2f007c0c */ /* 0x000fea000bfa4070 */
[----:B------:R-:W2:Y:S01]  /*4920*/  MUFU.EX2 R22, R39 ;  /* 0x0000002700167308 */ /* 0x000ea20000000800 */
[----:B------:R-:W-:Y:S02]  /*4930*/  PRMT R47, R64, 0x7632, R47 ;  /* 0x00007632402f7816 */ /* 0x000fe4000000002f */
[----:B------:R-:W-:Y:S01]  /*4940*/  ISETP.GT.U32.AND P4, PT, R63, UR15, PT ;  /* 0x0000000f3f007c0c */ /* 0x000fe2000bf84070 */
[----:B------:R-:W-:Y:S01]  /*4950*/  @P1 FADD.FTZ R21, -R21, -RZ ;  /* 0x800000ff15151221 */ /* 0x000fe20000010100 */
[----:B------:R-:W-:Y:S01]  /*4960*/  ISETP.GT.U32.AND P2, PT, R45, UR15, PT ;  /* 0x0000000f2d007c0c */ /* 0x000fe2000bf44070 */
[----:B------:R-:W-:Y:S01]  /*4970*/  IMAD.WIDE.U32 R62, R62, -0x326172a9, RZ ;  /* 0xcd9e8d573e3e7825 */ /* 0x000fe200078e00ff */
[----:B------:R-:W-:Y:S03]  /*4980*/  LOP3.LUT R41, R61, 0xff, RZ, 0xc0, !PT ;  /* 0x000000ff3d297812 */ /* 0x000fe600078ec0ff */
[----:B------:R3:W-:Y:S01]  /*4990*/  MUFU.EX2 R8, R48 ;  /* 0x0000003000087308 */ /* 0x0007e20000000800 */
[----:B------:R-:W-:Y:S01]  /*49a0*/  LOP3.LUT R47, R47, 0xff, RZ, 0xc0, !PT ;  /* 0x000000ff2f2f7812 */ /* 0x000fe200078ec0ff */
[----:B-1----:R-:W-:Y:S01]  /*49b0*/  @!P3 FADD.FTZ R23, -R23, -RZ ;  /* 0x800000ff1717b221 */ /* 0x002fe20000010100 */
[----:B------:R-:W-:Y:S07]  /*49c0*/  ISETP.LE.U32.AND P1, PT, R41, UR15, PT ;  /* 0x0000000f29007c0c */ /* 0x000fee000bf23070 */
        /* <DEDUP_REMOVED lines=8> */
[----:B------:R-:W-:Y:S01]  /*4a50*/  PRMT R41, R62, 0x7771, RZ ;  /* 0x000077713e297816 */ /* 0x000fe200000000ff */
[----:B---3--:R-:W-:Y:S01]  /*4a60*/  IMAD.MOV.U32 R48, RZ, RZ, 0x10 ;  /* 0x00000010ff307424 */ /* 0x008fe200078e00ff */
[----:B------:R-:W-:Y:S01]  /*4a70*/  ISETP.LE.U32.AND P2, PT, R47, UR15, PT ;  /* 0x0000000f2f007c0c */ /* 0x000fe2000bf43070 */
[----:B------:R-:W-:Y:S01]  /*4a80*/  @!P1 FADD.FTZ R14, -R14, -RZ ;  /* 0x800000ff0e0e9221 */ /* 0x000fe20000010100 */
[----:B------:R-:W-:Y:S01]  /*4a90*/  PRMT R45, R62, 0x7770, RZ ;  /* 0x000077703e2d7816 */ /* 0x000fe200000000ff */
[----:B--2---:R-:W-:Y:S01]  /*4aa0*/  @!P3 FADD.FTZ R22, -R22, -RZ ;  /* 0x800000ff1616b221 */ /* 0x004fe20000010100 */
[----:B------:R-:W-:Y:S03]  /*4ab0*/  ISETP.GT.U32.AND P1, PT, R41, UR15, PT ;  /* 0x0000000f29007c0c */ /* 0x000fe6000bf24070 */
[----:B------:R-:W-:Y:S01]  /*4ac0*/  MUFU.EX2 R9, R43 ;  /* 0x0000002b00097308 */ /* 0x000fe20000000800 */
[----:B------:R-:W-:Y:S02]  /*4ad0*/  ISETP.LE.U32.AND P3, PT, R45, UR15, PT ;  /* 0x0000000f2d007c0c */ /* 0x000fe4000bf63070 */
[----:B------:R-:W-:Y:S01]  /*4ae0*/  LOP3.LUT R64, R64, 0xffff, RZ, 0xc0, !PT ;  /* 0x0000ffff40407812 */ /* 0x000fe200078ec0ff */
[----:B------:R-:W-:Y:S01]  /*4af0*/  @!P4 FADD.FTZ R12, -R12, -RZ ;  /* 0x800000ff0c0cc221 */ /* 0x000fe20000010100 */
[C---:B------:R-:W-:Y:S05]  /*4b00*/  PRMT R40, R62.reuse, 0x7772, RZ ;  /* 0x000077723e287816 */ /* 0x040fea00000000ff */
[----:B------:R-:W-:Y:S01]  /*4b10*/  MUFU.EX2 R5, R51 ;  /* 0x0000003300057308 */ /* 0x000fe20000000800 */
[----:B------:R-:W-:Y:S01]  /*4b20*/  PRMT R39, R62, 0x7773, RZ ;  /* 0x000077733e277816 */ /* 0x000fe200000000ff */
[----:B------:R-:W-:Y:S01]  /*4b30*/  @!P2 FADD.FTZ R24, -R24, -RZ ;  /* 0x800000ff1818a221 */ /* 0x000fe20000010100 */
[----:B------:R-:W-:Y:S07]  /*4b40*/  PRMT R38, R46, 0x7632, R38 ;  /* 0x000076322e267816 */ /* 0x000fee0000000026 */
[----:B------:R-:W-:Y:S01]  /*4b50*/  MUFU.EX2 R6, R50 ;  /* 0x0000003200067308 */ /* 0x000fe20000000800 */
[----:B------:R-:W-:Y:S01]  /*4b60*/  SHF.R.U32.HI R64, RZ, 0x8, R64 ;  /* 0x00000008ff407819 */ /* 0x000fe20000011640 */
[----:B------:R-:W-:Y:S01]  /*4b70*/  @P1 FADD.FTZ R29, -R29, -RZ ;  /* 0x800000ff1d1d1221 */ /* 0x000fe20000010100 */
[----:B------:R-:W-:Y:S01]  /*4b80*/  ISETP.GT.U32.AND P4, PT, R40, UR15, PT ;  /* 0x0000000f28007c0c */ /* 0x000fe2000bf84070 */
[----:B------:R-:W-:Y:S01]  /*4b90*/  @!P3 FADD.FTZ R31, -R31, -RZ ;  /* 0x800000ff1f1fb221 */ /* 0x000fe20000010100 */
[----:B------:R-:W-:Y:S05]  /*4ba0*/  ISETP.GT.U32.AND P2, PT, R39, UR15, PT ;  /* 0x0000000f27007c0c */ /* 0x000fea000bf44070 */
[----:B------:R-:W-:Y:S01]  /*4bb0*/  MUFU.EX2 R251, R251 ;  /* 0x000000fb00fb7308 */ /* 0x000fe20000000800 */
[----:B------:R-:W-:Y:S02]  /*4bc0*/  LOP3.LUT R38, R38, 0xff, RZ, 0xc0, !PT ;  /* 0x000000ff26267812 */ /* 0x000fe400078ec0ff */
[----:B------:R-:W-:Y:S07]  /*4bd0*/  LOP3.LUT R39, R64, 0xffff, RZ, 0xc0, !PT ;  /* 0x0000ffff40277812 */ /* 0x000fee00078ec0ff */
[----:B------:R-:W1:Y:S01]  /*4be0*/  MUFU.EX2 R252, R252 ;  /* 0x000000fc00fc7308 */ /* 0x000e620000000800 */
        /* <DEDUP_REMOVED lines=8> */
[----:B------:R-:W-:Y:S01]  /*4c70*/  SHF.R.U32.HI R46, RZ, 0x8, R46 ;  /* 0x00000008ff2e7819 */ /* 0x000fe2000001162e */
[----:B-1----:R-:W-:Y:S01]  /*4c80*/  @P5 FADD.FTZ R252, -R252, -RZ ;  /* 0x800000fffcfc5221 */ /* 0x002fe20000010100 */
        /* <DEDUP_REMOVED lines=13> */
[----:B------:R-:W-:Y:S02]  /*4d60*/  PRMT R38, R61, 0x7632, R38 ;  /* 0x000076323d267816 */ /* 0x000fe40000000026 */
[----:B------:R-:W-:Y:S01]  /*4d70*/  ISETP.LE.U32.AND P4, PT, R36, UR15, PT ;  /* 0x0000000f24007c0c */ /* 0x000fe2000bf83070 */
[----:B------:R-:W-:Y:S01]  /*4d80*/  @!P2 FADD.FTZ R33, -R33, -RZ ;  /* 0x800000ff2121a221 */ /* 0x000fe20000010100 */
[----:B------:R-:W-:Y:S02]  /*4d90*/  SHF.R.U32.HI R36, RZ, 0x18, R61 ;  /* 0x00000018ff247819 */ /* 0x000fe4000001163d */
[----:B------:R-:W-:Y:S01]  /*4da0*/  LOP3.LUT R61, R61, 0xffff, RZ, 0xc0, !PT ;  /* 0x0000ffff3d3d7812 */ /* 0x000fe200078ec0ff */
[----:B------:R-:W-:Y:S01]  /*4db0*/  @!P1 FADD.FTZ R35, -R35, -RZ ;  /* 0x800000ff23239221 */ /* 0x000fe20000010100 */
[----:B------:R-:W-:Y:S01]  /*4dc0*/  ISETP.LE.U32.AND P2, PT, R36, UR15, PT ;  /* 0x0000000f24007c0c */ /* 0x000fe2000bf43070 */
[----:B------:R-:W-:Y:S01]  /*4dd0*/  @!P3 FADD.FTZ R20, -R20, -RZ ;  /* 0x800000ff1414b221 */ /* 0x000fe20000010100 */
[----:B------:R-:W-:Y:S02]  /*4de0*/  SHF.R.U32.HI R36, RZ, 0x8, R61 ;  /* 0x00000008ff247819 */ /* 0x000fe4000001163d */
[----:B------:R-:W-:Y:S02]  /*4df0*/  LOP3.LUT P1, RZ, R221, 0x4, RZ, 0xc0, !PT ;  /* 0x00000004ddff7812 */ /* 0x000fe4000782c0ff */
[----:B------:R-:W-:Y:S01]  /*4e00*/  LOP3.LUT R36, R36, 0xffff, RZ, 0xc0, !PT ;  /* 0x0000ffff24247812 */ /* 0x000fe200078ec0ff */
[----:B------:R-:W-:Y:S01]  /*4e10*/  @!P4 FADD.FTZ R4, -R4, -RZ ;  /* 0x800000ff0404c221 */ /* 0x000fe20000010100 */
[----:B------:R-:W-:Y:S02]  /*4e20*/  SEL R48, R48, 0xfffffff0, !P1 ;  /* 0xfffffff030307807 */ /* 0x000fe40004800000 */
[----:B------:R-:W-:Y:S02]  /*4e30*/  F2FP.RELU.BF16.F32.PACK_AB R44, R12, R16 ;  /* 0x000000100c2c723e */ /* 0x000fe400000018ff */
[----:B------:R-:W-:Y:S01]  /*4e40*/  F2FP.RELU.BF16.F32.PACK_AB R42, R20, R24 ;  /* 0x00000018142a723e */ /* 0x000fe200000018ff */
[----:B------:R-:W-:Y:S01]  /*4e50*/  @!P2 FADD.FTZ R5, -R5, -RZ ;  /* 0x800000ff0505a221 */ /* 0x000fe20000010100 */
[----:B------:R-:W-:Y:S01]  /*4e60*/  LOP3.LUT R38, R38, 0xff, RZ, 0xc0, !PT ;  /* 0x000000ff26267812 */ /* 0x000fe200078ec0ff */
[----:B------:R-:W-:Y:S01]  /*4e70*/  STS [R249+0x13400], R44 ;  /* 0x0134002cf9007388 */ /* 0x000fe20000000800 */
[----:B------:R-:W-:Y:S01]  /*4e80*/  ISETP.LE.U32.AND P4, PT, R36, UR15, PT ;  /* 0x0000000f24007c0c */ /* 0x000fe2000bf83070 */
[C---:B------:R-:W-:Y:S01]  /*4e90*/  IMAD.IADD R36, R48.reuse, 0x1, R249 ;  /* 0x0000000130247824 */ /* 0x040fe200078e02f9 */
[----:B------:R-:W-:Y:S01]  /*4ea0*/  F2FP.RELU.BF16.F32.PACK_AB R37, R21, R23 ;  /* 0x000000171525723e */ /* 0x000fe200000018ff */
[----:B------:R-:W-:Y:S01]  /*4eb0*/  STS [R249+0x13000], R42 ;  /* 0x0130002af9007388 */ /* 0x000fe20000000800 */
[----:B------:R-:W-:Y:S01]  /*4ec0*/  F2FP.RELU.BF16.F32.PACK_AB R47, R19, R34 ;  /* 0x00000022132f723e */ /* 0x000fe200000018ff */
[----:B------:R-:W-:Y:S01]  /*4ed0*/  IMAD.IADD R48, R48, 0x1, R226 ;  /* 0x0000000130307824 */ /* 0x000fe200078e02e2 */
[----:B------:R-:W-:Y:S01]  /*4ee0*/  ISETP.LE.U32.AND P3, PT, R38, UR15, PT ;  /* 0x0000000f26007c0c */ /* 0x000fe2000bf63070 */
[----:B------:R1:W-:Y:S01]  /*4ef0*/  STS [R36+0x13000], R37 ;  /* 0x0130002524007388 */ /* 0x0003e20000000800 */
[----:B------:R-:W-:Y:S02]  /*4f00*/  F2FP.RELU.BF16.F32.PACK_AB R40, R4, R8 ;  /* 0x000000080428723e */ /* 0x000fe400000018ff */
[----:B------:R-:W-:Y:S01]  /*4f10*/  F2FP.RELU.BF16.F32.PACK_AB R38, R33, R35 ;  /* 0x000000232126723e */ /* 0x000fe200000018ff */
[----:B------:R2:W-:Y:S01]  /*4f20*/  STS [R36+0x13400], R47 ;  /* 0x0134002f24007388 */ /* 0x0005e20000000800 */
[----:B------:R-:W-:Y:S01]  /*4f30*/  F2FP.RELU.BF16.F32.PACK_AB R45, R29, R31 ;  /* 0x0000001f1d2d723e */ /* 0x000fe200000018ff */
[----:B------:R-:W-:Y:S01]  /*4f40*/  @!P4 FADD.FTZ R9, -R9, -RZ ;  /* 0x800000ff0909c221 */ /* 0x000fe20000010100 */
[----:B------:R-:W-:Y:S01]  /*4f50*/  F2FP.RELU.BF16.F32.PACK_AB R43, R25, R27 ;  /* 0x0000001b192b723e */ /* 0x000fe200000018ff */
[----:B------:R-:W-:Y:S01]  /*4f60*/  STS [R249+0x14000], R40 ;  /* 0x01400028f9007388 */ /* 0x000fe20000000800 */
[----:B------:R-:W-:Y:S02]  /*4f70*/  F2FP.RELU.BF16.F32.PACK_AB R41, R17, R30 ;  /* 0x0000001e1129723e */ /* 0x000fe400000018ff */
[----:B------:R-:W-:Y:S01]  /*4f80*/  ISETP.GT.U32.AND P6, PT, R67, UR15, PT ;  /* 0x0000000f43007c0c */ /* 0x000fe2000bfc4070 */
[----:B------:R-:W-:Y:S01]  /*4f90*/  STS [R249+0x14400], R38 ;  /* 0x01440026f9007388 */ /* 0x000fe20000000800 */
[----:B------:R-:W-:Y:S01]  /*4fa0*/  F2FP.RELU.BF16.F32.PACK_AB R39, R13, R22 ;  /* 0x000000160d27723e */ /* 0x000fe200000018ff */
[----:B------:R-:W-:Y:S01]  /*4fb0*/  @!P3 FADD.FTZ R6, -R6, -RZ ;  /* 0x800000ff0606b221 */ /* 0x000fe20000010100 */
[----:B------:R-:W-:Y:S01]  /*4fc0*/  LOP3.LUT R165, R166, R165, RZ, 0xfc, !PT ;  /* 0x000000a5a6a57212 */ /* 0x000fe200078efcff */
[----:B------:R3:W-:Y:S01]  /*4fd0*/  STS [R36+0x14000], R45 ;  /* 0x0140002d24007388 */ /* 0x0007e20000000800 */
[----:B------:R-:W-:Y:S02]  /*4fe0*/  FSETP.GE.FTZ.AND P2, PT, R24, RZ, PT ;  /* 0x000000ff1800720b */ /* 0x000fe40003f56000 */
[----:B------:R-:W-:Y:S01]  /*4ff0*/  LEA R223, R165, UR4, 0x1 ;  /* 0x00000004a5df7c11 */ /* 0x000fe2000f8e08ff */
[----:B------:R4:W-:Y:S01]  /*5000*/  STS [R36+0x14400], R43 ;  /* 0x0144002b24007388 */ /* 0x0009e20000000800 */
[----:B------:R-:W-:Y:S02]  /*5010*/  FSETP.GE.FTZ.AND P3, PT, R16, RZ, PT ;  /* 0x000000ff1000720b */ /* 0x000fe40003f76000 */
[----:B------:R-:W-:Y:S01]  /*5020*/  FSETP.GE.FTZ.AND P4, PT, R20, RZ, PT ;  /* 0x000000ff1400720b */ /* 0x000fe20003f96000 */
[----:B------:R4:W-:Y:S01]  /*5030*/  STS [R226], R41 ;  /* 0x00000029e2007388 */ /* 0x0009e20000000800 */
[----:B-1----:R-:W-:Y:S01]  /*5040*/  F2FP.RELU.BF16.F32.PACK_AB R37, R15, R26 ;  /* 0x0000001a0f25723e */ /* 0x002fe200000018ff */
[----:B------:R-:W-:Y:S01]  /*5050*/  @P6 FADD.FTZ R251, -R251, -RZ ;  /* 0x800000fffbfb6221 */ /* 0x000fe20000010100 */
[----:B------:R-:W-:Y:S01]  /*5060*/  VIADD R225, R223, 0x6020 ;  /* 0x00006020dfe17836 */ /* 0x000fe20000000000 */
[----:B------:R-:W-:Y:S01]  /*5070*/  STS [R226+0x400], R39 ;  /* 0x00040027e2007388 */ /* 0x000fe20000000800 */
[----:B--2---:R-:W-:Y:S02]  /*5080*/  F2FP.RELU.BF16.F32.PACK_AB R47, R18, R11 ;  /* 0x0000000b122f723e */ /* 0x004fe400000018ff */
[----:B------:R-:W-:Y:S01]  /*5090*/  F2FP.RELU.BF16.F32.PACK_AB R49, R252, R251 ;  /* 0x000000fbfc31723e */ /* 0x000fe200000018ff */
[----:B------:R-:W-:Y:S01]  /*50a0*/  STS [R48], R37 ;  /* 0x0000002530007388 */ /* 0x000fe20000000800 */
[----:B------:R-:W-:Y:S02]  /*50b0*/  FSETP.GE.FTZ.AND P5, PT, R8, RZ, PT ;  /* 0x000000ff0800720b */ /* 0x000fe40003fb6000 */
[----:B------:R-:W-:Y:S01]  /*50c0*/  FSETP.GE.FTZ.AND P6, PT, R15, RZ, PT ;  /* 0x000000ff0f00720b */ /* 0x000fe20003fd6000 */
[----:B------:R-:W-:Y:S01]  /*50d0*/  STS [R48+0x400], R47 ;  /* 0x0004002f30007388 */ /* 0x000fe20000000800 */
[----:B------:R-:W-:Y:S02]  /*50e0*/  LEA R250, R250, UR42, 0x1 ;  /* 0x0000002afafa7c11 */ /* 0x000fe4000f8e08ff */
[----:B---3--:R-:W-:Y:S02]  /*50f0*/  F2FP.RELU.BF16.F32.PACK_AB R45, R7, R10 ;  /* 0x0000000a072d723e */ /* 0x008fe400000018ff */
[----:B----4-:R-:W-:Y:S01]  /*5100*/  F2FP.RELU.BF16.F32.PACK_AB R43, R9, R14 ;  /* 0x0000000e092b723e */ /* 0x010fe200000018ff */
[----:B------:R-:W-:Y:S01]  /*5110*/  VIADD R36, R223, 0x6000 ;  /* 0x00006000df247836 */ /* 0x000fe20000000000 */
[----:B------:R-:W-:Y:S03]  /*5120*/  F2FP.RELU.BF16.F32.PACK_AB R41, R5, R6 ;  /* 0x000000060529723e */ /* 0x000fe600000018ff */
        /* <DEDUP_REMOVED lines=62> */
[----:B-----5:R-:W-:Y:S01]  /*5510*/  FADD.FTZ R223, -R248, R36 ;  /* 0x00000024f8df7221 */ /* 0x020fe20000010100 */
[----:B------:R-:W-:Y:S01]  /*5520*/  LOP3.LUT R36, R226, 0x30, RZ, 0xc0, !PT ;  /* 0x00000030e2247812 */ /* 0x000fe200078ec0ff */
[----:B------:R-:W-:Y:S01]  /*5530*/  FADD.FTZ R38, -R247, R38 ;  /* 0x00000026f7267221 */ /* 0x000fe20000010100 */
[----:B------:R-:W-:Y:S02]  /*5540*/  FADD.FTZ R37, -R248, R37 ;  /* 0x00000025f8257221 */ /* 0x000fe40000010100 */
[-C--:B------:R-:W-:Y:S01]  /*5550*/  FSEL R223, R223, R248.reuse, P2 ;  /* 0x000000f8dfdf7208 */ /* 0x080fe20001000000 */
[C---:B------:R-:W-:Y:S04]  /*5560*/  HMMA.16816.F32.BF16 R48, R164.reuse, R214, R48 ;  /* 0x000000d6a430723c */ /* 0x040fe80000041830 */
[----:B------:R-:W-:Y:S01]  /*5570*/  LOP3.LUT R36, R36, 0x8, R221, 0xf8, !PT ;  /* 0x0000000824247812 */ /* 0x000fe200078ef8dd */
[----:B------:R-:W-:Y:S01]  /*5580*/  FMUL.FTZ R24, R24, R223 ;  /* 0x000000df18187220 */ /* 0x000fe20000410000 */
[----:B------:R-:W-:Y:S01]  /*5590*/  FSETP.GE.FTZ.AND P2, PT, R12, RZ, PT ;  /* 0x000000ff0c00720b */ /* 0x000fe20003f56000 */
[----:B------:R-:W-:Y:S01]  /*55a0*/  IMAD.SHL.U32 R223, R221, 0x8, RZ ;  /* 0x00000008dddf7824 */ /* 0x000fe200078e00ff */
[----:B------:R-:W-:Y:S01]  /*55b0*/  LOP3.LUT R36, R36, 0x1c0, R227, 0xf8, !PT ;  /* 0x000001c024247812 */ /* 0x000fe200078ef8e3 */
[-C--:B------:R-:W-:Y:S03]  /*55c0*/  HMMA.16816.F32.BF16 R52, R164, R216.reuse, R52 ;  /* 0x000000d8a434723c */ /* 0x080fe60000041834 */
[----:B------:R-:W-:Y:S01]  /*55d0*/  LOP3.LUT R36, R36, 0x38, R223, 0x78, !PT ;  /* 0x0000003824247812 */ /* 0x000fe200078e78df */
[C---:B------:R-:W-:Y:S01]  /*55e0*/  FADD.FTZ R40, -R246.reuse, R40 ;  /* 0x00000028f6287221 */ /* 0x040fe20000010100 */
[----:B------:R-:W-:Y:S01]  /*55f0*/  FSEL R37, R37, R248, P4 ;  /* 0x000000f825257208 */ /* 0x000fe20002000000 */
[----:B------:R-:W-:Y:S01]  /*5600*/  FADD.FTZ R41, -R246, R41 ;  /* 0x00000029f6297221 */ /* 0x000fe20000010100 */
[----:B------:R-:W-:Y:S01]  /*5610*/  FSETP.GE.FTZ.AND P4, PT, R4, RZ, PT ;  /* 0x000000ff0400720b */ /* 0x000fe20003f96000 */
[----:B------:R-:W-:Y:S02]  /*5620*/  IMAD R225, R36, 0x2, R225 ;  /* 0x0000000224e17824 */ /* 0x000fe400078e02e1 */
[----:B------:R-:W-:Y:S01]  /*5630*/  FADD.FTZ R36, -R247, R39 ;  /* 0x00000027f7247221 */ /* 0x000fe20000010100 */
[-C--:B------:R-:W-:Y:S01]  /*5640*/  FSEL R39, R38, R247.reuse, P3 ;  /* 0x000000f726277208 */ /* 0x080fe20001800000 */
[----:B------:R-:W-:Y:S01]  /*5650*/  FADD.FTZ R38, -R237, R43 ;  /* 0x0000002bed267221 */ /* 0x000fe20000010100 */
[----:B------:R-:W-:Y:S01]  /*5660*/  FSETP.GE.FTZ.AND P3, PT, R35, RZ, PT ;  /* 0x000000ff2300720b */ /* 0x000fe20003f76000 */
[----:B------:R-:W-:Y:S01]  /*5670*/  FADD.FTZ R42, -R237, R42 ;  /* 0x0000002aed2a7221 */ /* 0x000fe20000010100 */
[----:B------:R-:W-:Y:S01]  /*5680*/  FSEL R36, R36, R247, P2 ;  /* 0x000000f724247208 */ /* 0x000fe20001000000 */
[C---:B------:R-:W-:Y:S04]  /*5690*/  HMMA.16816.F32.BF16 R56, R168.reuse, R216, R56 ;  /* 0x000000d8a838723c */ /* 0x040fe80000041838 */
[----:B------:R-:W-:Y:S01]  /*56a0*/  FSETP.GE.FTZ.AND P2, PT, R33, RZ, PT ;  /* 0x000000ff2100720b */ /* 0x000fe20003f56000 */
[----:B------:R-:W-:Y:S01]  /*56b0*/  FMUL.FTZ R37, R20, R37 ;  /* 0x0000002514257220 */ /* 0x000fe20000410000 */
[-C--:B------:R-:W-:Y:S01]  /*56c0*/  FSEL R43, R40, R246.reuse, P5 ;  /* 0x000000f6282b7208 */ /* 0x080fe20002800000 */
[----:B------:R-:W-:Y:S01]  /*56d0*/  FADD.FTZ R45, -R246, R45 ;  /* 0x0000002df62d7221 */ /* 0x000fe20000010100 */
[-C--:B------:R-:W-:Y:S01]  /*56e0*/  FSEL R38, R38, R237.reuse, P2 ;  /* 0x000000ed26267208 */ /* 0x080fe20001000000 */
[----:B------:R-:W-:Y:S01]  /*56f0*/  FADD.FTZ R46, -R237, R46 ;  /* 0x0000002eed2e7221 */ /* 0x000fe20000010100 */
[----:B------:R-:W-:Y:S01]  /*5700*/  FSEL R40, R41, R246, P4 ;  /* 0x000000f629287208 */ /* 0x000fe20002000000 */
[----:B------:R-:W-:Y:S01]  /*5710*/  FADD.FTZ R41, -R246, R44 ;  /* 0x0000002cf6297221 */ /* 0x000fe20000010100 */
[----:B------:R-:W-:Y:S01]  /*5720*/  FSEL R42, R42, R237, P3 ;  /* 0x000000ed2a2a7208 */ /* 0x000fe20001800000 */
[----:B------:R-:W-:Y:S01]  /*5730*/  FADD.FTZ R44, -R237, R47 ;  /* 0x0000002fed2c7221 */ /* 0x000fe20000010100 */
[----:B------:R-:W-:Y:S01]  /*5740*/  FSETP.GE.FTZ.AND P5, PT, R31, RZ, PT ;  /* 0x000000ff1f00720b */ /* 0x000fe20003fb6000 */
[----:B------:R-:W-:Y:S01]  /*5750*/  FMUL.FTZ R47, R33, R38 ;  /* 0x00000026212f7220 */ /* 0x000fe20000410000 */
[----:B------:R-:W-:Y:S01]  /*5760*/  FSETP.GE.FTZ.AND P4, PT, R29, RZ, PT ;  /* 0x000000ff1d00720b */ /* 0x000fe20003f96000 */
[----:B------:R-:W-:Y:S01]  /*5770*/  FMUL.FTZ R39, R16, R39 ;  /* 0x0000002710277220 */ /* 0x000fe20000410000 */
[----:B------:R-:W-:Y:S01]  /*5780*/  FSETP.GE.FTZ.AND P3, PT, R27, RZ, PT ;  /* 0x000000ff1b00720b */ /* 0x000fe20003f76000 */
[----:B------:R-:W-:Y:S01]  /*5790*/  FMUL.FTZ R36, R12, R36 ;  /* 0x000000240c247220 */ /* 0x000fe20000410000 */
[----:B------:R-:W-:Y:S01]  /*57a0*/  FSETP.GE.FTZ.AND P2, PT, R25, RZ, PT ;  /* 0x000000ff1900720b */ /* 0x000fe20003f56000 */
[----:B------:R-:W-:Y:S01]  /*57b0*/  FMUL.FTZ R43, R8, R43 ;  /* 0x0000002b082b7220 */ /* 0x000fe20000410000 */
[----:B------:R-:W-:Y:S01]  /*57c0*/  F2FP.BF16.F32.PACK_AB R38, R37, R24 ;  /* 0x000000182526723e */ /* 0x000fe200000010ff */
[----:B------:R-:W-:Y:S01]  /*57d0*/  FMUL.FTZ R40, R4, R40 ;  /* 0x0000002804287220 */ /* 0x000fe20000410000 */
[----:B------:R-:W-:Y:S01]  /*57e0*/  FSEL R37, R41, R246, P5 ;  /* 0x000000f629257208 */ /* 0x000fe20002800000 */
[----:B------:R-:W-:Y:S01]  /*57f0*/  FMUL.FTZ R42, R35, R42 ;  /* 0x0000002a232a7220 */ /* 0x000fe20000410000 */
[----:B------:R-:W-:Y:S01]  /*5800*/  FSEL R33, R45, R246, P4 ;  /* 0x000000f62d217208 */ /* 0x000fe20002000000 */
[----:B------:R-:W-:Y:S01]  /*5810*/  FADD.FTZ R49, -R248, R49 ;  /* 0x00000031f8317221 */ /* 0x000fe20000010100 */
[-C--:B------:R-:W-:Y:S01]  /*5820*/  FSEL R41, R46, R237.reuse, P3 ;  /* 0x000000ed2e297208 */ /* 0x080fe20001800000 */
[----:B------:R-:W-:Y:S01]  /*5830*/  FADD.FTZ R46, -R247, R51 ;  /* 0x00000033f72e7221 */ /* 0x000fe20000010100 */
[----:B------:R-:W-:Y:S01]  /*5840*/  FSEL R45, R44, R237, P2 ;  /* 0x000000ed2c2d7208 */ /* 0x000fe20001000000 */
[-C--:B------:R-:W-:Y:S03]  /*5850*/  HMMA.16816.F32.BF16 R60, R168, R218.reuse, R60 ;  /* 0x000000daa83c723c */ /* 0x080fe6000004183c */
[----:B------:R-:W-:Y:S01]  /*5860*/  FSETP.GE.FTZ.AND P2, PT, R19, RZ, PT ;  /* 0x000000ff1300720b */ /* 0x000fe20003f56000 */
[----:B------:R-:W-:Y:S01]  /*5870*/  FADD.FTZ R50, -R247, R50 ;  /* 0x00000032f7327221 */ /* 0x000fe20000010100 */
[----:B------:R-:W-:Y:S01]  /*5880*/  F2FP.BF16.F32.PACK_AB R36, R36, R39 ;  /* 0x000000272424723e */ /* 0x000fe200000010ff */
[----:B------:R-:W-:Y:S01]  /*5890*/  FADD.FTZ R39, -R248, R48 ;  /* 0x00000030f8277221 */ /* 0x000fe20000010100 */
[----:B------:R-:W-:Y:S01]  /*58a0*/  F2FP.BF16.F32.PACK_AB R40, R40, R43 ;  /* 0x0000002b2828723e */ /* 0x000fe200000010ff */
[----:B------:R-:W-:Y:S01]  /*58b0*/  FADD.FTZ R43, -R248, R52 ;  /* 0x00000034f82b7221 */ /* 0x000fe20000010100 */
[----:B------:R-:W-:Y:S01]  /*58c0*/  FSETP.GE.FTZ.AND P5, PT, R23, RZ, PT ;  /* 0x000000ff1700720b */ /* 0x000fe20003fb6000 */
[----:B------:R-:W-:Y:S01]  /*58d0*/  FADD.FTZ R52, -R247, R55 ;  /* 0x00000037f7347221 */ /* 0x000fe20000010100 */
[----:B------:R-:W-:Y:S01]  /*58e0*/  FSETP.GE.FTZ.AND P4, PT, R21, RZ, PT ;  /* 0x000000ff1500720b */ /* 0x000fe20003f96000 */
[----:B------:R-:W-:Y:S01]  /*58f0*/  FMUL.FTZ R37, R31, R37 ;  /* 0x000000251f257220 */ /* 0x000fe20000410000 */
[----:B------:R-:W-:Y:S01]  /*5900*/  FSEL R46, R46, R247, P2 ;  /* 0x000000f72e2e7208 */ /* 0x000fe20001000000 */
[----:B------:R-:W-:Y:S01]  /*5910*/  FMUL.FTZ R44, R29, R33 ;  /* 0x000000211d2c7220 */ /* 0x000fe20000410000 */
[----:B------:R-:W-:Y:S01]  /*5920*/  FSETP.GE.FTZ.AND P2, PT, R13, RZ, PT ;  /* 0x000000ff0d00720b */ /* 0x000fe20003f56000 */
[----:B------:R-:W-:Y:S01]  /*5930*/  FMUL.FTZ R41, R27, R41 ;  /* 0x000000291b297220 */ /* 0x000fe20000410000 */
[----:B------:R-:W-:Y:S01]  /*5940*/  F2FP.BF16.F32.PACK_AB R42, R47, R42 ;  /* 0x0000002a2f2a723e */ /* 0x000fe200000010ff */
[----:B------:R-:W-:Y:S01]  /*5950*/  FMUL.FTZ R48, R25, R45 ;  /* 0x0000002d19307220 */ /* 0x000fe20000410000 */
[----:B------:R-:W-:Y:S01]  /*5960*/  FSETP.GE.FTZ.AND P3, PT, R34, RZ, PT ;  /* 0x000000ff2200720b */ /* 0x000fe20003f76000 */
[----:B------:R-:W-:Y:S01]  /*5970*/  FADD.FTZ R53, -R248, R53 ;  /* 0x00000035f8357221 */ /* 0x000fe20000010100 */
[-C--:B------:R-:W-:Y:S01]  /*5980*/  FSEL R39, R39, R248.reuse, P5 ;  /* 0x000000f827277208 */ /* 0x080fe20002800000 */
[----:B------:R-:W-:Y:S01]  /*5990*/  FADD.FTZ R47, -R246, R56 ;  /* 0x00000038f62f7221 */ /* 0x000fe20000010100 */
[-C--:B------:R-:W-:Y:S01]  /*59a0*/  FSEL R49, R49, R248.reuse, P4 ;  /* 0x000000f831317208 */ /* 0x080fe20002000000 */
[----:B------:R-:W-:Y:S01]  /*59b0*/  FADD.FTZ R54, -R247, R54 ;  /* 0x00000036f7367221 */ /* 0x000fe20000010100 */
[----:B------:R-:W-:Y:S01]  /*59c0*/  FSEL R52, R52, R247, P2 ;  /* 0x000000f734347208 */ /* 0x000fe20001000000 */
[----:B------:R-:W-:Y:S01]  /*59d0*/  FMUL.FTZ R39, R23, R39 ;  /* 0x0000002717277220 */ /* 0x000fe20000410000 */
[----:B------:R-:W-:Y:S01]  /*59e0*/  FSETP.GE.FTZ.AND P4, PT, R17, RZ, PT ;  /* 0x000000ff1100720b */ /* 0x000fe20003f96000 */
[----:B------:R-:W-:Y:S01]  /*59f0*/  FADD.FTZ R57, -R246, R57 ;  /* 0x00000039f6397221 */ /* 0x000fe20000010100 */
[----:B------:R-:W-:Y:S01]  /*5a00*/  FSETP.GE.FTZ.AND P2, PT, R14, RZ, PT ;  /* 0x000000ff0e00720b */ /* 0x000fe20003f56000 */
[----:B------:R-:W-:Y:S04]  /*5a10*/  HMMA.16816.F32.BF16 R64, R164, R218, R64 ;  /* 0x000000daa440723c */ /* 0x000fe80000041840 */
[----:B------:R-:W-:Y:S01]  /*5a20*/  FSEL R45, R50, R247, P3 ;  /* 0x000000f7322d7208 */ /* 0x000fe20001800000 */
[----:B------:R-:W-:Y:S01]  /*5a30*/  FMUL.FTZ R50, R21, R49 ;  /* 0x0000003115327220 */ /* 0x000fe20000410000 */
[----:B------:R-:W-:Y:S01]  /*5a40*/  F2FP.BF16.F32.PACK_AB R37, R44, R37 ;  /* 0x000000252c25723e */ /* 0x000fe200000010ff */
[C---:B------:R-:W-:Y:S01]  /*5a50*/  FADD.FTZ R44, -R237.reuse, R59 ;  /* 0x0000003bed2c7221 */ /* 0x040fe20000010100 */
[----:B------:R-:W-:Y:S01]  /*5a60*/  F2FP.BF16.F32.PACK_AB R41, R48, R41 ;  /* 0x000000293029723e */ /* 0x000fe200000010ff */
        /* <DEDUP_REMOVED lines=23> */
[----:B------:R-:W-:Y:S01]  /*5be0*/  FSETP.GE.FTZ.AND P2, PT, R252, RZ, PT ;  /* 0x000000fffc00720b */ /* 0x000fe20003f56000 */
[----:B------:R-:W-:Y:S01]  /*5bf0*/  FMUL.FTZ R44, R5, R44 ;  /* 0x0000002c052c7220 */ /* 0x000fe20000410000 */
[----:B------:R-:W-:Y:S02]  /*5c00*/  FSETP.GE.FTZ.AND P5, PT, R30, RZ, PT ;  /* 0x000000ff1e00720b */ /* 0x000fe40003fb6000 */
[----:B------:R-:W-:Y:S02]  /*5c10*/  FSEL R51, R58, R237, P3 ;  /* 0x000000ed3a337208 */ /* 0x000fe40001800000 */
[----:B------:R-:W-:Y:S02]  /*5c20*/  FSETP.GE.FTZ.AND P3, PT, R251, RZ, PT ;  /* 0x000000fffb00720b */ /* 0x000fe40003f76000 */
[----:B------:R-:W-:Y:S01]  /*5c30*/  FSEL R43, R43, R248, P5 ;  /* 0x000000f82b2b7208 */ /* 0x000fe20002800000 */
[----:B------:R-:W-:Y:S01]  /*5c40*/  FMUL.FTZ R51, R6, R51 ;  /* 0x0000003306337220 */ /* 0x000fe20000410000 */
[----:B------:R-:W-:Y:S02]  /*5c50*/  FSETP.GE.FTZ.AND P5, PT, R10, RZ, PT ;  /* 0x000000ff0a00720b */ /* 0x000fe40003fb6000 */
[----:B------:R-:W-:Y:S01]  /*5c60*/  FSEL R62, R62, R237, P3 ;  /* 0x000000ed3e3e7208 */ /* 0x000fe20001800000 */
[----:B------:R-:W-:Y:S01]  /*5c70*/  @P2 FADD.FTZ R237, -R237, R63 ;  /* 0x0000003feded2221 */ /* 0x000fe20000010100 */
[----:B------:R-:W-:Y:S01]  /*5c80*/  FSETP.GE.FTZ.AND P3, PT, R18, RZ, PT ;  /* 0x000000ff1200720b */ /* 0x000fe20003f76000 */
[----:B------:R-:W-:Y:S01]  /*5c90*/  FMUL.FTZ R43, R30, R43 ;  /* 0x0000002b1e2b7220 */ /* 0x000fe20000410000 */
[----:B------:R-:W-:Y:S01]  /*5ca0*/  FSEL R53, R53, R246, P5 ;  /* 0x000000f635357208 */ /* 0x000fe20002800000 */
[----:B------:R-:W-:Y:S01]  /*5cb0*/  @P4 FADD.FTZ R246, -R246, R61 ;  /* 0x0000003df6f64221 */ /* 0x000fe20000010100 */
[----:B------:R-:W-:Y:S01]  /*5cc0*/  FSETP.GE.FTZ.AND P4, PT, R26, RZ, PT ;  /* 0x000000ff1a00720b */ /* 0x000fe20003f96000 */
[----:B------:R-:W-:Y:S01]  /*5cd0*/  FMUL.FTZ R62, R251, R62 ;  /* 0x0000003efb3e7220 */ /* 0x000fe20000410000 */
[----:B------:R-:W-:Y:S01]  /*5ce0*/  FSETP.GE.FTZ.AND P2, PT, R11, RZ, PT ;  /* 0x000000ff0b00720b */ /* 0x000fe20003f56000 */
[----:B------:R-:W-:Y:S01]  /*5cf0*/  FMUL.FTZ R53, R10, R53 ;  /* 0x000000350a357220 */ /* 0x000fe20000410000 */
[----:B------:R-:W-:Y:S01]  /*5d00*/  FSEL R55, R55, R248, P4 ;  /* 0x000000f837377208 */ /* 0x000fe20002000000 */
[----:B------:R-:W-:Y:S01]  /*5d10*/  @P6 FADD.FTZ R248, -R248, R65 ;  /* 0x00000041f8f86221 */ /* 0x000fe20000010100 */
[----:B------:R-:W-:Y:S01]  /*5d20*/  FSEL R66, R66, R247, P2 ;  /* 0x000000f742427208 */ /* 0x000fe20001000000 */
[----:B------:R-:W-:Y:S01]  /*5d30*/  FMUL.FTZ R246, R7, R246 ;  /* 0x000000f607f67220 */ /* 0x000fe20000410000 */
        /* <DEDUP_REMOVED lines=19> */
[----:B------:R-:W-:Y:S01]  /*5e70*/  LEA.HI.X.SX32 R243, R5, R243, 0x1, P2 ;  /* 0x000000f305f37211 */ /* 0x000fe200010f0eff */
[----:B------:R-:W-:Y:S04]  /*5e80*/  VIADD R222, R222, UR8 ;  /* 0x00000008dede7c36 */ /* 0x000fe80008000000 */
[----:B------:R-:W-:Y:S01]  /*5e90*/  @!PT LDS RZ, [RZ] ;  /* 0x00000000fffff984 */ /* 0x000fe20000000800 */
[----:B------:R-:W-:Y:S01]  /*5ea0*/  @!PT LDS RZ, [RZ] ;  /* 0x00000000fffff984 */ /* 0x000fe20000000800 */
[----:B------:R-:W-:Y:S01]  /*5eb0*/  @!PT LDS RZ, [RZ] ;  /* 0x00000000fffff984 */ /* 0x000fe20000000800 */
[----:B------:R1:W-:Y:S04]  /*5ec0*/  LDGSTS.E.BYPASS.LTC128B.128 [R233], desc[UR40][R242.64] ;  /* 0x00000000f2e97fae */ /* 0x0003e8000b981a28 */
[----:B------:R1:W-:Y:S04]  /*5ed0*/  LDGSTS.E.BYPASS.LTC128B.128 [R233+0x1000], desc[UR40][R242.64+0x40] ;  /* 0x01000040f2e97fae */ /* 0x0003e8000b981a28 */
[----:B------:R1:W-:Y:S04]  /*5ee0*/  LDGSTS.E.BYPASS.LTC128B.128 [R233+0x2000], desc[UR40][R242.64+0x80] ;  /* 0x02000080f2e97fae */ /* 0x0003e8000b981a28 */
[----:B------:R-:W0:Y:S02]  /*5ef0*/  LDGDEPBAR ;  /* 0x00000000000079af */ /* 0x000e240000000000 */
.L_x_829:
[----:B------:R2:W-:Y:S01]  /*5f00*/  STS [R249+0xf400], R36 ;  /* 0x00f40024f9007388 */ /* 0x0005e20000000800 */
[----:B------:R-:W-:Y:S01]  /*5f10*/  SEL R7, R48, 0xfffffff0, !P1 ;  /* 0xfffffff030077807 */ /* 0x000fe20004800000 */
[----:B------:R-:W-:Y:S01]  /*5f20*/  FMUL.FTZ R248, R15, R248 ;  /* 0x000000f80ff87220 */ /* 0x000fe20000410000 */
[----:B------:R-:W-:Y:S02]  /*5f30*/  FMUL.FTZ R247, R18, R247 ;  /* 0x000000f712f77220 */ /* 0x000fe40000410000 */
[----:B------:R-:W-:Y:S01]  /*5f40*/  STS [R249+0xf000], R38 ;  /* 0x00f00026f9007388 */ /* 0x000fe20000000800 */
[----:B------:R-:W-:Y:S01]  /*5f50*/  VIADD R28, R250, 0x20 ;  /* 0x00000020fa1c7836 */ /* 0x000fe20000000000 */
[----:B------:R-:W-:Y:S01]  /*5f60*/  F2FP.BF16.F32.PACK_AB R53, R246, R53 ;  /* 0x00000035f635723e */ /* 0x000fe200000010ff */
[----:B------:R-:W-:Y:S01]  /*5f70*/  IMAD.IADD R6, R7, 0x1, R250 ;  /* 0x0000000107067824 */ /* 0x000fe200078e02fa */
[----:B------:R-:W-:Y:S01]  /*5f80*/  F2FP.BF16.F32.PACK_AB R46, R247, R46 ;  /* 0x0000002ef72e723e */ /* 0x000fe200000010ff */
[----:B------:R-:W-:Y:S01]  /*5f90*/  @P0 VIADD R28, R250, 0xffffffe0 ;  /* 0xffffffe0fa1c0836 */ /* 0x000fe20000000000 */
[----:B------:R-:W-:Y:S01]  /*5fa0*/  F2FP.BF16.F32.PACK_AB R55, R248, R55 ;  /* 0x00000037f837723e */ /* 0x000fe200000010ff */
[----:B------:R-:W-:Y:S01]  /*5fb0*/  IMAD.SHL.U32 R52, R221, 0x20, RZ ;  /* 0x00000020dd347824 */ /* 0x000fe200078e00ff */
[----:B------:R-:W-:Y:S01]  /*5fc0*/  STS [R6+-0x4000], R39 ;  /* 0xffc0002706007388 */ /* 0x000fe20000000800 */
[----:B------:R-:W-:Y:S01]  /*5fd0*/  F2FP.BF16.F32.PACK_AB R62, R237, R62 ;  /* 0x0000003eed3e723e */ /* 0x000fe200000010ff */
[----:B------:R-:W-:Y:S01]  /*5fe0*/  IMAD.SHL.U32 R64, R221, 0x4, RZ ;  /* 0x00000004dd407824 */ /* 0x000fe200078e00ff */
[--C-:B------:R-:W-:Y:S02]  /*5ff0*/  SHF.R.U32.HI R66, RZ, 0x4, R221.reuse ;  /* 0x00000004ff427819 */ /* 0x100fe400000116dd */
[----:B------:R-:W-:Y:S01]  /*6000*/  STS [R6+-0x3c00], R45 ;  /* 0xffc4002d06007388 */ /* 0x000fe20000000800 */
[----:B------:R-:W3:Y:S01]  /*6010*/  LDC R167, c[0x0][0x44c] ;  /* 0x00011300ffa77b82 */ /* 0x000ee20000000800 */
[----:B------:R-:W-:Y:S03]  /*6020*/  LOP3.LUT R66, R66, 0x8, RZ, 0xc0, !PT ;  /* 0x0000000842427812 */ /* 0x000fe600078ec0ff */
[----:B------:R-:W-:Y:S01]  /*6030*/  STS [R249+0x10000], R40 ;  /* 0x01000028f9007388 */ /* 0x000fe20000000800 */
[----:B------:R-:W-:Y:S04]  /*6040*/  LOP3.LUT R5, R66, 0x10, R221, 0xf8, !PT ;  /* 0x0000001042057812 */ /* 0x000fe800078ef8dd */
[----:B------:R-:W-:Y:S01]  /*6050*/  STS [R249+0x10400], R42 ;  /* 0x0104002af9007388 */ /* 0x000fe20000000800 */
[----:B--2---:R-:W-:Y:S01]  /*6060*/  IMAD.IADD R36, R7, 0x1, R28 ;  /* 0x0000000107247824 */ /* 0x004fe200078e021c */
[----:B------:R-:W-:Y:S03]  /*6070*/  LOP3.LUT R5, R5, 0xc0, R52, 0xf8, !PT ;  /* 0x000000c005057812 */ /* 0x000fe600078ef834 */
[----:B------:R-:W-:Y:S01]  /*6080*/  STS [R6+-0x3000], R37 ;  /* 0xffd0002506007388 */ /* 0x000fe20000000800 */
[----:B------:R-:W-:Y:S04]  /*6090*/  LOP3.LUT R5, R5, 0x18, R64, 0x78, !PT ;  /* 0x0000001805057812 */ /* 0x000fe800078e7840 */
[----:B------:R-:W-:Y:S01]  /*60a0*/  STS [R6+-0x2c00], R41 ;  /* 0xffd4002906007388 */ /* 0x000fe20000000800 */
[----:B------:R-:W-:Y:S04]  /*60b0*/  LOP3.LUT R4, R5, 0x120, R52, 0xf8, !PT ;  /* 0x0000012005047812 */ /* 0x000fe800078ef834 */
[----:B------:R-:W-:Y:S01]  /*60c0*/  STS [R28+-0x4000], R43 ;  /* 0xffc0002b1c007388 */ /* 0x000fe20000000800 */
[----:B------:R-:W-:Y:S04]  /*60d0*/  LEA R65, R4, UR4, 0x1 ;  /* 0x0000000404417c11 */ /* 0x000fe8000f8e08ff */
[----:B------:R-:W-:Y:S01]  /*60e0*/  STS [R28+-0x3c00], R49 ;  /* 0xffc400311c007388 */ /* 0x000fe20000000800 */
[----:B---3--:R-:W-:Y:S04]  /*60f0*/  IMAD R167, R167, UR9, RZ ;  /* 0x00000009a7a77c24 */ /* 0x008fe8000f8e02ff */
        /* <DEDUP_REMOVED lines=86> */
[----:B------:R-:W-:Y:S04]  /*6660*/  SHF.R.S64 R5, R8, 0x1f, R7 ;  /* 0x0000001f08057819 */ /* 0x000fe80000001007 */
[----:B------:R-:W-:Y:S02]  /*6670*/  IADD3 R240, P0, PT, R240, R5, RZ ;  /* 0x00000005f0f07210 */ /* 0x000fe40007f1e0ff */
[----:B------:R-:W-:Y:S02]  /*6680*/  LOP3.LUT R5, R6, 0x1f20, R223, 0xf8, !PT ;  /* 0x00001f2006057812 */ /* 0x000fe400078ef8df */
[----:B------:R-:W-:Y:S02]  /*6690*/  LEA.HI.X.SX32 R241, R7, R241, 0x1, P0 ;  /* 0x000000f107f17211 */ /* 0x000fe400000f0eff */
[----:B------:R-:W-:Y:S05]  /*66a0*/  LEA R9, R5, UR4, 0x1 ;  /* 0x0000000405097c11 */ /* 0x000fea000f8e08ff */
[----:B------:R-:W-:Y:S01]  /*66b0*/  @!PT LDS RZ, [RZ] ;  /* 0x00000000fffff984 */ /* 0x000fe20000000800 */
[----:B------:R-:W-:Y:S01]  /*66c0*/  @!PT LDS RZ, [RZ] ;  /* 0x00000000fffff984 */ /* 0x000fe20000000800 */
[----:B------:R-:W-:Y:S01]  /*66d0*/  @!PT LDS RZ, [RZ] ;  /* 0x00000000fffff984 */ /* 0x000fe20000000800 */
[----:B------:R1:W-:Y:S04]  /*66e0*/  LDGSTS.E.BYPASS.LTC128B.128 [R9+0x6000], desc[UR40][R240.64] ;  /* 0x06000000f0097fae */ /* 0x0003e8000b981a28 */
[----:B------:R1:W-:Y:S04]  /*66f0*/  LDGSTS.E.BYPASS.LTC128B.128 [R9+0x7000], desc[UR40][R240.64+0x40] ;  /* 0x07000040f0097fae */ /* 0x0003e8000b981a28 */
[----:B------:R1:W-:Y:S04]  /*6700*/  LDGSTS.E.BYPASS.LTC128B.128 [R9+0x8000], desc[UR40][R240.64+0x80] ;  /* 0x08000080f0097fae */ /* 0x0003e8000b981a28 */
[----:B------:R-:W0:Y:S02]  /*6710*/  LDGDEPBAR ;  /* 0x00000000000079af */ /* 0x000e240000000000 */
.L_x_830:
        /* <DEDUP_REMOVED lines=477> */
.L_x_832:
        /* <DEDUP_REMOVED lines=12> */
.L_x_833:
[----:B------:R-:W2:Y:S01]  /*85b0*/  LDCU.64 UR8, c[0x0][0x5c8] ;  /* 0x0000b900ff0877ac */ /* 0x000ea20008000a00 */
[----:B------:R-:W-:-:S04]  /*85c0*/  UIADD3 UR12, UPT, UPT, UR44, UR46, URZ ;  /* 0x0000002e2c0c7290 */ /* 0x000fc8000fffe0ff */
[----:B--2---:R-:W-:Y:S02]  /*85d0*/  UIMAD.WIDE.U32 UR20, UR12, UR8, URZ ;  /* 0x000000080c1472a5 */ /* 0x004fe4000f8e00ff */
[----:B------:R-:W-:-:S04]  /*85e0*/  UIMAD UR12, UR12, UR9, URZ ;  /* 0x000000090c0c72a4 */ /* 0x000fc8000f8e02ff */
[----:B------:R-:W-:-:S06]  /*85f0*/  UIADD3 UR12, UPT, UPT, UR21, UR12, URZ ;  /* 0x0000000c150c7290 */ /* 0x000fcc000fffe0ff */
[----:B------:R-:W-:-:S07]  /*8600*/  MOV R6, UR12 ;  /* 0x0000000c00067c02 */ /* 0x000fce0008000f00 */
.L_x_834:
[----:B------:R-:W-:Y:S01]  /*8610*/  BAR.SYNC.DEFER_BLOCKING 0x0 ;  /* 0x0000000000007b1d */ /* 0x000fe20000010000 */
[----:B------:R-:W-:Y:S01]  /*8620*/  LOP3.LUT R0, R223, 0xd8, RZ, 0xc0, !PT ;  /* 0x000000d8df007812 */ /* 0x000fe200078ec0ff */
[----:B------:R-:W-:Y:S01]  /*8630*/  USHF.L.U32 UR14, UR47, 0x7, URZ ;  /* 0x000000072f0e7899 */ /* 0x000fe200080006ff */
[--C-:B------:R-:W-:Y:S01]  /*8640*/  SHF.R.U32.HI R52, RZ, 0x2, R221.reuse ;  /* 0x00000002ff347819 */ /* 0x100fe200000116dd */
[----:B------:R-:W-:Y:S01]  /*8650*/  USHF.L.U32 UR13, UR47, 0x7, URZ ;  /* 0x000000072f0d7899 */ /* 0x000fe200080006ff */
[----:B------:R-:W-:Y:S01]  /*8660*/  LOP3.LUT R0, R0, 0x18, R221, 0x78, !PT ;  /* 0x0000001800007812 */ /* 0x000fe200078e78dd */
[----:B------:R-:W-:Y:S02]  /*8670*/  UIMAD.WIDE.U32 UR22, UR14, UR10, URZ ;  /* 0x0000000a0e1672a5 */ /* 0x000fe4000f8e00ff */
[----:B-1----:R-:W1:Y:S01]  /*8680*/  LDC.64 R2, c[0x0][0x5d8] ;  /* 0x00017600ff027b82 */ /* 0x002e620000000a00 */
[----:B------:R-:W-:Y:S01]  /*8690*/  USHF.R.S32.HI UR15, URZ, 0x1f, UR14 ;  /* 0x0000001fff0f7899 */ /* 0x000fe2000801140e */
[--C-:B------:R-:W-:Y:S01]  /*86a0*/  LOP3.LUT R0, R0, 0x1f20, R223.reuse, 0xf8, !PT ;  /* 0x00001f2000007812 */ /* 0x100fe200078ef8df */
[----:B------:R-:W-:Y:S01]  /*86b0*/  UIADD3 UR43, UPT, UPT, -UR13, UR43, URZ ;  /* 0x0000002b0d2b7290 */ /* 0x000fe2000fffe1ff */
[----:B------:R-:W-:Y:S01]  /*86c0*/  BSSY.RECONVERGENT B0, `(.L_x_835) ;  /* 0x000002c000007945 */ /* 0x000fe20003800200 */
[----:B------:R-:W-:Y:S01]  /*86d0*/  IMAD.U32 R4, RZ, RZ, UR22 ;  /* 0x00000016ff047e24 */ /* 0x000fe2000f8e00ff */
[----:B------:R-:W-:Y:S01]  /*86e0*/  LEA R0, R0, UR4, 0x1 ;  /* 0x0000000400007c11 */ /* 0x000fe2000f8e08ff */
[----:B------:R-:W-:Y:S01]  /*86f0*/  IMAD.U32 R5, RZ, RZ, UR23 ;  /* 0x00000017ff057e24 */ /* 0x000fe2000f8e00ff */
[----:B------:R-:W-:Y:S01]  /*8700*/  UIMAD UR12, UR15, UR10, URZ ;  /* 0x0000000a0f0c72a4 */ /* 0x000fe2000f8e02ff */
[----:B------:R-:W-:Y:S01]  /*8710*/  ISETP.GE.AND P1, PT, R52, UR43, PT ;  /* 0x0000002b34007c0c */ /* 0x000fe2000bf26270 */
[----:B------:R-:W-:Y:S01]  /*8720*/  IMAD.U32 R41, RZ, RZ, UR23 ;  /* 0x00000017ff297e24 */ /* 0x000fe2000f8e00ff */
[----:B------:R-:W-:Y:S01]  /*8730*/  LOP3.LUT R7, R4, 0x18, R223, 0xf8, !PT ;  /* 0x0000001804077812 */ /* 0x000fe200078ef8df */
[----:B------:R-:W-:Y:S01]  /*8740*/  UIMAD UR12, UR14, UR11, UR12 ;  /* 0x0000000b0e0c72a4 */ /* 0x000fe2000f8e020c */
[----:B------:R-:W2:Y:S01]  /*8750*/  LDC.64 R4, c[0x0][0x5e0] ;  /* 0x00017800ff047b82 */ /* 0x000ea20000000a00 */
[----:B------:R-:W-:Y:S01]  /*8760*/  IMAD.U32 R40, RZ, RZ, UR22 ;  /* 0x00000016ff287e24 */ /* 0x000fe2000f8e00ff */
[----:B------:R-:W-:Y:S01]  /*8770*/  IADD3 R56, P0, PT, R7, UR18, RZ ;  /* 0x0000001207387c10 */ /* 0x000fe2000ff1e0ff */
[----:B------:R-:W-:Y:S01]  /*8780*/  VIADD R40, R52, 0x40 ;  /* 0x0000004034287836 */ /* 0x000fe20000000000 */
[----:B------:R3:W4:Y:S01]  /*8790*/  LDS.128 R36, [R0+0xa000] ;  /* 0x00a0000000247984 */ /* 0x0007220000000c00 */
[----:B------:R-:W-:Y:S01]  /*87a0*/  IMAD.U32 R7, RZ, RZ, UR12 ;  /* 0x0000000cff077e24 */ /* 0x000fe2000f8e00ff */
[----:B------:R-:W-:-:S02]  /*87b0*/  LOP3.LUT R54, R223, 0x18, RZ, 0xc0, !PT ;  /* 0x00000018df367812 */ /* 0x000fc400078ec0ff */
[----:B------:R3:W2:Y:S01]  /*87c0*/  LDS.128 R32, [R0+0xc000] ;  /* 0x00c0000000207984 */ /* 0x0006a20000000c00 */
[----:B------:R-:W-:Y:S02]  /*87d0*/  ISETP.GE.AND P2, PT, R40, UR43, PT ;  /* 0x0000002b28007c0c */ /* 0x000fe4000bf46270 */
[----:B------:R-:W-:Y:S01]  /*87e0*/  IADD3.X R57, PT, PT, R41, UR16, R7, P0, !PT ;  /* 0x0000001029397c10 */ /* 0x000fe200087fe407 */
[----:B------:R3:W2:Y:S01]  /*87f0*/  LDS.128 R28, [R0+0xf000] ;  /* 0x00f00000001c7984 */ /* 0x0006a20000000c00 */
[----:B------:R-:W-:-:S03]  /*8800*/  IADD3 R7, P0, PT, R52, 0x40, RZ ;  /* 0x0000004034077810 */ /* 0x000fc60007f1e0ff */
[----:B------:R3:W2:Y:S01]  /*8810*/  LDS.128 R24, [R0+0x10000] ;  /* 0x0100000000187984 */ /* 0x0006a20000000c00 */
[----:B-1----:R-:W-:-:S03]  /*8820*/  IMAD.WIDE.U32 R56, R2, UR26, R56 ;  /* 0x0000001a02387c25 */ /* 0x002fc6000f8e0038 */
[----:B------:R3:W1:Y:S01]  /*8830*/  LDS.128 R20, [R0+0x11000] ;  /* 0x0110000000147984 */ /* 0x0006620000000c00 */
[----:B------:R-:W-:Y:S02]  /*8840*/  IMAD.U32 R2, RZ, RZ, UR8 ;  /* 0x00000008ff027e24 */ /* 0x000fe4000f8e00ff */
[----:B------:R-:W-:Y:S01]  /*8850*/  IMAD.X R53, RZ, RZ, RZ, P0 ;  /* 0x000000ffff357224 */ /* 0x000fe200000e06ff */
[----:B------:R3:W1:Y:S01]  /*8860*/  LDS.128 R16, [R0+0x12000] ;  /* 0x0120000000107984 */ /* 0x0006620000000c00 */
[----:B------:R-:W-:-:S03]  /*8870*/  IMAD R3, R3, UR26, R57 ;  /* 0x0000001a03037c24 */ /* 0x000fc6000f8e0239 */
        /* <DEDUP_REMOVED lines=16> */
.L_x_836:
[----:B------:R-:W-:Y:S05]  /*8980*/  BSYNC.RECONVERGENT B0 ;  /* 0x0000000000007941 */ /* 0x000fea0003800200 */
.L_x_835:
        /* <DEDUP_REMOVED lines=15> */
.L_x_838:
[----:B------:R-:W-:Y:S05]  /*8a80*/  BSYNC.RECONVERGENT B0 ;  /* 0x0000000000007941 */ /* 0x000fea0003800200 */
.L_x_837:
[----:B------:R-:W-:Y:S01]  /*8a90*/  MOV R55, RZ ;  /* 0x000000ff00377202 */ /* 0x000fe20000000f00 */
[----:B------:R-:W-:Y:S01]  /*8aa0*/  UIMAD UR15, UR15, UR8, URZ ;  /* 0x000000080f0f72a4 */ /* 0x000fe2000f8e02ff */
[----:B------:R-:W-:Y:S01]  /*8ab0*/  BSSY.RECONVERGENT B0, `(.L_x_839) ;  /* 0x0000011000007945 */ /* 0x000fe20003800200 */
[----:B------:R-:W-:Y:S02]  /*8ac0*/  IMAD.WIDE.U32 R2, R2, UR14, R54 ;  /* 0x0000000e02027c25 */ /* 0x000fe4000f8e0036 */
[----:B------:R-:W-:Y:S01]  /*8ad0*/  UIMAD UR15, UR14, UR9, UR15 ;  /* 0x000000090e0f72a4 */ /* 0x000fe2000f8e020f */
[----:B------:R-:W-:-:S05]  /*8ae0*/  IADD3 R2, P0, PT, R2, UR20, RZ ;  /* 0x0000001402027c10 */ /* 0x000fca000ff1e0ff */
[----:B------:R-:W-:-:S03]  /*8af0*/  IADD3.X R3, PT, PT, R6, UR15, R3, P0, !PT ;  /* 0x0000000f06037c10 */ /* 0x000fc600087fe403 */
[----:B--2---:R-:W-:-:S04]  /*8b00*/  IMAD.WIDE.U32 R2, R4, UR26, R2 ;  /* 0x0000001a04027c25 */ /* 0x004fc8000f8e0002 */
        /* <DEDUP_REMOVED lines=8> */
[----:B------:R2:W-:Y:S04]  /*8b90*/  STG.E.128 desc[UR40][R34.64], R28 ;  /* 0x0000001c22007986 */ /* 0x0005e8000c101d28 */
[----:B-1----:R2:W-:Y:S04]  /*8ba0*/  STG.E.128 desc[UR40][R34.64+0x40], R20 ;  /* 0x0000401422007986 */ /* 0x0025e8000c101d28 */
[----:B------:R2:W-:Y:S02]  /*8bb0*/  STG.E.128 desc[UR40][R34.64+0x80], R12 ;  /* 0x0000800c22007986 */ /* 0x0005e4000c101d28 */
.L_x_840:
[----:B------:R-:W-:Y:S05]  /*8bc0*/  BSYNC.RECONVERGENT B0 ;  /* 0x0000000000007941 */ /* 0x000fea0003800200 */
.L_x_839:
[----:B------:R-:W-:Y:S05]  /*8bd0*/  @P2 BRA `(.L_x_826) ;  /* 0x00000000002c2947 */ /* 0x000fea0003800000 */
[----:B------:R-:W1:Y:S01]  /*8be0*/  LDCU.64 UR10, c[0x0][0x568] ;  /* 0x0000ad00ff0a77ac */ /* 0x000e620008000a00 */
[----:B------:R-:W-:Y:S01]  /*8bf0*/  MOV R4, R2 ;  /* 0x0000000200047202 */ /* 0x000fe20000000f00 */
[----:B---34-:R-:W-:-:S04]  /*8c00*/  IMAD R0, R53, UR8, RZ ;  /* 0x0000000835007c24 */ /* 0x018fc8000f8e02ff */
[----:B------:R-:W-:-:S04]  /*8c10*/  IMAD.WIDE.U32 R2, R7, UR8, R4 ;  /* 0x0000000807027c25 */ /* 0x000fc8000f8e0004 */
[----:B------:R-:W-:-:S05]  /*8c20*/  IMAD R0, R7, UR9, R0 ;  /* 0x0000000907007c24 */ /* 0x000fca000f8e0200 */
[----:B------:R-:W-:Y:S02]  /*8c30*/  IADD3 R0, PT, PT, R0, R3, RZ ;  /* 0x0000000300007210 */ /* 0x000fe40007ffe0ff */
[----:B-1----:R-:W-:-:S04]  /*8c40*/  LEA R4, P0, R2, UR10, 0x1 ;  /* 0x0000000a02047c11 */ /* 0x002fc8000f8008ff */
[----:B------:R-:W-:-:S05]  /*8c50*/  LEA.HI.X R5, R2, UR11, R0, 0x1, P0 ;  /* 0x0000000b02057c11 */ /* 0x000fca00080f0c00 */
[----:B------:R1:W-:Y:S04]  /*8c60*/  STG.E.128 desc[UR40][R4.64], R24 ;  /* 0x0000001804007986 */ /* 0x0003e8000c101d28 */
[----:B------:R1:W-:Y:S04]  /*8c70*/  STG.E.128 desc[UR40][R4.64+0x40], R16 ;  /* 0x0000401004007986 */ /* 0x0003e8000c101d28 */
[----:B------:R1:W-:Y:S02]  /*8c80*/  STG.E.128 desc[UR40][R4.64+0x80], R8 ;  /* 0x0000800804007986 */ /* 0x0003e4000c101d28 */
.L_x_826:
[----:B------:R-:W-:Y:S05]  /*8c90*/  BSYNC.RECONVERGENT B1 ;  /* 0x0000000000017941 */ /* 0x000fea0003800200 */
.L_x_804:
        /* <DEDUP_REMOVED lines=11> */
.L_x_842:
        /* <DEDUP_REMOVED lines=11> */
.L_x_1726:


//--------------------- .text._ZN5flash44flash_bwd_dq_dk_dv_loop_seqk_parallel_kernelI23Flash_bwd_kernel_traitsILi96ELi64ELi128ELi8ELi2ELi4ELi4ELb1ELb0EN7cutlass10bfloat16_tE19Flash_kernel_traitsILi96ELi64ELi128ELi8ES3_EELb0ELb0ELb1ELb0ELb0ELb1ELb1EEEvNS_16Flash_bwd_paramsE --------------------------
	.section	.text._ZN5flash44flash_bwd_dq_dk_dv_loop_seqk_parallel_kernelI23Flash_bwd_kernel_traitsILi96ELi64ELi128ELi8ELi2ELi4ELi4ELb1ELb0EN7cutlass10bfloat16_tE19Flash_kernel_traitsILi96ELi64ELi128ELi8ES3_EELb0ELb0ELb1ELb0ELb0ELb1ELb1EEEvNS_16Flash_bwd_paramsE,"ax",@progbits
	.align	128
        .global         _ZN5flash44flash_bwd_dq_dk_dv_loop_seqk_parallel_kernelI23Flash_bwd_kernel_traitsILi96ELi64ELi128ELi8ELi2ELi4ELi4ELb1ELb0EN7cutlass10bfloat16_tE19Flash_kernel_traitsILi96ELi64ELi128ELi8ES3_EELb0ELb0ELb1ELb0ELb0ELb1ELb1EEEvNS_16Flash_bwd_paramsE
        .type           _ZN5flash44flash_bwd_dq_dk_dv_loop_seqk_parallel_kernelI23Flash_bwd_kernel_traitsILi96ELi64ELi128ELi8ELi2ELi4ELi4ELb1ELb0EN7cutlass10bfloat16_tE19Flash_kernel_traitsILi96ELi64ELi128ELi8ES3_EELb0ELb0ELb1ELb0ELb0ELb1ELb1EEEvNS_16Flash_bwd_paramsE,@function
        .size           _ZN5flash44flash_bwd_dq_dk_dv_loop_seqk_parallel_kernelI23Flash_bwd_kernel_traitsILi96ELi64ELi128ELi8ELi2ELi4ELi4ELb1ELb0EN7cutlass10bfloat16_tE19Flash_kernel_traitsILi96ELi64ELi128ELi8ES3_EELb0ELb0ELb1ELb0ELb0ELb1ELb1EEEvNS_16Flash_bwd_paramsE,(.L_x_1727 - _ZN5flash44flash_bwd_dq_dk_dv_loop_seqk_parallel_kernelI23Flash_bwd_kernel_traitsILi96ELi64ELi128ELi8ELi2ELi4ELi4ELb1ELb0EN7cutlass10bfloat16_tE19Flash_kernel_traitsILi96ELi64ELi128ELi8ES3_EELb0ELb0ELb1ELb0ELb0ELb1ELb1EEEvNS_16Flash_bwd_paramsE)
        .other          _ZN5flash44flash_bwd_dq_dk_dv_loop_seqk_parallel_kernelI23Flash_bwd_kernel_traitsILi96ELi64ELi128ELi8ELi2ELi4ELi4ELb1ELb0EN7cutlass10bfloat16_tE19Flash_kernel_traitsILi96ELi64ELi128ELi8ES3_EELb0ELb0ELb1ELb0ELb0ELb1ELb1EEEvNS_16Flash_bwd_paramsE,@"STO_CUDA_ENTRY STV_DEFAULT"
_ZN5flash44flash_bwd_dq_dk_dv_loop_seqk_parallel_kernelI23Flash_bwd_kernel_traitsILi96ELi64ELi128ELi8ELi2ELi4ELi4ELb1ELb0EN7cutlass10bfloat16_tE19Flash_kernel_traitsILi96ELi64ELi128ELi8ES3_EELb0ELb0ELb1ELb0ELb0ELb1ELb1EEEvNS_16Flash_bwd_paramsE:
.text._ZN5flash44flash_bwd_dq_dk_dv_loop_seqk_parallel_kernelI23Flash_bwd_kernel_traitsILi96ELi64ELi128ELi8ELi2ELi4ELi4ELb1ELb0EN7cutlass10bfloat16_tE19Flash_kernel_traitsILi96ELi64ELi128ELi8ES3_EELb0ELb0ELb1ELb0ELb0ELb1ELb1EEEvNS_16Flash_bwd_paramsE:
        /* <DEDUP_REMOVED lines=49> */
.L_x_881:
[----:B-1----:R-:W1:Y:S01]  /*0310*/  LDCU.64 UR8, c[0x0][0x478] ;  /* 0x00008f00ff0877ac */ /* 0x002e620008000a00 */
        /* <DEDUP_REMOVED lines=51> */
.L_x_843:
        /* <DEDUP_REMOVED lines=43> */
.L_x_845:
[----:B------:R-:W1:Y:S01]  /*0900*/  LDCU.64 UR18, c[0x0][0x3b8] ;  /* 0x00007700ff1277ac */ /* 0x000e620008000a00 */
[----:B------:R-:W-:-:S04]  /*0910*/  UIADD3 UR8, UPT, UPT, UR39, UR44, URZ ;  /* 0x0000002c27087290 */ /* 0x000fc8000fffe0ff */
[----:B-1----:R-:W-:Y:S02]  /*0920*/  UIMAD.WIDE.U32 UR50, UR8, UR18, URZ ;  /* 0x00000012083272a5 */ /* 0x002fe4000f8e00ff */
[----:B------:R-:W-:-:S04]  /*0930*/  UIMAD UR8, UR8, UR19, URZ ;  /* 0x00000013080872a4 */ /* 0x000fc8000f8e02ff */
[----:B------:R-:W-:-:S06]  /*0940*/  UIADD3 UR8, UPT, UPT, UR51, UR8, URZ ;  /* 0x0000000833087290 */ /* 0x000fcc000fffe0ff */
[----:B------:R-:W-:Y:S02]  /*0950*/  MOV R17, UR8 ;  /* 0x0000000800117c02 */ /* 0x000fe40008000f00 */
.L_x_846:
        /* <DEDUP_REMOVED lines=43> */
.L_x_847:
[----:B------:R-:W1:Y:S01]  /*0c10*/  LDCU.64 UR16, c[0x0][0x3c0] ;  /* 0x00007800ff1077ac */ /* 0x000e620008000a00 */
[----:B------:R-:W-:-:S04]  /*0c20*/  UIADD3 UR8, UPT, UPT, UR39, UR44, URZ ;  /* 0x0000002c27087290 */ /* 0x000fc8000fffe0ff */
[----:B-1----:R-:W-:Y:S02]  /*0c30*/  UIMAD.WIDE.U32 UR52, UR8, UR16, URZ ;  /* 0x00000010083472a5 */ /* 0x002fe4000f8e00ff */
[----:B------:R-:W-:-:S04]  /*0c40*/  UIMAD UR8, UR8, UR17, URZ ;  /* 0x00000011080872a4 */ /* 0x000fc8000f8e02ff */
[----:B------:R-:W-:-:S06]  /*0c50*/  UIADD3 UR8, UPT, UPT, UR53, UR8, URZ ;  /* 0x0000000835087290 */ /* 0x000fcc000fffe0ff */
[----:B------:R-:W-:-:S07]  /*0c60*/  MOV R16, UR8 ;  /* 0x0000000800107c02 */ /* 0x000fce0008000f00 */
.L_x_848:
        /* <DEDUP_REMOVED lines=28> */
.L_x_849:
[----:B------:R-:W-:Y:S02]  /*0e30*/  UIMAD.WIDE.U32 UR10, UR58, UR14, URZ ;  /* 0x0000000e3a0a72a5 */ /* 0x000fe4000f8e00ff */
[----:B------:R-:W-:-:S04]  /*0e40*/  UIMAD UR8, UR59, UR14, URZ ;  /* 0x0000000e3b0872a4 */ /* 0x000fc8000f8e02ff */
[----:B------:R-:W-:-:S12]  /*0e50*/  UIADD3 UR8, UPT, UPT, UR11, UR8, URZ ;  /* 0x000000080b087290 */ /* 0x000fd8000fffe0ff */
.L_x_850:
        /* <DEDUP_REMOVED lines=20> */
.L_x_851:
[----:B------:R-:W1:Y:S01]  /*0fa0*/  LDCU UR59, c[0x0][0x434] ;  /* 0x00008680ff3b77ac */ /* 0x000e620008000800 */
[----:B------:R-:W-:-:S04]  /*0fb0*/  UIMAD UR9, UR41, UR62, UR28 ;  /* 0x0000003e290972a4 */ /* 0x000fc8000f8e021c */
[----:B-1----:R-:W-:Y:S02]  /*0fc0*/  UIMAD UR59, UR9, UR59, URZ ;  /* 0x0000003b093b72a4 */ /* 0x002fe4000f8e02ff */
.L_x_852:
        /* <DEDUP_REMOVED lines=11> */
.L_x_853:
[----:B------:R-:W1:Y:S01]  /*1080*/  LDCU UR58, c[0x0][0x444] ;  /* 0x00008880ff3a77ac */ /* 0x000e620008000800 */
[----:B------:R-:W-:-:S04]  /*1090*/  UIMAD UR9, UR41, UR62, UR28 ;  /* 0x0000003e290972a4 */ /* 0x000fc8000f8e021c */
[----:B-1----:R-:W-:-:S12]  /*10a0*/  UIMAD UR58, UR9, UR58, URZ ;  /* 0x0000003a093a72a4 */ /* 0x002fd8000f8e02ff */
.L_x_854:
        /* <DEDUP_REMOVED lines=97> */
.L_x_856:
[----:B------:R-:W1:Y:S01]  /*16c0*/  LDCU.64 UR14, c[0x0][0x5c0] ;  /* 0x0000b800ff0e77ac */ /* 0x000e620008000a00 */
[----:B------:R-:W-:-:S04]  /*16d0*/  UIADD3 UR8, UPT, UPT, UR39, UR44, URZ ;  /* 0x0000002c27087290 */ /* 0x000fc8000fffe0ff */
[----:B-1----:R-:W-:Y:S02]  /*16e0*/  UIMAD.WIDE.U32 UR18, UR8, UR14, URZ ;  /* 0x0000000e081272a5 */ /* 0x002fe4000f8e00ff */
[----:B------:R-:W-:-:S04]  /*16f0*/  UIMAD UR8, UR8, UR15, URZ ;  /* 0x0000000f080872a4 */ /* 0x000fc8000f8e02ff */
[----:B------:R-:W-:-:S06]  /*1700*/  UIADD3 UR8, UPT, UPT, UR19, UR8, URZ ;  /* 0x0000000813087290 */ /* 0x000fcc000fffe0ff */
[----:B------:R-:W-:Y:S02]  /*1710*/  MOV R0, UR8 ;  /* 0x0000000800007c02 */ /* 0x000fe40008000f00 */
.L_x_857:
        /* <DEDUP_REMOVED lines=13> */
.L_x_858:
[----:B------:R-:W1:Y:S01]  /*17f0*/  LDCU.64 UR10, c[0x0][0x5c8] ;  /* 0x0000b900ff0a77ac */ /* 0x000e620008000a00 */
[----:B------:R-:W-:-:S04]  /*1800*/  UIADD3 UR39, UPT, UPT, UR39, UR44, URZ ;  /* 0x0000002c27277290 */ /* 0x000fc8000fffe0ff */
[----:B-1----:R-:W-:Y:S02]  /*1810*/  UIMAD.WIDE.U32 UR16, UR39, UR10, URZ ;  /* 0x0000000a271072a5 */ /* 0x002fe4000f8e00ff */
[----:B------:R-:W-:-:S04]  /*1820*/  UIMAD UR39, UR39, UR11, URZ ;  /* 0x0000000b272772a4 */ /* 0x000fc8000f8e02ff */
[----:B------:R-:W-:-:S06]  /*1830*/  UIADD3 UR39, UPT, UPT, UR17, UR39, URZ ;  /* 0x0000002711277290 */ /* 0x000fcc000fffe0ff */
[----:B------:R-:W-:-:S07]  /*1840*/  MOV R10, UR39 ;  /* 0x00000027000a7c02 */ /* 0x000fce0008000f00 */
.L_x_859:
        /* <DEDUP_REMOVED lines=26> */
.L_x_861:
[----:B------:R-:W-:Y:S05]  /*19f0*/  BSYNC.RECONVERGENT B0 ;  /* 0x0000000000007941 */ /* 0x000fea0003800200 */
.L_x_860:
        /* <DEDUP_REMOVED lines=13> */
.L_x_863:
[----:B------:R-:W-:Y:S05]  /*1ad0*/  BSYNC.RECONVERGENT B0 ;  /* 0x0000000000007941 */ /* 0x000fea0003800200 */
.L_x_862:
        /* <DEDUP_REMOVED lines=23> */
.L_x_865:
[----:B------:R-:W-:Y:S05]  /*1c50*/  BSYNC.RECONVERGENT B0 ;  /* 0x0000000000007941 */ /* 0x000fea0003800200 */
.L_x_864:
        /* <DEDUP_REMOVED lines=13> */
.L_x_855:
[----:B------:R-:W-:Y:S01]  /*1d30*/  UIADD3 UR8, UPT, UPT, -UR5, UR38, URZ ;  /* 0x0000002605087290 */ /* 0x000fe2000fffe1ff */
[----:B------:R-:W-:Y:S01]  /*1d40*/  IMAD.U32 R0, RZ, RZ, UR16 ;  /* 0x00000010ff007e24 */ /* 0x000fe2000f8e00ff */
[----:B------:R-:W1:Y:S01]  /*1d50*/  LDCU.64 UR10, c[0x0][0x3d8] ;  /* 0x00007b00ff0a77ac */ /* 0x000e620008000a00 */
[----:B------:R-:W-:Y:S01]  /*1d60*/  SHF.R.U32.HI R223, RZ, 0x1, R227 ;  /* 0x00000001ffdf7819 */ /* 0x000fe200000116e3 */
[----:B------:R-:W-:Y:S01]  /*1d70*/  IMAD.U32 R4, RZ, RZ, UR18 ;  /* 0x00000012ff047e24 */ /* 0x000fe2000f8e00ff */
[----:B------:R-:W-:Y:S01]  /*1d80*/  LOP3.LUT R7, R20, 0xd8, RZ, 0xc0, !PT ;  /* 0x000000d814077812 */ /* 0x000fe200078ec0ff */
[----:B------:R-:W-:Y:S01]  /*1d90*/  UIMAD UR14, UR47, UR16, URZ ;  /* 0x000000102f0e72a4 */ /* 0x000fe2000f8e02ff */
[----:B------:R-:W-:Y:S01]  /*1da0*/  ISETP.GE.AND P6, PT, R21, UR8, PT ;  /* 0x0000000815007c0c */ /* 0x000fe2000bfc6270 */
[--C-:B------:R-:W-:Y:S01]  /*1db0*/  IMAD.WIDE.U32 R2, R0, UR5, R8.reuse ;  /* 0x0000000500027c25 */ /* 0x100fe2000f8e0008 */
[----:B------:R-:W-:Y:S01]  /*1dc0*/  ISETP.GE.AND P5, PT, R5, UR8, PT ;  /* 0x0000000805007c0c */ /* 0x000fe2000bfa6270 */
[----:B------:R-:W-:Y:S01]  /*1dd0*/  UIMAD UR14, UR5, UR17, UR14 ;  /* 0x00000011050e72a4 */ /* 0x000fe2000f8e020e */
[----:B------:R-:W-:Y:S01]  /*1de0*/  LOP3.LUT R0, R223, 0x10, RZ, 0xc0, !PT ;  /* 0x00000010df007812 */ /* 0x000fe200078ec0ff */
[----:B------:R-:W2:Y:S01]  /*1df0*/  LDCU.64 UR8, c[0x0][0x3d0] ;  /* 0x00007a00ff0877ac */ /* 0x000ea20008000a00 */
[----:B------:R-:W-:Y:S01]  /*1e00*/  IADD3 R2, P0, PT, R2, UR52, RZ ;  /* 0x0000003402027c10 */ /* 0x000fe2000ff1e0ff */
[----:B------:R-:W-:Y:S01]  /*1e10*/  IMAD.WIDE.U32 R4, R4, UR5, R8 ;  /* 0x0000000504047c25 */ /* 0x000fe2000f8e0008 */
[----:B------:R-:W-:Y:S01]  /*1e20*/  LOP3.LUT R23, R0, 0x7, R21, 0xf8, !PT ;  /* 0x0000000700177812 */ /* 0x000fe200078ef815 */
[----:B------:R-:W-:Y:S01]  /*1e30*/  UIMAD UR47, UR47, UR18, URZ ;  /* 0x000000122f2f72a4 */ /* 0x000fe2000f8e02ff */
[----:B------:R-:W-:Y:S01]  /*1e40*/  IADD3.X R3, PT, PT, R16, UR14, R3, P0, !PT ;  /* 0x0000000e10037c10 */ /* 0x000fe200087fe403 */
[----:B------:R-:W-:Y:S01]  /*1e50*/  UIMAD UR14, UR51, -0x40, UR46 ;  /* 0xffffffc0330e78a4 */ /* 0x000fe2000f8e022e */
[----:B------:R-:W-:Y:S01]  /*1e60*/  LOP3.LUT R7, R7, 0x18, R227, 0x78, !PT ;  /* 0x0000001807077812 */ /* 0x000fe200078e78e3 */
[----:B------:R-:W3:Y:S01]  /*1e70*/  @!P6 LDC.64 R14, c[0x0][0x390] ;  /* 0x0000e400ff0eeb82 */ /* 0x000ee20000000a00 */
[----:B------:R-:W-:Y:S01]  /*1e80*/  UIMAD UR47, UR5, UR19, UR47 ;  /* 0x00000013052f72a4 */ /* 0x000fe2000f8e022f */
[----:B-1----:R-:W-:Y:S01]  /*1e90*/  IMAD R0, R18, UR10, RZ ;  /* 0x0000000a12007c24 */ /* 0x002fe2000f8e02ff */
[----:B------:R-:W-:Y:S01]  /*1ea0*/  IADD3 R4, P0, PT, R4, UR50, RZ ;  /* 0x0000003204047c10 */ /* 0x000fe2000ff1e0ff */
[----:B------:R-:W-:Y:S01]  /*1eb0*/  VIADD R6, R23, 0x8 ;  /* 0x0000000817067836 */ /* 0x000fe20000000000 */
[----:B------:R-:W-:Y:S01]  /*1ec0*/  LOP3.LUT R20, R7, 0x1f20, R20, 0xf8, !PT ;  /* 0x00001f2007147812 */ /* 0x000fe200078ef814 */
[C---:B------:R-:W-:Y:S01]  /*1ed0*/  IMAD R7, R10.reuse, UR11, R0 ;  /* 0x0000000b0a077c24 */ /* 0x040fe2000f8e0200 */
[----:B------:R-:W-:Y:S01]  /*1ee0*/  IADD3.X R5, PT, PT, R17, UR47, R5, P0, !PT ;  /* 0x0000002f11057c10 */ /* 0x000fe200087fe405 */
[----:B------:R-:W-:Y:S01]  /*1ef0*/  IMAD.WIDE.U32 R2, R10, UR10, R2 ;  /* 0x0000000a0a027c25 */ /* 0x000fe2000f8e0002 */
[----:B------:R-:W-:Y:S01]  /*1f00*/  ISETP.GE.AND P3, PT, R6, UR14, PT ;  /* 0x0000000e06007c0c */ /* 0x000fe2000bf66270 */
[----:B------:R-:W1:Y:S08]  /*1f10*/  @!P5 LDC.64 R16, c[0x0][0x390] ;  /* 0x0000e400ff10db82 */ /* 0x000e700000000a00 */
[----:B------:R-:W-:Y:S01]  /*1f20*/  @P4 BAR.SYNC.DEFER_BLOCKING 0x0 ;  /* 0x0000000000004b1d */ /* 0x000fe20000010000 */
[----:B--2---:R-:W-:Y:S01]  /*1f30*/  IMAD R6, R18, UR8, RZ ;  /* 0x0000000812067c24 */ /* 0x004fe2000f8e02ff */
[----:B------:R-:W-:Y:S01]  /*1f40*/  LOP3.LUT R0, R23, 0x20, RZ, 0xfc, !PT ;  /* 0x0000002017007812 */ /* 0x000fe200078efcff */
[----:B------:R-:W-:Y:S01]  /*1f50*/  IMAD.IADD R3, R3, 0x1, R7 ;  /* 0x0000000103037824 */ /* 0x000fe200078e0207 */
[----:B------:R-:W-:Y:S01]  /*1f60*/  ULOP3.LUT UR5, UR51, 0x80000001, URZ, 0xc0, !UPT ;  /* 0x8000000133057892 */ /* 0x000fe2000f8ec0ff */
[----:B------:R-:W-:Y:S01]  /*1f70*/  VIADD R8, R23, 0x28 ;  /* 0x0000002817087836 */ /* 0x000fe20000000000 */
[----:B------:R-:W-:Y:S01]  /*1f80*/  ISETP.GE.AND P2, PT, R0, UR14, PT ;  /* 0x0000000e00007c0c */ /* 0x000fe2000bf46270 */
[----:B------:R-:W-:Y:S01]  /*1f90*/  IMAD R9, R10, UR9, R6 ;  /* 0x000000090a097c24 */ /* 0x000fe2000f8e0206 */
[----:B------:R-:W2:Y:S01]  /*1fa0*/  @!P6 LDC.64 R18, c[0x0][0x388] ;  /* 0x0000e200ff12eb82 */ /* 0x000ea20000000a00 */
[C---:B------:R-:W-:Y:S01]  /*1fb0*/  @!P6 IMAD.WIDE.U32 R6, R21.reuse, UR16, R2 ;  /* 0x000000101506ec25 */ /* 0x040fe2000f8e0002 */
[----:B------:R-:W-:Y:S01]  /*1fc0*/  ISETP.GE.AND P1, PT, R8, UR14, PT ;  /* 0x0000000e08007c0c */ /* 0x000fe2000bf26270 */
[----:B------:R-:W-:Y:S01]  /*1fd0*/  UISETP.NE.AND UP0, UPT, UR5, 0x1, UPT ;  /* 0x000000010500788c */ /* 0x000fe2000bf05270 */
[C---:B------:R-:W-:Y:S01]  /*1fe0*/  ISETP.GE.AND P4, PT, R21.reuse, UR14, PT ;  /* 0x0000000e15007c0c */ /* 0x040fe2000bf86270 */
[----:B------:R-:W-:Y:S01]  /*1ff0*/  IMAD.WIDE.U32 R10, R10, UR8, R4 ;  /* 0x000000080a0a7c25 */ /* 0x000fe2000f8e0004 */
[----:B---3--:R-:W-:Y:S01]  /*2000*/  @!P6 LEA R8, P0, R6, R14, 0x1 ;  /* 0x0000000e0608e211 */ /* 0x008fe200078008ff */
[----:B------:R-:W-:Y:S01]  /*2010*/  USEL UR5, URZ, 0x3000, UP0 ;  /* 0x00003000ff057887 */ /* 0x000fe20008000000 */
[----:B------:R-:W-:Y:S01]  /*2020*/  STL [R1], R23 ;  /* 0x0000001701007387 */ /* 0x000fe20000100800 */
[----:B------:R-:W-:Y:S01]  /*2030*/  @!P5 IMAD.MOV.U32 R4, RZ, RZ, R2 ;  /* 0x000000ffff04d224 */ /* 0x000fe200078e0002 */
[----:B------:R-:W3:Y:S01]  /*2040*/  LDCU UR15, c[0x0][0x3b0] ;  /* 0x00007600ff0f77ac */ /* 0x000ee20008000800 */
[----:B------:R-:W-:-:S02]  /*2050*/  @!P6 IMAD R2, R21, UR17, R7 ;  /* 0x000000111502ec24 */ /* 0x000fc4000f8e0207 */
[----:B------:R-:W-:Y:S02]  /*2060*/  @!P5 IMAD.MOV.U32 R5, RZ, RZ, R3 ;  /* 0x000000ffff05d224 */ /* 0x000fe400078e0003 */
[----:B------:R-:W-:Y:S02]  /*2070*/  IMAD.MOV.U32 R22, RZ, RZ, 0x7f800000 ;  /* 0x7f800000ff167424 */ /* 0x000fe400078e00ff */
[----:B------:R-:W-:Y:S02]  /*2080*/  IMAD.MOV.U32 R226, RZ, RZ, 0x20 ;  /* 0x00000020ffe27424 */ /* 0x000fe400078e00ff */
[----:B------:R-:W-:Y:S01]  /*2090*/  IMAD.MOV.U32 R225, RZ, RZ, 0x20 ;  /* 0x00000020ffe17424 */ /* 0x000fe200078e00ff */
[----:B------:R-:W-:Y:S01]  /*20a0*/  CS2R R126, SRZ ;  /* 0x00000000007e7805 */ /* 0x000fe2000001ff00 */
[----:B------:R-:W-:Y:S01]  /*20b0*/  @!P5 IMAD R0, R13, UR16, RZ ;  /* 0x000000100d00dc24 */ /* 0x000fe2000f8e02ff */
[----:B------:R-:W-:Y:S01]  /*20c0*/  CS2R R124, SRZ ;  /* 0x00000000007c7805 */ /* 0x000fe2000001ff00 */
[----:B------:R-:W-:Y:S01]  /*20d0*/  IMAD.IADD R3, R11, 0x1, R9 ;  /* 0x000000010b037824 */ /* 0x000fe200078e0209 */
[----:B------:R-:W-:Y:S01]  /*20e0*/  @!P6 LEA.HI.X R9, R6, R15, R2, 0x1, P0 ;  /* 0x0000000f0609e211 */ /* 0x000fe200000f0c02 */
[C---:B------:R-:W-:Y:S01]  /*20f0*/  @!P5 IMAD R7, R12.reuse, UR17, R0 ;  /* 0x000000110c07dc24 */ /* 0x040fe2000f8e0200 */
[----:B------:R-:W4:Y:S01]  /*2100*/  @!P5 LDC.64 R14, c[0x0][0x388] ;  /* 0x0000e200ff0edb82 */ /* 0x000f220000000a00 */
[----:B------:R-:W-:Y:S01]  /*2110*/  @!P5 IMAD.WIDE.U32 R4, R12, UR16, R4 ;  /* 0x000000100c04dc25 */ /* 0x000fe2000f8e0004 */
[----:B------:R-:W5:Y:S03]  /*2120*/  LDCU UR16, c[0x0][0x590] ;  /* 0x0000b200ff1077ac */ /* 0x000f660008000800 */
        /* <DEDUP_REMOVED lines=19> */
[----:B--2---:R-:W-:Y:S01]  /*2260*/  @!P6 LEA R4, P0, R2, R18, 0x1 ;  /* 0x000000120204e211 */ /* 0x004fe200078008ff */
[----:B------:R-:W-:Y:S01]  /*2270*/  @!P5 IMAD.WIDE.U32 R10, R12, UR18, R10 ;  /* 0x000000120c0adc25 */ /* 0x000fe2000f8e000a */
[----:B------:R-:W-:Y:S01]  /*2280*/  CS2R R118, SRZ ;  /* 0x0000000000767805 */ /* 0x000fe2000001ff00 */
[----:B------:R-:W-:Y:S01]  /*2290*/  @!P6 LDGSTS.E.BYPASS.LTC128B.128 [R0+0x13000], desc[UR36][R8.64+0x80] ;  /* 0x130000800800efae */ /* 0x000fe2000b981a24 */
[----:B------:R-:W-:Y:S01]  /*22a0*/  @!P6 LEA.HI.X R5, R2, R19, R3, 0x1, P0 ;  /* 0x000000130205e211 */ /* 0x000fe200000f0c03 */
[----:B------:R-:W-:Y:S01]  /*22b0*/  VIADD R252, R0, UR5 ;  /* 0x0000000500fc7c36 */ /* 0x000fe20008000000 */
[----:B----4-:R-:W-:Y:S01]  /*22c0*/  @!P5 LEA R2, P0, R10, R14, 0x1 ;  /* 0x0000000e0a02d211 */ /* 0x010fe200078008ff */
        /* <DEDUP_REMOVED lines=9> */
[----:B------:R-:W-:Y:S02]  /*2360*/  ISETP.GE.AND P0, PT, R23, UR14, PT ;  /* 0x0000000e17007c0c */ /* 0x000fe4000bf06270 */
        /* <DEDUP_REMOVED lines=25> */
[----:B------:R1:W-:Y:S01]  /*2500*/  @!P5 LDGSTS.E.BYPASS.LTC128B.128 [R0+0x14000], desc[UR36][R6.64+0x80] ;  /* 0x140000800600dfae */ /* 0x0003e2000b981a24 */
[----:B------:R-:W-:Y:S02]  /*2510*/  CS2R R74, SRZ ;  /* 0x00000000004a7805 */ /* 0x000fe4000001ff00 */
[----:B------:R-:W-:-:S02]  /*2520*/  CS2R R72, SRZ ;  /* 0x0000000000487805 */ /* 0x000fc4000001ff00 */
[----:B------:R-:W-:Y:S01]  /*2530*/  CS2R R70, SRZ ;  /* 0x0000000000467805 */ /* 0x000fe2000001ff00 */
[----:B------:R-:W0:Y:S01]  /*2540*/  LDGDEPBAR ;  /* 0x00000000000079af */ /* 0x000e220000000000 */
        /* <DEDUP_REMOVED lines=21> */
[----:B------:R-:W-:Y:S01]  /*26a0*/  CS2R R36, SRZ ;  /* 0x0000000000247805 */ /* 0x000fe2000001ff00 */
[----:B-1----:R-:W-:Y:S01]  /*26b0*/  IMAD.MOV.U32 R6, RZ, RZ, 0x7f800000 ;  /* 0x7f800000ff067424 */ /* 0x002fe200078e00ff */
[----:B------:R-:W-:Y:S01]  /*26c0*/  @P4 STS.128 [R0+0x8000], RZ ;  /* 0x008000ff00004388 */ /* 0x000fe20000000c00 */
[----:B------:R-:W-:-:S02]  /*26d0*/  UIADD3 UR45, UPT, UPT, -UR53, UR45, URZ ;  /* 0x0000002d352d7290 */ /* 0x000fc4000fffe1ff */
[----:B------:R-:W-:Y:S01]  /*26e0*/  USHF.L.U32 UR54, UR54, 0x3, URZ ;  /* 0x0000000336367899 */ /* 0x000fe200080006ff */
[----:B------:R-:W-:Y:S01]  /*26f0*/  @!PT LDS RZ, [RZ] ;  /* 0x00000000fffff984 */ /* 0x000fe20000000800 */
[----:B------:R-:W-:Y:S01]  /*2700*/  @!PT LDS RZ, [RZ] ;  /* 0x00000000fffff984 */ /* 0x000fe20000000800 */
[----:B------:R-:W-:Y:S01]  /*2710*/  @!PT LDS RZ, [RZ] ;  /* 0x00000000fffff984 */ /* 0x000fe20000000800 */
[----:B------:R-:W-:Y:S01]  /*2720*/  @!P4 LDGSTS.E.BYPASS.LTC128B.128 [R252], desc[UR36][R250.64] ;  /* 0x00000000fafccfae */ /* 0x000fe2000b981a24 */
[----:B------:R-:W1:Y:S03]  /*2730*/  LDCU UR10, c[0x0][0x504] ;  /* 0x0000a080ff0a77ac */ /* 0x000e660008000800 */
[----:B------:R-:W-:Y:S01]  /*2740*/  @!P4 LDGSTS.E.BYPASS.LTC128B.128 [R252+0x1000], desc[UR36][R250.64+0x40] ;  /* 0x01000040fafccfae */ /* 0x000fe2000b981a24 */
[----:B------:R-:W2:Y:S03]  /*2750*/  LDCU UR9, c[0x0][0x508] ;  /* 0x0000a100ff0977ac */ /* 0x000ea60008000800 */
[----:B------:R-:W-:Y:S01]  /*2760*/  @!P4 LDGSTS.E.BYPASS.LTC128B.128 [R252+0x2000], desc[UR36][R250.64+0x80] ;  /* 0x02000080fafccfae */ /* 0x000fe2000b981a24 */
[----:B------:R-:W4:Y:S03]  /*2770*/  LDCU UR8, c[0x0][0x3e0] ;  /* 0x00007c00ff0877ac */ /* 0x000f260008000800 */
[----:B------:R-:W-:Y:S01]  /*2780*/  @P4 STS.128 [R252], RZ ;  /* 0x000000fffc004388 */ /* 0x000fe20000000c00 */
[----:B------:R-:W1:Y:S03]  /*2790*/  LDCU UR14, c[0x0][0x50c] ;  /* 0x0000a180ff0e77ac */ /* 0x000e660008000800 */
[----:B------:R-:W-:Y:S01]  /*27a0*/  @P4 STS.128 [R252+0x1000], RZ ;  /* 0x001000fffc004388 */ /* 0x000fe20000000c00 */
[----:B------:R-:W1:Y:S03]  /*27b0*/  LDCU UR11, c[0x0][0x45c] ;  /* 0x00008b80ff0b77ac */ /* 0x000e660008000800 */
        /* <DEDUP_REMOVED lines=13> */
[----:B---3--:R-:W-:-:S03]  /*2890*/  IMAD.MOV.U32 R4, RZ, RZ, 0x4 ;  /* 0x00000004ff047424 */ /* 0x008fc600078e00ff */
[----:B------:R-:W-:Y:S01]  /*28a0*/  @!PT LDS RZ, [RZ] ;  /* 0x00000000fffff984 */ /* 0x000fe20000000800 */
[----:B------:R-:W-:Y:S01]  /*28b0*/  @!PT LDS RZ, [RZ] ;  /* 0x00000000fffff984 */ /* 0x000fe20000000800 */
[----:B------:R-:W-:Y:S01]  /*28c0*/  @!PT LDS RZ, [RZ] ;  /* 0x00000000fffff984 */ /* 0x000fe20000000800 */
[----:B------:R-:W-:Y:S01]  /*28d0*/  @!P5 LDGSTS.E.BYPASS.LTC128B.128 [R0+0xa000], desc[UR36][R2.64] ;  /* 0x0a0000000200dfae */ /* 0x000fe2000b981a24 */
[----:B------:R-:W-:-:S03]  /*28e0*/  IMAD.MOV.U32 R5, RZ, RZ, 0x7f800000 ;  /* 0x7f800000ff057424 */ /* 0x000fc600078e00ff */
[----:B------:R-:W-:Y:S04]  /*28f0*/  @!P5 LDGSTS.E.BYPASS.LTC128B.128 [R0+0xc000], desc[UR36][R2.64+0x40] ;  /* 0x0c0000400200dfae */ /* 0x000fe8000b981a24 */
[----:B------:R3:W-:Y:S04]  /*2900*/  @!P5 LDGSTS.E.BYPASS.LTC128B.128 [R0+0xe000], desc[UR36][R2.64+0x80] ;  /* 0x0e0000800200dfae */ /* 0x0007e8000b981a24 */
[----:B------:R-:W0:Y:S01]  /*2910*/  LDGDEPBAR ;  /* 0x00000000000079af */ /* 0x000e220000000000 */
[----:B---3--:R-:W-:Y:S01]  /*2920*/  IMAD.WIDE.U32 R2, R23, R4, UR60 ;  /* 0x0000003c17027e25 */ /* 0x008fe2000f8e0004 */
[----:B------:R-:W-:Y:S01]  /*2930*/  SHF.R.U32.HI R7, RZ, 0x4, R227 ;  /* 0x00000004ff077819 */ /* 0x000fe200000116e3 */
[----:B------:R-:W-:-:S04]  /*2940*/  DEPBAR.LE SB0, 0x1 ;  /* 0x000080400000791a */ /* 0x000fc80000000000 */
[----:B-----5:R-:W-:Y:S01]  /*2950*/  IMAD.MOV.U32 R0, RZ, RZ, 0x7f800000 ;  /* 0x7f800000ff007424 */ /* 0x020fe200078e00ff */
[----:B------:R-:W3:Y:S04]  /*2960*/  @!P2 LDG.E R5, desc[UR36][R2.64+0x80] ;  /* 0x000080240205a981 */ /* 0x000ee8000c1e1900 */
[----:B------:R-:W5:Y:S04]  /*2970*/  @!P3 LDG.E R6, desc[UR36][R2.64+0x20] ;  /* 0x000020240206b981 */ /* 0x000f68000c1e1900 */
[----:B------:R-:W2:Y:S04]  /*2980*/  @!P1 LDG.E R0, desc[UR36][R2.64+0xa0] ;  /* 0x0000a02402009981 */ /* 0x000ea8000c1e1900 */
[----:B------:R4:W4:Y:S01]  /*2990*/  @!P0 LDG.E R22, desc[UR36][R2.64] ;  /* 0x0000002402168981 */ /* 0x000922000c1e1900 */
[----:B------:R-:W-:Y:S01]  /*29a0*/  IMAD.SHL.U32 R4, R227, 0x10, RZ ;  /* 0x00000010e3047824 */ /* 0x000fe200078e00ff */
[----:B------:R-:W-:Y:S01]  /*29b0*/  LOP3.LUT R7, R7, 0x8, RZ, 0xc0, !PT ;  /* 0x0000000807077812 */ /* 0x000fe200078ec0ff */
[----:B------:R-:W-:Y:S01]  /*29c0*/  BAR.SYNC.DEFER_BLOCKING 0x0 ;  /* 0x0000000000007b1d */ /* 0x000fe20000010000 */
[----:B------:R-:W-:-:S02]  /*29d0*/  LOP3.LUT P1, RZ, R227, 0x4, RZ, 0xc0, !PT ;  /* 0x00000004e3ff7812 */ /* 0x000fc4000782c0ff */
[----:B------:R-:W-:Y:S02]  /*29e0*/  LOP3.LUT P0, RZ, R227, 0x2, RZ, 0xc0, !PT ;  /* 0x00000002e3ff7812 */ /* 0x000fe4000780c0ff */
[----:B------:R-:W-:Y:S02]  /*29f0*/  SEL R226, R226, 0xffffffe0, !P1 ;  /* 0xffffffe0e2e27807 */ /* 0x000fe40004800000 */
[----:B------:R-:W-:Y:S01]  /*2a00*/  SEL R225, R225, 0xffffffe0, !P0 ;  /* 0xffffffe0e1e17807 */ /* 0x000fe20004000000 */
[----:B------:R-:W-:Y:S02]  /*2a10*/  USHF.L.U32 UR15, UR15, 0x6, URZ ;  /* 0x000000060f0f7899 */ /* 0x000fe400080006ff */
[----:B------:R-:W-:Y:S01]  /*2a20*/  USHF.L.U32 UR16, UR16, 0x6, URZ ;  /* 0x0000000610107899 */ /* 0x000fe200080006ff */
[----:B---3--:R3:W-:Y:S04]  /*2a30*/  STL [R1+0x14], R5 ;  /* 0x0000140501007387 */ /* 0x0087e80000100800 */
[----:B-----5:R5:W-:Y:S04]  /*2a40*/  STL [R1+0x18], R6 ;  /* 0x0000180601007387 */ /* 0x020be80000100800 */
[----:B--2---:R2:W-:Y:S01]  /*2a50*/  STL [R1+0x10], R0 ;  /* 0x0000100001007387 */ /* 0x0045e20000100800 */
[----:B---3--:R-:W-:-:S02]  /*2a60*/  IMAD.SHL.U32 R5, R227, 0x20, RZ ;  /* 0x00000020e3057824 */ /* 0x008fc400078e00ff */
[----:B-----5:R-:W-:-:S03]  /*2a70*/  IMAD.SHL.U32 R6, R227, 0x4, RZ ;  /* 0x00000004e3067824 */ /* 0x020fc600078e00ff */
[----:B--2---:R-:W-:Y:S02]  /*2a80*/  LOP3.LUT R0, R5, 0x20, RZ, 0xc0, !PT ;  /* 0x0000002005007812 */ /* 0x004fe400078ec0ff */
[----:B------:R-:W-:Y:S02]  /*2a90*/  LOP3.LUT R6, R6, 0x18, RZ, 0xc0, !PT ;  /* 0x0000001806067812 */ /* 0x000fe400078ec0ff */
[--C-:B------:R-:W-:Y:S02]  /*2aa0*/  LOP3.LUT R0, R0, 0x3c00, R4.reuse, 0xf8, !PT ;  /* 0x00003c0000007812 */ /* 0x100fe400078ef804 */
[----:B----4-:R-:W-:Y:S02]  /*2ab0*/  LOP3.LUT R3, R6, 0xc0, R5, 0xf8, !PT ;  /* 0x000000c006037812 */ /* 0x010fe400078ef805 */
[----:B------:R-:W-:Y:S02]  /*2ac0*/  LOP3.LUT R0, R0, 0x100, R4, 0xf8, !PT ;  /* 0x0000010000007812 */ /* 0x000fe400078ef804 */
[----:B------:R-:W-:-:S04]  /*2ad0*/  LOP3.LUT R2, R3, 0x8, R227, 0x78, !PT ;  /* 0x0000000803027812 */ /* 0x000fc800078e78e3 */
[----:B------:R-:W-:Y:S02]  /*2ae0*/  LOP3.LUT R0, R0, R2, RZ, 0xfc, !PT ;  /* 0x0000000200007212 */ /* 0x000fe400078efcff */
[----:B------:R-:W-:Y:S02]  /*2af0*/  LOP3.LUT R2, R7, 0x10, R227, 0xf8, !PT ;  /* 0x0000001007027812 */ /* 0x000fe400078ef8e3 */
[----:B------:R-:W-:Y:S02]  /*2b00*/  LEA R222, R0, UR6, 0x1 ;  /* 0x0000000600de7c11 */ /* 0x000fe4000f8e08ff */
[----:B------:R-:W-:-:S03]  /*2b10*/  LOP3.LUT R2, R2, 0xc0, R5, 0xf8, !PT ;  /* 0x000000c002027812 */ /* 0x000fc600078ef805 */
[----:B------:R2:W3:Y:S01]  /*2b20*/  LDSM.16.M88.4 R172, [R222+0xf000] ;  /* 0x00f00000deac783b */ /* 0x0004e20000000200 */
[----:B------:R-:W-:Y:S02]  /*2b30*/  LOP3.LUT R0, R2, R6, RZ, 0x3c, !PT ;  /* 0x0000000602007212 */ /* 0x000fe400078e3cff */
[----:B------:R-:W-:Y:S01]  /*2b40*/  LOP3.LUT R2, R3, 0x8, R223, 0x78, !PT ;  /* 0x0000000803027812 */ /* 0x000fe200078e78df */
[C---:B------:R-:W-:Y:S01]  /*2b50*/  VIADD R3, R222.reuse, 0xf000 ;  /* 0x0000f000de037836 */ /* 0x040fe20000000000 */
[----:B------:R2:W4:Y:S01]  /*2b60*/  LDSM.16.M88.4 R176, [R222+0xf400] ;  /* 0x00f40000deb0783b */ /* 0x0005220000000200 */
[----:B------:R-:W-:Y:S02]  /*2b70*/  VIADD R216, R222, 0xf020 ;  /* 0x0000f020ded87836 */ /* 0x000fe40000000000 */
[----:B------:R-:W-:Y:S01]  /*2b80*/  @P1 VIADD R216, R3, 0xffffffe0 ;  /* 0xffffffe003d81836 */ /* 0x000fe20000000000 */
[----:B------:R2:W1:Y:S04]  /*2b90*/  LDSM.16.M88.4 R188, [R222+0x11000] ;  /* 0x01100000debc783b */ /* 0x0004680000000200 */
[----:B------:R2:W1:Y:S04]  /*2ba0*/  LDSM.16.M88.4 R180, [R216] ;  /* 0x00000000d8b4783b */ /* 0x0004680000000200 */
[----:B------:R2:W1:Y:S04]  /*2bb0*/  LDSM.16.M88.4 R184, [R216+0x400] ;  /* 0x00040000d8b8783b */ /* 0x0004680000000200 */
[----:B------:R2:W1:Y:S04]  /*2bc0*/  LDSM.16.M88.4 R196, [R216+0x2000] ;  /* 0x00200000d8c4783b */ /* 0x0004680000000200 */
[----:B------:R2:W1:Y:S04]  /*2bd0*/  LDSM.16.M88.4 R200, [R216+0x2400] ;  /* 0x00240000d8c8783b */ /* 0x0004680000000200 */
[----:B------:R2:W1:Y:S04]  /*2be0*/  LDSM.16.M88.4 R212, [R216+0x4000] ;  /* 0x00400000d8d4783b */ /* 0x0004680000000200 */
[----:B------:R-:W1:Y:S04]  /*2bf0*/  LDSM.16.M88.4 R216, [R216+0x4400] ;  /* 0x00440000d8d8783b */ /* 0x000e680000000200 */
[----:B------:R2:W1:Y:S04]  /*2c00*/  LDSM.16.M88.4 R192, [R222+0x11400] ;  /* 0x01140000dec0783b */ /* 0x0004680000000200 */
[----:B------:R2:W1:Y:S04]  /*2c10*/  LDSM.16.M88.4 R204, [R222+0x13000] ;  /* 0x01300000decc783b */ /* 0x0004680000000200 */
[----:B------:R2:W1:Y:S01]  /*2c20*/  LDSM.16.M88.4 R208, [R222+0x13400] ;  /* 0x01340000ded0783b */ /* 0x0004620000000200 */
[----:B------:R-:W-:-:S03]  /*2c30*/  LOP3.LUT R7, R5, 0x120, RZ, 0xc0, !PT ;  /* 0x0000012005077812 */ /* 0x000fc600078ec0ff */
[----:B------:R2:W-:Y:S01]  /*2c40*/  STL [R1+0x1c], R22 ;  /* 0x00001c1601007387 */ /* 0x0005e20000100800 */
[----:B------:R-:W-:Y:S02]  /*2c50*/  LOP3.LUT R4, R7, 0x200, R4, 0xf8, !PT ;  /* 0x0000020007047812 */ /* 0x000fe400078ef804 */
[----:B------:R-:W-:Y:S02]  /*2c60*/  LOP3.LUT R0, R0, 0x120, R5, 0xf8, !PT ;  /* 0x0000012000007812 */ /* 0x000fe400078ef805 */
[----:B------:R-:W-:Y:S02]  /*2c70*/  LOP3.LUT R2, R4, R2, RZ, 0xfc, !PT ;  /* 0x0000000204027212 */ /* 0x000fe400078efcff */
[----:B------:R-:W-:Y:S02]  /*2c80*/  LEA R220, R0, UR6, 0x1 ;  /* 0x0000000600dc7c11 */ /* 0x000fe4000f8e08ff */
[----:B------:R-:W-:Y:S01]  /*2c90*/  LEA R221, R2, UR6, 0x1 ;  /* 0x0000000602dd7c11 */ /* 0x000fe2000f8e08ff */
[----:B------:R-:W-:-:S02]  /*2ca0*/  IMAD.IADD R224, R222, 0x1, R226 ;  /* 0x00000001dee07824 */ /* 0x000fc400078e02e2 */
[----:B------:R-:W-:Y:S02]  /*2cb0*/  VIADD R220, R220, UR5 ;  /* 0x00000005dcdc7c36 */ /* 0x000fe40008000000 */
[----:B---34-:R-:W-:-:S07]  /*2cc0*/  VIADD R221, R221, UR5 ;  /* 0x00000005dddd7c36 */ /* 0x018fce0008000000 */
.L_x_871:
[----:B------:R-:W3:Y:S01]  /*2cd0*/  LDL R239, [R1] ;  /* 0x0000000001ef7983 */ /* 0x000ee20000100800 */
[----:B------:R-:W-:Y:S01]  /*2ce0*/  IADD3 R0, PT, PT, R221, R226, RZ ;  /* 0x000000e2dd007210 */ /* 0x000fe20007ffe0ff */
[----:B------:R-:W-:Y:S01]  /*2cf0*/  USHF.L.U32 UR5, UR51, 0x6, URZ ;  /* 0x0000000633057899 */ /* 0x000fe200080006ff */
[----:B------:R-:W-:Y:S01]  /*2d00*/  MOV R2, UR62 ;  /* 0x0000003e00027c02 */ /* 0x000fe20008000f00 */
[----:B------:R-:W0:Y:S01]  /*2d10*/  LDGDEPBAR ;  /* 0x00000000000079af */ /* 0x000e220000000000 */
[----:B------:R-:W-:Y:S01]  /*2d20*/  MOV R3, UR63 ;  /* 0x0000003f00037c02 */ /* 0x000fe20008000f00 */
[----:B------:R-:W-:Y:S01]  /*2d30*/  UISETP.GE.AND UP0, UPT, UR5, UR45, UPT ;  /* 0x0000002d0500728c */ /* 0x000fe2000bf06270 */
[C---:B---3--:R-:W-:Y:S01]  /*2d40*/  LEA R2, P0, R239.reuse, R2, 0x2 ;  /* 0x00000002ef027211 */ /* 0x048fe200078010ff */
[----:B------:R-:W-:Y:S04]  /*2d50*/  DEPBAR.LE SB0, 0x0 ;  /* 0x000080000000791a */ /* 0x000fe80000000000 */
[----:B------:R-:W-:Y:S01]  /*2d60*/  BAR.SYNC.DEFER_BLOCKING 0x0 ;  /* 0x0000000000007b1d */ /* 0x000fe20000010000 */
[----:B------:R-:W-:Y:S05]  /*2d70*/  LEA.HI.X R3, R239, R3, RZ, 0x2, P0 ;  /* 0x00000003ef037211 */ /* 0x000fea00000f14ff */
[----:B------:R-:W-:Y:S08]  /*2d80*/  LDSM.16.M88.4 R32, [R221] ;  /* 0x00000000dd20783b */ /* 0x000ff00000000200 */
[----:B------:R-:W3:Y:S08]  /*2d90*/  LDSM.16.M88.4 R16, [R222+0x9000] ;  /* 0x00900000de10783b */ /* 0x000ef00000000200 */
[----:B------:R-:W4:Y:S08]  /*2da0*/  LDSM.16.M88.4 R28, [R221+0x800] ;  /* 0x00080000dd1c783b */ /* 0x000f300000000200 */
[----:B------:R-:W2:Y:S08]  /*2db0*/  LDSM.16.M88.4 R132, [R222+0x9400] ;  /* 0x00940000de84783b */ /* 0x000eb00000000200 */
[----:B------:R-:W-:Y:S08]  /*2dc0*/  LDSM.16.M88.4 R136, [R0] ;  /* 0x000000000088783b */ /* 0x000ff00000000200 */
[----:B------:R-:W1:Y:S01]  /*2dd0*/  LDSM.16.M88.4 R140, [R224+0x9000] ;  /* 0x00900000e08c783b */ /* 0x000e620000000200 */
[-C--:B---3--:R-:W-:Y:S07]  /*2de0*/  HMMA.16816.F32.BF16 R4, R32, R16.reuse, RZ ;  /* 0x000000102004723c */ /* 0x088fee00000418ff */
[----:B------:R-:W3:Y:S01]  /*2df0*/  LDSM.16.M88.4 R144, [R0+0x800] ;  /* 0x000800000090783b */ /* 0x000ee20000000200 */
[C---:B----4-:R-:W-:Y:S07]  /*2e00*/  HMMA.16816.F32.BF16 R8, R28.reuse, R16, RZ ;  /* 0x000000101c08723c */ /* 0x050fee00000418ff */
[----:B------:R-:W4:Y:S01]  /*2e10*/  LDSM.16.M88.4 R148, [R224+0x9400] ;  /* 0x00940000e094783b */ /* 0x000f220000000200 */
[-C--:B------:R-:W-:Y:S07]  /*2e20*/  HMMA.16816.F32.BF16 R12, R28, R18.reuse, RZ ;  /* 0x000000121c0c723c */ /* 0x080fee00000418ff */
[----:B------:R-:W-:Y:S01]  /*2e30*/  LDSM.16.M88.4 R152, [R221+0x1000] ;  /* 0x00100000dd98783b */ /* 0x000fe20000000200 */
[C---:B------:R-:W-:Y:S07]  /*2e40*/  HMMA.16816.F32.BF16 R16, R32.reuse, R18, RZ ;  /* 0x000000122010723c */ /* 0x040fee00000418ff */
[----:B------:R-:W4:Y:S01]  /*2e50*/  LDSM.16.M88.4 R156, [R222+0xb000] ;  /* 0x00b00000de9c783b */ /* 0x000f220000000200 */
[-C--:B--2---:R-:W-:Y:S07]  /*2e60*/  HMMA.16816.F32.BF16 R20, R32, R132.reuse, RZ ;  /* 0x000000842014723c */ /* 0x084fee00000418ff */
[----:B------:R-:W-:Y:S01]  /*2e70*/  LDSM.16.M88.4 R160, [R222+0xb400] ;  /* 0x00b40000dea0783b */ /* 0x000fe20000000200 */
[C---:B------:R-:W-:Y:S07]  /*2e80*/  HMMA.16816.F32.BF16 R24, R28.reuse, R132, RZ ;  /* 0x000000841c18723c */ /* 0x040fee00000418ff */
[----:B------:R-:W-:Y:S01]  /*2e90*/  LDSM.16.M88.4 R164, [R224+0xb000] ;  /* 0x00b00000e0a4783b */ /* 0x000fe20000000200 */
[-C--:B------:R-:W-:Y:S07]  /*2ea0*/  HMMA.16816.F32.BF16 R28, R28, R134.reuse, RZ ;  /* 0x000000861c1c723c */ /* 0x080fee00000418ff */
[----:B------:R-:W-:Y:S01]  /*2eb0*/  LDSM.16.M88.4 R168, [R222+0xd000] ;  /* 0x00d00000dea8783b */ /* 0x000fe20000000200 */
[----:B------:R-:W-:Y:S07]  /*2ec0*/  HMMA.16816.F32.BF16 R32, R32, R134, RZ ;  /* 0x000000862020723c */ /* 0x000fee00000418ff */
[----:B------:R-:W2:Y:S01]  /*2ed0*/  LDSM.16.M88.4 R132, [R221+0x1800] ;  /* 0x00180000dd84783b */ /* 0x000ea20000000200 */
[-C--:B-1----:R-:W-:Y:S07]  /*2ee0*/  HMMA.16816.F32.BF16 R4, R136, R140.reuse, R4 ;  /* 0x0000008c8804723c */ /* 0x082fee0000041804 */
[----:B------:R1:W5:Y:S04]  /*2ef0*/  LDG.E R231, desc[UR36][R2.64] ;  /* 0x0000002402e77981 */ /* 0x000368000c1e1900 */
[----:B------:R1:W5:Y:S01]  /*2f00*/  LDG.E R230, desc[UR36][R2.64+0x20] ;  /* 0x0000202402e67981 */ /* 0x000362000c1e1900 */
[C---:B---3--:R-:W-:Y:S03]  /*2f10*/  HMMA.16816.F32.BF16 R8, R144.reuse, R140, R8 ;  /* 0x0000008c9008723c */ /* 0x048fe60000041808 */
[----:B------:R1:W5:Y:S04]  /*2f20*/  LDG.E R229, desc[UR36][R2.64+0x80] ;  /* 0x0000802402e57981 */ /* 0x000368000c1e1900 */
[----:B------:R1:W5:Y:S01]  /*2f30*/  LDG.E R228, desc[UR36][R2.64+0xa0] ;  /* 0x0000a02402e47981 */ /* 0x000362000c1e1900 */
        /* <DEDUP_REMOVED lines=8> */
[----:B------:R-:W4:Y:S07]  /*2fc0*/  LDSM.16.M88.4 R136, [R0+0x1800] ;  /* 0x001800000088783b */ /* 0x000f2e0000000200 */
[-C--:B------:R-:W-:Y:S01]  /*2fd0*/  HMMA.16816.F32.BF16 R4, R152, R156.reuse, R4 ;  /* 0x0000009c9804723c */ /* 0x080fe20000041804 */
[----:B------:R-:W1:Y:S07]  /*2fe0*/  LDSM.16.M88.4 R148, [R221+0x2000] ;  /* 0x00200000dd94783b */ /* 0x000e6e0000000200 */
[C---:B--2---:R-:W-:Y:S08]  /*2ff0*/  HMMA.16816.F32.BF16 R8, R132.reuse, R156, R8 ;  /* 0x0000009c8408723c */ /* 0x044ff00000041808 */
[-C--:B------:R-:W-:Y:S08]  /*3000*/  HMMA.16816.F32.BF16 R12, R132, R158.reuse, R12 ;  /* 0x0000009e840c723c */ /* 0x080ff0000004180c */
[C---:B------:R-:W-:Y:S01]  /*3010*/  HMMA.16816.F32.BF16 R16, R152.reuse, R158, R16 ;  /* 0x0000009e9810723c */ /* 0x040fe20000041810 */
[----:B------:R-:W-:Y:S07]  /*3020*/  LDSM.16.M88.4 R156, [R0+0x2000] ;  /* 0x00200000009c783b */ /* 0x000fee0000000200 */
[-C--:B------:R-:W-:Y:S08]  /*3030*/  HMMA.16816.F32.BF16 R20, R152, R160.reuse, R20 ;  /* 0x000000a09814723c */ /* 0x080ff00000041814 */
[C---:B------:R-:W-:Y:S08]  /*3040*/  HMMA.16816.F32.BF16 R24, R132.reuse, R160, R24 ;  /* 0x000000a08418723c */ /* 0x040ff00000041818 */
[-C--:B------:R-:W-:Y:S01]  /*3050*/  HMMA.16816.F32.BF16 R28, R132, R162.reuse, R28 ;  /* 0x000000a2841c723c */ /* 0x080fe2000004181c */
[----:B------:R-:W2:Y:S07]  /*3060*/  LDSM.16.M88.4 R132, [R221+0x2800] ;  /* 0x00280000dd84783b */ /* 0x000eae0000000200 */
[----:B------:R-:W-:Y:S01]  /*3070*/  HMMA.16816.F32.BF16 R32, R152, R162, R32 ;  /* 0x000000a29820723c */ /* 0x000fe20000041820 */
[----:B------:R-:W2:Y:S07]  /*3080*/  LDSM.16.M88.4 R152, [R222+0xd400] ;  /* 0x00d40000de98783b */ /* 0x000eae0000000200 */
[-C--:B---3--:R-:W-:Y:S01]  /*3090*/  HMMA.16816.F32.BF16 R4, R140, R164.reuse, R4 ;  /* 0x000000a48c04723c */ /* 0x088fe20000041804 */
[----:B------:R-:W3:Y:S07]  /*30a0*/  LDSM.16.M88.4 R160, [R224+0xd000] ;  /* 0x00d00000e0a0783b */ /* 0x000eee0000000200 */
[C---:B----4-:R-:W-:Y:S08]  /*30b0*/  HMMA.16816.F32.BF16 R8, R136.reuse, R164, R8 ;  /* 0x000000a48808723c */ /* 0x050ff00000041808 */
[-C--:B------:R-:W-:Y:S08]  /*30c0*/  HMMA.16816.F32.BF16 R12, R136, R166.reuse, R12 ;  /* 0x000000a6880c723c */ /* 0x080ff0000004180c */
[C---:B------:R-:W-:Y:S08]  /*30d0*/  HMMA.16816.F32.BF16 R16, R140.reuse, R166, R16 ;  /* 0x000000a68c10723c */ /* 0x040ff00000041810 */
[-C--:B------:R-:W-:Y:S08]  /*30e0*/  HMMA.16816.F32.BF16 R20, R140, R144.reuse, R20 ;  /* 0x000000908c14723c */ /* 0x080ff00000041814 */
[C---:B------:R-:W-:Y:S08]  /*30f0*/  HMMA.16816.F32.BF16 R24, R136.reuse, R144, R24 ;  /* 0x000000908818723c */ /* 0x040ff00000041818 */
[-C--:B------:R-:W-:Y:S01]  /*3100*/  HMMA.16816.F32.BF16 R28, R136, R146.reuse, R28 ;  /* 0x00000092881c723c */ /* 0x080fe2000004181c */
[----:B------:R-:W4:Y:S07]  /*3110*/  LDSM.16.M88.4 R136, [R0+0x2800] ;  /* 0x002800000088783b */ /* 0x000f2e0000000200 */
[----:B------:R-:W-:Y:S08]  /*3120*/  HMMA.16816.F32.BF16 R32, R140, R146, R32 ;  /* 0x000000928c20723c */ /* 0x000ff00000041820 */
[-C--:B-1----:R-:W-:Y:S08]  /*3130*/  HMMA.16816.F32.BF16 R4, R148, R168.reuse, R4 ;  /* 0x000000a89404723c */ /* 0x082ff00000041804 */
[C---:B--2---:R-:W-:Y:S08]  /*3140*/  HMMA.16816.F32.BF16 R8, R132.reuse, R168, R8 ;  /* 0x000000a88408723c */ /* 0x044ff00000041808 */
[-C--:B------:R-:W-:Y:S08]  /*3150*/  HMMA.16816.F32.BF16 R12, R132, R170.reuse, R12 ;  /* 0x000000aa840c723c */ /* 0x080ff0000004180c */
[C---:B------:R-:W-:Y:S08]  /*3160*/  HMMA.16816.F32.BF16 R16, R148.reuse, R170, R16 ;  /* 0x000000aa9410723c */ /* 0x040ff00000041810 */
[-C--:B------:R-:W-:Y:S08]  /*3170*/  HMMA.16816.F32.BF16 R20, R148, R152.reuse, R20 ;  /* 0x000000989414723c */ /* 0x080ff00000041814 */
[C---:B------:R-:W-:Y:S08]  /*3180*/  HMMA.16816.F32.BF16 R24, R132.reuse, R152, R24 ;  /* 0x000000988418723c */ /* 0x040ff00000041818 */
[-C--:B------:R-:W-:Y:S08]  /*3190*/  HMMA.16816.F32.BF16 R28, R132, R154.reuse, R28 ;  /* 0x0000009a841c723c */ /* 0x080ff0000004181c */
[----:B------:R-:W-:Y:S08]  /*31a0*/  HMMA.16816.F32.BF16 R32, R148, R154, R32 ;  /* 0x0000009a9420723c */ /* 0x000ff00000041820 */
[-C--:B---3--:R-:W-:Y:S08]  /*31b0*/  HMMA.16816.F32.BF16 R4, R156, R160.reuse, R4 ;  /* 0x000000a09c04723c */ /* 0x088ff00000041804 */
[C---:B----4-:R-:W-:Y:S08]  /*31c0*/  HMMA.16816.F32.BF16 R8, R136.reuse, R160, R8 ;  /* 0x000000a08808723c */ /* 0x050ff00000041808 */
        /* <DEDUP_REMOVED lines=97> */
[----:B------:R-:W-:Y:S01]  /*37e0*/  UIADD3 UR17, UPT, UPT, UR17, UR46, URZ ;  /* 0x0000002e11117290 */ /* 0x000fe2000fffe0ff */
[----:B------:R-:W-:Y:S01]  /*37f0*/  MOV R5, R145 ;  /* 0x0000009100057202 */ /* 0x000fe20000000f00 */
[----:B------:R-:W-:Y:S01]  /*3800*/  IMAD.MOV.U32 R22, RZ, RZ, R166 ;  /* 0x000000ffff167224 */ /* 0x000fe200078e00a6 */
[----:B------:R-:W-:Y:S01]  /*3810*/  MOV R21, R147 ;  /* 0x0000009300157202 */ /* 0x000fe20000000f00 */
[----:B------:R-:W-:Y:S01]  /*3820*/  UIADD3 UR17, UPT, UPT, UR17, 0x80, URZ ;  /* 0x0000008011117890 */ /* 0x000fe2000fffe0ff */
[----:B------:R-:W-:Y:S01]  /*3830*/  IMAD.U32 R0, RZ, RZ, UR18 ;  /* 0x00000012ff007e24 */ /* 0x000fe2000f8e00ff */
[----:B------:R-:W-:Y:S01]  /*3840*/  UIADD3 UR18, UPT, UPT, UR5, 0x40, URZ ;  /* 0x0000004005127890 */ /* 0x000fe2000fffe0ff */
[----:B------:R-:W-:Y:S01]  /*3850*/  MOV R17, R142 ;  /* 0x0000008e00117202 */ /* 0x000fe20000000f00 */
[----:B------:R-:W-:Y:S01]  /*3860*/  IMAD.MOV.U32 R132, RZ, RZ, R146 ;  /* 0x000000ffff847224 */ /* 0x000fe200078e0092 */
[----:B------:R-:W-:Y:S01]  /*3870*/  UIADD3 UR17, UPT, UPT, UR17, UR10, -UR38 ;  /* 0x0000000a11117290 */ /* 0x000fe2000fffe826 */
[----:B------:R-:W-:Y:S01]  /*3880*/  ISETP.LT.AND P0, PT, R0, UR38, PT ;  /* 0x0000002600007c0c */ /* 0x000fe2000bf01270 */
[----:B------:R-:W-:Y:S01]  /*3890*/  IMAD.MOV.U32 R35, RZ, RZ, R150 ;  /* 0x000000ffff237224 */ /* 0x000fe200078e0096 */
[----:B------:R-:W-:Y:S01]  /*38a0*/  MOV R20, R144 ;  /* 0x0000009000147202 */ /* 0x000fe20000000f00 */
[----:B------:R-:W-:Y:S01]  /*38b0*/  UIADD3 UR17, UPT, UPT, UR17, -0x80, URZ ;  /* 0xffffff8011117890 */ /* 0x000fe2000fffe0ff */
[----:B------:R-:W-:Y:S02]  /*38c0*/  IMAD.MOV.U32 R34, RZ, RZ, R143 ;  /* 0x000000ffff227224 */ /* 0x000fe400078e008f */
[----:B------:R-:W-:Y:S01]  /*38d0*/  IMAD.MOV.U32 R33, RZ, RZ, R151 ;  /* 0x000000ffff217224 */ /* 0x000fe200078e0097 */
[----:B------:R-:W-:Y:S06]  /*38e0*/  UISETP.GE.AND UP0, UPT, UR18, UR17, UPT ;  /* 0x000000111200728c */ /* 0x000fec000bf06270 */
[----:B------:R-:W-:Y:S11]  /*38f0*/  PLOP3.LUT P1, PT, PT, PT, UP0, 0x80, 0x8 ;  /* 0x000000000008781c */ /* 0x000ff60003f2f008 */
[----:B------:R-:W-:Y:S02]  /*3900*/  @!UPT UIADD3 URZ, UPT, UPT, URZ, URZ, URZ ;  /* 0x000000fffffff290 */ /* 0x000fe4000fffe0ff */
[----:B------:R-:W-:Y:S05]  /*3910*/  @!P1 BRA P0, `(.L_x_868) ;  /* 0x0000000800749947 */ /* 0x000fea0000000000 */
.L_x_867:
        /* <DEDUP_REMOVED lines=31> */
[C---:B------:R-:W-:Y:S02]  /*3b10*/  ISETP.GE.AND P4, PT, R0.reuse, R3, PT ;  /* 0x000000030000720c */ /* 0x040fe40003f86270 */
[C---:B------:R-:W-:Y:S02]  /*3b20*/  ISETP.GE.AND P3, PT, R0.reuse, R14, PT ;  /* 0x0000000e0000720c */ /* 0x040fe40003f66270 */
[----:B------:R-:W-:Y:S02]  /*3b30*/  FSEL R33, R151, -INF , P0 ;  /* 0xff80000097217808 */ /* 0x000fe40000000000 */
[C---:B------:R-:W-:Y:S02]  /*3b40*/  ISETP.GE.AND P2, PT, R0.reuse, R6, PT ;  /* 0x000000060000720c */ /* 0x040fe40003f46270 */
[C---:B------:R-:W-:Y:S02]  /*3b50*/  ISETP.GE.AND P1, PT, R0.reuse, R4, PT ;  /* 0x000000040000720c */ /* 0x040fe40003f26270 */
[C---:B------:R-:W-:Y:S01]  /*3b60*/  ISETP.GE.AND P0, PT, R0.reuse, R2, PT ;  /* 0x000000020000720c */ /* 0x040fe20003f06270 */
[----:B------:R-:W-:Y:S01]  /*3b70*/  VIADD R0, R0, 0x19 ;  /* 0x0000001900007836 */ /* 0x000fe20000000000 */
[----:B------:R-:W-:Y:S02]  /*3b80*/  FSEL R34, R143, -INF , P6 ;  /* 0xff8000008f227808 */ /* 0x000fe40003000000 */
[----:B------:R-:W-:Y:S02]  /*3b90*/  FSEL R35, R150, -INF , P5 ;  /* 0xff80000096237808 */ /* 0x000fe40002800000 */
[----:B------:R-:W-:Y:S02]  /*3ba0*/  FSEL R132, R146, -INF , P4 ;  /* 0xff80000092847808 */ /* 0x000fe40002000000 */
[----:B------:R-:W-:Y:S02]  /*3bb0*/  FSEL R33, R33, -INF , !P3 ;  /* 0xff80000021217808 */ /* 0x000fe40005800000 */
[-C--:B------:R-:W-:Y:S02]  /*3bc0*/  ISETP.GE.AND P6, PT, R13, R15.reuse, PT ;  /* 0x0000000f0d00720c */ /* 0x080fe40003fc6270 */
[-C--:B------:R-:W-:Y:S02]  /*3bd0*/  ISETP.GE.AND P3, PT, R10, R15.reuse, PT ;  /* 0x0000000f0a00720c */ /* 0x080fe40003f66270 */
        /* <DEDUP_REMOVED lines=113> */
.L_x_868:
[----:B------:R-:W2:Y:S01]  /*42f0*/  LDL R2, [R1+0x1c] ;  /* 0x00001c0001027983 */ /* 0x000ea20000100800 */
[----:B------:R-:W-:Y:S03]  /*4300*/  UISETP.GT.AND UP0, UPT, UR51, UR49, UPT ;  /* 0x000000313300728c */ /* 0x000fe6000bf04270 */
[----:B------:R-:W3:Y:S04]  /*4310*/  LDL R0, [R1+0x18] ;  /* 0x0000180001007983 */ /* 0x000ee80000100800 */
[----:B------:R-:W4:Y:S04]  /*4320*/  LDL R134, [R1+0x14] ;  /* 0x0000140001867983 */ /* 0x000f280000100800 */
[----:B------:R-:W4:Y:S04]  /*4330*/  LDL R133, [R1+0x10] ;  /* 0x0000100001857983 */ /* 0x000f280000100800 */
[----:B------:R-:W-:Y:S04]  /*4340*/  STL [R1+0x74], R57 ;  /* 0x0000743901007387 */ /* 0x000fe80000100800 */
[----:B------:R-:W-:Y:S04]  /*4350*/  STL [R1+0x70], R56 ;  /* 0x0000703801007387 */ /* 0x000fe80000100800 */
[----:B------:R-:W-:Y:S04]  /*4360*/  STL [R1+0x6c], R55 ;  /* 0x00006c3701007387 */ /* 0x000fe80000100800 */
[----:B------:R-:W-:Y:S04]  /*4370*/  STL [R1+0x68], R54 ;  /* 0x0000683601007387 */ /* 0x000fe80000100800 */
[----:B------:R-:W-:Y:S04]  /*4380*/  STL [R1+0x64], R53 ;  /* 0x0000643501007387 */ /* 0x000fe80000100800 */
[----:B------:R1:W-:Y:S04]  /*4390*/  STL [R1+0x60], R52 ;  /* 0x0000603401007387 */ /* 0x0003e80000100800 */
[----:B------:R1:W-:Y:S04]  /*43a0*/  STL [R1+0x5c], R51 ;  /* 0x00005c3301007387 */ /* 0x0003e80000100800 */
[----:B------:R1:W-:Y:S04]  /*43b0*/  STL [R1+0x58], R50 ;  /* 0x0000583201007387 */ /* 0x0003e80000100800 */
        /* <DEDUP_REMOVED lines=9> */
[----:B------:R1:W-:Y:S04]  /*4450*/  STL [R1+0x30], R40 ;  /* 0x0000302801007387 */ /* 0x0003e80000100800 */
[----:B------:R1:W-:Y:S04]  /*4460*/  STL [R1+0x2c], R39 ;  /* 0x00002c2701007387 */ /* 0x0003e80000100800 */
[----:B------:R-:W-:Y:S04]  /*4470*/  STL [R1+0x28], R38 ;  /* 0x0000282601007387 */ /* 0x000fe80000100800 */
[----:B------:R-:W-:Y:S04]  /*4480*/  STL [R1+0x24], R37 ;  /* 0x0000242501007387 */ /* 0x000fe80000100800 */
[----:B------:R1:W-:Y:S01]  /*4490*/  STL [R1+0x20], R36 ;  /* 0x0000202401007387 */ /* 0x0003e20000100800 */
[----:B------:R-:W1:Y:S02]  /*44a0*/  S2R R227, SR_TID.X ;  /* 0x0000000000e37919 */ /* 0x000e640000002100 */
[C---:B-1----:R-:W-:Y:S02]  /*44b0*/  SHF.L.U32 R149, R227.reuse, 0x5, RZ ;  /* 0x00000005e3957819 */ /* 0x042fe400000006ff */
[C---:B------:R-:W-:Y:S02]  /*44c0*/  SHF.L.U32 R165, R227.reuse, 0x4, RZ ;  /* 0x00000004e3a57819 */ /* 0x040fe400000006ff */
[----:B------:R-:W-:Y:S02]  /*44d0*/  SHF.R.U32.HI R223, RZ, 0x1, R227 ;  /* 0x00000001ffdf7819 */ /* 0x000fe400000116e3 */
[----:B------:R-:W-:Y:S02]  /*44e0*/  SHF.L.U32 R164, R227, 0x2, RZ ;  /* 0x00000002e3a47819 */ /* 0x000fe400000006ff */
[----:B------:R-:W-:Y:S01]  /*44f0*/  LOP3.LUT R148, R223, 0x8, RZ, 0xc0, !PT ;  /* 0x00000008df947812 */ /* 0x000fe200078ec0ff */
[C---:B--2---:R-:W-:Y:S01]  /*4500*/  FMUL.FTZ R3, R2.reuse, 1.4426950216293334961 ;  /* 0x3fb8aa3b02037820 */ /* 0x044fe20000410000 */
[----:B------:R-:W-:Y:S01]  /*4510*/  FSETP.NEU.FTZ.AND P1, PT, R2, -INF , PT ;  /* 0xff8000000200780b */ /* 0x000fe20003f3d000 */
[C---:B---3--:R-:W-:Y:S03]  /*4520*/  FMUL.FTZ R2, R0.reuse, 1.4426950216293334961 ;  /* 0x3fb8aa3b00027820 */ /* 0x048fe60000410000 */
[----:B------:R-:W-:Y:S02]  /*4530*/  FSEL R3, R3, RZ, P1 ;  /* 0x000000ff03037208 */ /* 0x000fe40000800000 */
[----:B------:R-:W-:Y:S02]  /*4540*/  FSETP.NEU.FTZ.AND P0, PT, R0, -INF , PT ;  /* 0xff8000000000780b */ /* 0x000fe40003f1d000 */
[----:B------:R-:W-:Y:S01]  /*4550*/  LOP3.LUT P1, R163, R227, 0x4, RZ, 0xc0, !PT ;  /* 0x00000004e3a37812 */ /* 0x000fe2000782c0ff */
[--C-:B------:R-:W-:Y:S01]  /*4560*/  FFMA.FTZ R4, R33, UR11, -R3.reuse ;  /* 0x0000000b21047c23 */ /* 0x100fe20008010803 */
[----:B------:R-:W-:Y:S01]  /*4570*/  FSEL R2, R2, RZ, P0 ;  /* 0x000000ff02027208 */ /* 0x000fe20000000000 */
[--C-:B------:R-:W-:Y:S01]  /*4580*/  FFMA.FTZ R0, R20, UR11, -R3.reuse ;  /* 0x0000000b14007c23 */ /* 0x100fe20008010803 */
[----:B----4-:R-:W-:Y:S01]  /*4590*/  FSETP.NEU.FTZ.AND P0, PT, R134, -INF , PT ;  /* 0xff8000008600780b */ /* 0x010fe20003f1d000 */
[----:B------:R1:W-:Y:S01]  /*45a0*/  MUFU.EX2 R245, R4 ;  /* 0x0000000400f57308 */ /* 0x0003e20000000800 */
[----:B------:R-:W-:Y:S09]  /*45b0*/  SHF.L.U32 R20, R227, 0x1, RZ ;  /* 0x00000001e3147819 */ /* 0x000ff200000006ff */
[----:B------:R2:W-:Y:S01]  /*45c0*/  MUFU.EX2 R241, R0 ;  /* 0x0000000000f17308 */ /* 0x0005e20000000800 */
[--C-:B-1----:R-:W-:Y:S09]  /*45d0*/  FFMA.FTZ R4, R34, UR11, -R2.reuse ;  /* 0x0000000b22047c23 */ /* 0x102ff20008010802 */
[----:B------:R1:W-:Y:S01]  /*45e0*/  MUFU.EX2 R240, R4 ;  /* 0x0000000400f07308 */ /* 0x0003e20000000800 */
[--C-:B--2---:R-:W-:Y:S01]  /*45f0*/  FFMA.FTZ R0, R17, UR11, -R2.reuse ;  /* 0x0000000b11007c23 */ /* 0x104fe20008010802 */
[--C-:B------:R-:W-:Y:S08]  /*4600*/  FFMA.FTZ R17, R22, UR11, -R3.reuse ;  /* 0x0000000b16117c23 */ /* 0x100ff00008010803 */
[----:B------:R2:W-:Y:S10]  /*4610*/  MUFU.EX2 R239, R0 ;  /* 0x0000000000ef7308 */ /* 0x0005f40000000800 */
[----:B------:R3:W-:Y:S01]  /*4620*/  MUFU.EX2 R52, R17 ;  /* 0x0000001100347308 */ /* 0x0007e20000000800 */
[--C-:B-1----:R-:W-:Y:S09]  /*4630*/  FFMA.FTZ R4, R23, UR11, -R3.reuse ;  /* 0x0000000b17047c23 */ /* 0x102ff20008010803 */
[----:B------:R1:W-:Y:S01]  /*4640*/  MUFU.EX2 R51, R4 ;  /* 0x0000000400337308 */ /* 0x0003e20000000800 */
[----:B--2---:R-:W-:Y:S01]  /*4650*/  FMUL.FTZ R0, R134, 1.4426950216293334961 ;  /* 0x3fb8aa3b86007820 */ /* 0x004fe20000410000 */
[----:B---3--:R-:W-:Y:S01]  /*4660*/  FFMA.FTZ R17, R18, UR11, -R2 ;  /* 0x0000000b12117c23 */ /* 0x008fe20008010802 */
[C---:B------:R-:W-:Y:S03]  /*4670*/  FMUL.FTZ R18, R133.reuse, 1.4426950216293334961 ;  /* 0x3fb8aa3b85127820 */ /* 0x040fe60000410000 */
[----:B------:R-:W-:Y:S04]  /*4680*/  FSEL R0, R0, RZ, P0 ;  /* 0x000000ff00007208 */ /* 0x000fe80000000000 */
[----:B------:R2:W-:Y:S01]  /*4690*/  MUFU.EX2 R50, R17 ;  /* 0x0000001100327308 */ /* 0x0005e20000000800 */
[----:B------:R-:W-:Y:S01]  /*46a0*/  FSETP.NEU.FTZ.AND P0, PT, R133, -INF , PT ;  /* 0xff8000008500780b */ /* 0x000fe20003f1d000 */
[--C-:B------:R-:W-:Y:S01]  /*46b0*/  FFMA.FTZ R15, R15, UR11, -R0.reuse ;  /* 0x0000000b0f0f7c23 */ /* 0x100fe20008010800 */
[----:B------:R-:W-:Y:S01]  /*46c0*/  FFMA.FTZ R14, R14, UR11, -R0 ;  /* 0x0000000b0e0e7c23 */ /* 0x000fe20008010800 */
[----:B-1----:R-:W-:Y:S01]  /*46d0*/  FFMA.FTZ R4, R24, UR11, -R2 ;  /* 0x0000000b18047c23 */ /* 0x002fe20008010802 */
[--C-:B------:R-:W-:Y:S01]  /*46e0*/  FFMA.FTZ R13, R13, UR11, -R0.reuse ;  /* 0x0000000b0d0d7c23 */ /* 0x100fe20008010800 */
[--C-:B------:R-:W-:Y:S04]  /*46f0*/  FFMA.FTZ R10, R10, UR11, -R0.reuse ;  /* 0x0000000b0a0a7c23 */ /* 0x100fe80008010800 */
[----:B------:R-:W-:Y:S10]  /*4700*/  MUFU.EX2 R44, R15 ;  /* 0x0000000f002c7308 */ /* 0x000ff40000000800 */
[----:B------:R1:W-:Y:S01]  /*4710*/  MUFU.EX2 R49, R4 ;  /* 0x0000000400317308 */ /* 0x0003e20000000800 */
[--C-:B--2---:R-:W-:Y:S09]  /*4720*/  FFMA.FTZ R17, R35, UR11, -R0.reuse ;  /* 0x0000000b23117c23 */ /* 0x104ff20008010800 */
[----:B------:R-:W-:Y:S10]  /*4730*/  MUFU.EX2 R43, R14 ;  /* 0x0000000e002b7308 */ /* 0x000ff40000000800 */
[----:B------:R2:W-:Y:S10]  /*4740*/  MUFU.EX2 R244, R17 ;  /* 0x0000001100f47308 */ /* 0x0005f40000000800 */
[----:B------:R-:W-:Y:S01]  /*4750*/  MUFU.EX2 R40, R13 ;  /* 0x0000000d00287308 */ /* 0x000fe20000000800 */
[----:B-1----:R-:W-:Y:S01]  /*4760*/  FSEL R4, R18, RZ, P0 ;  /* 0x000000ff12047208 */ /* 0x002fe20000000000 */
[----:B------:R-:W-:Y:S08]  /*4770*/  FFMA.FTZ R18, R21, UR11, -R0 ;  /* 0x0000000b15127c23 */ /* 0x000ff00008010800 */
[----:B------:R-:W-:Y:S01]  /*4780*/  MUFU.EX2 R39, R10 ;  /* 0x0000000a00277308 */ /* 0x000fe20000000800 */
[--C-:B------:R-:W-:Y:S01]  /*4790*/  FFMA.FTZ R6, R6, UR11, -R4.reuse ;  /* 0x0000000b06067c23 */ /* 0x100fe20008010804 */
[--C-:B------:R-:W-:Y:S08]  /*47a0*/  FFMA.FTZ R5, R5, UR11, -R4.reuse ;  /* 0x0000000b05057c23 */ /* 0x100ff00008010804 */
[----:B------:R-:W-:Y:S01]  /*47b0*/  MUFU.EX2 R243, R18 ;  /* 0x0000001200f37308 */ /* 0x000fe20000000800 */
[----:B--2---:R-:W-:Y:S09]  /*47c0*/  FFMA.FTZ R17, R132, UR11, -R4 ;  /* 0x0000000b84117c23 */ /* 0x004ff20008010804 */
[----:B------:R1:W-:Y:S10]  /*47d0*/  MUFU.EX2 R54, R6 ;  /* 0x0000000600367308 */ /* 0x0003f40000000800 */
[----:B------:R2:W-:Y:S10]  /*47e0*/  MUFU.EX2 R57, R5 ;  /* 0x0000000500397308 */ /* 0x0005f40000000800 */
[----:B------:R3:W-:Y:S01]  /*47f0*/  MUFU.EX2 R242, R17 ;  /* 0x0000001100f27308 */ /* 0x0007e20000000800 */
[--C-:B-1----:R-:W-:Y:S09]  /*4800*/  FFMA.FTZ R6, R29, UR11, -R3.reuse ;  /* 0x0000000b1d067c23 */ /* 0x102ff20008010803 */
[----:B------:R1:W-:Y:S01]  /*4810*/  MUFU.EX2 R48, R6 ;  /* 0x0000000600307308 */ /* 0x0003e20000000800 */
[----:B--2---:R-:W-:Y:S01]  /*4820*/  FFMA.FTZ R5, R16, UR11, -R0 ;  /* 0x0000000b10057c23 */ /* 0x004fe20008010800 */
[----:B------:R-:W-:Y:S01]  /*4830*/  FFMA.FTZ R16, R27, UR11, -R2 ;  /* 0x0000000b1b107c23 */ /* 0x000fe20008010802 */
[----:B---3--:R-:W-:Y:S07]  /*4840*/  FFMA.FTZ R17, R19, UR11, -R0 ;  /* 0x0000000b13117c23 */ /* 0x008fee0008010800 */
[----:B------:R2:W-:Y:S01]  /*4850*/  MUFU.EX2 R55, R5 ;  /* 0x0000000500377308 */ /* 0x0005e20000000800 */
[----:B------:R-:W-:Y:S09]  /*4860*/  LOP3.LUT R0, R223, 0x20, RZ, 0xc0, !PT ;  /* 0x00000020df007812 */ /* 0x000ff200078ec0ff */
[----:B------:R3:W-:Y:S01]  /*4870*/  MUFU.EX2 R56, R17 ;  /* 0x0000001100387308 */ /* 0x0007e20000000800 */
[----:B-1----:R-:W-:Y:S09]  /*4880*/  FFMA.FTZ R6, R25, UR11, -R2 ;  /* 0x0000000b19067c23 */ /* 0x002ff20008010802 */
[----:B------:R1:W-:Y:S01]  /*4890*/  MUFU.EX2 R46, R6 ;  /* 0x00000006002e7308 */ /* 0x0003e20000000800 */
[--C-:B--2---:R-:W-:Y:S01]  /*48a0*/  FFMA.FTZ R5, R7, UR11, -R4.reuse ;  /* 0x0000000b07057c23 */ /* 0x104fe20008010804 */
[--C-:B------:R-:W-:Y:S01]  /*48b0*/  FFMA.FTZ R7, R30, UR11, -R3.reuse ;  /* 0x0000000b1e077c23 */ /* 0x100fe20008010803 */
[--C-:B---3--:R-:W-:Y:S01]  /*48c0*/  FFMA.FTZ R17, R31, UR11, -R3.reuse ;  /* 0x0000000b1f117c23 */ /* 0x108fe20008010803 */
[----:B------:R-:W-:Y:S06]  /*48d0*/  FFMA.FTZ R3, R32, UR11, -R3 ;  /* 0x0000000b20037c23 */ /* 0x000fec0008010803 */
[----:B------:R2:W-:Y:S10]  /*48e0*/  MUFU.EX2 R53, R5 ;  /* 0x0000000500357308 */ /* 0x0005f40000000800 */
[----:B------:R3:W-:Y:S01]  /*48f0*/  MUFU.EX2 R47, R7 ;  /* 0x00000007002f7308 */ /* 0x0007e20000000800 */
[----:B-1----:R-:W-:Y:S09]  /*4900*/  FFMA.FTZ R6, R8, UR11, -R4 ;  /* 0x0000000b08067c23 */ /* 0x002ff20008010804 */
[----:B------:R-:W-:Y:S10]  /*4910*/  MUFU.EX2 R36, R17 ;  /* 0x0000001100247308 */ /* 0x000ff40000000800 */
[----:B------:R-:W1:Y:S01]  /*4920*/  MUFU.EX2 R8, R3 ;  /* 0x0000000300087308 */ /* 0x000e620000000800 */
[--C-:B--2---:R-:W-:Y:S01]  /*4930*/  FFMA.FTZ R5, R26, UR11, -R2.reuse ;  /* 0x0000000b1a057c23 */ /* 0x104fe20008010802 */
[----:B------:R-:W-:Y:S08]  /*4940*/  FFMA.FTZ R2, R28, UR11, -R2 ;  /* 0x0000000b1c027c23 */ /* 0x000ff00008010802 */
[----:B------:R2:W-:Y:S01]  /*4950*/  MUFU.EX2 R42, R6 ;  /* 0x00000006002a7308 */ /* 0x0005e20000000800 */
[--C-:B---3--:R-:W-:Y:S01]  /*4960*/  FFMA.FTZ R7, R9, UR11, -R4.reuse ;  /* 0x0000000b09077c23 */ /* 0x108fe20008010804 */
[--C-:B------:R-:W-:Y:S08]  /*4970*/  FFMA.FTZ R9, R11, UR11, -R4.reuse ;  /* 0x0000000b0b097c23 */ /* 0x100ff00008010804 */
[----:B------:R3:W-:Y:S01]  /*4980*/  MUFU.EX2 R45, R5 ;  /* 0x00000005002d7308 */ /* 0x0007e20000000800 */
[----:B------:R-:W-:Y:S01]  /*4990*/  MOV R11, 0x10 ;  /* 0x00000010000b7802 */ /* 0x000fe20000000f00 */
[----:B------:R-:W-:Y:S08]  /*49a0*/  FFMA.FTZ R4, R12, UR11, -R4 ;  /* 0x0000000b0c047c23 */ /* 0x000ff00008010804 */
[----:B------:R-:W-:Y:S01]  /*49b0*/  MUFU.EX2 R2, R2 ;  /* 0x0000000200027308 */ /* 0x000fe20000000800 */
[----:B------:R-:W-:Y:S01]  /*49c0*/  SEL R11, R11, 0xfffffff0, !P1 ;  /* 0xfffffff00b0b7807 */ /* 0x000fe20004800000 */
[----:B-1----:R1:W-:Y:S01]  /*49d0*/  STL [R1+0xc], R8 ;  /* 0x00000c0801007387 */ /* 0x0023e20000100800 */
[----:B------:R-:W-:Y:S07]  /*49e0*/  LOP3.LUT R3, R165, 0x1c0, RZ, 0xc0, !PT ;  /* 0x000001c0a5037812 */ /* 0x000fee00078ec0ff */
[----:B------:R4:W-:Y:S01]  /*49f0*/  MUFU.EX2 R41, R7 ;  /* 0x0000000700297308 */ /* 0x0009e20000000800 */
[----:B--2---:R-:W-:Y:S02]  /*4a00*/  F2FP.BF16.F32.PACK_AB R6, R239, R240 ;  /* 0x000000f0ef06723e */ /* 0x004fe400000010ff */
[--C-:B------:R-:W-:Y:S07]  /*4a10*/  LOP3.LUT R3, R3, 0x38, R20.reuse, 0xf8, !PT ;  /* 0x0000003803037812 */ /* 0x100fee00078ef814 */
[----:B------:R2:W-:Y:S01]  /*4a20*/  MUFU.EX2 R38, R9 ;  /* 0x0000000900267308 */ /* 0x0005e20000000800 */
[----:B---3--:R-:W-:Y:S09]  /*4a30*/  LOP3.LUT R5, R149, 0x7400, RZ, 0xc0, !PT ;  /* 0x0000740095057812 */ /* 0x008ff200078ec0ff */
[----:B------:R-:W-:Y:S01]  /*4a40*/  MUFU.EX2 R37, R4 ;  /* 0x0000000400257308 */ /* 0x000fe20000000800 */
[----:B------:R-:W-:Y:S04]  /*4a50*/  LOP3.LUT R5, R5, 0x6, R20, 0xf8, !PT ;  /* 0x0000000605057812 */ /* 0x000fe800078ef814 */
[----:B------:R-:W-:Y:S02]  /*4a60*/  LOP3.LUT R5, R5, R3, R0, 0xf6, !PT ;  /* 0x0000000305057212 */ /* 0x000fe400078ef600 */
[----:B------:R-:W-:Y:S02]  /*4a70*/  LOP3.LUT R0, R149, 0xc0, RZ, 0xc0, !PT ;  /* 0x000000c095007812 */ /* 0x000fe400078ec0ff */
[----:B------:R-:W-:Y:S02]  /*4a80*/  LEA R140, R5, UR4, 0x1 ;  /* 0x00000004058c7c11 */ /* 0x000fe4000f8e08ff */
[----:B------:R-:W-:Y:S02]  /*4a90*/  LOP3.LUT R0, R0, 0x18, R164, 0xf8, !PT ;  /* 0x0000001800007812 */ /* 0x000fe400078ef8a4 */
[----:B----4-:R-:W-:Y:S01]  /*4aa0*/  F2FP.BF16.F32.PACK_AB R7, R241, R245 ;  /* 0x000000f5f107723e */ /* 0x010fe200000010ff */
[----:B-1----:R-:W1:Y:S01]  /*4ab0*/  MUFU.EX2 R8, R16 ;  /* 0x0000001000087308 */ /* 0x002e620000000800 */
[----:B------:R3:W-:Y:S01]  /*4ac0*/  STS [R140+0x13400], R6 ;  /* 0x013400068c007388 */ /* 0x0007e20000000800 */
[----:B------:R-:W-:Y:S02]  /*4ad0*/  F2FP.BF16.F32.PACK_AB R5, R51, R52 ;  /* 0x000000343305723e */ /* 0x000fe400000010ff */
[----:B------:R-:W-:Y:S01]  /*4ae0*/  LOP3.LUT P0, R3, R227, 0x8, RZ, 0xc0, !PT ;  /* 0x00000008e3037812 */ /* 0x000fe2000780c0ff */
[----:B------:R4:W-:Y:S01]  /*4af0*/  STS [R140+0x13000], R7 ;  /* 0x013000078c007388 */ /* 0x0009e20000000800 */
[C---:B------:R-:W-:Y:S02]  /*4b00*/  IADD3 R141, PT, PT, R140.reuse, 0x13020, RZ ;  /* 0x000130208c8d7810 */ /* 0x040fe40007ffe0ff */
[----:B--2---:R-:W-:Y:S01]  /*4b10*/  F2FP.BF16.F32.PACK_AB R9, R53, R54 ;  /* 0x000000363509723e */ /* 0x004fe200000010ff */
[----:B-1----:R1:W-:Y:S04]  /*4b20*/  STL [R1+0x8], R8 ;  /* 0x0000080801007387 */ /* 0x0023e80000100800 */
[----:B------:R2:W-:Y:S01]  /*4b30*/  STL [R1+0x4], R2 ;  /* 0x0000040201007387 */ /* 0x0005e20000100800 */
[----:B---3--:R-:W-:Y:S02]  /*4b40*/  F2FP.BF16.F32.PACK_AB R6, R49, R50 ;  /* 0x000000323106723e */ /* 0x008fe400000010ff */
[----:B----4-:R-:W-:Y:S02]  /*4b50*/  F2FP.BF16.F32.PACK_AB R7, R57, R242 ;  /* 0x000000f23907723e */ /* 0x010fe400000010ff */
[----:B-1----:R-:W-:Y:S02]  /*4b60*/  IADD3 R8, PT, PT, R140, 0x13000, RZ ;  /* 0x000130008c087810 */ /* 0x002fe40007ffe0ff */
[----:B--2---:R-:W-:Y:S02]  /*4b70*/  LOP3.LUT R2, R149, 0x120, RZ, 0xc0, !PT ;  /* 0x0000012095027812 */ /* 0x004fe400078ec0ff */
[----:B------:R-:W2:Y:S01]  /*4b80*/  LDL.LU R149, [R1+0x4] ;  /* 0x0000040001957983 */ /* 0x000ea20000300800 */
[----:B------:R-:W-:Y:S02]  /*4b90*/  @P0 IADD3 R141, PT, PT, R8, -0x20, RZ ;  /* 0xffffffe0088d0810 */ /* 0x000fe40007ffe0ff */
[----:B------:R-:W-:Y:S02]  /*4ba0*/  LOP3.LUT R2, R2, 0x200, R165, 0xf8, !PT ;  /* 0x0000020002027812 */ /* 0x000fe400078ef8a5 */
[----:B------:R-:W2:Y:S01]  /*4bb0*/  LDL.LU R165, [R1+0x8] ;  /* 0x0000080001a57983 */ /* 0x000ea20000300800 */
[----:B------:R-:W-:Y:S02]  /*4bc0*/  F2FP.BF16.F32.PACK_AB R8, R243, R244 ;  /* 0x000000f4f308723e */ /* 0x000fe400000010ff */
[----:B------:R-:W-:Y:S01]  /*4bd0*/  LOP3.LUT R0, R2, R0, R148, 0xf6, !PT ;  /* 0x0000000002007212 */ /* 0x000fe200078ef694 */
[----:B------:R-:W3:Y:S01]  /*4be0*/  LDL.LU R164, [R1+0xc] ;  /* 0x00000c0001a47983 */ /* 0x000ee20000300800 */
[C---:B------:R-:W-:Y:S02]  /*4bf0*/  IADD3 R2, PT, PT, R11.reuse, R140, RZ ;  /* 0x0000008c0b027210 */ /* 0x040fe40007ffe0ff */
[----:B------:R-:W-:Y:S02]  /*4c00*/  IADD3 R4, PT, PT, R11, R141, RZ ;  /* 0x0000008d0b047210 */ /* 0x000fe40007ffe0ff */
[----:B------:R-:W-:Y:S01]  /*4c10*/  LEA R0, R0, UR4, 0x1 ;  /* 0x0000000400007c11 */ /* 0x000fe2000f8e08ff */
[----:B------:R1:W-:Y:S01]  /*4c20*/  STS [R2+0x13000], R5 ;  /* 0x0130000502007388 */ /* 0x0003e20000000800 */
[----:B------:R-:W-:Y:S02]  /*4c30*/  ISETP.NE.AND P0, PT, R163, RZ, PT ;  /* 0x000000ffa300720c */ /* 0x000fe40003f05270 */
[----:B------:R-:W-:Y:S01]  /*4c40*/  SHF.L.U32 R163, R227, 0x3, RZ ;  /* 0x00000003e3a37819 */ /* 0x000fe200000006ff */
[----:B------:R-:W-:Y:S04]  /*4c50*/  STS [R2+0x13400], R6 ;  /* 0x0134000602007388 */ /* 0x000fe80000000800 */
[----:B------:R4:W-:Y:S04]  /*4c60*/  STS [R140+0x14000], R8 ;  /* 0x014000088c007388 */ /* 0x0009e80000000800 */
[----:B------:R4:W-:Y:S04]  /*4c70*/  STS [R140+0x14400], R7 ;  /* 0x014400078c007388 */ /* 0x0009e80000000800 */
[----:B------:R-:W-:Y:S01]  /*4c80*/  STS [R2+0x14400], R9 ;  /* 0x0144000902007388 */ /* 0x000fe20000000800 */
[----:B-1----:R-:W-:Y:S05]  /*4c90*/  F2FP.BF16.F32.PACK_AB R5, R55, R56 ;  /* 0x000000383705723e */ /* 0x002fea00000010ff */
[----:B------:R1:W-:Y:S01]  /*4ca0*/  STS [R2+0x14000], R5 ;  /* 0x0140000502007388 */ /* 0x0003e20000000800 */
[----:B----4-:R-:W-:Y:S02]  /*4cb0*/  F2FP.BF16.F32.PACK_AB R8, R47, R48 ;  /* 0x000000302f08723e */ /* 0x010fe400000010ff */
[----:B------:R-:W-:Y:S03]  /*4cc0*/  F2FP.BF16.F32.PACK_AB R7, R45, R46 ;  /* 0x0000002e2d07723e */ /* 0x000fe600000010ff */
[----:B------:R-:W-:Y:S04]  /*4cd0*/  STS [R141], R8 ;  /* 0x000000088d007388 */ /* 0x000fe80000000800 */
[----:B------:R4:W-:Y:S01]  /*4ce0*/  STS [R141+0x400], R7 ;  /* 0x000400078d007388 */ /* 0x0009e20000000800 */
[----:B-1----:R-:W-:Y:S02]  /*4cf0*/  F2FP.BF16.F32.PACK_AB R2, R37, R38 ;  /* 0x000000262502723e */ /* 0x002fe400000010ff */
[----:B----4-:R-:W-:Y:S02]  /*4d00*/  F2FP.BF16.F32.PACK_AB R7, R43, R44 ;  /* 0x0000002c2b07723e */ /* 0x010fe400000010ff */
[----:B--2---:R-:W-:Y:S02]  /*4d10*/  F2FP.BF16.F32.PACK_AB R5, R149, R165 ;  /* 0x000000a59505723e */ /* 0x004fe400000010ff */
[----:B---3--:R-:W-:Y:S03]  /*4d20*/  F2FP.BF16.F32.PACK_AB R6, R164, R36 ;  /* 0x00000024a406723e */ /* 0x008fe600000010ff */
[----:B------:R1:W-:Y:S04]  /*4d30*/  STS [R4+0x400], R5 ;  /* 0x0004000504007388 */ /* 0x0003e80000000800 */
[----:B------:R2:W-:Y:S04]  /*4d40*/  STS [R4], R6 ;  /* 0x0000000604007388 */ /* 0x0005e80000000800 */
[----:B------:R-:W-:Y:S01]  /*4d50*/  STS [R141+0x1000], R7 ;  /* 0x001000078d007388 */ /* 0x000fe20000000800 */
[----:B-1----:R-:W-:Y:S02]  /*4d60*/  F2FP.BF16.F32.PACK_AB R5, R39, R40 ;  /* 0x000000282705723e */ /* 0x002fe400000010ff */
[----:B--2---:R-:W-:Y:S05]  /*4d70*/  F2FP.BF16.F32.PACK_AB R6, R41, R42 ;  /* 0x0000002a2906723e */ /* 0x004fea00000010ff */
[----:B------:R-:W-:Y:S04]  /*4d80*/  STS [R141+0x1400], R6 ;  /* 0x001400068d007388 */ /* 0x000fe80000000800 */
[----:B------:R-:W-:Y:S04]  /*4d90*/  STS [R4+0x1000], R5 ;  /* 0x0010000504007388 */ /* 0x000fe80000000800 */
[----:B------:R1:W-:Y:S04]  /*4da0*/  STS [R4+0x1400], R2 ;  /* 0x0014000204007388 */ /* 0x0003e80000000800 */
[----:B------:R-:W2:Y:S04]  /*4db0*/  LDSM.16.M88.4 R32, [R0+0x6000] ;  /* 0x006000000020783b */ /* 0x000ea80000000200 */
[----:B------:R-:W3:Y:S01]  /*4dc0*/  LDSM.16.M88.4 R28, [R0+0x6800] ;  /* 0x00680000001c783b */ /* 0x000ee20000000200 */
[C---:B-1----:R-:W-:Y:S02]  /*4dd0*/  IADD3 R4, PT, PT, R0.reuse, 0x6000, RZ ;  /* 0x0000600000047810 */ /* 0x042fe40007ffe0ff */
[----:B------:R-:W-:Y:S02]  /*4de0*/  IADD3 R2, PT, PT, R0, 0x6020, RZ ;  /* 0x0000602000027810 */ /* 0x000fe40007ffe0ff */
[----:B------:R-:W-:Y:S05]  /*4df0*/  @P1 IADD3 R2, PT, PT, R4, -0x20, RZ ;  /* 0xffffffe004021810 */ /* 0x000fea0007ffe0ff */
[----:B------:R-:W1:Y:S04]  /*4e00*/  LDSM.16.M88.4 R132, [R2] ;  /* 0x000000000284783b */ /* 0x000e680000000200 */
        /* <DEDUP_REMOVED lines=59> */
[C---:B------:R-:W-:Y:S01]  /*51c0*/  FADD.FTZ R5, -R231.reuse, R5 ;  /* 0x00000005e7057221 */ /* 0x040fe20000010100 */
[----:B------:R-:W-:Y:S01]  /*51d0*/  FADD.FTZ R7, -R230, R7 ;  /* 0x00000007e6077221 */ /* 0x000fe20000010100 */
[----:B------:R-:W-:Y:S01]  /*51e0*/  FADD.FTZ R4, -R231, R4 ;  /* 0x00000004e7047221 */ /* 0x000fe20000010100 */
[----:B------:R-:W-:Y:S01]  /*51f0*/  FMUL.FTZ R240, R240, R6 ;  /* 0x00000006f0f07220 */ /* 0x000fe20000410000 */
[C---:B------:R-:W-:Y:S04]  /*5200*/  HMMA.16816.F32.BF16 R16, R132.reuse, R214, R16 ;  /* 0x000000d68410723c */ /* 0x040fe80000041810 */
[----:B------:R-:W-:Y:S01]  /*5210*/  FADD.FTZ R11, -R228, R11 ;  /* 0x0000000be40b7221 */ /* 0x000fe20000010100 */
[----:B------:R-:W-:Y:S01]  /*5220*/  FFMA.FTZ R6, -R151, R151, 1 ;  /* 0x3f80000097067423 */ /* 0x000fe20000010197 */
[----:B------:R-:W-:Y:S01]  /*5230*/  FMUL.FTZ R239, R239, R7 ;  /* 0x00000007efef7220 */ /* 0x000fe20000410000 */
        /* <DEDUP_REMOVED lines=8> */
[-C--:B------:R-:W-:Y:S03]  /*52c0*/  HMMA.16816.F32.BF16 R20, R132, R216.reuse, R20 ;  /* 0x000000d88414723c */ /* 0x080fe60000041814 */
[----:B------:R-:W-:Y:S01]  /*52d0*/  FMUL.FTZ R151, R55, R13 ;  /* 0x0000000d37977220 */ /* 0x000fe20000410000 */
[----:B------:R-:W-:Y:S01]  /*52e0*/  FMUL.FTZ R144, R54, R14 ;  /* 0x0000000e36907220 */ /* 0x000fe20000410000 */
[C---:B------:R-:W-:Y:S01]  /*52f0*/  FADD.FTZ R16, -R231.reuse, R16 ;  /* 0x00000010e7107221 */ /* 0x040fe20000010100 */
[----:B------:R-:W-:Y:S01]  /*5300*/  FADD.FTZ R17, -R231, R17 ;  /* 0x00000011e7117221 */ /* 0x000fe20000010100 */
[C---:B------:R-:W-:Y:S01]  /*5310*/  FADD.FTZ R18, -R230.reuse, R18 ;  /* 0x00000012e6127221 */ /* 0x040fe20000010100 */
[C---:B------:R-:W-:Y:S04]  /*5320*/  HMMA.16816.F32.BF16 R24, R136.reuse, R216, R24 ;  /* 0x000000d88818723c */ /* 0x040fe80000041818 */
[----:B------:R-:W-:Y:S01]  /*5330*/  FADD.FTZ R19, -R230, R19 ;  /* 0x00000013e6137221 */ /* 0x000fe20000010100 */
[----:B------:R-:W-:Y:S01]  /*5340*/  FADD.FTZ R9, -R229, R9 ;  /* 0x00000009e5097221 */ /* 0x000fe20000010100 */
[----:B------:R-:W-:Y:S01]  /*5350*/  FMUL.FTZ R245, R245, R4 ;  /* 0x00000004f5f57220 */ /* 0x000fe20000410000 */
[----:B------:R-:W-:Y:S01]  /*5360*/  LOP3.LUT R4, R2, 0x400, RZ, 0xc0, !PT ;  /* 0x0000040002047812 */ /* 0x000fe200078ec0ff */
[----:B------:R-:W-:Y:S01]  /*5370*/  FMUL.FTZ R19, R49, R19 ;  /* 0x0000001331137220 */ /* 0x000fe20000410000 */
[-C--:B------:R-:W-:Y:S03]  /*5380*/  HMMA.16816.F32.BF16 R28, R136, R218.reuse, R28 ;  /* 0x000000da881c723c */ /* 0x080fe6000004181c */
        /* <DEDUP_REMOVED lines=12> */
[----:B------:R1:W5:Y:S01]  /*5450*/  LDL.LU R54, [R1+0x68] ;  /* 0x0000680001367983 */ /* 0x0003620000300800 */
[----:B------:R-:W-:Y:S01]  /*5460*/  FADD.FTZ R24, -R229, R24 ;  /* 0x00000018e5187221 */ /* 0x000fe20000010100 */
[----:B------:R-:W-:Y:S04]  /*5470*/  HMMA.16816.F32.BF16 R32, R132, R218, R32 ;  /* 0x000000da8420723c */ /* 0x000fe80000041820 */
[----:B------:R-:W-:Y:S01]  /*5480*/  FMUL.FTZ R21, R45, R23 ;  /* 0x000000172d157220 */ /* 0x000fe20000410000 */
[----:B------:R-:W-:Y:S01]  /*5490*/  FMUL.FTZ R132, R44, R24 ;  /* 0x000000182c847220 */ /* 0x000fe20000410000 */
[C---:B------:R-:W-:Y:S01]  /*54a0*/  FADD.FTZ R25, -R229.reuse, R25 ;  /* 0x00000019e5197221 */ /* 0x040fe20000010100 */
[C---:B------:R-:W-:Y:S01]  /*54b0*/  FADD.FTZ R26, -R228.reuse, R26 ;  /* 0x0000001ae41a7221 */ /* 0x040fe20000010100 */
[----:B------:R-:W-:Y:S01]  /*54c0*/  FADD.FTZ R27, -R228, R27 ;  /* 0x0000001be41b7221 */ /* 0x000fe20000010100 */
[----:B------:R-:W-:Y:S01]  /*54d0*/  FADD.FTZ R28, -R229, R28 ;  /* 0x0000001ce51c7221 */ /* 0x000fe20000010100 */
[----:B------:R-:W-:Y:S01]  /*54e0*/  FMUL.FTZ R23, R43, R25 ;  /* 0x000000192b177220 */ /* 0x000fe20000410000 */
[----:B------:R-:W-:Y:S01]  /*54f0*/  FMUL.FTZ R20, R42, R26 ;  /* 0x0000001a2a147220 */ /* 0x000fe20000410000 */
[----:B------:R-:W-:Y:S01]  /*5500*/  FADD.FTZ R29, -R229, R29 ;  /* 0x0000001de51d7221 */ /* 0x000fe20000010100 */
[----:B------:R-:W-:Y:S01]  /*5510*/  FMUL.FTZ R25, R40, R28 ;  /* 0x0000001c28197220 */ /* 0x000fe20000410000 */
[C---:B------:R-:W-:Y:S01]  /*5520*/  FADD.FTZ R30, -R228.reuse, R30 ;  /* 0x0000001ee41e7221 */ /* 0x040fe20000010100 */
[----:B------:R-:W-:Y:S01]  /*5530*/  FADD.FTZ R31, -R228, R31 ;  /* 0x0000001fe41f7221 */ /* 0x000fe20000010100 */
[----:B------:R-:W-:Y:S01]  /*5540*/  FMUL.FTZ R24, R39, R29 ;  /* 0x0000001d27187220 */ /* 0x000fe20000410000 */
[----:B------:R-:W-:Y:S01]  /*5550*/  FMUL.FTZ R243, R243, R9 ;  /* 0x00000009f3f37220 */ /* 0x000fe20000410000 */
[----:B------:R-:W-:Y:S01]  /*5560*/  FMUL.FTZ R9, R239, R0 ;  /* 0x00000000ef097220 */ /* 0x000fe20000410000 */
[----:B------:R-:W-:Y:S01]  /*5570*/  FMUL.FTZ R239, R53, R15 ;  /* 0x0000000f35ef7220 */ /* 0x000fe20000410000 */
[----:B------:R-:W-:Y:S01]  /*5580*/  FMUL.FTZ R26, R37, R31 ;  /* 0x0000001f251a7220 */ /* 0x000fe20000410000 */
[----:B------:R1:W5:Y:S01]  /*5590*/  LDL.LU R53, [R1+0x64] ;  /* 0x0000640001357983 */ /* 0x0003620000300800 */
[----:B------:R-:W-:Y:S01]  /*55a0*/  FFMA.FTZ R0, -R145, R145, 1 ;  /* 0x3f80000091007423 */ /* 0x000fe20000010191 */
[----:B------:R-:W-:Y:S01]  /*55b0*/  FMUL.FTZ R145, R50, R18 ;  /* 0x0000001232917220 */ /* 0x000fe20000410000 */
[----:B------:R-:W-:Y:S01]  /*55c0*/  FADD.FTZ R32, -R231, R32 ;  /* 0x00000020e7207221 */ /* 0x000fe20000010100 */
[----:B------:R-:W-:Y:S01]  /*55d0*/  FMUL.FTZ R4, R4, UR14 ;  /* 0x0000000e04047c20 */ /* 0x000fe20008410000 */
[----:B------:R-:W-:Y:S01]  /*55e0*/  FADD.FTZ R10, -R228, R10 ;  /* 0x0000000ae40a7221 */ /* 0x000fe20000010100 */
[----:B------:R-:W-:Y:S01]  /*55f0*/  FMUL.FTZ R5, R5, UR14 ;  /* 0x0000000e05057c20 */ /* 0x000fe20008410000 */
[----:B------:R-:W-:Y:S01]  /*5600*/  FADD.FTZ R8, -R229, R8 ;  /* 0x00000008e5087221 */ /* 0x000fe20000010100 */
[----:B------:R-:W-:Y:S01]  /*5610*/  FMUL.FTZ R6, R6, UR14 ;  /* 0x0000000e06067c20 */ /* 0x000fe20008410000 */
[----:B------:R-:W-:Y:S01]  /*5620*/  FMUL.FTZ R242, R242, R10 ;  /* 0x0000000af2f27220 */ /* 0x000fe20000410000 */
[----:B------:R-:W-:Y:S01]  /*5630*/  FMUL.FTZ R7, R241, R5 ;  /* 0x00000005f1077220 */ /* 0x000fe20000410000 */
[----:B------:R-:W-:Y:S01]  /*5640*/  FMUL.FTZ R10, R240, R4 ;  /* 0x00000004f00a7220 */ /* 0x000fe20000410000 */
[----:B------:R-:W-:Y:S01]  /*5650*/  FFMA.FTZ R4, -R146, R146, 1 ;  /* 0x3f80000092047423 */ /* 0x000fe20000010192 */
[----:B------:R-:W-:Y:S01]  /*5660*/  FMUL.FTZ R146, R52, R16 ;  /* 0x0000001034927220 */ /* 0x000fe20000410000 */
[----:B------:R-:W-:Y:S01]  /*5670*/  FMUL.FTZ R244, R244, R8 ;  /* 0x00000008f4f47220 */ /* 0x000fe20000410000 */
[----:B------:R1:W5:Y:S01]  /*5680*/  LDL.LU R52, [R1+0x60] ;  /* 0x0000600001347983 */ /* 0x0003620000300800 */
[----:B------:R-:W-:Y:S01]  /*5690*/  FMUL.FTZ R8, R245, R6 ;  /* 0x00000006f5087220 */ /* 0x000fe20000410000 */
[----:B------:R-:W-:Y:S01]  /*56a0*/  FFMA.FTZ R6, -R150, R150, 1 ;  /* 0x3f80000096067423 */ /* 0x000fe20000010196 */
[----:B------:R-:W-:Y:S01]  /*56b0*/  FFMA.FTZ R5, -R147, R147, 1 ;  /* 0x3f80000093057423 */ /* 0x000fe20000010193 */
[----:B------:R-:W-:Y:S01]  /*56c0*/  FMUL.FTZ R0, R0, UR14 ;  /* 0x0000000e00007c20 */ /* 0x000fe20008410000 */
[----:B------:R-:W-:Y:S01]  /*56d0*/  FMUL.FTZ R4, R4, UR14 ;  /* 0x0000000e04047c20 */ /* 0x000fe20008410000 */
[----:B------:R-:W-:Y:S01]  /*56e0*/  FMUL.FTZ R6, R6, UR14 ;  /* 0x0000000e06067c20 */ /* 0x000fe20008410000 */
[----:B------:R-:W-:Y:S01]  /*56f0*/  FMUL.FTZ R5, R5, UR14 ;  /* 0x0000000e05057c20 */ /* 0x000fe20008410000 */
[----:B------:R-:W-:Y:S01]  /*5700*/  FMUL.FTZ R14, R11, R0 ;  /* 0x000000000b0e7220 */ /* 0x000fe20000410000 */
[----:B------:R-:W-:Y:S01]  /*5710*/  FFMA.FTZ R0, -R155, R155, 1 ;  /* 0x3f8000009b007423 */ /* 0x000fe2000001019b */
[----:B------:R-:W-:Y:S01]  /*5720*/  FMUL.FTZ R13, R244, R6 ;  /* 0x00000006f40d7220 */ /* 0x000fe20000410000 */
[----:B------:R-:W-:Y:S01]  /*5730*/  F2FP.BF16.F32.PACK_AB R6, R7, R8 ;  /* 0x000000080706723e */ /* 0x000fe200000010ff */
[----:B------:R-:W-:Y:S01]  /*5740*/  FMUL.FTZ R12, R243, R5 ;  /* 0x00000005f30c7220 */ /* 0x000fe20000410000 */
[----:B------:R-:W-:Y:S01]  /*5750*/  F2FP.BF16.F32.PACK_AB R7, R9, R10 ;  /* 0x0000000a0907723e */ /* 0x000fe200000010ff */
[----:B------:R-:W-:Y:S01]  /*5760*/  FMUL.FTZ R9, R51, R17 ;  /* 0x0000001133097220 */ /* 0x000fe20000410000 */
[----:B------:R-:W-:Y:S01]  /*5770*/  FMUL.FTZ R11, R0, UR14 ;  /* 0x0000000e000b7c20 */ /* 0x000fe20008410000 */
[----:B------:R1:W5:Y:S01]  /*5780*/  LDL.LU R51, [R1+0x5c] ;  /* 0x00005c0001337983 */ /* 0x0003620000300800 */
[----:B------:R-:W-:Y:S01]  /*5790*/  F2FP.BF16.F32.PACK_AB R18, R12, R13 ;  /* 0x0000000d0c12723e */ /* 0x000fe200000010ff */
[----:B------:R-:W-:Y:S01]  /*57a0*/  FFMA.FTZ R0, -R152, R152, 1 ;  /* 0x3f80000098007423 */ /* 0x000fe20000010198 */
[----:B------:R-:W-:Y:S01]  /*57b0*/  FMUL.FTZ R11, R143, R11 ;  /* 0x0000000b8f0b7220 */ /* 0x000fe20000410000 */
[----:B------:R1:W5:Y:S01]  /*57c0*/  LDL.LU R50, [R1+0x58] ;  /* 0x0000580001327983 */ /* 0x0003620000300800 */
[----:B------:R-:W-:Y:S01]  /*57d0*/  FMUL.FTZ R142, R242, R4 ;  /* 0x00000004f28e7220 */ /* 0x000fe20000410000 */
[----:B------:R-:W-:Y:S01]  /*57e0*/  FMUL.FTZ R0, R0, UR14 ;  /* 0x0000000e00007c20 */ /* 0x000fe20008410000 */
[----:B------:R-:W-:Y:S01]  /*57f0*/  FFMA.FTZ R8, -R166, R166, 1 ;  /* 0x3f800000a6087423 */ /* 0x000fe200000101a6 */
[----:B------:R1:W5:Y:S01]  /*5800*/  LDL.LU R49, [R1+0x54] ;  /* 0x0000540001317983 */ /* 0x0003620000300800 */
[----:B------:R-:W-:Y:S01]  /*5810*/  FFMA.FTZ R4, -R153, R153, 1 ;  /* 0x3f80000099047423 */ /* 0x000fe20000010199 */
[----:B------:R-:W-:Y:S01]  /*5820*/  FMUL.FTZ R16, R239, R0 ;  /* 0x00000000ef107220 */ /* 0x000fe20000410000 */
[----:B------:R-:W-:Y:S01]  /*5830*/  FFMA.FTZ R0, -R160, R160, 1 ;  /* 0x3f800000a0007423 */ /* 0x000fe200000101a0 */
[----:B------:R1:W5:Y:S01]  /*5840*/  LDL.LU R48, [R1+0x50] ;  /* 0x0000500001307983 */ /* 0x0003620000300800 */
[----:B------:R-:W-:Y:S01]  /*5850*/  FMUL.FTZ R8, R8, UR14 ;  /* 0x0000000e08087c20 */ /* 0x000fe20008410000 */
[----:B------:R-:W-:Y:S01]  /*5860*/  F2FP.BF16.F32.PACK_AB R17, R14, R142 ;  /* 0x0000008e0e11723e */ /* 0x000fe200000010ff */
[----:B------:R-:W-:Y:S01]  /*5870*/  FMUL.FTZ R0, R0, UR14 ;  /* 0x0000000e00007c20 */ /* 0x000fe20008410000 */
[----:B------:R1:W5:Y:S01]  /*5880*/  LDL.LU R47, [R1+0x4c] ;  /* 0x00004c00012f7983 */ /* 0x0003620000300800 */
[----:B------:R-:W-:Y:S01]  /*5890*/  FMUL.FTZ R12, R146, R8 ;  /* 0x00000008920c7220 */ /* 0x000fe20000410000 */
[----:B------:R-:W-:Y:S01]  /*58a0*/  FFMA.FTZ R8, -R170, R170, 1 ;  /* 0x3f800000aa087423 */ /* 0x000fe200000101aa */
[----:B------:R-:W-:Y:S01]  /*58b0*/  FMUL.FTZ R13, R19, R0 ;  /* 0x00000000130d7220 */ /* 0x000fe20000410000 */
[----:B------:R1:W5:Y:S01]  /*58c0*/  LDL.LU R46, [R1+0x48] ;  /* 0x00004800012e7983 */ /* 0x0003620000300800 */
[----:B------:R-:W-:Y:S01]  /*58d0*/  FMUL.FTZ R19, R41, R27 ;  /* 0x0000001b29137220 */ /* 0x000fe20000410000 */
[----:B------:R-:W-:Y:S01]  /*58e0*/  FMUL.FTZ R27, R38, R30 ;  /* 0x0000001e261b7220 */ /* 0x000fe20000410000 */
[----:B------:R-:W-:Y:S01]  /*58f0*/  FFMA.FTZ R0, -R167, R167, 1 ;  /* 0x3f800000a7007423 */ /* 0x000fe200000101a7 */
[----:B------:R1:W5:Y:S01]  /*5900*/  LDL.LU R45, [R1+0x44] ;  /* 0x00004400012d7983 */ /* 0x0003620000300800 */
[----:B------:R-:W-:Y:S01]  /*5910*/  FMUL.FTZ R8, R8, UR14 ;  /* 0x0000000e08087c20 */ /* 0x000fe20008410000 */
[----:B------:R-:W-:Y:S01]  /*5920*/  FMUL.FTZ R4, R4, UR14 ;  /* 0x0000000e04047c20 */ /* 0x000fe20008410000 */
[----:B------:R-:W-:Y:S01]  /*5930*/  FMUL.FTZ R0, R0, UR14 ;  /* 0x0000000e00007c20 */ /* 0x000fe20008410000 */
[----:B------:R1:W5:Y:S01]  /*5940*/  LDL.LU R44, [R1+0x40] ;  /* 0x00004000012c7983 */ /* 0x0003620000300800 */
[----:B------:R-:W-:Y:S01]  /*5950*/  FFMA.FTZ R5, -R154, R154, 1 ;  /* 0x3f8000009a057423 */ /* 0x000fe2000001019a */
[----:B------:R-:W-:Y:S01]  /*5960*/  FMUL.FTZ R10, R144, R4 ;  /* 0x00000004900a7220 */ /* 0x000fe20000410000 */
[----:B------:R-:W-:Y:S01]  /*5970*/  FMUL.FTZ R21, R21, R0 ;  /* 0x0000000015157220 */ /* 0x000fe20000410000 */
[----:B------:R1:W5:Y:S01]  /*5980*/  LDL.LU R43, [R1+0x3c] ;  /* 0x00003c00012b7983 */ /* 0x0003620000300800 */
[----:B------:R-:W-:Y:S01]  /*5990*/  FFMA.FTZ R4, -R161, R161, 1 ;  /* 0x3f800000a1047423 */ /* 0x000fe200000101a1 */
[----:B------:R-:W-:Y:S01]  /*59a0*/  FMUL.FTZ R5, R5, UR14 ;  /* 0x0000000e05057c20 */ /* 0x000fe20008410000 */
        /* <DEDUP_REMOVED lines=8> */
[----:B------:R-:W-:Y:S01]  /*5a30*/  F2FP.BF16.F32.PACK_AB R15, R15, R11 ;  /* 0x0000000b0f0f723e */ /* 0x000fe200000010ff */
[----:B------:R1:W5:Y:S01]  /*5a40*/  LDL.LU R40, [R1+0x30] ;  /* 0x0000300001287983 */ /* 0x0003620000300800 */
[----:B------:R-:W-:Y:S01]  /*5a50*/  FMUL.FTZ R11, R137, R8 ;  /* 0x00000008890b7220 */ /* 0x000fe20000410000 */
[----:B------:R-:W-:Y:S01]  /*5a60*/  FMUL.FTZ R4, R4, UR14 ;  /* 0x0000000e04047c20 */ /* 0x000fe20008410000 */
[----:B------:R-:W-:Y:S01]  /*5a70*/  FFMA.FTZ R8, -R233, R233, 1 ;  /* 0x3f800000e9087423 */ /* 0x000fe200000101e9 */
[----:B------:R1:W5:Y:S01]  /*5a80*/  LDL.LU R39, [R1+0x2c] ;  /* 0x00002c0001277983 */ /* 0x0003620000300800 */
[----:B------:R-:W-:Y:S01]  /*5a90*/  FMUL.FTZ R5, R5, UR14 ;  /* 0x0000000e05057c20 */ /* 0x000fe20008410000 */
[----:B------:R-:W-:Y:S01]  /*5aa0*/  FMUL.FTZ R22, R22, R4 ;  /* 0x0000000416167220 */ /* 0x000fe20000410000 */
[----:B------:R-:W-:Y:S01]  /*5ab0*/  FMUL.FTZ R8, R8, UR14 ;  /* 0x0000000e08087c20 */ /* 0x000fe20008410000 */
[----:B------:R1:W5:Y:S01]  /*5ac0*/  LDL.LU R38, [R1+0x28] ;  /* 0x0000280001267983 */ /* 0x0003620000300800 */
[----:B------:R-:W-:Y:S01]  /*5ad0*/  FMUL.FTZ R9, R9, R5 ;  /* 0x0000000509097220 */ /* 0x000fe20000410000 */
[----:B------:R-:W-:Y:S01]  /*5ae0*/  FFMA.FTZ R5, -R169, R169, 1 ;  /* 0x3f800000a9057423 */ /* 0x000fe200000101a9 */
[----:B------:R-:W-:Y:S01]  /*5af0*/  FFMA.FTZ R0, -R171, R171, 1 ;  /* 0x3f800000ab007423 */ /* 0x000fe200000101ab */
[----:B------:R1:W5:Y:S01]  /*5b00*/  LDL.LU R37, [R1+0x24] ;  /* 0x0000240001257983 */ /* 0x0003620000300800 */
[----:B------:R-:W-:Y:S01]  /*5b10*/  FFMA.FTZ R4, -R232, R232, 1 ;  /* 0x3f800000e8047423 */ /* 0x000fe200000101e8 */
[----:B------:R-:W-:Y:S01]  /*5b20*/  FMUL.FTZ R5, R5, UR14 ;  /* 0x0000000e05057c20 */ /* 0x000fe20008410000 */
[----:B------:R-:W-:Y:S01]  /*5b30*/  FMUL.FTZ R0, R0, UR14 ;  /* 0x0000000e00007c20 */ /* 0x000fe20008410000 */
[----:B------:R-:W-:Y:S01]  /*5b40*/  FADD.FTZ R33, -R231, R33 ;  /* 0x00000021e7217221 */ /* 0x000fe20000010100 */
        /* <DEDUP_REMOVED lines=10> */
[----:B------:R-:W-:Y:S01]  /*5bf0*/  FMUL.FTZ R19, R19, R0 ;  /* 0x0000000013137220 */ /* 0x000fe20000410000 */
[----:B------:R-:W-:Y:S01]  /*5c00*/  FMUL.FTZ R20, R20, R4 ;  /* 0x0000000414147220 */ /* 0x000fe20000410000 */
[----:B------:R-:W-:Y:S01]  /*5c10*/  FMUL.FTZ R14, R132, R9 ;  /* 0x00000009840e7220 */ /* 0x000fe20000410000 */
[----:B------:R-:W-:Y:S01]  /*5c20*/  F2FP.BF16.F32.PACK_AB R9, R10, R11 ;  /* 0x0000000b0a09723e */ /* 0x000fe200000010ff */
[----:B------:R-:W-:Y:S01]  /*5c30*/  FFMA.FTZ R11, -R159, R159, 1 ;  /* 0x3f8000009f0b7423 */ /* 0x000fe2000001019f */
[----:B------:R-:W-:Y:S01]  /*5c40*/  FFMA.FTZ R10, -R158, R158, 1 ;  /* 0x3f8000009e0a7423 */ /* 0x000fe2000001019e */
[----:B------:R-:W-:Y:S01]  /*5c50*/  FFMA.FTZ R0, -R156, R156, 1 ;  /* 0x3f8000009c007423 */ /* 0x000fe2000001019c */
[----:B------:R-:W-:Y:S01]  /*5c60*/  FFMA.FTZ R4, -R157, R157, 1 ;  /* 0x3f8000009d047423 */ /* 0x000fe2000001019d */
[----:B------:R-:W-:Y:S01]  /*5c70*/  FMUL.FTZ R11, R11, UR14 ;  /* 0x0000000e0b0b7c20 */ /* 0x000fe20008410000 */
[----:B------:R-:W-:Y:S01]  /*5c80*/  FMUL.FTZ R10, R10, UR14 ;  /* 0x0000000e0a0a7c20 */ /* 0x000fe20008410000 */
[----:B------:R-:W-:Y:S01]  /*5c90*/  FMUL.FTZ R0, R0, UR14 ;  /* 0x0000000e00007c20 */ /* 0x000fe20008410000 */
[----:B------:R-:W-:Y:S01]  /*5ca0*/  FMUL.FTZ R4, R4, UR14 ;  /* 0x0000000e04047c20 */ /* 0x000fe20008410000 */
[----:B------:R-:W-:Y:S01]  /*5cb0*/  FMUL.FTZ R25, R25, R11 ;  /* 0x0000000b19197220 */ /* 0x000fe20000410000 */
[----:B------:R-:W-:Y:S01]  /*5cc0*/  F2FP.BF16.F32.PACK_AB R11, R13, R14 ;  /* 0x0000000e0d0b723e */ /* 0x000fe200000010ff */
[----:B------:R-:W-:Y:S01]  /*5cd0*/  FFMA.FTZ R14, -R238, R238, 1 ;  /* 0x3f800000ee0e7423 */ /* 0x000fe200000101ee */
[----:B------:R-:W-:Y:S01]  /*5ce0*/  FMUL.FTZ R24, R24, R10 ;  /* 0x0000000a18187220 */ /* 0x000fe20000410000 */
[----:B------:R-:W-:Y:S01]  /*5cf0*/  FMUL.FTZ R26, R26, R0 ;  /* 0x000000001a1a7220 */ /* 0x000fe20000410000 */
[----:B------:R-:W-:Y:S01]  /*5d00*/  F2FP.BF16.F32.PACK_AB R10, R19, R20 ;  /* 0x00000014130a723e */ /* 0x000fe200000010ff */
[----:B------:R-:W-:Y:S01]  /*5d10*/  FMUL.FTZ R14, R14, UR14 ;  /* 0x0000000e0e0e7c20 */ /* 0x000fe20008410000 */
[C---:B------:R-:W-:Y:S01]  /*5d20*/  FADD.FTZ R35, -R230.reuse, R35 ;  /* 0x00000023e6237221 */ /* 0x040fe20000010100 */
        /* <DEDUP_REMOVED lines=43> */
.L_x_869:
        /* <DEDUP_REMOVED lines=124> */
.L_x_870:
        /* <DEDUP_REMOVED lines=10> */
[----:B------:R-:W-:Y:S02]  /*6840*/  @UP0 UIADD3 UR18, UP1, UPT, UR60, -0x100, URZ ;  /* 0xffffff003c120890 */ /* 0x000fe4000ff3e0ff */
[----:B------:R-:W-:Y:S01]  /*6850*/  LEA R2, R2, UR4, 0x1 ;  /* 0x0000000402027c11 */ /* 0x000fe2000f8e08ff */
[----:B------:R-:W-:Y:S01]  /*6860*/  LDSM.16.MT88.4 R132, [R0+0x9400] ;  /* 0x009400000084783b */ /* 0x000fe20000004200 */
[----:B------:R-:W-:Y:S02]  /*6870*/  @UP0 UIADD3.X UR17, UPT, UPT, UR61, -0x1, URZ, UP1, !UPT ;  /* 0xffffffff3d110890 */ /* 0x000fe40008ffe4ff */
[----:B------:R-:W-:Y:S01]  /*6880*/  @UP0 UIADD3 UR62, UP1, UPT, UR62, -0x100, URZ ;  /* 0xffffff003e3e0890 */ /* 0x000fe2000ff3e0ff */
[----:B------:R-:W1:Y:S01]  /*6890*/  LDSM.16.M88.4 R24, [R2+0xf000] ;  /* 0x00f000000218783b */ /* 0x000e620000000200 */
[C---:B------:R-:W-:Y:S01]  /*68a0*/  IMAD.IADD R161, R2.reuse, 0x1, R225 ;  /* 0x0000000102a17824 */ /* 0x040fe200078e02e1 */
[----:B------:R-:W-:Y:S01]  /*68b0*/  ULOP3.LUT UR5, UR51, 0x1, URZ, 0xc0, !UPT ;  /* 0x0000000133057892 */ /* 0x000fe2000f8ec0ff */
[C---:B------:R-:W-:Y:S01]  /*68c0*/  VIADD R160, R2.reuse, 0xf040 ;  /* 0x0000f04002a07836 */ /* 0x040fe20000000000 */
[----:B------:R-:W2:Y:S01]  /*68d0*/  LDL R238, [R1] ;  /* 0x0000000001ee7983 */ /* 0x000ea20000100800 */
[----:B------:R-:W-:Y:S02]  /*68e0*/  @UP0 UIADD3.X UR63, UPT, UPT, UR63, -0x1, URZ, UP1, !UPT ;  /* 0xffffffff3f3f0890 */ /* 0x000fe40008ffe4ff */
[----:B------:R-:W-:Y:S01]  /*68f0*/  UISETP.NE.U32.AND UP1, UPT, UR5, 0x1, UPT ;  /* 0x000000010500788c */ /* 0x000fe2000bf25070 */
[----:B------:R-:W3:Y:S04]  /*6900*/  LDSM.16.M88.4 R32, [R161+0xf000] ;  /* 0x00f00000a120783b */ /* 0x000ee80000000200 */
[----:B------:R-:W4:Y:S01]  /*6910*/  LDL R237, [R1+0x1c] ;  /* 0x00001c0001ed7983 */ /* 0x000f220000100800 */
[----:B------:R-:W-:Y:S03]  /*6920*/  PLOP3.LUT P1, PT, PT, PT, UP1, 0x80, 0x8 ;  /* 0x000000000008781c */ /* 0x000fe60003f2f018 */
[----:B------:R-:W5:Y:S04]  /*6930*/  LDSM.16.MT88.4 R136, [R0+0xb400] ;  /* 0x00b400000088783b */ /* 0x000f680000004200 */
[----:B------:R-:W4:Y:S04]  /*6940*/  LDL R236, [R1+0x18] ;  /* 0x0000180001ec7983 */ /* 0x000f280000100800 */
[----:B------:R-:W5:Y:S04]  /*6950*/  LDSM.16.MT88.4 R140, [R0+0xd400] ;  /* 0x00d40000008c783b */ /* 0x000f680000004200 */
[----:B------:R-:W4:Y:S04]  /*6960*/  LDL R235, [R1+0x14] ;  /* 0x0000140001eb7983 */ /* 0x000f280000100800 */
[----:B------:R-:W-:Y:S04]  /*6970*/  LDSM.16.MT88.4 R144, [R0+0x9800] ;  /* 0x009800000090783b */ /* 0x000fe80000004200 */
[----:B------:R-:W4:Y:S01]  /*6980*/  LDL R234, [R1+0x10] ;  /* 0x0000100001ea7983 */ /* 0x000f220000100800 */
[C---:B-1----:R-:W-:Y:S03]  /*6990*/  HMMA.16816.F32.BF16 R4, R24.reuse, R8, RZ ;  /* 0x000000081804723c */ /* 0x042fe600000418ff */
[----:B------:R-:W-:Y:S04]  /*69a0*/  LDSM.16.MT88.4 R148, [R0+0xb800] ;  /* 0x00b800000094783b */ /* 0x000fe80000004200 */
[----:B------:R-:W-:Y:S01]  /*69b0*/  LDSM.16.MT88.4 R152, [R0+0x9c00] ;  /* 0x009c00000098783b */ /* 0x000fe20000004200 */
[C---:B------:R-:W-:Y:S03]  /*69c0*/  HMMA.16816.F32.BF16 R8, R24.reuse, R10, RZ ;  /* 0x0000000a1808723c */ /* 0x040fe600000418ff */
[----:B------:R-:W-:Y:S05]  /*69d0*/  LDSM.16.MT88.4 R156, [R0+0xc000] ;  /* 0x00c00000009c783b */ /* 0x000fea0000004200 */
        /* <DEDUP_REMOVED lines=96> */
[C---:B------:R-:W-:Y:S01]  /*6fe0*/  LEA R154, P0, R167.reuse, R144, 0x5 ;  /* 0x00000090a79a7211 */ /* 0x040fe200078028ff */
[----:B------:R-:W-:Y:S01]  /*6ff0*/  @P2 IMAD.WIDE.U32 R132, R238, R239, UR60 ;  /* 0x0000003cee842e25 */ /* 0x000fe2000f8e00ef */
[----:B------:R-:W-:Y:S01]  /*7000*/  @P2 STL [R1], R238 ;  /* 0x000000ee01002387 */ /* 0x000fe20000100800 */
[----:B------:R-:W-:Y:S01]  /*7010*/  @UP0 UMOV UR60, UR18 ;  /* 0x00000012003c0c82 */ /* 0x000fe20008000000 */
[C---:B------:R-:W-:Y:S01]  /*7020*/  LEA.HI.X.SX32 R155, R167.reuse, R145, 0x5, P0 ;  /* 0x00000091a79b7211 */ /* 0x040fe200000f2eff */
[----:B------:R-:W-:Y:S01]  /*7030*/  @UP0 UMOV UR61, UR17 ;  /* 0x00000011003d0c82 */ /* 0x000fe20008000000 */
[C---:B-----5:R-:W-:Y:S01]  /*7040*/  HMMA.16816.F32.BF16 R20, R32.reuse, R28, R20 ;  /* 0x0000001c2014723c */ /* 0x060fe20000041814 */
[----:B----4-:R-:W2:Y:S01]  /*7050*/  @P2 LDG.E R237, desc[UR36][R132.64+-0x100] ;  /* 0xffff002484ed2981 */ /* 0x010ea2000c1e1900 */
[----:B------:R-:W-:Y:S01]  /*7060*/  UISETP.GT.AND UP0, UPT, UR51, UR49, UPT ;  /* 0x000000313300728c */ /* 0x000fe2000bf04270 */
[C---:B------:R-:W-:Y:S01]  /*7070*/  IMAD.WIDE R142, R167.reuse, -0xc0, R154 ;  /* 0xffffff40a78e7825 */ /* 0x040fe200078e029a */
[----:B------:R-:W-:Y:S01]  /*7080*/  UIADD3 UR51, UPT, UPT, UR51, -0x1, URZ ;  /* 0xffffffff33337890 */ /* 0x000fe2000fffe0ff */
[----:B------:R-:W3:Y:S02]  /*7090*/  @P2 LDG.E R236, desc[UR36][R132.64+-0xe0] ;  /* 0xffff202484ec2981 */ /* 0x000ee4000c1e1900 */
        /* <DEDUP_REMOVED lines=290> */
.L_x_872:
        /* <DEDUP_REMOVED lines=13> */
.L_x_873:
[----:B------:R-:W1:Y:S01]  /*8390*/  LDCU.64 UR8, c[0x0][0x5c8] ;  /* 0x0000b900ff0877ac */ /* 0x000e620008000a00 */
[----:B------:R-:W-:-:S04]  /*83a0*/  UIADD3 UR5, UPT, UPT, UR39, UR44, URZ ;  /* 0x0000002c27057290 */ /* 0x000fc8000fffe0ff */
[----:B-1----:R-:W-:Y:S02]  /*83b0*/  UIMAD.WIDE.U32 UR20, UR5, UR8, URZ ;  /* 0x00000008051472a5 */ /* 0x002fe4000f8e00ff */
[----:B------:R-:W-:-:S04]  /*83c0*/  UIMAD UR5, UR5, UR9, URZ ;  /* 0x00000009050572a4 */ /* 0x000fc8000f8e02ff */
[----:B------:R-:W-:-:S06]  /*83d0*/  UIADD3 UR5, UPT, UPT, UR21, UR5, URZ ;  /* 0x0000000515057290 */ /* 0x000fcc000fffe0ff */
[----:B------:R-:W-:-:S07]  /*83e0*/  MOV R23, UR5 ;  /* 0x0000000500177c02 */ /* 0x000fce0008000f00 */
.L_x_874:
[----:B------:R-:W-:Y:S01]  /*83f0*/  BAR.SYNC.DEFER_BLOCKING 0x0 ;  /* 0x0000000000007b1d */ /* 0x000fe20000010000 */
[----:B------:R-:W-:Y:S01]  /*8400*/  LOP3.LUT R0, R0, 0xd8, R163, 0x78, !PT ;  /* 0x000000d800007812 */ /* 0x000fe200078e78a3 */
[----:B------:R-:W-:Y:S01]  /*8410*/  USHF.L.U32 UR5, UR40, 0x7, URZ ;  /* 0x0000000728057899 */ /* 0x000fe200080006ff */
[----:B------:R-:W-:Y:S01]  /*8420*/  SHF.R.U32.HI R227, RZ, 0x2, R227 ;  /* 0x00000002ffe37819 */ /* 0x000fe200000116e3 */
[----:B------:R-:W-:Y:S01]  /*8430*/  USHF.L.U32 UR15, UR40, 0x7, URZ ;  /* 0x00000007280f7899 */ /* 0x000fe200080006ff */
[--C-:B------:R-:W-:Y:S01]  /*8440*/  LOP3.LUT R0, R0, 0x1f20, R163.reuse, 0xf8, !PT ;  /* 0x00001f2000007812 */ /* 0x100fe200078ef8a3 */
[----:B------:R-:W-:Y:S02]  /*8450*/  UIMAD.WIDE.U32 UR22, UR5, UR10, URZ ;  /* 0x0000000a051672a5 */ /* 0x000fe4000f8e00ff */
[----:B------:R-:W1:Y:S01]  /*8460*/  LDC.64 R8, c[0x0][0x5d8] ;  /* 0x00017600ff087b82 */ /* 0x000e620000000a00 */
[----:B------:R-:W-:Y:S01]  /*8470*/  USHF.R.S32.HI UR16, URZ, 0x1f, UR5 ;  /* 0x0000001fff107899 */ /* 0x000fe20008011405 */
[----:B------:R-:W-:Y:S01]  /*8480*/  LEA R0, R0, UR4, 0x1 ;  /* 0x0000000400007c11 */ /* 0x000fe2000f8e08ff */
[----:B------:R-:W-:Y:S01]  /*8490*/  UIADD3 UR38, UPT, UPT, -UR15, UR38, URZ ;  /* 0x000000260f267290 */ /* 0x000fe2000fffe1ff */
[C---:B------:R-:W-:Y:S01]  /*84a0*/  VIADD R5, R227.reuse, 0x40 ;  /* 0x00000040e3057836 */ /* 0x040fe20000000000 */
[----:B------:R-:W-:Y:S01]  /*84b0*/  UIMAD UR14, UR16, UR10, URZ ;  /* 0x0000000a100e72a4 */ /* 0x000fe2000f8e02ff */
[----:B------:R-:W-:Y:S01]  /*84c0*/  IMAD.U32 R2, RZ, RZ, UR22 ;  /* 0x00000016ff027e24 */ /* 0x000fe2000f8e00ff */
[----:B------:R-:W-:Y:S01]  /*84d0*/  BSSY.RECONVERGENT B0, `(.L_x_875) ;  /* 0x0000026000007945 */ /* 0x000fe20003800200 */
[----:B------:R-:W2:Y:S01]  /*84e0*/  LDC.64 R58, c[0x0][0x5e0] ;  /* 0x00017800ff3a7b82 */ /* 0x000ea20000000a00 */
[----:B------:R-:W-:Y:S01]  /*84f0*/  UIMAD UR14, UR5, UR11, UR14 ;  /* 0x0000000b050e72a4 */ /* 0x000fe2000f8e020e */
[----:B------:R-:W-:Y:S01]  /*8500*/  ISETP.GE.AND P1, PT, R227, UR38, PT ;  /* 0x00000026e3007c0c */ /* 0x000fe2000bf26270 */
[----:B------:R-:W-:Y:S01]  /*8510*/  IMAD.U32 R3, RZ, RZ, UR23 ;  /* 0x00000017ff037e24 */ /* 0x000fe2000f8e00ff */
[----:B------:R-:W-:Y:S01]  /*8520*/  LOP3.LUT R4, R2, 0x18, R163, 0xf8, !PT ;  /* 0x0000001802047812 */ /* 0x000fe200078ef8a3 */
[----:B------:R-:W-:Y:S01]  /*8530*/  IMAD.U32 R56, RZ, RZ, UR8 ;  /* 0x00000008ff387e24 */ /* 0x000fe2000f8e00ff */
[----:B------:R-:W-:-:S02]  /*8540*/  ISETP.GE.AND P2, PT, R5, UR38, PT ;  /* 0x0000002605007c0c */ /* 0x000fc4000bf46270 */
[----:B------:R-:W-:Y:S01]  /*8550*/  IADD3 R2, P0, PT, R4, UR18, RZ ;  /* 0x0000001204027c10 */ /* 0x000fe2000ff1e0ff */
[----:B------:R3:W4:Y:S01]  /*8560*/  LDS.128 R28, [R0+0xa000] ;  /* 0x00a00000001c7984 */ /* 0x0007220000000c00 */
[----:B------:R-:W-:Y:S01]  /*8570*/  IMAD.U32 R4, RZ, RZ, UR14 ;  /* 0x0000000eff047e24 */ /* 0x000fe2000f8e00ff */
[----:B------:R-:W-:Y:S02]  /*8580*/  LOP3.LUT R163, R163, 0x18, RZ, 0xc0, !PT ;  /* 0x00000018a3a37812 */ /* 0x000fe400078ec0ff */
[----:B------:R3:W2:Y:S02]  /*8590*/  LDS.128 R24, [R0+0xc000] ;  /* 0x00c0000000187984 */ /* 0x0006a40000000c00 */
[----:B------:R-:W-:Y:S02]  /*85a0*/  IADD3.X R3, PT, PT, R3, UR17, R4, P0, !PT ;  /* 0x0000001103037c10 */ /* 0x000fe400087fe404 */
[----:B------:R3:W2:Y:S01]  /*85b0*/  LDS.128 R40, [R0+0xf000] ;  /* 0x00f0000000287984 */ /* 0x0006a20000000c00 */
[----:B------:R-:W-:Y:S01]  /*85c0*/  IADD3 R21, P0, PT, R227, 0x40, RZ ;  /* 0x00000040e3157810 */ /* 0x000fe20007f1e0ff */
[----:B-1----:R-:W-:-:S02]  /*85d0*/  IMAD.WIDE.U32 R6, R8, UR25, R2 ;  /* 0x0000001908067c25 */ /* 0x002fc4000f8e0002 */
[----:B------:R3:W1:Y:S02]  /*85e0*/  LDS.128 R52, [R0+0x10000] ;  /* 0x0100000000347984 */ /* 0x0006640000000c00 */
[----:B------:R-:W-:Y:S02]  /*85f0*/  IMAD.X R22, RZ, RZ, RZ, P0 ;  /* 0x000000ffff167224 */ /* 0x000fe400000e06ff */
        /* <DEDUP_REMOVED lines=19> */
.L_x_876:
[----:B------:R-:W-:Y:S05]  /*8730*/  BSYNC.RECONVERGENT B0 ;  /* 0x0000000000007941 */ /* 0x000fea0003800200 */
.L_x_875:
        /* <DEDUP_REMOVED lines=15> */
.L_x_878:
[----:B------:R-:W-:Y:S05]  /*8830*/  BSYNC.RECONVERGENT B0 ;  /* 0x0000000000007941 */ /* 0x000fea0003800200 */
.L_x_877:
        /* <DEDUP_REMOVED lines=21> */
.L_x_880:
[----:B------:R-:W-:Y:S05]  /*8990*/  BSYNC.RECONVERGENT B0 ;  /* 0x0000000000007941 */ /* 0x000fea0003800200 */
.L_x_879:
        /* <DEDUP_REMOVED lines=13> */
.L_x_866:
[----:B------:R-:W-:Y:S05]  /*8a70*/  BSYNC.RECONVERGENT B1 ;  /* 0x0000000000017941 */ /* 0x000fea0003800200 */
.L_x_844:
[----:B------:R-:W5:Y:S01]  /*8a80*/  LDCU UR8, c[0x0][0x438] ;  /* 0x00008700ff0877ac */ /* 0x000f620008000800 */
[----:B------:R-:W4:Y:S01]  /*8a90*/  LDCU UR9, c[0x0][0x370] ;  /* 0x00006e00ff0977ac */ /* 0x000f220008000800 */
[----:B------:R-:W-:Y:S01]  /*8aa0*/  UMOV UR10, UR24 ;  /* 0x00000018000a7c82 */ /* 0x000fe20008000000 */
[----:B-----5:R-:W-:-:S04]  /*8ab0*/  UIADD3 UR8, UPT, UPT, UR8, 0x7f, URZ ;  /* 0x0000007f08087890 */ /* 0x020fc8000fffe0ff */
[----:B------:R-:W-:Y:S02]  /*8ac0*/  USHF.R.S32.HI UR5, URZ, 0x1f, UR8 ;  /* 0x0000001fff057899 */ /* 0x000fe40008011408 */
[----:B----4-:R-:W-:Y:S02]  /*8ad0*/  UIADD3 UR40, UPT, UPT, UR9, UR40, URZ ;  /* 0x0000002809287290 */ /* 0x010fe4000fffe0ff */
[----:B------:R-:W-:-:S04]  /*8ae0*/  ULEA.HI UR5, UR5, UR8, URZ, 0x7 ;  /* 0x0000000805057291 */ /* 0x000fc8000f8f38ff */
[----:B------:R-:W-:-:S04]  /*8af0*/  USHF.R.S32.HI UR5, URZ, 0x7, UR5 ;  /* 0x00000007ff057899 */ /* 0x000fc80008011405 */
[----:B------:R-:W-:-:S09]  /*8b00*/  UISETP.GE.AND UP0, UPT, UR40, UR5, UPT ;  /* 0x000000052800728c */ /* 0x000fd2000bf06270 */
[----:B------:R-:W-:Y:S05]  /*8b10*/  BRA.U !UP0, `(.L_x_881) ;  /* 0xffffff7508fc7547 */ /* 0x000fea000b83ffff */
[----:B------:R-:W-:Y:S05]  /*8b20*/  EXIT ;  /* 0x000000000000794d */ /* 0x000fea0003800000 */
.L_x_882:
        /* <DEDUP_REMOVED lines=13> */
.L_x_1727:


//--------------------- .text._ZN5flash44flash_bwd_dq_dk_dv_loop_seqk_parallel_kernelI23Flash_bwd_kernel_traitsILi96ELi64ELi128ELi8ELi2ELi4ELi4ELb1ELb0EN7cutlass10bfloat16_tE19Flash_kernel_traitsILi96ELi64ELi128ELi8ES3_EELb1ELb0ELb1ELb1ELb0ELb0ELb0EEEvNS_16Flash_bwd_paramsE --------------------------
	.section	.text._ZN5flash44flash_bwd_dq_dk_dv_loop_seqk_parallel_kernelI23Flash_bwd_kernel_traitsILi96ELi64ELi128ELi8ELi2ELi4ELi4ELb1ELb0EN7cutlass10bfloat16_tE19Flash_kernel_traitsILi96ELi64ELi128ELi8ES3_EELb1ELb0ELb1ELb1ELb0ELb0ELb0EEEvNS_16Flash_bwd_paramsE,"ax",@progbits
	.align	128
        .global         _ZN5flash44flash_bwd_dq_dk_dv_loop_seqk_parallel_kernelI23Flash_bwd_kernel_traitsILi96ELi64ELi128ELi8ELi2ELi4ELi4ELb1ELb0EN7cutlass10bfloat16_tE19Flash_kernel_traitsILi96ELi64ELi128ELi8ES3_EELb1ELb0ELb1ELb1ELb0ELb0ELb0EEEvNS_16Flash_bwd_paramsE
        .type           _ZN5flash44flash_bwd_dq_dk_dv_loop_seqk_parallel_kernelI23Flash_bwd_kernel_traitsILi96ELi64ELi128ELi8ELi2ELi4ELi4ELb1ELb0EN7cutlass10bfloat16_tE19Flash_kernel_traitsILi96ELi64ELi128ELi8ES3_EELb1ELb0ELb1ELb1ELb0ELb0ELb0EEEvNS_16Flash_bwd_paramsE,@function
        .size           _ZN5flash44flash_bwd_dq_dk_dv_loop_seqk_parallel_kernelI23Flash_bwd_kernel_traitsILi96ELi64ELi128ELi8ELi2ELi4ELi4ELb1ELb0EN7cutlass10bfloat16_tE19Flash_kernel_traitsILi96ELi64ELi128ELi8ES3_EELb1ELb0ELb1ELb1ELb0ELb0ELb0EEEvNS_16Flash_bwd_paramsE,(.L_x_1728 - _ZN5flash44flash_bwd_dq_dk_dv_loop_seqk_parallel_kernelI23Flash_bwd_kernel_traitsILi96ELi64ELi128ELi8ELi2ELi4ELi4ELb1ELb0EN7cutlass10bfloat16_tE19Flash_kernel_traitsILi96ELi64ELi128ELi8ES3_EELb1ELb0ELb1ELb1ELb0ELb0ELb0EEEvNS_16Flash_bwd_paramsE)
        .other          _ZN5flash44flash_bwd_dq_dk_dv_loop_seqk_parallel_kernelI23Flash_bwd_kernel_traitsILi96ELi64ELi128ELi8ELi2ELi4ELi4ELb1ELb0EN7cutlass10bfloat16_tE19Flash_kernel_traitsILi96ELi64ELi128ELi8ES3_EELb1ELb0ELb1ELb1ELb0ELb0ELb0EEEvNS_16Flash_bwd_paramsE,@"STO_CUDA_ENTRY STV_DEFAULT"
_ZN5flash44flash_bwd_dq_dk_dv_loop_seqk_parallel_kernelI23Flash_bwd_kernel_traitsILi96ELi64ELi128ELi8ELi2ELi4ELi4ELb1ELb0EN7cutlass10bfloat16_tE19Flash_kernel_traitsILi96ELi64ELi128ELi8ES3_EELb1ELb0ELb1ELb1ELb0ELb0ELb0EEEvNS_16Flash_bwd_paramsE:
.text._ZN5flash44flash_bwd_dq_dk_dv_loop_seqk_parallel_kernelI23Flash_bwd_kernel_traitsILi96ELi64ELi128ELi8ELi2ELi4ELi4ELb1ELb0EN7cutlass10bfloat16_tE19Flash_kernel_traitsILi96ELi64ELi128ELi8ES3_EELb1ELb0ELb1ELb1ELb0ELb0ELb0EEEvNS_16Flash_bwd_paramsE:
        /* <DEDUP_REMOVED lines=51> */
.L_x_943:
        /* <DEDUP_REMOVED lines=48> */
.L_x_883:
        /* <DEDUP_REMOVED lines=43> */
.L_x_885:
[----:B------:R-:W1:Y:S01]  /*08e0*/  LDCU.64 UR16, c[0x0][0x3b8] ;  /* 0x00007700ff1077ac */ /* 0x000e620008000a00 */
[----:B------:R-:W-:-:S04]  /*08f0*/  UIADD3 UR8, UPT, UPT, UR44, UR46, URZ ;  /* 0x0000002e2c087290 */ /* 0x000fc8000fffe0ff */
[----:B-1----:R-:W-:Y:S02]  /*0900*/  UIMAD.WIDE.U32 UR56, UR8, UR16, URZ ;  /* 0x00000010083872a5 */ /* 0x002fe4000f8e00ff */
[----:B------:R-:W-:-:S04]  /*0910*/  UIMAD UR8, UR8, UR17, URZ ;  /* 0x00000011080872a4 */ /* 0x000fc8000f8e02ff */
[----:B------:R-:W-:-:S06]  /*0920*/  UIADD3 UR8, UPT, UPT, UR57, UR8, URZ ;  /* 0x0000000839087290 */ /* 0x000fcc000fffe0ff */
[----:B------:R-:W-:Y:S02]  /*0930*/  MOV R4, UR8 ;  /* 0x0000000800047c02 */ /* 0x000fe40008000f00 */
.L_x_886:
        /* <DEDUP_REMOVED lines=42> */
.L_x_887:
[----:B------:R-:W1:Y:S01]  /*0be0*/  LDCU.64 UR14, c[0x0][0x3c0] ;  /* 0x00007800ff0e77ac */ /* 0x000e620008000a00 */
[----:B------:R-:W-:-:S04]  /*0bf0*/  UIADD3 UR8, UPT, UPT, UR44, UR46, URZ ;  /* 0x0000002e2c087290 */ /* 0x000fc8000fffe0ff */
[----:B-1----:R-:W-:Y:S02]  /*0c00*/  UIMAD.WIDE.U32 UR58, UR8, UR14, URZ ;  /* 0x0000000e083a72a5 */ /* 0x002fe4000f8e00ff */
[----:B------:R-:W-:-:S04]  /*0c10*/  UIMAD UR8, UR8, UR15, URZ ;  /* 0x0000000f080872a4 */ /* 0x000fc8000f8e02ff */
[----:B------:R-:W-:-:S06]  /*0c20*/  UIADD3 UR8, UPT, UPT, UR59, UR8, URZ ;  /* 0x000000083b087290 */ /* 0x000fcc000fffe0ff */
[----:B------:R-:W-:-:S07]  /*0c30*/  MOV R0, UR8 ;  /* 0x0000000800007c02 */ /* 0x000fce0008000f00 */
.L_x_888:
        /* <DEDUP_REMOVED lines=28> */
.L_x_889:
[----:B------:R-:W-:Y:S02]  /*0e00*/  UIMAD.WIDE.U32 UR10, UR50, UR12, URZ ;  /* 0x0000000c320a72a5 */ /* 0x000fe4000f8e00ff */
[----:B------:R-:W-:-:S04]  /*0e10*/  UIMAD UR8, UR51, UR12, URZ ;  /* 0x0000000c330872a4 */ /* 0x000fc8000f8e02ff */
[----:B------:R-:W-:-:S12]  /*0e20*/  UIADD3 UR8, UPT, UPT, UR11, UR8, URZ ;  /* 0x000000080b087290 */ /* 0x000fd8000fffe0ff */
.L_x_890:
        /* <DEDUP_REMOVED lines=20> */
.L_x_891:
[----:B------:R-:W1:Y:S01]  /*0f70*/  LDCU UR61, c[0x0][0x434] ;  /* 0x00008680ff3d77ac */ /* 0x000e620008000800 */
[----:B------:R-:W-:-:S04]  /*0f80*/  UIMAD UR9, UR29, UR48, UR30 ;  /* 0x000000301d0972a4 */ /* 0x000fc8000f8e021e */
[----:B-1----:R-:W-:Y:S02]  /*0f90*/  UIMAD UR61, UR9, UR61, URZ ;  /* 0x0000003d093d72a4 */ /* 0x002fe4000f8e02ff */
.L_x_892:
        /* <DEDUP_REMOVED lines=11> */
.L_x_893:
[----:B------:R-:W1:Y:S01]  /*1050*/  LDCU UR60, c[0x0][0x444] ;  /* 0x00008880ff3c77ac */ /* 0x000e620008000800 */
[----:B------:R-:W-:-:S04]  /*1060*/  UIMAD UR9, UR29, UR48, UR30 ;  /* 0x000000301d0972a4 */ /* 0x000fc8000f8e021e */
[----:B-1----:R-:W-:-:S12]  /*1070*/  UIMAD UR60, UR9, UR60, URZ ;  /* 0x0000003c093c72a4 */ /* 0x002fd8000f8e02ff */
.L_x_894:
        /* <DEDUP_REMOVED lines=12> */
[----:B------:R-:W-:Y:S02]  /*1140*/  UIMAD UR52, UR48, UR52, URZ ;  /* 0x00000034303472a4 */ /* 0x000fe4000f8e02ff */
        /* <DEDUP_REMOVED lines=9> */
[----:B------:R-:W-:Y:S01]  /*11e0*/  LOP3.LUT R233, R19, 0x1f, RZ, 0xc0, !PT ;  /* 0x0000001f13e97812 */ /* 0x000fe200078ec0ff */
[----:B------:R-:W-:Y:S02]  /*11f0*/  ULEA UR61, UR51, UR61, 0x6 ;  /* 0x0000003d333d7291 */ /* 0x000fe4000f8e30ff */
[----:B------:R-:W-:Y:S01]  /*1200*/  LOP3.LUT R12, R11, 0x18, RZ, 0xc0, !PT ;  /* 0x000000180b0c7812 */ /* 0x000fe200078ec0ff */
[----:B------:R-:W-:Y:S01]  /*1210*/  IMAD.U32 R5, RZ, RZ, UR64 ;  /* 0x00000040ff057e24 */ /* 0x000fe2000f8e00ff */
[----:B------:R-:W-:Y:S01]  /*1220*/  UISETP.LT.AND UP0, UPT, URZ, UR49, UPT ;  /* 0x00000031ff00728c */ /* 0x000fe2000bf01270 */
[----:B------:R-:W1:Y:S02]  /*1230*/  LDCU.128 UR8, c[0x0][0x590] ;  /* 0x0000b200ff0877ac */ /* 0x000e640008000c00 */
[----:B------:R-:W-:Y:S01]  /*1240*/  IMAD.WIDE.U32 R8, R9, UR20, R12 ;  /* 0x0000001409087c25 */ /* 0x000fe2000f8e000c */
[----:B------:R-:W-:Y:S01]  /*1250*/  IADD3 R16, P0, PT, R12, UR66, RZ ;  /* 0x000000420c107c10 */ /* 0x000fe2000ff1e0ff */
[----:B------:R-:W-:Y:S01]  /*1260*/  USEL UR49, URZ, UR49, !UP0 ;  /* 0x00000031ff317287 */ /* 0x000fe2000c000000 */
[----:B------:R-:W-:-:S03]  /*1270*/  IADD3 R14, P1, PT, R8, UR22, RZ ;  /* 0x00000016080e7c10 */ /* 0x000fc6000ff3e0ff */
[----:B------:R-:W-:Y:S01]  /*1280*/  IMAD.X R17, RZ, RZ, UR63, P0 ;  /* 0x0000003fff117e24 */ /* 0x000fe200080e06ff */
[----:B------:R-:W2:Y:S01]  /*1290*/  LDCU.64 UR64, c[0x0][0x5e8] ;  /* 0x0000bd00ff4077ac */ /* 0x000ea20008000a00 */
[----:B------:R-:W-:Y:S01]  /*12a0*/  IADD3.X R15, PT, PT, R9, UR21, R5, P1, !PT ;  /* 0x00000015090f7c10 */ /* 0x000fe20008ffe405 */
[----:B-----5:R-:W-:Y:S01]  /*12b0*/  IMAD.U32 R5, RZ, RZ, UR18 ;  /* 0x00000012ff057e24 */ /* 0x020fe2000f8e00ff */
[----:B------:R-:W4:Y:S03]  /*12c0*/  LDCU.64 UR62, c[0x0][0x420] ;  /* 0x00008400ff3e77ac */ /* 0x000f260008000a00 */
[----:B------:R-:W-:Y:S01]  /*12d0*/  IMAD.WIDE.U32 R20, R5, UR30, R14 ;  /* 0x0000001e05147c25 */ /* 0x000fe2000f8e000e */
[----:B------:R-:W-:Y:S02]  /*12e0*/  UISETP.GT.AND UP0, UPT, UR55, UR49, UPT ;  /* 0x000000313700728c */ /* 0x000fe4000bf04270 */
[----:B-1----:R-:W-:Y:S01]  /*12f0*/  UIMAD UR23, UR23, UR8, URZ ;  /* 0x00000008171772a4 */ /* 0x002fe2000f8e02ff */
[----:B------:R-:W-:-:S02]  /*1300*/  MOV R8, UR8 ;  /* 0x0000000800087c02 */ /* 0x000fc40008000f00 */
[----:B------:R-:W-:Y:S01]  /*1310*/  MOV R14, UR10 ;  /* 0x0000000a000e7c02 */ /* 0x000fe20008000f00 */
[----:B------:R-:W-:Y:S02]  /*1320*/  UIMAD UR18, UR20, UR9, UR23 ;  /* 0x00000009141272a4 */ /* 0x000fe4000f8e0217 */
[----:B------:R-:W-:Y:S01]  /*1330*/  IMAD.WIDE.U32 R8, R8, UR20, R16 ;  /* 0x0000001408087c25 */ /* 0x000fe2000f8e0010 */
[----:B------:R-:W1:Y:S03]  /*1340*/  LDCU.64 UR20, c[0x0][0x550] ;  /* 0x0000aa00ff1477ac */ /* 0x000e660008000a00 */
[----:B------:R-:W-:Y:S01]  /*1350*/  IMAD.U32 R16, RZ, RZ, UR19 ;  /* 0x00000013ff107e24 */ /* 0x000fe2000f8e00ff */
[----:B------:R-:W5:Y:S01]  /*1360*/  LDCU.64 UR22, c[0x0][0x380] ;  /* 0x00007000ff1677ac */ /* 0x000f620008000a00 */
[----:B------:R-:W-:Y:S02]  /*1370*/  VIADD R9, R9, UR18 ;  /* 0x0000001209097c36 */ /* 0x000fe40008000000 */
[----:B------:R-:W-:Y:S01]  /*1380*/  IMAD R17, R16, UR30, R21 ;  /* 0x0000001e10117c24 */ /* 0x000fe2000f8e0215 */
[----:B------:R-:W2:Y:S01]  /*1390*/  LDCU.64 UR18, c[0x0][0x570] ;  /* 0x0000ae00ff1277ac */ /* 0x000ea20008000a00 */
[----:B------:R-:W-:Y:S01]  /*13a0*/  IMAD.WIDE.U32 R14, R14, UR30, R8 ;  /* 0x0000001e0e0e7c25 */ /* 0x000fe2000f8e0008 */
[----:B------:R-:W-:Y:S01]  /*13b0*/  SHF.R.U32.HI R8, RZ, 0x5, R19 ;  /* 0x00000005ff087819 */ /* 0x000fe20000011613 */
[----:B------:R-:W-:-:S02]  /*13c0*/  USHF.L.U32 UR10, UR52, 0x6, URZ ;  /* 0x00000006340a7899 */ /* 0x000fc400080006ff */
[----:B------:R-:W-:Y:S01]  /*13d0*/  IMAD.MOV.U32 R16, RZ, RZ, R20 ;  /* 0x000000ffff107224 */ /* 0x000fe200078e0014 */
[----:B------:R-:W-:Y:S01]  /*13e0*/  LOP3.LUT R9, R12, 0x40, RZ, 0xfc, !PT ;  /* 0x000000400c097812 */ /* 0x000fe200078efcff */
[----:B---3--:R-:W-:-:S04]  /*13f0*/  IMAD.WIDE.U32 R20, R6, UR27, RZ ;  /* 0x0000001b06147c25 */ /* 0x008fc8000f8e00ff */
[----:B------:R-:W-:Y:S01]  /*1400*/  IMAD R5, R8, UR52, R233 ;  /* 0x0000003408057c24 */ /* 0x000fe2000f8e02e9 */
[----:B------:R-:W-:Y:S01]  /*1410*/  SEL R10, R20, RZ, P3 ;  /* 0x000000ff140a7207 */ /* 0x000fe20001800000 */
[----:B------:R-:W-:Y:S01]  /*1420*/  IMAD R7, R7, UR27, R21 ;  /* 0x0000001b07077c24 */ /* 0x000fe2000f8e0215 */
[----:B------:R-:W-:Y:S01]  /*1430*/  SHF.R.U32.HI R8, RZ, 0x2, R19 ;  /* 0x00000002ff087819 */ /* 0x000fe20000011613 */
[----:B------:R-:W-:Y:S01]  /*1440*/  IMAD.U32 R6, RZ, RZ, UR11 ;  /* 0x0000000bff067e24 */ /* 0x000fe2000f8e00ff */
[----:B------:R-:W-:Y:S02]  /*1450*/  IADD3 R10, P1, P0, R5, UR59, R10 ;  /* 0x0000003b050a7c10 */ /* 0x000fe4000f83e00a */
[----:B------:R-:W-:Y:S01]  /*1460*/  SHF.R.S32.HI R18, RZ, 0x1f, R5 ;  /* 0x0000001fff127819 */ /* 0x000fe20000011405 */
[----:B------:R-:W-:Y:S01]  /*1470*/  IMAD R15, R6, UR30, R15 ;  /* 0x0000001e060f7c24 */ /* 0x000fe2000f8e020f */
[----:B------:R-:W-:Y:S01]  /*1480*/  SEL R7, R7, RZ, P3 ;  /* 0x000000ff07077207 */ /* 0x000fe20001800000 */
[----:B------:R-:W-:-:S03]  /*1490*/  IMAD.WIDE.U32 R16, R8, UR12, R16 ;  /* 0x0000000c08107c25 */ /* 0x000fc6000f8e0010 */
[----:B------:R-:W-:Y:S01]  /*14a0*/  IADD3.X R18, PT, PT, R18, UR57, R7, P1, P0 ;  /* 0x0000003912127c10 */ /* 0x000fe20008fe0407 */
[----:B------:R-:W-:Y:S01]  /*14b0*/  IMAD.U32 R7, RZ, RZ, UR10 ;  /* 0x0000000aff077e24 */ /* 0x000fe2000f8e00ff */
[----:B------:R-:W-:Y:S01]  /*14c0*/  IADD3 R10, P0, PT, R10, UR10, RZ ;  /* 0x0000000a0a0a7c10 */ /* 0x000fe2000ff1e0ff */
[----:B------:R-:W-:Y:S01]  /*14d0*/  IMAD.WIDE.U32 R14, R8, UR8, R14 ;  /* 0x00000008080e7c25 */ /* 0x000fe2000f8e000e */
[----:B-----5:R-:W-:Y:S02]  /*14e0*/  LEA R240, P2, R16, UR22, 0x1 ;  /* 0x0000001610f07c11 */ /* 0x020fe4000f8408ff */
[----:B------:R-:W-:Y:S01]  /*14f0*/  LEA.HI.X.SX32 R7, R7, R18, 0x1, P0 ;  /* 0x0000001207077211 */ /* 0x000fe200000f0eff */
[----:B------:R-:W-:Y:S01]  /*1500*/  IMAD R6, R8, UR9, R15 ;  /* 0x0000000908067c24 */ /* 0x000fe2000f8e020f */
[----:B-1----:R-:W-:Y:S01]  /*1510*/  LEA R238, P1, R14, UR20, 0x1 ;  /* 0x000000140eee7c11 */ /* 0x002fe2000f8208ff */
[----:B------:R-:W-:Y:S01]  /*1520*/  IMAD R5, R8, UR13, R17 ;  /* 0x0000000d08057c24 */ /* 0x000fe2000f8e0211 */
[----:B--2---:R-:W-:Y:S01]  /*1530*/  LEA R236, P0, R10, UR18, 0x2 ;  /* 0x000000120aec7c11 */ /* 0x004fe2000f8010ff */
[----:B------:R-:W-:Y:S01]  /*1540*/  UIMAD.WIDE UR12, UR60, 0x4, UR64 ;  /* 0x000000043c0c78a5 */ /* 0x000fe2000f8e0240 */
[----:B------:R-:W-:-:S02]  /*1550*/  LEA.HI.X R239, R14, UR21, R6, 0x1, P1 ;  /* 0x000000150eef7c11 */ /* 0x000fc400088f0c06 */
[----:B------:R-:W-:Y:S01]  /*1560*/  LEA.HI.X R237, R10, UR19, R7, 0x2, P0 ;  /* 0x000000130aed7c11 */ /* 0x000fe200080f1407 */
[----:B----4-:R-:W-:Y:S01]  /*1570*/  UIMAD.WIDE UR18, UR61, 0x4, UR62 ;  /* 0x000000043d1278a5 */ /* 0x010fe2000f8e023e */
        /* <DEDUP_REMOVED lines=19> */
.L_x_896:
[----:B------:R-:W1:Y:S01]  /*16b0*/  LDCU.64 UR10, c[0x0][0x5c0] ;  /* 0x0000b800ff0a77ac */ /* 0x000e620008000a00 */
[----:B------:R-:W-:-:S04]  /*16c0*/  UIADD3 UR8, UPT, UPT, UR44, UR46, URZ ;  /* 0x0000002e2c087290 */ /* 0x000fc8000fffe0ff */
[----:B-1----:R-:W-:Y:S02]  /*16d0*/  UIMAD.WIDE.U32 UR16, UR8, UR10, URZ ;  /* 0x0000000a081072a5 */ /* 0x002fe4000f8e00ff */
[----:B------:R-:W-:-:S04]  /*16e0*/  UIMAD UR8, UR8, UR11, URZ ;  /* 0x0000000b080872a4 */ /* 0x000fc8000f8e02ff */
[----:B------:R-:W-:-:S06]  /*16f0*/  UIADD3 UR8, UPT, UPT, UR17, UR8, URZ ;  /* 0x0000000811087290 */ /* 0x000fcc000fffe0ff */
[----:B------:R-:W-:Y:S02]  /*1700*/  MOV R0, UR8 ;  /* 0x0000000800007c02 */ /* 0x000fe40008000f00 */
.L_x_897:
        /* <DEDUP_REMOVED lines=13> */
.L_x_898:
[----:B------:R-:W1:Y:S01]  /*17e0*/  LDCU.64 UR8, c[0x0][0x5c8] ;  /* 0x0000b900ff0877ac */ /* 0x000e620008000a00 */
[----:B------:R-:W-:-:S04]  /*17f0*/  UIADD3 UR44, UPT, UPT, UR44, UR46, URZ ;  /* 0x0000002e2c2c7290 */ /* 0x000fc8000fffe0ff */
[----:B-1----:R-:W-:Y:S02]  /*1800*/  UIMAD.WIDE.U32 UR14, UR44, UR8, URZ ;  /* 0x000000082c0e72a5 */ /* 0x002fe4000f8e00ff */
[----:B------:R-:W-:-:S04]  /*1810*/  UIMAD UR44, UR44, UR9, URZ ;  /* 0x000000092c2c72a4 */ /* 0x000fc8000f8e02ff */
[----:B------:R-:W-:-:S06]  /*1820*/  UIADD3 UR44, UPT, UPT, UR15, UR44, URZ ;  /* 0x0000002c0f2c7290 */ /* 0x000fcc000fffe0ff */
[----:B------:R-:W-:-:S07]  /*1830*/  MOV R2, UR44 ;  /* 0x0000002c00027c02 */ /* 0x000fce0008000f00 */
.L_x_899:
        /* <DEDUP_REMOVED lines=30> */
.L_x_901:
[----:B------:R-:W-:Y:S05]  /*1a20*/  BSYNC.RECONVERGENT B0 ;  /* 0x0000000000007941 */ /* 0x000fea0003800200 */
.L_x_900:
        /* <DEDUP_REMOVED lines=17> */
.L_x_903:
[----:B------:R-:W-:Y:S05]  /*1b40*/  BSYNC.RECONVERGENT B0 ;  /* 0x0000000000007941 */ /* 0x000fea0003800200 */
.L_x_902:
        /* <DEDUP_REMOVED lines=26> */
.L_x_905:
[----:B------:R-:W-:Y:S05]  /*1cf0*/  BSYNC.RECONVERGENT B0 ;  /* 0x0000000000007941 */ /* 0x000fea0003800200 */
.L_x_904:
        /* <DEDUP_REMOVED lines=18> */
.L_x_895:
[----:B------:R-:W-:Y:S01]  /*1e20*/  IMAD.U32 R7, RZ, RZ, UR14 ;  /* 0x0000000eff077e24 */ /* 0x000fe2000f8e00ff */
[----:B------:R-:W-:Y:S01]  /*1e30*/  UIMAD UR10, UR53, UR14, URZ ;  /* 0x0000000e350a72a4 */ /* 0x000fe2000f8e02ff */
[----:B------:R-:W-:Y:S01]  /*1e40*/  @P3 BAR.SYNC.DEFER_BLOCKING 0x0 ;  /* 0x0000000000003b1d */ /* 0x000fe20000010000 */
[----:B------:R-:W-:Y:S01]  /*1e50*/  ULOP3.LUT UR11, UR51, 0x80000001, URZ, 0xc0, !UPT ;  /* 0x80000001330b7892 */ /* 0x000fe2000f8ec0ff */
[----:B------:R-:W-:Y:S01]  /*1e60*/  IMAD.WIDE.U32 R16, R7, UR54, R12 ;  /* 0x0000003607107c25 */ /* 0x000fe2000f8e000c */
[----:B------:R-:W-:Y:S02]  /*1e70*/  UIMAD UR10, UR54, UR15, UR10 ;  /* 0x0000000f360a72a4 */ /* 0x000fe4000f8e020a */
[----:B------:R-:W-:Y:S01]  /*1e80*/  UISETP.NE.AND UP0, UPT, UR11, 0x1, UPT ;  /* 0x000000010b00788c */ /* 0x000fe2000bf05270 */
[----:B------:R-:W-:Y:S01]  /*1e90*/  BSSY.RECONVERGENT B0, `(.L_x_907) ;  /* 0x0000030000007945 */ /* 0x000fe20003800200 */
[----:B------:R-:W1:Y:S01]  /*1ea0*/  LDCU.64 UR8, c[0x0][0x3d8] ;  /* 0x00007b00ff0877ac */ /* 0x000e620008000a00 */
[----:B------:R-:W-:-:S02]  /*1eb0*/  IADD3 R20, P0, PT, R16, UR58, RZ ;  /* 0x0000003a10147c10 */ /* 0x000fc4000ff1e0ff */
[----:B------:R-:W-:Y:S01]  /*1ec0*/  LOP3.LUT R16, R11, 0xd8, RZ, 0xc0, !PT ;  /* 0x000000d80b107812 */ /* 0x000fe200078ec0ff */
[----:B------:R-:W-:Y:S01]  /*1ed0*/  USEL UR20, URZ, 0x3000, UP0 ;  /* 0x00003000ff147887 */ /* 0x000fe20008000000 */
[----:B------:R-:W-:Y:S01]  /*1ee0*/  IADD3.X R21, PT, PT, R0, UR10, R17, P0, !PT ;  /* 0x0000000a00157c10 */ /* 0x000fe200087fe411 */
[----:B------:R-:W-:Y:S01]  /*1ef0*/  UIADD3 UR10, UPT, UPT, -UR54, UR43, URZ ;  /* 0x0000002b360a7290 */ /* 0x000fe2000fffe1ff */
[----:B------:R-:W-:-:S04]  /*1f00*/  LOP3.LUT R16, R16, 0x18, R19, 0x78, !PT ;  /* 0x0000001810107812 */ /* 0x000fc800078e7813 */
[----:B------:R-:W-:Y:S02]  /*1f10*/  LOP3.LUT R7, R16, 0x1f20, R11, 0xf8, !PT ;  /* 0x00001f2010077812 */ /* 0x000fe400078ef80b */
[----:B------:R-:W-:Y:S02]  /*1f20*/  ISETP.GE.AND P5, PT, R8, UR10, PT ;  /* 0x0000000a08007c0c */ /* 0x000fe4000bfa6270 */
[----:B------:R-:W-:Y:S01]  /*1f30*/  LEA R7, R7, UR5, 0x1 ;  /* 0x0000000507077c11 */ /* 0x000fe2000f8e08ff */
[----:B-1----:R-:W-:Y:S02]  /*1f40*/  IMAD R0, R2, UR8, RZ ;  /* 0x0000000802007c24 */ /* 0x002fe4000f8e02ff */
[----:B------:R-:W-:-:S04]  /*1f50*/  IMAD.WIDE.U32 R20, R3, UR8, R20 ;  /* 0x0000000803147c25 */ /* 0x000fc8000f8e0014 */
        /* <DEDUP_REMOVED lines=30> */
.L_x_909:
[----:B------:R2:W-:Y:S01]  /*2140*/  STS.128 [R7+0x13000], RZ ;  /* 0x013000ff07007388 */ /* 0x0005e20000000c00 */
[----:B------:R-:W-:Y:S05]  /*2150*/  BRA `(.L_x_910) ;  /* 0x00000000000c7947 */ /* 0x000fea0003800000 */
.L_x_908:
[----:B------:R1:W-:Y:S04]  /*2160*/  STS.128 [R7+0xf000], RZ ;  /* 0x00f000ff07007388 */ /* 0x0003e80000000c00 */
[----:B------:R1:W-:Y:S04]  /*2170*/  STS.128 [R7+0x11000], RZ ;  /* 0x011000ff07007388 */ /* 0x0003e80000000c00 */
[----:B------:R1:W-:Y:S02]  /*2180*/  STS.128 [R7+0x13000], RZ ;  /* 0x013000ff07007388 */ /* 0x0003e40000000c00 */
.L_x_910:
[----:B------:R-:W-:Y:S05]  /*2190*/  BSYNC.RECONVERGENT B0 ;  /* 0x0000000000007941 */ /* 0x000fea0003800200 */
.L_x_907:
        /* <DEDUP_REMOVED lines=35> */
.L_x_913:
[----:B------:R3:W-:Y:S02]  /*23d0*/  STS.128 [R7+0x14000], RZ ;  /* 0x014000ff07007388 */ /* 0x0007e40000000c00 */
.L_x_912:
[----:B------:R-:W-:Y:S05]  /*23e0*/  BSYNC.RECONVERGENT B0 ;  /* 0x0000000000007941 */ /* 0x000fea0003800200 */
.L_x_911:
        /* <DEDUP_REMOVED lines=25> */
.L_x_916:
[----:B------:R1:W-:Y:S01]  /*2580*/  STS.128 [R7+0x8000], RZ ;  /* 0x008000ff07007388 */ /* 0x0003e20000000c00 */
[----:B------:R-:W-:Y:S05]  /*2590*/  BRA `(.L_x_917) ;  /* 0x00000000000c7947 */ /* 0x000fea0003800000 */
.L_x_915:
[----:B------:R1:W-:Y:S04]  /*25a0*/  STS.128 [R7+0x6000], RZ ;  /* 0x006000ff07007388 */ /* 0x0003e80000000c00 */
[----:B------:R1:W-:Y:S04]  /*25b0*/  STS.128 [R7+0x7000], RZ ;  /* 0x007000ff07007388 */ /* 0x0003e80000000c00 */
[----:B------:R1:W-:Y:S02]  /*25c0*/  STS.128 [R7+0x8000], RZ ;  /* 0x008000ff07007388 */ /* 0x0003e40000000c00 */
.L_x_917:
[----:B------:R-:W-:Y:S05]  /*25d0*/  BSYNC.RECONVERGENT B0 ;  /* 0x0000000000007941 */ /* 0x000fea0003800200 */
.L_x_914:
        /* <DEDUP_REMOVED lines=23> */
.L_x_920:
[----:B------:R1:W-:Y:S01]  /*2750*/  STS.128 [R230+0x2000], RZ ;  /* 0x002000ffe6007388 */ /* 0x0003e20000000c00 */
[----:B------:R-:W-:Y:S05]  /*2760*/  BRA `(.L_x_921) ;  /* 0x00000000000c7947 */ /* 0x000fea0003800000 */
.L_x_919:
[----:B------:R1:W-:Y:S04]  /*2770*/  STS.128 [R230], RZ ;  /* 0x000000ffe6007388 */ /* 0x0003e80000000c00 */
[----:B------:R1:W-:Y:S04]  /*2780*/  STS.128 [R230+0x1000], RZ ;  /* 0x001000ffe6007388 */ /* 0x0003e80000000c00 */
[----:B------:R1:W-:Y:S02]  /*2790*/  STS.128 [R230+0x2000], RZ ;  /* 0x002000ffe6007388 */ /* 0x0003e40000000c00 */
.L_x_921:
[----:B------:R-:W-:Y:S05]  /*27a0*/  BSYNC.RECONVERGENT B0 ;  /* 0x0000000000007941 */ /* 0x000fea0003800200 */
.L_x_918:
[----:B-1-3--:R-:W-:Y:S01]  /*27b0*/  SHF.R.U32.HI R17, RZ, 0x1, R19 ;  /* 0x00000001ff117819 */ /* 0x00afe20000011613 */
        /* <DEDUP_REMOVED lines=15> */
[----:B------:R-:W-:-:S05]  /*28b0*/  IMAD.WIDE.U32 R20, R229, R0, UR18 ;  /* 0x00000012e5147e25 */ /* 0x000fca000f8e0000 */
        /* <DEDUP_REMOVED lines=42> */
.L_x_924:
[----:B------:R2:W-:Y:S01]  /*2b60*/  STS.128 [R7+0xd000], RZ ;  /* 0x00d000ff07007388 */ /* 0x0005e20000000c00 */
[----:B------:R-:W-:Y:S05]  /*2b70*/  BRA `(.L_x_925) ;  /* 0x00000000000c7947 */ /* 0x000fea0003800000 */
.L_x_923:
[----:B------:R1:W-:Y:S04]  /*2b80*/  STS.128 [R7+0x9000], RZ ;  /* 0x009000ff07007388 */ /* 0x0003e80000000c00 */
[----:B------:R1:W-:Y:S04]  /*2b90*/  STS.128 [R7+0xb000], RZ ;  /* 0x00b000ff07007388 */ /* 0x0003e80000000c00 */
[----:B------:R1:W-:Y:S02]  /*2ba0*/  STS.128 [R7+0xd000], RZ ;  /* 0x00d000ff07007388 */ /* 0x0003e40000000c00 */
.L_x_925:
[----:B------:R-:W-:Y:S05]  /*2bb0*/  BSYNC.RECONVERGENT B0 ;  /* 0x0000000000007941 */ /* 0x000fea0003800200 */
.L_x_922:
        /* <DEDUP_REMOVED lines=33> */
.L_x_928:
[----:B------:R4:W-:Y:S02]  /*2dd0*/  STS.128 [R7+0xe000], RZ ;  /* 0x00e000ff07007388 */ /* 0x0009e40000000c00 */
.L_x_927:
[----:B------:R-:W-:Y:S05]  /*2de0*/  BSYNC.RECONVERGENT B0 ;  /* 0x0000000000007941 */ /* 0x000fea0003800200 */
.L_x_926:
[----:B------:R-:W2:Y:S01]  /*2df0*/  LDCU.64 UR10, c[0x0][0x538] ;  /* 0x0000a700ff0a77ac */ /* 0x000ea20008000a00 */
[----:B------:R-:W0:Y:S01]  /*2e00*/  LDGDEPBAR ;  /* 0x00000000000079af */ /* 0x000e220000000000 */
[----:B------:R-:W1:Y:S01]  /*2e10*/  LDC.64 R8, c[0x0][0x528] ;  /* 0x00014a00ff087b82 */ /* 0x000e620000000a00 */
[C---:B------:R-:W-:Y:S02]  /*2e20*/  IMAD.SHL.U32 R220, R19.reuse, 0x20, RZ ;  /* 0x0000002013dc7824 */ /* 0x040fe400078e00ff */
[C---:B------:R-:W-:Y:S01]  /*2e30*/  IMAD.SHL.U32 R0, R19.reuse, 0x10, RZ ;  /* 0x0000001013007824 */ /* 0x040fe200078e00ff */
[----:B------:R-:W-:Y:S01]  /*2e40*/  UIMAD UR48, UR29, UR48, UR30 ;  /* 0x000000301d3072a4 */ /* 0x000fe2000f8e021e */
[C---:B---34-:R-:W-:Y:S01]  /*2e50*/  IMAD.SHL.U32 R4, R19.reuse, 0x2, RZ ;  /* 0x0000000213047824 */ /* 0x058fe200078e00ff */
[----:B------:R-:W-:Y:S01]  /*2e60*/  LOP3.LUT P0, RZ, R19, 0x4, RZ, 0xc0, !PT ;  /* 0x0000000413ff7812 */ /* 0x000fe2000780c0ff */
[----:B------:R-:W-:Y:S01]  /*2e70*/  IMAD.U32 R223, RZ, RZ, UR33 ;  /* 0x00000021ffdf7e24 */ /* 0x000fe2000f8e00ff */
[----:B------:R-:W3:Y:S01]  /*2e80*/  LDCU UR17, c[0x0][0x3b0] ;  /* 0x00007600ff1177ac */ /* 0x000ee20008000800 */
[----:B------:R-:W-:-:S02]  /*2e90*/  UIADD3 UR36, UPT, UPT, -UR50, 0x80, UR36 ;  /* 0x0000008032247890 */ /* 0x000fc4000fffe124 */
[----:B------:R-:W-:Y:S02]  /*2ea0*/  USHF.L.U32 UR52, UR52, 0x3, URZ ;  /* 0x0000000334347899 */ /* 0x000fe400080006ff */
[----:B--2---:R-:W-:Y:S01]  /*2eb0*/  UISETP.NE.U32.AND UP0, UPT, UR10, URZ, UPT ;  /* 0x000000ff0a00728c */ /* 0x004fe2000bf05070 */
[----:B------:R-:W2:Y:S03]  /*2ec0*/  LDCU UR16, c[0x0][0x45c] ;  /* 0x00008b80ff1077ac */ /* 0x000ea60008000800 */
[----:B------:R-:W-:Y:S01]  /*2ed0*/  UISETP.NE.AND.EX UP0, UPT, UR11, URZ, UPT, UP0 ;  /* 0x000000ff0b00728c */ /* 0x000fe2000bf05300 */
[----:B------:R-:W-:-:S04]  /*2ee0*/  DEPBAR.LE SB0, 0x1 ;  /* 0x000080400000791a */ /* 0x000fc80000000000 */
[----:B------:R-:W-:Y:S01]  /*2ef0*/  BAR.SYNC.DEFER_BLOCKING 0x0 ;  /* 0x0000000000007b1d */ /* 0x000fe20000010000 */
[----:B------:R-:W-:-:S05]  /*2f00*/  PLOP3.LUT P1, PT, PT, PT, UP0, 0x80, 0x8 ;  /* 0x000000000008781c */ /* 0x000fca0003f2f008 */
[----:B------:R-:W4:Y:S01]  /*2f10*/  @UP0 LDCU.64 UR8, c[0x0][0x540] ;  /* 0x0000a800ff0807ac */ /* 0x000f220008000a00 */
[----:B------:R-:W-:Y:S01]  /*2f20*/  @UP0 UMOV UR14, UR30 ;  /* 0x0000001e000e0c82 */ /* 0x000fe20008000000 */
[----:B------:R-:W-:Y:S02]  /*2f30*/  @UP0 UMOV UR15, URZ ;  /* 0x000000ff000f0c82 */ /* 0x000fe40008000000 */
[----:B----4-:R-:W-:Y:S01]  /*2f40*/  @UP0 UIMAD.WIDE.U32 UR14, UR29, UR8, UR14 ;  /* 0x000000081d0e02a5 */ /* 0x010fe2000f8e000e */
[----:B-1----:R-:W4:Y:S03]  /*2f50*/  LDG.E.64 R10, desc[UR40][R8.64+0x8] ;  /* 0x00000828080a7981 */ /* 0x002f26000c1e1b00 */
[----:B------:R-:W-:Y:S01]  /*2f60*/  @UP0 UIMAD UR9, UR29, UR9, UR15 ;  /* 0x000000091d0902a4 */ /* 0x000fe2000f8e020f */
[----:B------:R1:W2:Y:S01]  /*2f70*/  LDG.E.64 R6, desc[UR40][R8.64] ;  /* 0x0000002808067981 */ /* 0x0002a2000c1e1b00 */
[----:B------:R-:W-:-:S04]  /*2f80*/  @UP0 ULEA UR10, UP1, UR14, UR10, 0x2 ;  /* 0x0000000a0e0a0291 */ /* 0x000fc8000f8210ff */
[----:B------:R-:W-:Y:S02]  /*2f90*/  @UP0 ULEA.HI.X UR11, UR14, UR11, UR9, 0x2, UP1 ;  /* 0x0000000b0e0b0291 */ /* 0x000fe400088f1409 */
[----:B------:R-:W-:Y:S01]  /*2fa0*/  IMAD.U32 R2, RZ, RZ, UR10 ;  /* 0x0000000aff027e24 */ /* 0x000fe2000f8e00ff */
[C---:B------:R-:W-:Y:S02]  /*2fb0*/  LOP3.LUT R13, R220.reuse, 0x20, RZ, 0xc0, !PT ;  /* 0x00000020dc0d7812 */ /* 0x040fe400078ec0ff */
[----:B------:R-:W-:Y:S01]  /*2fc0*/  LOP3.LUT R5, R220, 0x120, RZ, 0xc0, !PT ;  /* 0x00000120dc057812 */ /* 0x000fe200078ec0ff */
[----:B------:R-:W-:Y:S01]  /*2fd0*/  IMAD.U32 R3, RZ, RZ, UR11 ;  /* 0x0000000bff037e24 */ /* 0x000fe2000f8e00ff */
[----:B------:R-:W-:Y:S01]  /*2fe0*/  LOP3.LUT R13, R13, 0x3c00, R0, 0xf8, !PT ;  /* 0x00003c000d0d7812 */ /* 0x000fe200078ef800 */
[----:B------:R-:W3:Y:S04]  /*2ff0*/  @UP0 LDCU UR10, c[0x0][0x458] ;  /* 0x00008b00ff0a07ac */ /* 0x000ee80008000800 */
[----:B------:R3:W2:Y:S01]  /*3000*/  @P1 LDG.E R3, desc[UR40][R2.64] ;  /* 0x0000002802031981 */ /* 0x0006a2000c1e1900 */
[----:B------:R-:W-:Y:S01]  /*3010*/  USHF.L.U32 UR48, UR48, 0x5, URZ ;  /* 0x0000000530307899 */ /* 0x000fe200080006ff */
[----:B------:R-:W-:Y:S01]  /*3020*/  LOP3.LUT R4, R4, 0x6, RZ, 0xc0, !PT ;  /* 0x0000000604047812 */ /* 0x000fe200078ec0ff */
[----:B------:R-:W-:Y:S01]  /*3030*/  IMAD.MOV.U32 R234, RZ, RZ, R230 ;  /* 0x000000ffffea7224 */ /* 0x000fe200078e00e6 */
[----:B------:R-:W-:Y:S01]  /*3040*/  CS2R R126, SRZ ;  /* 0x00000000007e7805 */ /* 0x000fe2000001ff00 */
[----:B------:R-:W-:Y:S01]  /*3050*/  IMAD.MOV.U32 R232, RZ, RZ, 0x4 ;  /* 0x00000004ffe87424 */ /* 0x000fe200078e00ff */
[----:B------:R-:W-:-:S02]  /*3060*/  CS2R R124, SRZ ;  /* 0x00000000007c7805 */ /* 0x000fc4000001ff00 */
[----:B------:R-:W-:Y:S01]  /*3070*/  CS2R R130, SRZ ;  /* 0x0000000000827805 */ /* 0x000fe2000001ff00 */
[----:B-1----:R-:W-:Y:S01]  /*3080*/  IMAD.SHL.U32 R9, R19, 0x4, RZ ;  /* 0x0000000413097824 */ /* 0x002fe200078e00ff */
[----:B------:R-:W-:Y:S02]  /*3090*/  LOP3.LUT R5, R5, 0x200, R0, 0xf8, !PT ;  /* 0x0000020005057812 */ /* 0x000fe400078ef800 */
[----:B------:R-:W-:Y:S02]  /*30a0*/  CS2R R128, SRZ ;  /* 0x0000000000807805 */ /* 0x000fe4000001ff00 */
[----:B------:R-:W-:Y:S02]  /*30b0*/  CS2R R122, SRZ ;  /* 0x00000000007a7805 */ /* 0x000fe4000001ff00 */
[----:B------:R-:W-:Y:S02]  /*30c0*/  CS2R R120, SRZ ;  /* 0x0000000000787805 */ /* 0x000fe4000001ff00 */
[----:B------:R-:W-:-:S02]  /*30d0*/  LOP3.LUT R9, R9, 0x18, RZ, 0xc0, !PT ;  /* 0x0000001809097812 */ /* 0x000fc400078ec0ff */
[----:B------:R-:W-:Y:S02]  /*30e0*/  CS2R R118, SRZ ;  /* 0x0000000000767805 */ /* 0x000fe4000001ff00 */
[----:B------:R-:W-:Y:S02]  /*30f0*/  CS2R R116, SRZ ;  /* 0x0000000000747805 */ /* 0x000fe4000001ff00 */
[----:B------:R-:W-:Y:S02]  /*3100*/  CS2R R110, SRZ ;  /* 0x00000000006e7805 */ /* 0x000fe4000001ff00 */
[----:B------:R-:W-:Y:S02]  /*3110*/  LOP3.LUT R222, R9, 0xc0, R220, 0xf8, !PT ;  /* 0x000000c009de7812 */ /* 0x000fe400078ef8dc */
[----:B------:R-:W-:Y:S02]  /*3120*/  CS2R R108, SRZ ;  /* 0x00000000006c7805 */ /* 0x000fe4000001ff00 */
[----:B------:R-:W-:-:S02]  /*3130*/  LOP3.LUT R13, R13, 0x100, R0, 0xf8, !PT ;  /* 0x000001000d0d7812 */ /* 0x000fc400078ef800 */
[----:B------:R-:W-:Y:S02]  /*3140*/  CS2R R114, SRZ ;  /* 0x0000000000727805 */ /* 0x000fe4000001ff00 */
[----:B------:R-:W-:Y:S02]  /*3150*/  LOP3.LUT R224, R222, 0x8, R19, 0x78, !PT ;  /* 0x00000008dee07812 */ /* 0x000fe400078e7813 */
[----:B------:R-:W-:Y:S02]  /*3160*/  CS2R R112, SRZ ;  /* 0x0000000000707805 */ /* 0x000fe4000001ff00 */
[----:B------:R-:W-:Y:S02]  /*3170*/  CS2R R106, SRZ ;  /* 0x00000000006a7805 */ /* 0x000fe4000001ff00 */
[----:B------:R-:W-:Y:S02]  /*3180*/  CS2R R104, SRZ ;  /* 0x0000000000687805 */ /* 0x000fe4000001ff00 */
[----:B------:R-:W-:-:S02]  /*3190*/  LOP3.LUT R224, R13, R224, RZ, 0xfc, !PT ;  /* 0x000000e00de07212 */ /* 0x000fc400078efcff */
[----:B------:R-:W-:Y:S02]  /*31a0*/  CS2R R102, SRZ ;  /* 0x0000000000667805 */ /* 0x000fe4000001ff00 */
[----:B------:R-:W-:Y:S02]  /*31b0*/  CS2R R100, SRZ ;  /* 0x0000000000647805 */ /* 0x000fe4000001ff00 */
[----:B------:R-:W-:Y:S02]  /*31c0*/  CS2R R94, SRZ ;  /* 0x00000000005e7805 */ /* 0x000fe4000001ff00 */
[----:B------:R-:W-:Y:S01]  /*31d0*/  LEA R224, R224, UR5, 0x1 ;  /* 0x00000005e0e07c11 */ /* 0x000fe2000f8e08ff */
[----:B---3--:R-:W1:Y:S01]  /*31e0*/  @P1 MUFU.RCP R2, UR10 ;  /* 0x0000000a00021d08 */ /* 0x008e620008001000 */
[----:B------:R-:W-:Y:S01]  /*31f0*/  SHF.R.U32.HI R0, RZ, 0x4, R19 ;  /* 0x00000004ff007819 */ /* 0x000fe20000011613 */
[----:B------:R-:W-:Y:S02]  /*3200*/  USHF.R.S32.HI UR21, URZ, 0x1f, UR48 ;  /* 0x0000001fff157899 */ /* 0x000fe40008011430 */
[----:B------:R-:W3:Y:S01]  /*3210*/  LDSM.16.M88.4 R172, [R224+0xf000] ;  /* 0x00f00000e0ac783b */ /* 0x000ee20000000200 */
        /* <DEDUP_REMOVED lines=20> */
[----:B------:R-:W-:Y:S02]  /*3360*/  LOP3.LUT R0, R0, 0x8, RZ, 0xc0, !PT ;  /* 0x0000000800007812 */ /* 0x000fe400078ec0ff */
[----:B------:R-:W-:Y:S02]  /*3370*/  CS2R R62, SRZ ;  /* 0x00000000003e7805 */ /* 0x000fe4000001ff00 */
[----:B------:R-:W-:Y:S02]  /*3380*/  LOP3.LUT R4, R4, 0x1e0, R17, 0xf8, !PT ;  /* 0x000001e004047812 */ /* 0x000fe400078ef811 */
[----:B------:R-:W-:-:S02]  /*3390*/  CS2R R60, SRZ ;  /* 0x00000000003c7805 */ /* 0x000fc4000001ff00 */
[----:B------:R-:W-:Y:S02]  /*33a0*/  LOP3.LUT R15, R0, 0x10, R19, 0xf8, !PT ;  /* 0x00000010000f7812 */ /* 0x000fe400078ef813 */
[----:B------:R-:W-:Y:S02]  /*33b0*/  CS2R R66, SRZ ;  /* 0x0000000000427805 */ /* 0x000fe4000001ff00 */
[----:B------:R-:W-:Y:S02]  /*33c0*/  LOP3.LUT R222, R222, 0x8, R17, 0x78, !PT ;  /* 0x00000008dede7812 */ /* 0x000fe400078e7811 */
[----:B------:R-:W-:Y:S02]  /*33d0*/  CS2R R64, SRZ ;  /* 0x0000000000407805 */ /* 0x000fe4000001ff00 */
[----:B------:R-:W-:Y:S02]  /*33e0*/  LOP3.LUT R0, R15, 0xc0, R220, 0xf8, !PT ;  /* 0x000000c00f007812 */ /* 0x000fe400078ef8dc */
[----:B------:R-:W-:-:S02]  /*33f0*/  CS2R R58, SRZ ;  /* 0x00000000003a7805 */ /* 0x000fc4000001ff00 */
[----:B------:R-:W-:Y:S02]  /*3400*/  IADD3 R223, PT, PT, -R223, UR43, -R4 ;  /* 0x0000002bdfdf7c10 */ /* 0x000fe4000fffe904 */
[----:B------:R-:W-:Y:S02]  /*3410*/  CS2R R56, SRZ ;  /* 0x0000000000387805 */ /* 0x000fe4000001ff00 */
[----:B------:R-:W-:Y:S01]  /*3420*/  LOP3.LUT R9, R0, R9, RZ, 0x3c, !PT ;  /* 0x0000000900097212 */ /* 0x000fe200078e3cff */
[C---:B------:R-:W-:Y:S01]  /*3430*/  VIADD R4, R224.reuse, 0xf000 ;  /* 0x0000f000e0047836 */ /* 0x040fe20000000000 */
[----:B------:R-:W-:Y:S02]  /*3440*/  LOP3.LUT R222, R5, R222, RZ, 0xfc, !PT ;  /* 0x000000de05de7212 */ /* 0x000fe400078efcff */
[----:B------:R-:W-:Y:S02]  /*3450*/  CS2R R54, SRZ ;  /* 0x0000000000367805 */ /* 0x000fe4000001ff00 */
[----:B------:R-:W-:Y:S01]  /*3460*/  LOP3.LUT R220, R9, 0x120, R220, 0xf8, !PT ;  /* 0x0000012009dc7812 */ /* 0x000fe200078ef8dc */
[----:B------:R-:W-:Y:S01]  /*3470*/  VIADD R0, R224, 0xf020 ;  /* 0x0000f020e0007836 */ /* 0x000fe20000000000 */
[----:B------:R-:W-:Y:S01]  /*3480*/  LEA R222, R222, UR5, 0x1 ;  /* 0x00000005dede7c11 */ /* 0x000fe2000f8e08ff */
[----:B------:R-:W-:Y:S01]  /*3490*/  @P0 VIADD R0, R4, 0xffffffe0 ;  /* 0xffffffe004000836 */ /* 0x000fe20000000000 */
[----:B------:R-:W-:-:S02]  /*34a0*/  LEA R220, R220, UR5, 0x1 ;  /* 0x00000005dcdc7c11 */ /* 0x000fc4000f8e08ff */
[----:B------:R-:W-:Y:S02]  /*34b0*/  CS2R R52, SRZ ;  /* 0x0000000000347805 */ /* 0x000fe4000001ff00 */
        /* <DEDUP_REMOVED lines=11> */
[----:B------:R-:W-:Y:S01]  /*3570*/  VIADD R222, R222, UR20 ;  /* 0x00000014dede7c36 */ /* 0x000fe20008000000 */
[----:B------:R-:W-:Y:S01]  /*3580*/  UMOV UR8, URZ ;  /* 0x000000ff00087c82 */ /* 0x000fe20008000000 */
[----:B------:R-:W-:Y:S01]  /*3590*/  VIADD R220, R220, UR20 ;  /* 0x00000014dcdc7c36 */ /* 0x000fe20008000000 */
[----:B------:R-:W1:Y:S01]  /*35a0*/  LDSM.16.M88.4 R200, [R0+0x2400] ;  /* 0x0024000000c8783b */ /* 0x000e620000000200 */
[----:B------:R-:W1:Y:S03]  /*35b0*/  LDCU UR9, c[0x0][0x440] ;  /* 0x00008800ff0977ac */ /* 0x000e660008000800 */
[----:B------:R-:W1:Y:S01]  /*35c0*/  LDSM.16.M88.4 R212, [R0+0x4000] ;  /* 0x0040000000d4783b */ /* 0x000e620000000200 */
[----:B------:R-:W1:Y:S03]  /*35d0*/  LDCU UR14, c[0x0][0x504] ;  /* 0x0000a080ff0e77ac */ /* 0x000e660008000800 */
[----:B------:R3:W1:Y:S01]  /*35e0*/  LDSM.16.M88.4 R216, [R0+0x4400] ;  /* 0x0044000000d8783b */ /* 0x0006620000000200 */
[----:B------:R-:W1:Y:S01]  /*35f0*/  LDCU UR11, c[0x0][0x508] ;  /* 0x0000a100ff0b77ac */ /* 0x000e620008000800 */
[----:B------:R-:W1:Y:S01]  /*3600*/  LDCU UR10, c[0x0][0x3e0] ;  /* 0x00007c00ff0a77ac */ /* 0x000e620008000800 */
[----:B------:R-:W1:Y:S01]  /*3610*/  LDCU.U8 UR15, c[0x0][0x4f8] ;  /* 0x00009f00ff0f77ac */ /* 0x000e620008000000 */
[----:B------:R-:W-:Y:S01]  /*3620*/  USHF.L.U32 UR17, UR17, 0x6, URZ ;  /* 0x0000000611117899 */ /* 0x000fe200080006ff */
[----:B----4-:R-:W-:-:S04]  /*3630*/  IADD3 R233, P3, P2, R10, UR48, R233 ;  /* 0x000000300ae97c10 */ /* 0x010fc8000fa7e0e9 */
[----:B------:R-:W-:Y:S01]  /*3640*/  IADD3.X R231, PT, PT, R11, UR21, RZ, P3, P2 ;  /* 0x000000150be77c10 */ /* 0x000fe20009fe44ff */
[----:B------:R-:W4:Y:S01]  /*3650*/  LDCU UR21, c[0x0][0x590] ;  /* 0x0000b200ff1577ac */ /* 0x000f220008000800 */
[----:B--2---:R-:W-:Y:S02]  /*3660*/  R2UR UR62, R6 ;  /* 0x00000000063e72ca */ /* 0x004fe400000e0000 */
[----:B------:R-:W-:Y:S01]  /*3670*/  R2UR UR63, R7 ;  /* 0x00000000073f72ca */ /* 0x000fe200000e0000 */
[----:B-1----:R-:W-:Y:S01]  /*3680*/  @P1 FMUL.FTZ R2, R3, R2 ;  /* 0x0000000203021220 */ /* 0x002fe20000410000 */
[----:B------:R-:W-:-:S04]  /*3690*/  IMAD.MOV.U32 R3, RZ, RZ, 0x20 ;  /* 0x00000020ff037424 */ /* 0x000fc800078e00ff */
[----:B------:R-:W-:Y:S02]  /*36a0*/  @P1 R2UR UR59, R2 ;  /* 0x00000000023b12ca */ /* 0x000fe400000e0000 */
[----:B------:R-:W-:Y:S01]  /*36b0*/  SEL R3, R3, 0xffffffe0, !P0 ;  /* 0xffffffe003037807 */ /* 0x000fe20004000000 */
[----:B------:R-:W-:Y:S01]  /*36c0*/  IMAD.MOV.U32 R2, RZ, RZ, 0x20 ;  /* 0x00000020ff027424 */ /* 0x000fe200078e00ff */
[----:B----4-:R-:W-:-:S03]  /*36d0*/  USHF.L.U32 UR21, UR21, 0x6, URZ ;  /* 0x0000000615157899 */ /* 0x010fc600080006ff */
[----:B---3--:R-:W-:Y:S01]  /*36e0*/  IMAD.IADD R0, R224, 0x1, R3 ;  /* 0x00000001e0007824 */ /* 0x008fe200078e0203 */
[----:B------:R-:W-:Y:S02]  /*36f0*/  UIADD3 UR58, UPT, UPT, UR62, -0x61c88647, URZ ;  /* 0x9e3779b93e3a7890 */ /* 0x000fe4000fffe0ff */
        /* <DEDUP_REMOVED lines=10> */
[----:B------:R-:W-:Y:S01]  /*37a0*/  UIADD3 UR22, UPT, UPT, UR63, 0x646e171e, URZ ;  /* 0x646e171e3f167890 */ /* 0x000fe2000fffe0ff */
[----:B------:R-:W-:-:S11]  /*37b0*/  @UP0 UMOV UR8, UR59 ;  /* 0x0000003b00080c82 */ /* 0x000fd60008000000 */
.L_x_933:
        /* <DEDUP_REMOVED lines=33> */
[-C--:B----4-:R-:W-:Y:S03]  /*39d0*/  HMMA.16816.F32.BF16 R4, R148, R152.reuse, R4 ;  /* 0x000000989404723c */ /* 0x090fe60000041804 */
[----:B------:R-:W4:Y:S05]  /*39e0*/  LDSM.16.M88.4 R144, [R0+0xb000] ;  /* 0x00b000000090783b */ /* 0x000f2a0000000200 */
[C---:B-1----:R-:W-:Y:S03]  /*39f0*/  HMMA.16816.F32.BF16 R8, R156.reuse, R152, R8 ;  /* 0x000000989c08723c */ /* 0x042fe60000041808 */
[----:B------:R-:W5:Y:S04]  /*3a00*/  LDG.E R244, desc[UR40][R248.64+0x80] ;  /* 0x00008028f8f47981 */ /* 0x000f68000c1e1900 */
[----:B------:R1:W5:Y:S01]  /*3a10*/  LDG.E R235, desc[UR40][R248.64+0xa0] ;  /* 0x0000a028f8eb7981 */ /* 0x000362000c1e1900 */
[-C--:B------:R-:W-:Y:S08]  /*3a20*/  HMMA.16816.F32.BF16 R12, R156, R154.reuse, R12 ;  /* 0x0000009a9c0c723c */ /* 0x080ff0000004180c */
[C---:B------:R-:W-:Y:S01]  /*3a30*/  HMMA.16816.F32.BF16 R16, R148.reuse, R154, R16 ;  /* 0x0000009a9410723c */ /* 0x040fe20000041810 */
[----:B------:R-:W4:Y:S07]  /*3a40*/  LDSM.16.M88.4 R152, [R221+0x1800] ;  /* 0x00180000dd98783b */ /* 0x000f2e0000000200 */
[-C--:B--2---:R-:W-:Y:S03]  /*3a50*/  HMMA.16816.F32.BF16 R20, R148, R160.reuse, R20 ;  /* 0x000000a09414723c */ /* 0x084fe60000041814 */
[----:B-1----:R-:W-:Y:S05]  /*3a60*/  LOP3.LUT R248, R229, UR20, RZ, 0xfc, !PT ;  /* 0x00000014e5f87c12 */ /* 0x002fea000f8efcff */
[C---:B------:R-:W-:Y:S04]  /*3a70*/  HMMA.16816.F32.BF16 R24, R156.reuse, R160, R24 ;  /* 0x000000a09c18723c */ /* 0x040fe80000041818 */
[----:B------:R-:W-:Y:S04]  /*3a80*/  IMAD.IADD R247, R248, 0x1, R223 ;  /* 0x00000001f8f77824 */ /* 0x000fe800078e02df */
[-C--:B------:R-:W-:Y:S01]  /*3a90*/  HMMA.16816.F32.BF16 R28, R156, R162.reuse, R28 ;  /* 0x000000a29c1c723c */ /* 0x080fe2000004181c */
[----:B------:R-:W-:Y:S02]  /*3aa0*/  LDSM.16.M88.4 R156, [R224+0xd400] ;  /* 0x00d40000e09c783b */ /* 0x000fe40000000200 */
[C---:B------:R-:W-:Y:S01]  /*3ab0*/  VIADD R252, R247.reuse, 0xa7 ;  /* 0x000000a7f7fc7836 */ /* 0x040fe20000000000 */
[C---:B------:R-:W-:Y:S01]  /*3ac0*/  IADD3 R250, PT, PT, R247.reuse, 0x7f, RZ ;  /* 0x0000007ff7fa7810 */ /* 0x040fe20007ffe0ff */
[C---:B------:R-:W-:Y:S02]  /*3ad0*/  VIADD R251, R247.reuse, 0x80 ;  /* 0x00000080f7fb7836 */ /* 0x040fe40000000000 */
[C---:B------:R-:W-:Y:S01]  /*3ae0*/  VIADD R249, R247.reuse, 0x88 ;  /* 0x00000088f7f97836 */ /* 0x040fe20000000000 */
[----:B------:R-:W-:Y:S01]  /*3af0*/  HMMA.16816.F32.BF16 R32, R148, R162, R32 ;  /* 0x000000a29420723c */ /* 0x000fe20000041820 */
[----:B------:R-:W1:Y:S03]  /*3b00*/  LDSM.16.M88.4 R148, [R0+0xb400] ;  /* 0x00b400000094783b */ /* 0x000e660000000200 */
[----:B------:R-:W-:Y:S01]  /*3b10*/  IABS R252, R252 ;  /* 0x000000fc00fc7213 */ /* 0x000fe20000000000 */
[C---:B------:R-:W-:Y:S01]  /*3b20*/  VIADD R248, R247.reuse, 0x87 ;  /* 0x00000087f7f87836 */ /* 0x040fe20000000000 */
[----:B------:R-:W-:Y:S02]  /*3b30*/  IABS R251, R251 ;  /* 0x000000fb00fb7213 */ /* 0x000fe40000000000 */
[-C--:B------:R-:W-:Y:S01]  /*3b40*/  HMMA.16816.F32.BF16 R4, R164, R136.reuse, R4 ;  /* 0x00000088a404723c */ /* 0x080fe20000041804 */
[----:B------:R-:W-:Y:S04]  /*3b50*/  LDSM.16.M88.4 R160, [R221+0x2000] ;  /* 0x00200000dda0783b */ /* 0x000fe80000000200 */
[----:B------:R-:W-:Y:S02]  /*3b60*/  I2FP.F32.S32 R252, R252 ;  /* 0x000000fc00fc7245 */ /* 0x000fe40000201400 */
[----:B------:R-:W-:Y:S01]  /*3b70*/  IABS R250, R250 ;  /* 0x000000fa00fa7213 */ /* 0x000fe20000000000 */
[C---:B---3--:R-:W-:Y:S04]  /*3b80*/  HMMA.16816.F32.BF16 R8, R168.reuse, R136, R8 ;  /* 0x00000088a808723c */ /* 0x048fe80000041808 */
[----:B------:R-:W-:Y:S02]  /*3b90*/  I2FP.F32.S32 R251, R251 ;  /* 0x000000fb00fb7245 */ /* 0x000fe40000201400 */
[----:B------:R-:W-:Y:S02]  /*3ba0*/  I2FP.F32.S32 R250, R250 ;  /* 0x000000fa00fa7245 */ /* 0x000fe40000201400 */
[-C--:B------:R-:W-:Y:S03]  /*3bb0*/  HMMA.16816.F32.BF16 R12, R168, R138.reuse, R12 ;  /* 0x0000008aa80c723c */ /* 0x080fe6000004180c */
[----:B------:R-:W-:Y:S02]  /*3bc0*/  IABS R249, R249 ;  /* 0x000000f900f97213 */ /* 0x000fe40000000000 */
[----:B------:R-:W-:Y:S02]  /*3bd0*/  IABS R248, R248 ;  /* 0x000000f800f87213 */ /* 0x000fe40000000000 */
[----:B------:R-:W-:Y:S01]  /*3be0*/  I2FP.F32.S32 R249, R249 ;  /* 0x000000f900f97245 */ /* 0x000fe20000201400 */
[C---:B------:R-:W-:Y:S01]  /*3bf0*/  HMMA.16816.F32.BF16 R16, R164.reuse, R138, R16 ;  /* 0x0000008aa410723c */ /* 0x040fe20000041810 */
[----:B------:R-:W-:Y:S03]  /*3c00*/  LDSM.16.M88.4 R136, [R224+0xd000] ;  /* 0x00d00000e088783b */ /* 0x000fe60000000200 */
[----:B------:R-:W-:Y:S04]  /*3c10*/  I2FP.F32.S32 R248, R248 ;  /* 0x000000f800f87245 */ /* 0x000fe80000201400 */
[-C--:B------:R-:W-:Y:S08]  /*3c20*/  HMMA.16816.F32.BF16 R20, R164, R132.reuse, R20 ;  /* 0x00000084a414723c */ /* 0x080ff00000041814 */
[C---:B------:R-:W-:Y:S08]  /*3c30*/  HMMA.16816.F32.BF16 R24, R168.reuse, R132, R24 ;  /* 0x00000084a818723c */ /* 0x040ff00000041818 */
[-C--:B------:R-:W-:Y:S03]  /*3c40*/  HMMA.16816.F32.BF16 R28, R168, R134.reuse, R28 ;  /* 0x00000086a81c723c */ /* 0x080fe6000004181c */
[C---:B------:R-:W-:Y:S01]  /*3c50*/  IADD3 R169, PT, PT, R247.reuse, 0xa8, RZ ;  /* 0x000000a8f7a97810 */ /* 0x040fe20007ffe0ff */
[C---:B------:R-:W-:Y:S01]  /*3c60*/  VIADD R171, R247.reuse, 0xa0 ;  /* 0x000000a0f7ab7836 */ /* 0x040fe20000000000 */
[C---:B------:R-:W-:Y:S02]  /*3c70*/  IADD3 R170, PT, PT, R247.reuse, 0x9f, RZ ;  /* 0x0000009ff7aa7810 */ /* 0x040fe40007ffe0ff */
[----:B------:R-:W-:Y:S01]  /*3c80*/  IABS R169, R169 ;  /* 0x000000a900a97213 */ /* 0x000fe20000000000 */
[----:B------:R-:W-:Y:S01]  /*3c90*/  HMMA.16816.F32.BF16 R32, R164, R134, R32 ;  /* 0x00000086a420723c */ /* 0x000fe20000041820 */
[----:B------:R-:W2:Y:S03]  /*3ca0*/  LDSM.16.M88.4 R132, [R222+0x2000] ;  /* 0x00200000de84783b */ /* 0x000ea60000000200 */
[----:B------:R-:W-:Y:S02]  /*3cb0*/  IABS R171, R171 ;  /* 0x000000ab00ab7213 */ /* 0x000fe40000000000 */
[----:B------:R-:W-:Y:S02]  /*3cc0*/  I2FP.F32.S32 R169, R169 ;  /* 0x000000a900a97245 */ /* 0x000fe40000201400 */
[-C--:B----4-:R-:W-:Y:S01]  /*3cd0*/  HMMA.16816.F32.BF16 R4, R140, R144.reuse, R4 ;  /* 0x000000908c04723c */ /* 0x090fe20000041804 */
[----:B------:R-:W-:Y:S04]  /*3ce0*/  LDSM.16.M88.4 R164, [R0+0xd000] ;  /* 0x00d0000000a4783b */ /* 0x000fe80000000200 */
[----:B------:R-:W-:Y:S03]  /*3cf0*/  IABS R170, R170 ;  /* 0x000000aa00aa7213 */ /* 0x000fe60000000000 */
[C---:B------:R-:W-:Y:S04]  /*3d00*/  HMMA.16816.F32.BF16 R8, R152.reuse, R144, R8 ;  /* 0x000000909808723c */ /* 0x040fe80000041808 */
[----:B------:R-:W-:Y:S04]  /*3d10*/  I2FP.F32.S32 R170, R170 ;  /* 0x000000aa00aa7245 */ /* 0x000fe80000201400 */
[-C--:B------:R-:W-:Y:S08]  /*3d20*/  HMMA.16816.F32.BF16 R12, R152, R146.reuse, R12 ;  /* 0x00000092980c723c */ /* 0x080ff0000004180c */
[C---:B------:R-:W-:Y:S01]  /*3d30*/  HMMA.16816.F32.BF16 R16, R140.reuse, R146, R16 ;  /* 0x000000928c10723c */ /* 0x040fe20000041810 */
[----:B------:R-:W3:Y:S07]  /*3d40*/  LDSM.16.M88.4 R144, [R222+0x2800] ;  /* 0x00280000de90783b */ /* 0x000eee0000000200 */
[-C--:B-1----:R-:W-:Y:S08]  /*3d50*/  HMMA.16816.F32.BF16 R20, R140, R148.reuse, R20 ;  /* 0x000000948c14723c */ /* 0x082ff00000041814 */
[C---:B------:R-:W-:Y:S08]  /*3d60*/  HMMA.16816.F32.BF16 R24, R152.reuse, R148, R24 ;  /* 0x000000949818723c */ /* 0x040ff00000041818 */
[-C--:B------:R-:W-:Y:S01]  /*3d70*/  HMMA.16816.F32.BF16 R28, R152, R150.reuse, R28 ;  /* 0x00000096981c723c */ /* 0x080fe2000004181c */
[----:B------:R-:W1:Y:S07]  /*3d80*/  LDSM.16.M88.4 R152, [R221+0x2800] ;  /* 0x00280000dd98783b */ /* 0x000e6e0000000200 */
[----:B------:R-:W-:Y:S08]  /*3d90*/  HMMA.16816.F32.BF16 R32, R140, R150, R32 ;  /* 0x000000968c20723c */ /* 0x000ff00000041820 */
[-C--:B--2---:R-:W-:Y:S08]  /*3da0*/  HMMA.16816.F32.BF16 R4, R132, R136.reuse, R4 ;  /* 0x000000888404723c */ /* 0x084ff00000041804 */
[C---:B---3--:R-:W-:Y:S08]  /*3db0*/  HMMA.16816.F32.BF16 R8, R144.reuse, R136, R8 ;  /* 0x000000889008723c */ /* 0x048ff00000041808 */
[-C--:B------:R-:W-:Y:S08]  /*3dc0*/  HMMA.16816.F32.BF16 R12, R144, R138.reuse, R12 ;  /* 0x0000008a900c723c */ /* 0x080ff0000004180c */
[C---:B------:R-:W-:Y:S08]  /*3dd0*/  HMMA.16816.F32.BF16 R16, R132.reuse, R138, R16 ;  /* 0x0000008a8410723c */ /* 0x040ff00000041810 */
[-C--:B------:R-:W-:Y:S08]  /*3de0*/  HMMA.16816.F32.BF16 R20, R132, R156.reuse, R20 ;  /* 0x0000009c8414723c */ /* 0x080ff00000041814 */
[C---:B------:R-:W-:Y:S04]  /*3df0*/  HMMA.16816.F32.BF16 R24, R144.reuse, R156, R24 ;  /* 0x0000009c9018723c */ /* 0x040fe80000041818 */
[----:B------:R-:W-:Y:S04]  /*3e00*/  VIADD R157, R247, 0x78 ;  /* 0x00000078f79d7836 */ /* 0x000fe80000000000 */
[-C--:B------:R-:W-:Y:S08]  /*3e10*/  HMMA.16816.F32.BF16 R28, R144, R158.reuse, R28 ;  /* 0x0000009e901c723c */ /* 0x080ff0000004181c */
[----:B------:R-:W-:Y:S01]  /*3e20*/  HMMA.16816.F32.BF16 R32, R132, R158, R32 ;  /* 0x0000009e8420723c */ /* 0x000fe20000041820 */
[----:B------:R-:W2:Y:S07]  /*3e30*/  LDSM.16.M88.4 R132, [R0+0xd400] ;  /* 0x00d400000084783b */ /* 0x000eae0000000200 */
[-C--:B------:R-:W-:Y:S08]  /*3e40*/  HMMA.16816.F32.BF16 R4, R160, R164.reuse, R4 ;  /* 0x000000a4a004723c */ /* 0x080ff00000041804 */
[C---:B-1----:R-:W-:Y:S08]  /*3e50*/  HMMA.16816.F32.BF16 R8, R152.reuse, R164, R8 ;  /* 0x000000a49808723c */ /* 0x042ff00000041808 */
[-C--:B------:R-:W-:Y:S03]  /*3e60*/  HMMA.16816.F32.BF16 R12, R152, R166.reuse, R12 ;  /* 0x000000a6980c723c */ /* 0x080fe6000004180c */
[----:B------:R-:W-:Y:S01]  /*3e70*/  FFMA.FTZ R4, R251, -UR8, R4 ;  /* 0x80000008fb047c23 */ /* 0x000fe20008010004 */
[----:B------:R-:W-:Y:S01]  /*3e80*/  FFMA.FTZ R5, R250, -UR8, R5 ;  /* 0x80000008fa057c23 */ /* 0x000fe20008010005 */
[----:B------:R-:W-:Y:S01]  /*3e90*/  FFMA.FTZ R6, R249, -UR8, R6 ;  /* 0x80000008f9067c23 */ /* 0x000fe20008010006 */
[----:B------:R-:W-:Y:S02]  /*3ea0*/  FFMA.FTZ R7, R248, -UR8, R7 ;  /* 0x80000008f8077c23 */ /* 0x000fe40008010007 */
[C---:B------:R-:W-:Y:S04]  /*3eb0*/  HMMA.16816.F32.BF16 R16, R160.reuse, R166, R16 ;  /* 0x000000a6a010723c */ /* 0x040fe80000041810 */
[----:B------:R-:W-:Y:S01]  /*3ec0*/  FFMA.FTZ R11, R252, -UR8, R11 ;  /* 0x80000008fc0b7c23 */ /* 0x000fe2000801000b */
[----:B------:R-:W-:Y:S02]  /*3ed0*/  IMAD.MOV.U32 R252, RZ, RZ, R171 ;  /* 0x000000fffffc7224 */ /* 0x000fe400078e00ab */
[----:B------:R-:W-:Y:S01]  /*3ee0*/  FFMA.FTZ R10, R169, -UR8, R10 ;  /* 0x80000008a90a7c23 */ /* 0x000fe2000801000a */
[C---:B------:R-:W-:Y:S01]  /*3ef0*/  IADD3 R169, PT, PT, R247.reuse, 0x97, RZ ;  /* 0x00000097f7a97810 */ /* 0x040fe20007ffe0ff */
[C---:B------:R-:W-:Y:S01]  /*3f00*/  VIADD R171, R247.reuse, 0x98 ;  /* 0x00000098f7ab7836 */ /* 0x040fe20000000000 */
[-C--:B--2---:R-:W-:Y:S03]  /*3f10*/  HMMA.16816.F32.BF16 R20, R160, R132.reuse, R20 ;  /* 0x00000084a014723c */ /* 0x084fe60000041814 */
[----:B------:R-:W-:Y:S01]  /*3f20*/  I2FP.F32.S32 R252, R252 ;  /* 0x000000fc00fc7245 */ /* 0x000fe20000201400 */
[C---:B------:R-:W-:Y:S01]  /*3f30*/  FFMA.FTZ R9, R170.reuse, -UR8, R9 ;  /* 0x80000008aa097c23 */ /* 0x040fe20008010009 */
[----:B------:R-:W-:Y:S01]  /*3f40*/  IABS R171, R171 ;  /* 0x000000ab00ab7213 */ /* 0x000fe20000000000 */
[----:B------:R-:W-:Y:S01]  /*3f50*/  FFMA.FTZ R15, R170, -UR8, R15 ;  /* 0x80000008aa0f7c23 */ /* 0x000fe2000801000f */
[----:B------:R-:W-:Y:S01]  /*3f60*/  IABS R169, R169 ;  /* 0x000000a900a97213 */ /* 0x000fe20000000000 */
[C---:B------:R-:W-:Y:S04]  /*3f70*/  HMMA.16816.F32.BF16 R24, R152.reuse, R132, R24 ;  /* 0x000000849818723c */ /* 0x040fe80000041818 */
[----:B------:R-:W-:Y:S01]  /*3f80*/  IABS R170, R157 ;  /* 0x0000009d00aa7213 */ /* 0x000fe20000000000 */
[C---:B------:R-:W-:Y:S01]  /*3f90*/  FFMA.FTZ R8, R252.reuse, -UR8, R8 ;  /* 0x80000008fc087c23 */ /* 0x040fe20008010008 */
[C---:B------:R-:W-:Y:S01]  /*3fa0*/  IADD3 R157, PT, PT, R247.reuse, 0x8f, RZ ;  /* 0x0000008ff79d7810 */ /* 0x040fe20007ffe0ff */
[----:B------:R-:W-:Y:S01]  /*3fb0*/  FFMA.FTZ R14, R252, -UR8, R14 ;  /* 0x80000008fc0e7c23 */ /* 0x000fe2000801000e */
[----:B------:R-:W-:Y:S01]  /*3fc0*/  MOV R252, R169 ;  /* 0x000000a900fc7202 */ /* 0x000fe20000000f00 */
[-C--:B------:R-:W-:Y:S03]  /*3fd0*/  HMMA.16816.F32.BF16 R28, R152, R134.reuse, R28 ;  /* 0x00000086981c723c */ /* 0x080fe6000004181c */
[----:B------:R-:W-:Y:S01]  /*3fe0*/  I2FP.F32.S32 R252, R252 ;  /* 0x000000fc00fc7245 */ /* 0x000fe20000201400 */
[----:B------:R-:W-:Y:S01]  /*3ff0*/  IMAD.MOV.U32 R158, RZ, RZ, R171 ;  /* 0x000000ffff9e7224 */ /* 0x000fe200078e00ab */
[----:B------:R-:W-:Y:S01]  /*4000*/  IADD3 R171, PT, PT, R247, 0x77, RZ ;  /* 0x00000077f7ab7810 */ /* 0x000fe20007ffe0ff */
[----:B------:R-:W-:Y:S01]  /*4010*/  FFMA.FTZ R18, R251, -UR8, R18 ;  /* 0x80000008fb127c23 */ /* 0x000fe20008010012 */
[----:B------:R-:W-:Y:S01]  /*4020*/  I2FP.F32.S32 R251, R170 ;  /* 0x000000aa00fb7245 */ /* 0x000fe20000201400 */
[----:B------:R-:W-:Y:S04]  /*4030*/  HMMA.16816.F32.BF16 R32, R160, R134, R32 ;  /* 0x00000086a020723c */ /* 0x000fe80000041820 */
[----:B------:R-:W-:Y:S01]  /*4040*/  IABS R171, R171 ;  /* 0x000000ab00ab7213 */ /* 0x000fe20000000000 */
[----:B------:R-:W-:Y:S01]  /*4050*/  FFMA.FTZ R19, R250, -UR8, R19 ;  /* 0x80000008fa137c23 */ /* 0x000fe20008010013 */
[C---:B------:R-:W-:Y:S01]  /*4060*/  IADD3 R170, PT, PT, R247.reuse, 0x6f, RZ ;  /* 0x0000006ff7aa7810 */ /* 0x040fe20007ffe0ff */
[C---:B------:R-:W-:Y:S01]  /*4070*/  FFMA.FTZ R13, R252.reuse, -UR8, R13 ;  /* 0x80000008fc0d7c23 */ /* 0x040fe2000801000d */
[----:B------:R-:W-:Y:S01]  /*4080*/  I2FP.F32.S32 R169, R158 ;  /* 0x0000009e00a97245 */ /* 0x000fe20000201400 */
[----:B------:R-:W-:Y:S01]  /*4090*/  FFMA.FTZ R27, R252, -UR8, R27 ;  /* 0x80000008fc1b7c23 */ /* 0x000fe2000801001b */
[----:B------:R-:W-:Y:S01]  /*40a0*/  I2FP.F32.S32 R250, R171 ;  /* 0x000000ab00fa7245 */ /* 0x000fe20000201400 */
[C---:B------:R-:W-:Y:S01]  /*40b0*/  VIADD R171, R247.reuse, 0x70 ;  /* 0x00000070f7ab7836 */ /* 0x040fe20000000000 */
[----:B------:R-:W-:Y:S01]  /*40c0*/  IABS R170, R170 ;  /* 0x000000aa00aa7213 */ /* 0x000fe20000000000 */
[----:B------:R-:W-:Y:S02]  /*40d0*/  VIADD R158, R247, 0x90 ;  /* 0x00000090f79e7836 */ /* 0x000fe40000000000 */
[----:B------:R-:W-:Y:S01]  /*40e0*/  FFMA.FTZ R16, R251, -UR8, R16 ;  /* 0x80000008fb107c23 */ /* 0x000fe20008010010 */
[C---:B------:R-:W-:Y:S01]  /*40f0*/  VIADD R252, R247.reuse, 0x68 ;  /* 0x00000068f7fc7836 */ /* 0x040fe20000000000 */
[----:B------:R-:W-:Y:S01]  /*4100*/  IADD3 R247, PT, PT, R247, 0x67, RZ ;  /* 0x00000067f7f77810 */ /* 0x000fe20007ffe0ff */
[----:B------:R-:W-:Y:S01]  /*4110*/  FFMA.FTZ R22, R251, -UR8, R22 ;  /* 0x80000008fb167c23 */ /* 0x000fe20008010016 */
[----:B------:R-:W-:Y:S01]  /*4120*/  I2FP.F32.S32 R251, R170 ;  /* 0x000000aa00fb7245 */ /* 0x000fe20000201400 */
[C---:B------:R-:W-:Y:S01]  /*4130*/  FFMA.FTZ R17, R250.reuse, -UR8, R17 ;  /* 0x80000008fa117c23 */ /* 0x040fe20008010011 */
[----:B------:R-:W-:Y:S01]  /*4140*/  IABS R171, R171 ;  /* 0x000000ab00ab7213 */ /* 0x000fe20000000000 */
[----:B------:R-:W-:Y:S01]  /*4150*/  FFMA.FTZ R23, R250, -UR8, R23 ;  /* 0x80000008fa177c23 */ /* 0x000fe20008010017 */
        /* <DEDUP_REMOVED lines=8> */
[----:B------:R-:W-:Y:S01]  /*41e0*/  I2FP.F32.S32 R171, R171 ;  /* 0x000000ab00ab7245 */ /* 0x000fe20000201400 */
[----:B------:R-:W-:Y:S01]  /*41f0*/  FFMA.FTZ R26, R169, -UR8, R26 ;  /* 0x80000008a91a7c23 */ /* 0x000fe2000801001a */
        /* <DEDUP_REMOVED lines=25> */
.L_x_929:
[----:B------:R-:W1:Y:S01]  /*4390*/  S2R R140, SR_TID.X ;  /* 0x00000000008c7919 */ /* 0x000e620000002100 */
[----:B------:R-:W-:Y:S01]  /*43a0*/  IMAD.U32 R138, RZ, RZ, UR51 ;  /* 0x00000033ff8a7e24 */ /* 0x000fe2000f8e00ff */
[----:B------:R-:W-:Y:S01]  /*43b0*/  UIADD3 UR20, UPT, UPT, UR43, UR11, -UR45 ;  /* 0x0000000b2b147290 */ /* 0x000fe2000fffe82d */
[----:B------:R-:W-:Y:S01]  /*43c0*/  IMAD.MOV.U32 R142, RZ, RZ, 0x21 ;  /* 0x00000021ff8e7424 */ /* 0x000fe200078e00ff */
[----:B------:R-:W-:Y:S01]  /*43d0*/  UIADD3 UR59, UPT, UPT, UR43, -UR14, -UR45 ;  /* 0x8000000e2b3b7290 */ /* 0x000fe2000fffe82d */
[----:B------:R-:W-:Y:S02]  /*43e0*/  IMAD R138, R138, 0x40, R229 ;  /* 0x000000408a8a7824 */ /* 0x000fe400078e02e5 */
[----:B------:R-:W-:Y:S02]  /*43f0*/  IMAD.U32 R135, RZ, RZ, UR47 ;  /* 0x0000002fff877e24 */ /* 0x000fe4000f8e00ff */
[C---:B------:R-:W-:Y:S02]  /*4400*/  VIADD R137, R138.reuse, UR20 ;  /* 0x000000148a897c36 */ /* 0x040fe40008000000 */
[----:B------:R-:W-:Y:S02]  /*4410*/  VIADD R138, R138, UR59 ;  /* 0x0000003b8a8a7c36 */ /* 0x000fe40008000000 */
[----:B------:R-:W-:Y:S02]  /*4420*/  IMAD.MOV.U32 R136, RZ, RZ, 0x1 ;  /* 0x00000001ff887424 */ /* 0x000fe400078e00ff */
[----:B------:R-:W-:Y:S01]  /*4430*/  IMAD.MOV.U32 R134, RZ, RZ, 0x9 ;  /* 0x00000009ff867424 */ /* 0x000fe200078e00ff */
[----:B------:R-:W-:Y:S01]  /*4440*/  VIMNMX R144, PT, PT, RZ, R138, !PT ;  /* 0x0000008aff907248 */ /* 0x000fe20007fe0100 */
[----:B------:R-:W-:Y:S01]  /*4450*/  IMAD.MOV.U32 R132, RZ, RZ, 0x29 ;  /* 0x00000029ff847424 */ /* 0x000fe200078e00ff */
[C---:B------:R-:W-:Y:S02]  /*4460*/  VIADDMNMX R136, R137.reuse, R136, UR43, PT ;  /* 0x0000002b89887e46 */ /* 0x040fe4000b800188 */
        /* <DEDUP_REMOVED lines=146> */
.L_x_930:
[C---:B------:R-:W-:Y:S01]  /*4d90*/  FSETP.NEU.FTZ.AND P0, PT, R227.reuse, -INF , PT ;  /* 0xff800000e300780b */ /* 0x040fe20003f1d000 */
[----:B------:R-:W1:Y:S01]  /*4da0*/  S2R R160, SR_TID.X ;  /* 0x0000000000a07919 */ /* 0x000e620000002100 */
[C---:B------:R-:W-:Y:S01]  /*4db0*/  FSETP.NEU.FTZ.AND P1, PT, R228.reuse, -INF , PT ;  /* 0xff800000e400780b */ /* 0x040fe20003f3d000 */
[----:B------:R-:W-:Y:S01]  /*4dc0*/  FMUL.FTZ R148, R227, 1.4426950216293334961 ;  /* 0x3fb8aa3be3947820 */ /* 0x000fe20000410000 */
[----:B------:R-:W-:Y:S01]  /*4dd0*/  FMUL.FTZ R164, R228, 1.4426950216293334961 ;  /* 0x3fb8aa3be4a47820 */ /* 0x000fe20000410000 */
[----:B------:R-:W-:Y:S01]  /*4de0*/  FMUL.FTZ R137, R225, 1.4426950216293334961 ;  /* 0x3fb8aa3be1897820 */ /* 0x000fe20000410000 */
[----:B------:R-:W-:Y:S01]  /*4df0*/  IMAD.WIDE.U32 R134, R233, -0x2daee0ad, RZ ;  /* 0xd2511f53e9867825 */ /* 0x000fe200078e00ff */
[----:B------:R-:W-:Y:S02]  /*4e00*/  UISETP.GT.AND UP0, UPT, UR51, UR49, UPT ;  /* 0x000000313300728c */ /* 0x000fe4000bf04270 */
[----:B------:R-:W-:Y:S01]  /*4e10*/  FSEL R148, R148, RZ, P0 ;  /* 0x000000ff94947208 */ /* 0x000fe20000000000 */
[----:B------:R-:W-:Y:S01]  /*4e20*/  IMAD.U32 R132, RZ, RZ, UR47 ;  /* 0x0000002fff847e24 */ /* 0x000fe2000f8e00ff */
[----:B------:R-:W-:Y:S02]  /*4e30*/  FSETP.NEU.FTZ.AND P0, PT, R226, -INF , PT ;  /* 0xff800000e200780b */ /* 0x000fe40003f1d000 */
[----:B------:R-:W-:Y:S01]  /*4e40*/  FSEL R164, R164, RZ, P1 ;  /* 0x000000ffa4a47208 */ /* 0x000fe20000800000 */
[--C-:B------:R-:W-:Y:S01]  /*4e50*/  FFMA.FTZ R34, R34, UR16, -R148.reuse ;  /* 0x0000001022227c23 */ /* 0x100fe20008010894 */
[--C-:B------:R-:W-:Y:S01]  /*4e60*/  FFMA.FTZ R35, R35, UR16, -R148.reuse ;  /* 0x0000001023237c23 */ /* 0x100fe20008010894 */
[--C-:B------:R-:W-:Y:S01]  /*4e70*/  FFMA.FTZ R23, R23, UR16, -R148.reuse ;  /* 0x0000001017177c23 */ /* 0x100fe20008010894 */
[--C-:B------:R-:W-:Y:S01]  /*4e80*/  FFMA.FTZ R18, R18, UR16, -R148.reuse ;  /* 0x0000001012127c23 */ /* 0x100fe20008010894 */
[----:B------:R-:W-:Y:S01]  /*4e90*/  FFMA.FTZ R19, R19, UR16, -R148 ;  /* 0x0000001013137c23 */ /* 0x000fe20008010894 */
[--C-:B------:R-:W-:Y:S01]  /*4ea0*/  FFMA.FTZ R20, R20, UR16, -R164.reuse ;  /* 0x0000001014147c23 */ /* 0x100fe200080108a4 */
[--C-:B------:R-:W-:Y:S01]  /*4eb0*/  FFMA.FTZ R17, R17, UR16, -R164.reuse ;  /* 0x0000001011117c23 */ /* 0x100fe200080108a4 */
[----:B------:R-:W-:Y:S01]  /*4ec0*/  MUFU.EX2 R156, R35 ;  /* 0x00000023009c7308 */ /* 0x000fe20000000800 */
[--C-:B------:R-:W-:Y:S01]  /*4ed0*/  FFMA.FTZ R32, R32, UR16, -R164.reuse ;  /* 0x0000001020207c23 */ /* 0x100fe200080108a4 */
[--C-:B------:R-:W-:Y:S01]  /*4ee0*/  FFMA.FTZ R33, R33, UR16, -R164.reuse ;  /* 0x0000001021217c23 */ /* 0x100fe200080108a4 */
[----:B------:R-:W-:Y:S07]  /*4ef0*/  FFMA.FTZ R21, R21, UR16, -R164 ;  /* 0x0000001015157c23 */ /* 0x000fee00080108a4 */
[----:B------:R-:W-:Y:S01]  /*4f00*/  MUFU.EX2 R166, R20 ;  /* 0x0000001400a67308 */ /* 0x000fe20000000800 */
[--C-:B------:R-:W-:Y:S01]  /*4f10*/  FFMA.FTZ R22, R22, UR16, -R148.reuse ;  /* 0x0000001016167c23 */ /* 0x100fe20008010894 */
[--C-:B------:R-:W-:Y:S01]  /*4f20*/  FFMA.FTZ R7, R7, UR16, -R148.reuse ;  /* 0x0000001007077c23 */ /* 0x100fe20008010894 */
[----:B------:R-:W-:Y:S07]  /*4f30*/  FFMA.FTZ R148, R6, UR16, -R148 ;  /* 0x0000001006947c23 */ /* 0x000fee0008010894 */
[----:B------:R-:W-:Y:S01]  /*4f40*/  MUFU.EX2 R167, R17 ;  /* 0x0000001100a77308 */ /* 0x000fe20000000800 */
[--C-:B------:R-:W-:Y:S01]  /*4f50*/  FFMA.FTZ R16, R16, UR16, -R164.reuse ;  /* 0x0000001010107c23 */ /* 0x100fe200080108a4 */
[--C-:B------:R-:W-:Y:S01]  /*4f60*/  FFMA.FTZ R165, R4, UR16, -R164.reuse ;  /* 0x0000001004a57c23 */ /* 0x100fe200080108a4 */
[----:B------:R-:W-:Y:S01]  /*4f70*/  FFMA.FTZ R164, R5, UR16, -R164 ;  /* 0x0000001005a47c23 */ /* 0x000fe200080108a4 */
[--C-:B-1----:R-:W-:Y:S06]  /*4f80*/  SHF.R.U32.HI R133, RZ, 0x6, R160.reuse ;  /* 0x00000006ff857819 */ /* 0x102fec00000116a0 */
[----:B------:R-:W-:Y:S01]  /*4f90*/  MUFU.EX2 R168, R18 ;  /* 0x0000001200a87308 */ /* 0x000fe20000000800 */
[----:B------:R-:W-:Y:S01]  /*4fa0*/  SHF.R.U32.HI R136, RZ, 0x5, R160 ;  /* 0x00000005ff887819 */ /* 0x000fe200000116a0 */
[----:B------:R-:W-:Y:S02]  /*4fb0*/  IMAD.SHL.U32 R144, R160, 0x2, RZ ;  /* 0x00000002a0907824 */ /* 0x000fe400078e00ff */
[----:B------:R-:W-:Y:S01]  /*4fc0*/  IMAD R132, R132, 0x4, R133 ;  /* 0x0000000484847824 */ /* 0x000fe200078e0285 */
[----:B------:R-:W-:Y:S01]  /*4fd0*/  LOP3.LUT R136, R136, 0x1, RZ, 0xc0, !PT ;  /* 0x0000000188887812 */ /* 0x000fe200078ec0ff */
[----:B------:R-:W-:Y:S04]  /*4fe0*/  FMUL.FTZ R133, R226, 1.4426950216293334961 ;  /* 0x3fb8aa3be2857820 */ /* 0x000fe80000410000 */
[----:B------:R-:W-:Y:S01]  /*4ff0*/  MUFU.EX2 R163, R19 ;  /* 0x0000001300a37308 */ /* 0x000fe20000000800 */
[----:B------:R-:W-:Y:S01]  /*5000*/  IMAD.SHL.U32 R4, R160, 0x4, RZ ;  /* 0x00000004a0047824 */ /* 0x000fe200078e00ff */
[----:B------:R-:W-:Y:S02]  /*5010*/  LOP3.LUT R132, R132, UR63, R135, 0x96, !PT ;  /* 0x0000003f84847c12 */ /* 0x000fe4000f8e9687 */
[----:B------:R-:W-:Y:S06]  /*5020*/  FSEL R6, R133, RZ, P0 ;  /* 0x000000ff85067208 */ /* 0x000fec0000000000 */
[----:B------:R-:W1:Y:S01]  /*5030*/  MUFU.EX2 R162, R32 ;  /* 0x0000002000a27308 */ /* 0x000e620000000800 */
[----:B------:R-:W-:Y:S01]  /*5040*/  FSETP.NEU.FTZ.AND P0, PT, R225, -INF , PT ;  /* 0xff800000e100780b */ /* 0x000fe20003f1d000 */
[----:B------:R-:W-:Y:S02]  /*5050*/  IMAD.U32 R133, RZ, RZ, UR51 ;  /* 0x00000033ff857e24 */ /* 0x000fe4000f8e00ff */
[--C-:B------:R-:W-:Y:S01]  /*5060*/  FFMA.FTZ R28, R28, UR16, -R6.reuse ;  /* 0x000000101c1c7c23 */ /* 0x100fe20008010806 */
[----:B------:R-:W-:Y:S01]  /*5070*/  FSEL R137, R137, RZ, P0 ;  /* 0x000000ff89897208 */ /* 0x000fe20000000000 */
[--C-:B------:R-:W-:Y:S01]  /*5080*/  FFMA.FTZ R29, R29, UR16, -R6.reuse ;  /* 0x000000101d1d7c23 */ /* 0x100fe20008010806 */
[----:B------:R-:W-:Y:S01]  /*5090*/  LOP3.LUT P0, RZ, R160, 0x8, RZ, 0xc0, !PT ;  /* 0x00000008a0ff7812 */ /* 0x000fe2000780c0ff */
[--C-:B------:R-:W-:Y:S01]  /*50a0*/  FFMA.FTZ R12, R12, UR16, -R6.reuse ;  /* 0x000000100c0c7c23 */ /* 0x100fe20008010806 */
[--C-:B------:R-:W-:Y:S01]  /*50b0*/  FFMA.FTZ R13, R13, UR16, -R6.reuse ;  /* 0x000000100d0d7c23 */ /* 0x100fe20008010806 */
[--C-:B------:R-:W-:Y:S01]  /*50c0*/  FFMA.FTZ R8, R8, UR16, -R6.reuse ;  /* 0x0000001008087c23 */ /* 0x100fe20008010806 */
[--C-:B------:R-:W-:Y:S01]  /*50d0*/  FFMA.FTZ R9, R9, UR16, -R6.reuse ;  /* 0x0000001009097c23 */ /* 0x100fe20008010806 */
[--C-:B------:R-:W-:Y:S01]  /*50e0*/  FFMA.FTZ R24, R24, UR16, -R6.reuse ;  /* 0x0000001018187c23 */ /* 0x100fe20008010806 */
[----:B------:R-:W-:Y:S01]  /*50f0*/  FFMA.FTZ R25, R25, UR16, -R6 ;  /* 0x0000001019197c23 */ /* 0x000fe20008010806 */
[----:B------:R-:W-:Y:S02]  /*5100*/  IMAD.SHL.U32 R6, R160, 0x20, RZ ;  /* 0x00000020a0067824 */ /* 0x000fe400078e00ff */
[--C-:B------:R-:W-:Y:S01]  /*5110*/  FFMA.FTZ R30, R30, UR16, -R137.reuse ;  /* 0x000000101e1e7c23 */ /* 0x100fe20008010889 */
[--C-:B------:R-:W-:Y:S01]  /*5120*/  FFMA.FTZ R31, R31, UR16, -R137.reuse ;  /* 0x000000101f1f7c23 */ /* 0x100fe20008010889 */
[----:B------:R-:W-:Y:S01]  /*5130*/  MUFU.EX2 R149, R29 ;  /* 0x0000001d00957308 */ /* 0x000fe20000000800 */
[--C-:B------:R-:W-:Y:S01]  /*5140*/  FFMA.FTZ R11, R11, UR16, -R137.reuse ;  /* 0x000000100b0b7c23 */ /* 0x100fe20008010889 */
[C---:B------:R-:W-:Y:S01]  /*5150*/  LOP3.LUT R5, R6.reuse, 0xc0, RZ, 0xc0, !PT ;  /* 0x000000c006057812 */ /* 0x040fe200078ec0ff */
[----:B------:R-:W-:Y:S01]  /*5160*/  IMAD R133, R133, 0x4, R136 ;  /* 0x0000000485857824 */ /* 0x000fe200078e0288 */
[----:B------:R-:W-:Y:S06]  /*5170*/  LOP3.LUT R135, R6, 0x7400, RZ, 0xc0, !PT ;  /* 0x0000740006877812 */ /* 0x000fec00078ec0ff */
[----:B------:R-:W-:Y:S01]  /*5180*/  MUFU.EX2 R145, R30 ;  /* 0x0000001e00917308 */ /* 0x000fe20000000800 */
[----:B------:R-:W-:Y:S01]  /*5190*/  LOP3.LUT R4, R5, 0x18, R4, 0xf8, !PT ;  /* 0x0000001805047812 */ /* 0x000fe200078ef804 */
[----:B------:R-:W-:Y:S01]  /*51a0*/  IMAD.SHL.U32 R5, R160, 0x10, RZ ;  /* 0x00000010a0057824 */ /* 0x000fe200078e00ff */
[----:B------:R-:W-:Y:S01]  /*51b0*/  LOP3.LUT R6, R6, 0x120, RZ, 0xc0, !PT ;  /* 0x0000012006067812 */ /* 0x000fe200078ec0ff */
[----:B------:R-:W-:Y:S02]  /*51c0*/  VIADD R142, R133, 0x2 ;  /* 0x00000002858e7836 */ /* 0x000fe40000000000 */
[--C-:B------:R-:W-:Y:S01]  /*51d0*/  FFMA.FTZ R10, R10, UR16, -R137.reuse ;  /* 0x000000100a0a7c23 */ /* 0x100fe20008010889 */
[----:B------:R-:W-:Y:S01]  /*51e0*/  FFMA.FTZ R14, R14, UR16, -R137 ;  /* 0x000000100e0e7c23 */ /* 0x000fe20008010889 */
[----:B------:R-:W-:Y:S01]  /*51f0*/  LOP3.LUT R6, R6, 0x200, R5, 0xf8, !PT ;  /* 0x0000020006067812 */ /* 0x000fe200078ef805 */
[--C-:B------:R-:W-:Y:S01]  /*5200*/  FFMA.FTZ R27, R27, UR16, -R137.reuse ;  /* 0x000000101b1b7c23 */ /* 0x100fe20008010889 */
[--C-:B------:R-:W-:Y:S01]  /*5210*/  FFMA.FTZ R26, R26, UR16, -R137.reuse ;  /* 0x000000101a1a7c23 */ /* 0x100fe20008010889 */
[----:B------:R-:W-:Y:S01]  /*5220*/  FFMA.FTZ R169, R15, UR16, -R137 ;  /* 0x000000100fa97c23 */ /* 0x000fe20008010889 */
[----:B------:R-:W-:Y:S01]  /*5230*/  LOP3.LUT R15, R5, 0x1c0, RZ, 0xc0, !PT ;  /* 0x000001c0050f7812 */ /* 0x000fe200078ec0ff */
[----:B------:R-:W-:Y:S01]  /*5240*/  IMAD.WIDE.U32 R138, R133, -0x326172a9, RZ ;  /* 0xcd9e8d57858a7825 */ /* 0x000fe200078e00ff */
[----:B------:R-:W-:Y:S01]  /*5250*/  SHF.R.U32.HI R5, RZ, 0x1, R160 ;  /* 0x00000001ff057819 */ /* 0x000fe200000116a0 */
[----:B------:R-:W-:Y:S02]  /*5260*/  MUFU.EX2 R171, R13 ;  /* 0x0000000d00ab7308 */ /* 0x000fe40000000800 */
[----:B------:R-:W-:Y:S01]  /*5270*/  IMAD.WIDE.U32 R136, R132, -0x326172a9, RZ ;  /* 0xcd9e8d5784887825 */ /* 0x000fe200078e00ff */
[----:B------:R-:W-:Y:S07]  /*5280*/  LOP3.LUT R133, R231, UR62, R139, 0x96, !PT ;  /* 0x0000003ee7857c12 */ /* 0x000fee000f8e968b */
[----:B------:R-:W-:Y:S01]  /*5290*/  MUFU.EX2 R250, R12 ;  /* 0x0000000c00fa7308 */ /* 0x000fe20000000800 */
[----:B------:R-:W-:Y:S01]  /*52a0*/  IMAD.WIDE.U32 R142, R142, -0x326172a9, RZ ;  /* 0xcd9e8d578e8e7825 */ /* 0x000fe200078e00ff */
[----:B------:R-:W-:Y:S08]  /*52b0*/  LOP3.LUT R132, R138, UR58, R137, 0x96, !PT ;  /* 0x0000003a8a847c12 */ /* 0x000ff0000f8e9689 */
[----:B------:R-:W-:Y:S01]  /*52c0*/  MUFU.EX2 R249, R8 ;  /* 0x0000000800f97308 */ /* 0x000fe20000000800 */
[--C-:B------:R-:W-:Y:S01]  /*52d0*/  LOP3.LUT R138, R15, 0x38, R144.reuse, 0xf8, !PT ;  /* 0x000000380f8a7812 */ /* 0x100fe200078ef890 */
[----:B------:R-:W-:Y:S01]  /*52e0*/  IMAD.WIDE.U32 R146, R133, -0x2daee0ad, RZ ;  /* 0xd2511f5385927825 */ /* 0x000fe200078e00ff */
[----:B------:R-:W-:Y:S07]  /*52f0*/  LOP3.LUT R15, R231, UR62, R143, 0x96, !PT ;  /* 0x0000003ee70f7c12 */ /* 0x000fee000f8e968f */
[----:B------:R-:W-:Y:S01]  /*5300*/  MUFU.EX2 R252, R10 ;  /* 0x0000000a00fc7308 */ /* 0x000fe20000000800 */
[----:B------:R-:W-:Y:S01]  /*5310*/  LOP3.LUT R144, R135, 0x6, R144, 0xf8, !PT ;  /* 0x0000000687907812 */ /* 0x000fe200078ef890 */
[----:B------:R-:W-:Y:S01]  /*5320*/  IMAD.WIDE.U32 R132, R132, -0x2daee0ad, RZ ;  /* 0xd2511f5384847825 */ /* 0x000fe200078e00ff */
[----:B------:R-:W-:Y:S07]  /*5330*/  LOP3.LUT R135, R142, UR58, R137, 0x96, !PT ;  /* 0x0000003a8e877c12 */ /* 0x000fee000f8e9689 */
[----:B------:R-:W-:Y:S01]  /*5340*/  MUFU.EX2 R221, R11 ;  /* 0x0000000b00dd7308 */ /* 0x000fe20000000800 */
[----:B------:R-:W-:Y:S01]  /*5350*/  LOP3.LUT R137, R134, UR57, R147, 0x96, !PT ;  /* 0x0000003986897c12 */ /* 0x000fe2000f8e9693 */
[----:B------:R-:W-:Y:S01]  /*5360*/  IMAD.WIDE.U32 R140, R15, -0x2daee0ad, RZ ;  /* 0xd2511f530f8c7825 */ /* 0x000fe200078e00ff */
[----:B------:R-:W-:Y:S07]  /*5370*/  LOP3.LUT R142, R146, UR55, R133, 0x96, !PT ;  /* 0x00000037928e7c12 */ /* 0x000fee000f8e9685 */
[----:B------:R-:W-:Y:S01]  /*5380*/  MUFU.EX2 R247, R9 ;  /* 0x0000000900f77308 */ /* 0x000fe20000000800 */
[----:B------:R-:W-:Y:S01]  /*5390*/  LOP3.LUT R133, R138, 0x20, R5, 0x78, !PT ;  /* 0x000000208a857812 */ /* 0x000fe200078e7805 */
[----:B------:R-:W-:Y:S01]  /*53a0*/  IMAD.WIDE.U32 R138, R137, -0x326172a9, RZ ;  /* 0xcd9e8d57898a7825 */ /* 0x000fe200078e00ff */
[----:B------:R-:W-:Y:S07]  /*53b0*/  LOP3.LUT R15, R134, UR57, R141, 0x96, !PT ;  /* 0x00000039860f7c12 */ /* 0x000fee000f8e968d */
[----:B------:R-:W2:Y:S01]  /*53c0*/  MUFU.EX2 R157, R33 ;  /* 0x00000021009d7308 */ /* 0x000ea20000000800 */
[----:B------:R-:W-:Y:S01]  /*53d0*/  LOP3.LUT R5, R4, 0x8, R5, 0x78, !PT ;  /* 0x0000000804057812 */ /* 0x000fe200078e7805 */
[----:B------:R-:W-:Y:S01]  /*53e0*/  IMAD.WIDE.U32 R134, R135, -0x2daee0ad, RZ ;  /* 0xd2511f5387867825 */ /* 0x000fe200078e00ff */
[----:B------:R-:W-:Y:S07]  /*53f0*/  LOP3.LUT R144, R144, R133, RZ, 0xfc, !PT ;  /* 0x0000008590907212 */ /* 0x000fee00078efcff */
[----:B------:R-:W-:Y:S01]  /*5400*/  MUFU.EX2 R170, R16 ;  /* 0x0000001000aa7308 */ /* 0x000fe20000000800 */
[----:B------:R-:W-:Y:S01]  /*5410*/  LOP3.LUT R5, R6, R5, RZ, 0xfc, !PT ;  /* 0x0000000506057212 */ /* 0x000fe200078efcff */
[----:B------:R-:W-:Y:S01]  /*5420*/  IMAD.WIDE.U32 R142, R142, -0x326172a9, RZ ;  /* 0xcd9e8d578e8e7825 */ /* 0x000fe200078e00ff */
[----:B------:R-:W-:Y:S07]  /*5430*/  LOP3.LUT R140, R140, UR55, R135, 0x96, !PT ;  /* 0x000000378c8c7c12 */ /* 0x000fee000f8e9687 */
[----:B------:R-:W-:Y:S01]  /*5440*/  MUFU.EX2 R158, R22 ;  /* 0x00000016009e7308 */ /* 0x000fe20000000800 */
[----:B------:R-:W-:Y:S01]  /*5450*/  IMAD.WIDE.U32 R146, R15, -0x326172a9, RZ ;  /* 0xcd9e8d570f927825 */ /* 0x000fe200078e00ff */
[----:B------:R-:W-:Y:S08]  /*5460*/  LOP3.LUT R15, R136, UR56, R139, 0x96, !PT ;  /* 0x00000038880f7c12 */ /* 0x000ff0000f8e968b */
[----:B------:R-:W-:Y:S01]  /*5470*/  MUFU.EX2 R161, R7 ;  /* 0x0000000700a17308 */ /* 0x000fe20000000800 */
[----:B------:R-:W-:Y:S01]  /*5480*/  LOP3.LUT R138, R138, UR54, R143, 0x96, !PT ;  /* 0x000000368a8a7c12 */ /* 0x000fe2000f8e968f */
[----:B------:R-:W-:Y:S01]  /*5490*/  IMAD.WIDE.U32 R140, R140, -0x326172a9, RZ ;  /* 0xcd9e8d578c8c7825 */ /* 0x000fe200078e00ff */
[----:B------:R-:W-:Y:S07]  /*54a0*/  LOP3.LUT R4, R136, UR56, R147, 0x96, !PT ;  /* 0x0000003888047c12 */ /* 0x000fee000f8e9693 */
[----:B------:R-:W-:Y:S01]  /*54b0*/  MUFU.EX2 R165, R165 ;  /* 0x000000a500a57308 */ /* 0x000fe20000000800 */
[----:B------:R-:W-:Y:S01]  /*54c0*/  LEA R143, R144, UR4, 0x1 ;  /* 0x00000004908f7c11 */ /* 0x000fe2000f8e08ff */
[----:B------:R-:W-:Y:S01]  /*54d0*/  IMAD.WIDE.U32 R136, R15, -0x2daee0ad, RZ ;  /* 0xd2511f530f887825 */ /* 0x000fe200078e00ff */
[----:B------:R-:W-:Y:S07]  /*54e0*/  LOP3.LUT R146, R146, UR54, R141, 0x96, !PT ;  /* 0x0000003692927c12 */ /* 0x000fee000f8e968d */
[----:B------:R-:W-:Y:S01]  /*54f0*/  MUFU.EX2 R248, R14 ;  /* 0x0000000e00f87308 */ /* 0x000fe20000000800 */
[----:B------:R-:W-:Y:S01]  /*5500*/  IMAD.WIDE.U32 R138, R138, -0x2daee0ad, RZ ;  /* 0xd2511f538a8a7825 */ /* 0x000fe200078e00ff */
[----:B------:R-:W-:Y:S08]  /*5510*/  LOP3.LUT R132, R132, UR53, R137, 0x96, !PT ;  /* 0x0000003584847c12 */ /* 0x000ff0000f8e9689 */
        /* <DEDUP_REMOVED lines=13> */
[C---:B------:R-:W-:Y:S01]  /*55f0*/  VIADD R132, R143.reuse, 0x13000 ;  /* 0x000130008f847836 */ /* 0x040fe20000000000 */
[----:B------:R-:W-:Y:S01]  /*5600*/  LOP3.LUT R4, R152, UR33, R137, 0x96, !PT ;  /* 0x0000002198047c12 */ /* 0x000fe2000f8e9689 */
[----:B------:R-:W-:Y:S02]  /*5610*/  VIADD R15, R143, 0x13020 ;  /* 0x000130208f0f7836 */ /* 0x000fe40000000000 */
[----:B------:R-:W-:Y:S02]  /*5620*/  @P0 VIADD R15, R132, 0xffffffe0 ;  /* 0xffffffe0840f0836 */ /* 0x000fe40000000000 */
[----:B------:R-:W-:Y:S04]  /*5630*/  IMAD.WIDE.U32 R152, R134, -0x326172a9, RZ ;  /* 0xcd9e8d5786987825 */ /* 0x000fe800078e00ff */
[----:B------:R-:W-:Y:S01]  /*5640*/  IMAD.WIDE.U32 R132, R133, -0x326172a9, RZ ;  /* 0xcd9e8d5785847825 */ /* 0x000fe200078e00ff */
[----:B------:R-:W-:Y:S02]  /*5650*/  LOP3.LUT R134, R140, UR50, R153, 0x96, !PT ;  /* 0x000000328c867c12 */ /* 0x000fe4000f8e9699 */
[----:B------:R-:W-:Y:S01]  /*5660*/  MUFU.EX2 R153, R34 ;  /* 0x0000002200997308 */ /* 0x000fe20000000800 */
[----:B------:R-:W-:Y:S01]  /*5670*/  IMAD.WIDE.U32 R154, R6, -0x2daee0ad, RZ ;  /* 0xd2511f53069a7825 */ /* 0x000fe200078e00ff */
[----:B------:R-:W-:Y:S08]  /*5680*/  LOP3.LUT R140, R152, UR33, R133, 0x96, !PT ;  /* 0x00000021988c7c12 */ /* 0x000ff0000f8e9685 */
[----:B------:R-:W-:Y:S01]  /*5690*/  MUFU.EX2 R152, R28 ;  /* 0x0000001c00987308 */ /* 0x000fe20000000800 */
[----:B------:R-:W-:Y:S01]  /*56a0*/  IMAD.WIDE.U32 R150, R4, -0x2daee0ad, RZ ;  /* 0xd2511f5304967825 */ /* 0x000fe200078e00ff */
[----:B------:R-:W-:Y:S08]  /*56b0*/  LOP3.LUT R133, R138, UR29, R155, 0x96, !PT ;  /* 0x0000001d8a857c12 */ /* 0x000ff0000f8e969b */
[----:B------:R-:W3:Y:S01]  /*56c0*/  MUFU.EX2 R155, R23 ;  /* 0x00000017009b7308 */ /* 0x000ee20000000800 */
[----:B------:R-:W-:Y:S01]  /*56d0*/  IMAD.WIDE.U32 R140, R140, -0x2daee0ad, RZ ;  /* 0xd2511f538c8c7825 */ /* 0x000fe200078e00ff */
[C---:B------:R-:W-:Y:S02]  /*56e0*/  PRMT R138, R150.reuse, 0x7770, RZ ;  /* 0x00007770968a7816 */ /* 0x040fe400000000ff */
[----:B------:R-:W-:Y:S01]  /*56f0*/  PRMT R137, R150, 0x7771, RZ ;  /* 0x0000777196897816 */ /* 0x000fe200000000ff */
[----:B------:R-:W-:Y:S01]  /*5700*/  IMAD.MOV.U32 R142, RZ, RZ, 0x10 ;  /* 0x00000010ff8e7424 */ /* 0x000fe200078e00ff */
[----:B------:R-:W-:Y:S01]  /*5710*/  ISETP.LE.U32.AND P4, PT, R138, UR15, PT ;  /* 0x0000000f8a007c0c */ /* 0x000fe2000bf83070 */
[----:B------:R-:W-:Y:S01]  /*5720*/  IMAD.WIDE.U32 R138, R134, -0x2daee0ad, RZ ;  /* 0xd2511f53868a7825 */ /* 0x000fe200078e00ff */
[----:B------:R-:W-:Y:S02]  /*5730*/  PRMT R4, R150, 0x7773, RZ ;  /* 0x0000777396047816 */ /* 0x000fe400000000ff */
[----:B------:R-:W-:Y:S02]  /*5740*/  ISETP.GT.U32.AND P2, PT, R137, UR15, PT ;  /* 0x0000000f89007c0c */ /* 0x000fe4000bf44070 */
[----:B------:R-:W-:Y:S02]  /*5750*/  LOP3.LUT R6, R154, UR22, R151, 0x96, !PT ;  /* 0x000000169a067c12 */ /* 0x000fe4000f8e9697 */
[----:B------:R-:W-:Y:S01]  /*5760*/  ISETP.GT.U32.AND P3, PT, R4, UR15, PT ;  /* 0x0000000f04007c0c */ /* 0x000fe2000bf64070 */
[----:B------:R-:W4:Y:S01]  /*5770*/  MUFU.EX2 R154, R24 ;  /* 0x00000018009a7308 */ /* 0x000f220000000800 */
[----:B------:R-:W-:Y:S02]  /*5780*/  LOP3.LUT R4, R138, UR22, R141, 0x96, !PT ;  /* 0x000000168a047c12 */ /* 0x000fe4000f8e968d */
[----:B------:R-:W-:Y:S01]  /*5790*/  LOP3.LUT R138, R6, 0xff, RZ, 0xc0, !PT ;  /* 0x000000ff068a7812 */ /* 0x000fe200078ec0ff */
[----:B-1----:R-:W-:Y:S01]  /*57a0*/  @!P4 FADD.FTZ R162, -R162, -RZ ;  /* 0x800000ffa2a2c221 */ /* 0x002fe20000010100 */
[----:B------:R-:W-:Y:S05]  /*57b0*/  SHF.R.U32.HI R137, RZ, 0x18, R6 ;  /* 0x00000018ff897819 */ /* 0x000fea0000011606 */
[----:B------:R-:W-:Y:S01]  /*57c0*/  MUFU.EX2 R151, R25 ;  /* 0x0000001900977308 */ /* 0x000fe20000000800 */
[----:B------:R-:W-:Y:S01]  /*57d0*/  PRMT R135, R150, 0x7772, RZ ;  /* 0x0000777296877816 */ /* 0x000fe200000000ff */
[----:B--2---:R-:W-:Y:S01]  /*57e0*/  @P2 FADD.FTZ R157, -R157, -RZ ;  /* 0x800000ff9d9d2221 */ /* 0x004fe20000010100 */
[----:B------:R-:W-:Y:S07]  /*57f0*/  LOP3.LUT R32, R146, UR29, R139, 0x96, !PT ;  /* 0x0000001d92207c12 */ /* 0x000fee000f8e968b */
[----:B------:R-:W-:Y:S01]  /*5800*/  MUFU.EX2 R150, R26 ;  /* 0x0000001a00967308 */ /* 0x000fe20000000800 */
[----:B------:R-:W-:Y:S01]  /*5810*/  ISETP.LE.U32.AND P5, PT, R138, UR15, PT ;  /* 0x0000000f8a007c0c */ /* 0x000fe2000bfa3070 */
[----:B------:R-:W-:Y:S01]  /*5820*/  IMAD.WIDE.U32 R138, R133, -0x326172a9, RZ ;  /* 0xcd9e8d57858a7825 */ /* 0x000fe200078e00ff */
[----:B------:R-:W-:Y:S07]  /*5830*/  ISETP.LE.U32.AND P1, PT, R137, UR15, PT ;  /* 0x0000000f89007c0c */ /* 0x000fee000bf23070 */
[----:B------:R-:W1:Y:S01]  /*5840*/  MUFU.EX2 R146, R31 ;  /* 0x0000001f00927308 */ /* 0x000e620000000800 */
[----:B------:R-:W-:Y:S01]  /*5850*/  ISETP.GT.U32.AND P6, PT, R135, UR15, PT ;  /* 0x0000000f87007c0c */ /* 0x000fe2000bfc4070 */
[----:B------:R-:W-:Y:S01]  /*5860*/  @P3 FADD.FTZ R156, -R156, -RZ ;  /* 0x800000ff9c9c3221 */ /* 0x000fe20000010100 */
[C---:B------:R-:W-:Y:S02]  /*5870*/  PRMT R134, R140.reuse, 0x7771, RZ ;  /* 0x000077718c867816 */ /* 0x040fe400000000ff */
[----:B------:R-:W-:Y:S02]  /*5880*/  PRMT R135, R140, 0x7770, RZ ;  /* 0x000077708c877816 */ /* 0x000fe400000000ff */
[----:B------:R-:W-:Y:S02]  /*5890*/  ISETP.GT.U32.AND P2, PT, R134, UR15, PT ;  /* 0x0000000f86007c0c */ /* 0x000fe4000bf44070 */
[----:B------:R-:W-:Y:S01]  /*58a0*/  ISETP.LE.U32.AND P4, PT, R135, UR15, PT ;  /* 0x0000000f87007c0c */ /* 0x000fe2000bf83070 */
[----:B------:R-:W-:Y:S01]  /*58b0*/  @!P5 FADD.FTZ R166, -R166, -RZ ;  /* 0x800000ffa6a6d221 */ /* 0x000fe20000010100 */
[C---:B------:R-:W-:Y:S01]  /*58c0*/  PRMT R134, R138.reuse, 0x7770, RZ ;  /* 0x000077708a867816 */ /* 0x040fe200000000ff */
[----:B---3--:R-:W-:Y:S01]  /*58d0*/  @!P1 FADD.FTZ R155, -R155, -RZ ;  /* 0x800000ff9b9b9221 */ /* 0x008fe20000010100 */
[----:B------:R-:W-:Y:S01]  /*58e0*/  PRMT R133, R138, 0x7771, RZ ;  /* 0x000077718a857816 */ /* 0x000fe200000000ff */
[----:B------:R-:W-:Y:S01]  /*58f0*/  @P6 FADD.FTZ R153, -R153, -RZ ;  /* 0x800000ff99996221 */ /* 0x000fe20000010100 */
[----:B------:R-:W-:Y:S02]  /*5900*/  ISETP.LE.U32.AND P3, PT, R134, UR15, PT ;  /* 0x0000000f86007c0c */ /* 0x000fe4000bf63070 */
[----:B------:R-:W-:Y:S02]  /*5910*/  ISETP.GT.U32.AND P1, PT, R133, UR15, PT ;  /* 0x0000000f85007c0c */ /* 0x000fe4000bf24070 */
[----:B------:R-:W-:Y:S01]  /*5920*/  PRMT R35, R138, 0x7772, RZ ;  /* 0x000077728a237816 */ /* 0x000fe200000000ff */
[----:B------:R-:W-:Y:S01]  /*5930*/  @P2 FADD.FTZ R149, -R149, -RZ ;  /* 0x800000ff95952221 */ /* 0x000fe20000010100 */
[----:B------:R-:W-:Y:S01]  /*5940*/  PRMT R16, R6, 0x7632, R16 ;  /* 0x0000763206107816 */ /* 0x000fe20000000010 */
[----:B------:R-:W-:Y:S01]  /*5950*/  @!P4 FADD.FTZ R152, -R152, -RZ ;  /* 0x800000ff9898c221 */ /* 0x000fe20000010100 */
[----:B------:R-:W-:Y:S02]  /*5960*/  ISETP.GT.U32.AND P4, PT, R35, UR15, PT ;  /* 0x0000000f23007c0c */ /* 0x000fe4000bf84070 */
[----:B------:R-:W-:Y:S02]  /*5970*/  LOP3.LUT R16, R16, 0xff, RZ, 0xc0, !PT ;  /* 0x000000ff10107812 */ /* 0x000fe400078ec0ff */
[----:B------:R-:W-:Y:S01]  /*5980*/  PRMT R23, R138, 0x7773, RZ ;  /* 0x000077738a177816 */ /* 0x000fe200000000ff */
[----:B------:R-:W-:Y:S01]  /*5990*/  @!P3 FADD.FTZ R170, -R170, -RZ ;  /* 0x800000ffaaaab221 */ /* 0x000fe20000010100 */
[----:B------:R-:W-:Y:S01]  /*59a0*/  ISETP.LE.U32.AND P3, PT, R16, UR15, PT ;  /* 0x0000000f10007c0c */ /* 0x000fe2000bf63070 */
[----:B------:R-:W-:Y:S01]  /*59b0*/  @P1 FADD.FTZ R167, -R167, -RZ ;  /* 0x800000ffa7a71221 */ /* 0x000fe20000010100 */
[----:B------:R-:W-:Y:S02]  /*59c0*/  ISETP.GT.U32.AND P2, PT, R23, UR15, PT ;  /* 0x0000000f17007c0c */ /* 0x000fe4000bf44070 */
[----:B------:R-:W-:Y:S02]  /*59d0*/  LOP3.LUT R16, R4, 0xff, RZ, 0xc0, !PT ;  /* 0x000000ff04107812 */ /* 0x000fe400078ec0ff */
[----:B------:R-:W-:Y:S01]  /*59e0*/  LOP3.LUT R20, R136, UR23, R139, 0x96, !PT ;  /* 0x0000001788147c12 */ /* 0x000fe2000f8e968b */
[----:B------:R-:W-:Y:S01]  /*59f0*/  @P4 FADD.FTZ R168, -R168, -RZ ;  /* 0x800000ffa8a84221 */ /* 0x000fe20000010100 */
[----:B------:R-:W-:Y:S02]  /*5a00*/  PRMT R33, R140, 0x7773, RZ ;  /* 0x000077738c217816 */ /* 0x000fe400000000ff */
[----:B------:R-:W-:Y:S02]  /*5a10*/  ISETP.LE.U32.AND P1, PT, R16, UR15, PT ;  /* 0x0000000f10007c0c */ /* 0x000fe4000bf23070 */
[----:B------:R-:W-:Y:S01]  /*5a20*/  SHF.R.U32.HI R16, RZ, 0x18, R20 ;  /* 0x00000018ff107819 */ /* 0x000fe20000011614 */
[----:B------:R-:W-:Y:S01]  /*5a30*/  @!P3 FADD.FTZ R158, -R158, -RZ ;  /* 0x800000ff9e9eb221 */ /* 0x000fe20000010100 */
[----:B------:R-:W-:Y:S01]  /*5a40*/  ISETP.GT.U32.AND P5, PT, R33, UR15, PT ;  /* 0x0000000f21007c0c */ /* 0x000fe2000bfa4070 */
[----:B------:R-:W-:Y:S01]  /*5a50*/  IMAD.WIDE.U32 R32, R32, -0x326172a9, RZ ;  /* 0xcd9e8d5720207825 */ /* 0x000fe200078e00ff */
[----:B------:R-:W-:Y:S02]  /*5a60*/  ISETP.LE.U32.AND P4, PT, R16, UR15, PT ;  /* 0x0000000f10007c0c */ /* 0x000fe4000bf83070 */
[----:B------:R-:W-:Y:S01]  /*5a70*/  LOP3.LUT R22, R20, 0xff, RZ, 0xc0, !PT ;  /* 0x000000ff14167812 */ /* 0x000fe200078ec0ff */
[----:B------:R-:W-:Y:S01]  /*5a80*/  @P2 FADD.FTZ R163, -R163, -RZ ;  /* 0x800000ffa3a32221 */ /* 0x000fe20000010100 */
[----:B------:R-:W-:Y:S02]  /*5a90*/  PRMT R18, R32, 0x7771, RZ ;  /* 0x0000777120127816 */ /* 0x000fe400000000ff */
[----:B------:R-:W-:Y:S01]  /*5aa0*/  ISETP.LE.U32.AND P2, PT, R22, UR15, PT ;  /* 0x0000000f16007c0c */ /* 0x000fe2000bf43070 */
[----:B----4-:R-:W-:Y:S01]  /*5ab0*/  @!P1 FADD.FTZ R154, -R154, -RZ ;  /* 0x800000ff9a9a9221 */ /* 0x010fe20000010100 */
[----:B------:R-:W-:Y:S02]  /*5ac0*/  ISETP.GT.U32.AND P1, PT, R18, UR15, PT ;  /* 0x0000000f12007c0c */ /* 0x000fe4000bf24070 */
[----:B------:R-:W-:Y:S01]  /*5ad0*/  PRMT R17, R32, 0x7772, RZ ;  /* 0x0000777220117816 */ /* 0x000fe200000000ff */
[----:B-1----:R-:W-:Y:S01]  /*5ae0*/  @P5 FADD.FTZ R146, -R146, -RZ ;  /* 0x800000ff92925221 */ /* 0x002fe20000010100 */
[----:B------:R-:W-:Y:S01]  /*5af0*/  LOP3.LUT R6, R6, 0xffff, RZ, 0xc0, !PT ;  /* 0x0000ffff06067812 */ /* 0x000fe200078ec0ff */
[----:B------:R-:W-:Y:S01]  /*5b00*/  @!P4 FADD.FTZ R161, -R161, -RZ ;  /* 0x800000ffa1a1c221 */ /* 0x000fe20000010100 */
[C---:B------:R-:W-:Y:S02]  /*5b10*/  PRMT R19, R32.reuse, 0x7770, RZ ;  /* 0x0000777020137816 */ /* 0x040fe400000000ff */
[----:B------:R-:W-:Y:S02]  /*5b20*/  ISETP.GT.U32.AND P4, PT, R17, UR15, PT ;  /* 0x0000000f11007c0c */ /* 0x000fe4000bf84070 */
[--C-:B------:R-:W-:Y:S01]  /*5b30*/  SHF.R.U32.HI R7, RZ, 0x8, R6.reuse ;  /* 0x00000008ff077819 */ /* 0x100fe20000011606 */
[----:B------:R-:W-:Y:S01]  /*5b40*/  @!P2 FADD.FTZ R165, -R165, -RZ ;  /* 0x800000ffa5a5a221 */ /* 0x000fe20000010100 */
[----:B------:R-:W-:Y:S01]  /*5b50*/  PRMT R16, R32, 0x7773, RZ ;  /* 0x0000777320107816 */ /* 0x000fe200000000ff */
[----:B------:R-:W-:Y:S01]  /*5b60*/  @P1 FADD.FTZ R171, -R171, -RZ ;  /* 0x800000ffabab1221 */ /* 0x000fe20000010100 */
[----:B------:R-:W-:Y:S02]  /*5b70*/  ISETP.LE.U32.AND P3, PT, R19, UR15, PT ;  /* 0x0000000f13007c0c */ /* 0x000fe4000bf63070 */
[----:B------:R-:W-:Y:S02]  /*5b80*/  PRMT R6, R20, 0x7632, R6 ;  /* 0x0000763214067816 */ /* 0x000fe40000000006 */
[----:B------:R-:W-:Y:S02]  /*5b90*/  ISETP.GT.U32.AND P2, PT, R16, UR15, PT ;  /* 0x0000000f10007c0c */ /* 0x000fe4000bf44070 */
[----:B------:R-:W-:Y:S01]  /*5ba0*/  LOP3.LUT R6, R6, 0xff, RZ, 0xc0, !PT ;  /* 0x000000ff06067812 */ /* 0x000fe200078ec0ff */
[----:B------:R-:W-:Y:S01]  /*5bb0*/  @P4 FADD.FTZ R248, -R248, -RZ ;  /* 0x800000fff8f84221 */ /* 0x000fe20000010100 */
[----:B------:R-:W-:Y:S02]  /*5bc0*/  LOP3.LUT R132, R132, UR23, R33, 0x96, !PT ;  /* 0x0000001784847c12 */ /* 0x000fe4000f8e9621 */
[----:B------:R-:W-:Y:S02]  /*5bd0*/  ISETP.LE.U32.AND P1, PT, R6, UR15, PT ;  /* 0x0000000f06007c0c */ /* 0x000fe4000bf23070 */
[----:B------:R-:W-:Y:S01]  /*5be0*/  LOP3.LUT R6, R132, 0xff, RZ, 0xc0, !PT ;  /* 0x000000ff84067812 */ /* 0x000fe200078ec0ff */
[----:B------:R-:W-:Y:S01]  /*5bf0*/  @!P3 FADD.FTZ R250, -R250, -RZ ;  /* 0x800000fffafab221 */ /* 0x000fe20000010100 */
[----:B------:R-:W-:Y:S02]  /*5c00*/  LOP3.LUT R7, R7, 0xffff, RZ, 0xc0, !PT ;  /* 0x0000ffff07077812 */ /* 0x000fe400078ec0ff */
[----:B------:R-:W-:Y:S01]  /*5c10*/  ISETP.LE.U32.AND P4, PT, R6, UR15, PT ;  /* 0x0000000f06007c0c */ /* 0x000fe2000bf83070 */
[----:B------:R-:W-:Y:S01]  /*5c20*/  @P2 FADD.FTZ R169, -R169, -RZ ;  /* 0x800000ffa9a92221 */ /* 0x000fe20000010100 */
[----:B------:R-:W-:Y:S02]  /*5c30*/  ISETP.LE.U32.AND P3, PT, R7, UR15, PT ;  /* 0x0000000f07007c0c */ /* 0x000fe4000bf63070 */
[----:B------:R-:W-:Y:S02]  /*5c40*/  SHF.R.U32.HI R6, RZ, 0x18, R132 ;  /* 0x00000018ff067819 */ /* 0x000fe40000011684 */
[----:B------:R-:W-:Y:S01]  /*5c50*/  LOP3.LUT R20, R20, 0xffff, RZ, 0xc0, !PT ;  /* 0x0000ffff14147812 */ /* 0x000fe200078ec0ff */
[----:B------:R-:W-:Y:S01]  /*5c60*/  @!P1 FADD.FTZ R148, -R148, -RZ ;  /* 0x800000ff94949221 */ /* 0x000fe20000010100 */
[----:B------:R-:W-:Y:S02]  /*5c70*/  ISETP.LE.U32.AND P2, PT, R6, UR15, PT ;  /* 0x0000000f06007c0c */ /* 0x000fe4000bf43070 */
[C---:B------:R-:W-:Y:S02]  /*5c80*/  PRMT R6, R132.reuse, 0x7632, R6 ;  /* 0x0000763284067816 */ /* 0x040fe40000000006 */
[----:B------:R-:W-:Y:S01]  /*5c90*/  SHF.R.U32.HI R20, RZ, 0x8, R20 ;  /* 0x00000008ff147819 */ /* 0x000fe20000011614 */
[----:B------:R-:W-:Y:S01]  /*5ca0*/  @!P4 FADD.FTZ R249, -R249, -RZ ;  /* 0x800000fff9f9c221 */ /* 0x000fe20000010100 */
[----:B------:R-:W-:Y:S01]  /*5cb0*/  LOP3.LUT R132, R132, 0xffff, RZ, 0xc0, !PT ;  /* 0x0000ffff84847812 */ /* 0x000fe200078ec0ff */
[----:B------:R-:W-:Y:S01]  /*5cc0*/  @!P3 FADD.FTZ R159, -R159, -RZ ;  /* 0x800000ff9f9fb221 */ /* 0x000fe20000010100 */
[----:B------:R-:W-:Y:S02]  /*5cd0*/  LOP3.LUT R6, R6, 0xff, RZ, 0xc0, !PT ;  /* 0x000000ff06067812 */ /* 0x000fe400078ec0ff */
[----:B------:R-:W-:Y:S02]  /*5ce0*/  LOP3.LUT R20, R20, 0xffff, RZ, 0xc0, !PT ;  /* 0x0000ffff14147812 */ /* 0x000fe400078ec0ff */
[----:B------:R-:W-:Y:S01]  /*5cf0*/  SHF.R.U32.HI R132, RZ, 0x8, R132 ;  /* 0x00000008ff847819 */ /* 0x000fe20000011684 */
[----:B------:R-:W-:Y:S01]  /*5d00*/  @!P2 FADD.FTZ R221, -R221, -RZ ;  /* 0x800000ffdddda221 */ /* 0x000fe20000010100 */
[----:B------:R-:W-:Y:S02]  /*5d10*/  ISETP.LE.U32.AND P1, PT, R6, UR15, PT ;  /* 0x0000000f06007c0c */ /* 0x000fe4000bf23070 */
[----:B------:R-:W-:Y:S02]  /*5d20*/  ISETP.LE.U32.AND P3, PT, R20, UR15, PT ;  /* 0x0000000f14007c0c */ /* 0x000fe4000bf63070 */
[----:B------:R-:W-:Y:S02]  /*5d30*/  LOP3.LUT R6, R132, 0xffff, RZ, 0xc0, !PT ;  /* 0x0000ffff84067812 */ /* 0x000fe400078ec0ff */
[----:B------:R-:W-:Y:S02]  /*5d40*/  F2FP.RELU.BF16.F32.PACK_AB R8, R161, R148 ;  /* 0x00000094a108723e */ /* 0x000fe400000018ff */
[----:B------:R-:W-:Y:S02]  /*5d50*/  ISETP.LE.U32.AND P4, PT, R6, UR15, PT ;  /* 0x0000000f06007c0c */ /* 0x000fe4000bf83070 */
[----:B------:R-:W-:Y:S01]  /*5d60*/  SHF.R.U32.HI R6, RZ, 0x18, R4 ;  /* 0x00000018ff067819 */ /* 0x000fe20000011604 */
[----:B------:R1:W-:Y:S01]  /*5d70*/  STS [R143+0x13400], R8 ;  /* 0x013400088f007388 */ /* 0x0003e20000000800 */
[----:B------:R-:W-:Y:S01]  /*5d80*/  PRMT R7, R4, 0x7632, R7 ;  /* 0x0000763204077816 */ /* 0x000fe20000000007 */
[----:B------:R-:W-:Y:S01]  /*5d90*/  @!P1 FADD.FTZ R252, -R252, -RZ ;  /* 0x800000fffcfc9221 */ /* 0x000fe20000010100 */
[----:B------:R-:W-:Y:S01]  /*5da0*/  LOP3.LUT R4, R4, 0xffff, RZ, 0xc0, !PT ;  /* 0x0000ffff04047812 */ /* 0x000fe200078ec0ff */
[----:B------:R-:W-:Y:S01]  /*5db0*/  @!P3 FADD.FTZ R164, -R164, -RZ ;  /* 0x800000ffa4a4b221 */ /* 0x000fe20000010100 */
[----:B------:R-:W-:Y:S02]  /*5dc0*/  LOP3.LUT P1, RZ, R160, 0x4, RZ, 0xc0, !PT ;  /* 0x00000004a0ff7812 */ /* 0x000fe4000782c0ff */
[----:B------:R-:W-:Y:S02]  /*5dd0*/  SHF.R.U32.HI R4, RZ, 0x8, R4 ;  /* 0x00000008ff047819 */ /* 0x000fe40000011604 */
[----:B------:R-:W-:Y:S01]  /*5de0*/  LOP3.LUT R7, R7, 0xff, RZ, 0xc0, !PT ;  /* 0x000000ff07077812 */ /* 0x000fe200078ec0ff */
[----:B------:R-:W-:Y:S01]  /*5df0*/  @!P4 FADD.FTZ R247, -R247, -RZ ;  /* 0x800000fff7f7c221 */ /* 0x000fe20000010100 */
[----:B------:R-:W-:Y:S02]  /*5e00*/  ISETP.LE.U32.AND P2, PT, R6, UR15, PT ;  /* 0x0000000f06007c0c */ /* 0x000fe4000bf43070 */
[----:B------:R-:W-:Y:S02]  /*5e10*/  LOP3.LUT R4, R4, 0xffff, RZ, 0xc0, !PT ;  /* 0x0000ffff04047812 */ /* 0x000fe400078ec0ff */
[----:B------:R-:W-:Y:S02]  /*5e20*/  SEL R142, R142, 0xfffffff0, !P1 ;  /* 0xfffffff08e8e7807 */ /* 0x000fe40004800000 */
[----:B------:R-:W-:Y:S02]  /*5e30*/  F2FP.RELU.BF16.F32.PACK_AB R6, R164, R165 ;  /* 0x000000a5a406723e */ /* 0x000fe400000018ff */
[----:B------:R-:W-:Y:S01]  /*5e40*/  ISETP.LE.U32.AND P3, PT, R7, UR15, PT ;  /* 0x0000000f07007c0c */ /* 0x000fe2000bf63070 */
[----:B------:R-:W-:Y:S01]  /*5e50*/  IMAD.IADD R16, R142, 0x1, R15 ;  /* 0x000000018e107824 */ /* 0x000fe200078e020f */
[----:B------:R-:W-:Y:S01]  /*5e60*/  ISETP.LE.U32.AND P4, PT, R4, UR15, PT ;  /* 0x0000000f04007c0c */ /* 0x000fe2000bf83070 */
[----:B------:R-:W-:Y:S01]  /*5e70*/  IMAD.IADD R4, R142, 0x1, R143 ;  /* 0x000000018e047824 */ /* 0x000fe200078e028f */
[----:B------:R-:W-:Y:S01]  /*5e80*/  F2FP.RELU.BF16.F32.PACK_AB R7, R167, R170 ;  /* 0x000000aaa707723e */ /* 0x000fe200000018ff */
[----:B------:R2:W-:Y:S01]  /*5e90*/  STS [R143+0x13000], R6 ;  /* 0x013000068f007388 */ /* 0x0005e20000000800 */
[----:B------:R-:W-:Y:S01]  /*5ea0*/  F2FP.RELU.BF16.F32.PACK_AB R13, R163, R168 ;  /* 0x000000a8a30d723e */ /* 0x000fe200000018ff */
[----:B------:R-:W-:Y:S01]  /*5eb0*/  @!P2 FADD.FTZ R147, -R147, -RZ ;  /* 0x800000ff9393a221 */ /* 0x000fe20000010100 */
[----:B------:R-:W-:Y:S01]  /*5ec0*/  F2FP.RELU.BF16.F32.PACK_AB R12, R247, R249 ;  /* 0x000000f9f70c723e */ /* 0x000fe200000018ff */
[----:B------:R3:W-:Y:S01]  /*5ed0*/  STS [R4+0x13000], R7 ;  /* 0x0130000704007388 */ /* 0x0007e20000000800 */
[----:B------:R-:W-:Y:S02]  /*5ee0*/  F2FP.RELU.BF16.F32.PACK_AB R10, R221, R252 ;  /* 0x000000fcdd0a723e */ /* 0x000fe400000018ff */
[----:B------:R-:W-:Y:S01]  /*5ef0*/  F2FP.RELU.BF16.F32.PACK_AB R11, R171, R250 ;  /* 0x000000faab0b723e */ /* 0x000fe200000018ff */
[----:B------:R4:W-:Y:S01]  /*5f00*/  STS [R4+0x13400], R13 ;  /* 0x0134000d04007388 */ /* 0x0009e20000000800 */
[----:B------:R-:W-:Y:S01]  /*5f10*/  F2FP.RELU.BF16.F32.PACK_AB R9, R169, R248 ;  /* 0x000000f8a909723e */ /* 0x000fe200000018ff */
[----:B------:R-:W-:Y:S01]  /*5f20*/  @!P4 FADD.FTZ R151, -R151, -RZ ;  /* 0x800000ff9797c221 */ /* 0x000fe20000010100 */
[----:B-1----:R-:W-:Y:S01]  /*5f30*/  F2FP.RELU.BF16.F32.PACK_AB R8, R159, R166 ;  /* 0x000000a69f08723e */ /* 0x002fe200000018ff */
[----:B------:R-:W-:Y:S01]  /*5f40*/  STS [R143+0x14000], R12 ;  /* 0x0140000c8f007388 */ /* 0x000fe20000000800 */
[----:B------:R-:W-:Y:S01]  /*5f50*/  PRMT R34, R140, 0x7772, RZ ;  /* 0x000077728c227816 */ /* 0x000fe200000000ff */
[----:B------:R-:W-:Y:S01]  /*5f60*/  @!P3 FADD.FTZ R150, -R150, -RZ ;  /* 0x800000ff9696b221 */ /* 0x000fe20000010100 */
[----:B------:R-:W-:Y:S01]  /*5f70*/  F2FP.RELU.BF16.F32.PACK_AB R19, R156, R153 ;  /* 0x000000999c13723e */ /* 0x000fe200000018ff */
[----:B------:R1:W-:Y:S01]  /*5f80*/  STS [R143+0x14400], R10 ;  /* 0x0144000a8f007388 */ /* 0x0003e20000000800 */
[----:B------:R-:W-:Y:S02]  /*5f90*/  ISETP.GT.U32.AND P6, PT, R34, UR15, PT ;  /* 0x0000000f22007c0c */ /* 0x000fe4000bfc4070 */
[----:B------:R-:W-:Y:S01]  /*5fa0*/  LEA R141, R5, UR4, 0x1 ;  /* 0x00000004058d7c11 */ /* 0x000fe2000f8e08ff */
[----:B------:R-:W-:Y:S01]  /*5fb0*/  STS [R4+0x14000], R11 ;  /* 0x0140000b04007388 */ /* 0x000fe20000000800 */
[----:B------:R-:W-:Y:S02]  /*5fc0*/  FSETP.GE.FTZ.AND P2, PT, R165, RZ, PT ;  /* 0x000000ffa500720b */ /* 0x000fe40003f56000 */
[----:B------:R-:W-:Y:S01]  /*5fd0*/  FSETP.GE.FTZ.AND P3, PT, R148, RZ, PT ;  /* 0x000000ff9400720b */ /* 0x000fe20003f76000 */
[----:B------:R1:W-:Y:S01]  /*5fe0*/  STS [R4+0x14400], R9 ;  /* 0x0144000904007388 */ /* 0x0003e20000000800 */
[----:B--2---:R-:W-:Y:S01]  /*5ff0*/  F2FP.RELU.BF16.F32.PACK_AB R6, R155, R158 ;  /* 0x0000009e9b06723e */ /* 0x004fe200000018ff */
[----:B------:R-:W-:Y:S01]  /*6000*/  VIADD R140, R141, 0x6020 ;  /* 0x000060208d8c7836 */ /* 0x000fe20000000000 */
[----:B------:R-:W-:Y:S01]  /*6010*/  FSETP.GE.FTZ.AND P4, PT, R247, RZ, PT ;  /* 0x000000fff700720b */ /* 0x000fe20003f96000 */
[----:B------:R2:W-:Y:S01]  /*6020*/  STS [R15], R8 ;  /* 0x000000080f007388 */ /* 0x0005e20000000800 */
[----:B---3--:R-:W-:Y:S01]  /*6030*/  F2FP.RELU.BF16.F32.PACK_AB R7, R157, R162 ;  /* 0x000000a29d07723e */ /* 0x008fe200000018ff */
[----:B------:R-:W-:Y:S01]  /*6040*/  @P6 FADD.FTZ R145, -R145, -RZ ;  /* 0x800000ff91916221 */ /* 0x000fe20000010100 */
[----:B------:R-:W-:Y:S01]  /*6050*/  FSETP.GE.FTZ.AND P5, PT, R249, RZ, PT ;  /* 0x000000fff900720b */ /* 0x000fe20003fb6000 */
[----:B------:R-:W-:Y:S01]  /*6060*/  STS [R15+0x400], R6 ;  /* 0x000400060f007388 */ /* 0x000fe20000000800 */
[----:B----4-:R-:W-:Y:S02]  /*6070*/  F2FP.RELU.BF16.F32.PACK_AB R13, R149, R152 ;  /* 0x00000098950d723e */ /* 0x010fe400000018ff */
[----:B------:R-:W-:Y:S01]  /*6080*/  F2FP.RELU.BF16.F32.PACK_AB R17, R146, R145 ;  /* 0x000000919211723e */ /* 0x000fe200000018ff */
[----:B------:R-:W-:Y:S01]  /*6090*/  STS [R16], R7 ;  /* 0x0000000710007388 */ /* 0x000fe20000000800 */
[----:B------:R-:W-:Y:S03]  /*60a0*/  FSETP.GE.FTZ.AND P6, PT, R157, RZ, PT ;  /* 0x000000ff9d00720b */ /* 0x000fe60003fd6000 */
[----:B------:R-:W-:Y:S01]  /*60b0*/  STS [R16+0x400], R19 ;  /* 0x0004001310007388 */ /* 0x000fe20000000800 */
[----:B-1----:R-:W-:Y:S05]  /*60c0*/  F2FP.RELU.BF16.F32.PACK_AB R10, R151, R154 ;  /* 0x0000009a970a723e */ /* 0x002fea00000018ff */
[----:B------:R-:W-:Y:S01]  /*60d0*/  STS [R15+0x1000], R10 ;  /* 0x0010000a0f007388 */ /* 0x000fe20000000800 */
[----:B------:R-:W-:Y:S01]  /*60e0*/  VIADD R4, R141, 0x6000 ;  /* 0x000060008d047836 */ /* 0x000fe20000000000 */
[----:B--2---:R-:W-:Y:S03]  /*60f0*/  F2FP.RELU.BF16.F32.PACK_AB R8, R147, R150 ;  /* 0x000000969308723e */ /* 0x004fe600000018ff */
[----:B------:R-:W-:Y:S02]  /*6100*/  @P1 VIADD R140, R4, 0xffffffe0 ;  /* 0xffffffe0048c1836 */ /* 0x000fe40000000000 */
[----:B------:R-:W-:Y:S04]  /*6110*/  STS [R15+0x1400], R8 ;  /* 0x001400080f007388 */ /* 0x000fe80000000800 */
        /* <DEDUP_REMOVED lines=56> */
[-C--:B------:R-:W-:Y:S03]  /*64a0*/  HMMA.16816.F32.BF16 R12, R136, R214.reuse, R12 ;  /* 0x000000d6880c723c */ /* 0x080fe6000004180c */
[C---:B-----5:R-:W-:Y:S01]  /*64b0*/  FADD.FTZ R251, -R246.reuse, R4 ;  /* 0x00000004f6fb7221 */ /* 0x060fe20000010100 */
[----:B------:R-:W-:Y:S01]  /*64c0*/  FADD.FTZ R5, -R246, R5 ;  /* 0x00000005f6057221 */ /* 0x000fe20000010100 */
[C---:B------:R-:W-:Y:S01]  /*64d0*/  FADD.FTZ R141, -R245.reuse, R6 ;  /* 0x00000006f58d7221 */ /* 0x040fe20000010100 */
[----:B------:R-:W-:Y:S02]  /*64e0*/  FADD.FTZ R4, -R245, R7 ;  /* 0x00000007f5047221 */ /* 0x000fe40000010100 */
[-C--:B------:R-:W-:Y:S01]  /*64f0*/  FSEL R251, R251, R246.reuse, P2 ;  /* 0x000000f6fbfb7208 */ /* 0x080fe20001000000 */
[C---:B------:R-:W-:Y:S04]  /*6500*/  HMMA.16816.F32.BF16 R16, R132.reuse, R214, R16 ;  /* 0x000000d68410723c */ /* 0x040fe80000041810 */
[----:B------:R-:W-:Y:S01]  /*6510*/  FSETP.GE.FTZ.AND P2, PT, R164, RZ, PT ;  /* 0x000000ffa400720b */ /* 0x000fe20003f56000 */
[----:B------:R-:W-:Y:S01]  /*6520*/  FMUL.FTZ R6, R165, R251 ;  /* 0x000000fba5067220 */ /* 0x000fe20000410000 */
[----:B------:R-:W-:Y:S01]  /*6530*/  SHF.R.U32.HI R165, RZ, 0x1, R160 ;  /* 0x00000001ffa57819 */ /* 0x000fe200000116a0 */
[----:B------:R-:W-:Y:S01]  /*6540*/  FADD.FTZ R251, -R244, R8 ;  /* 0x00000008f4fb7221 */ /* 0x000fe20000010100 */
[----:B------:R-:W-:Y:S01]  /*6550*/  FSEL R7, R5, R246, P2 ;  /* 0x000000f605077208 */ /* 0x000fe20001000000 */
[-C--:B------:R-:W-:Y:S03]  /*6560*/  HMMA.16816.F32.BF16 R20, R132, R216.reuse, R20 ;  /* 0x000000d88414723c */ /* 0x080fe60000041814 */
[----:B------:R-:W-:Y:S01]  /*6570*/  FSETP.GE.FTZ.AND P2, PT, R161, RZ, PT ;  /* 0x000000ffa100720b */ /* 0x000fe20003f56000 */
[----:B------:R-:W-:Y:S01]  /*6580*/  FMUL.FTZ R7, R164, R7 ;  /* 0x00000007a4077220 */ /* 0x000fe20000410000 */
[-C--:B------:R-:W-:Y:S01]  /*6590*/  FSEL R141, R141, R245.reuse, P3 ;  /* 0x000000f58d8d7208 */ /* 0x080fe20001800000 */
[----:B------:R-:W-:Y:S01]  /*65a0*/  FADD.FTZ R13, -R244, R13 ;  /* 0x0000000df40d7221 */ /* 0x000fe20000010100 */
[----:B------:R-:W-:Y:S01]  /*65b0*/  LOP3.LUT R5, R165, 0x30, RZ, 0xc0, !PT ;  /* 0x00000030a5057812 */ /* 0x000fe200078ec0ff */
[C---:B------:R-:W-:Y:S04]  /*65c0*/  HMMA.16816.F32.BF16 R24, R136.reuse, R216, R24 ;  /* 0x000000d88818723c */ /* 0x040fe80000041818 */
[----:B------:R-:W-:Y:S01]  /*65d0*/  FSEL R4, R4, R245, P2 ;  /* 0x000000f504047208 */ /* 0x000fe20001000000 */
[----:B------:R-:W-:Y:S01]  /*65e0*/  FMUL.FTZ R140, R148, R141 ;  /* 0x0000008d948c7220 */ /* 0x000fe20000410000 */
[----:B------:R-:W-:Y:S01]  /*65f0*/  LOP3.LUT R5, R5, 0x8, R160, 0xf8, !PT ;  /* 0x0000000805057812 */ /* 0x000fe200078ef8a0 */
[----:B------:R-:W-:Y:S01]  /*6600*/  IMAD.SHL.U32 R148, R160, 0x40, RZ ;  /* 0x00000040a0947824 */ /* 0x000fe200078e00ff */
[----:B------:R-:W-:Y:S01]  /*6610*/  FSETP.GE.FTZ.AND P2, PT, R221, RZ, PT ;  /* 0x000000ffdd00720b */ /* 0x000fe20003f56000 */
[----:B------:R-:W-:Y:S01]  /*6620*/  FMUL.FTZ R141, R161, R4 ;  /* 0x00000004a18d7220 */ /* 0x000fe20000410000 */
[----:B------:R-:W-:Y:S01]  /*6630*/  FSETP.GE.FTZ.AND P3, PT, R252, RZ, PT ;  /* 0x000000fffc00720b */ /* 0x000fe20003f76000 */
[----:B------:R-:W-:Y:S01]  /*6640*/  IMAD.SHL.U32 R161, R160, 0x8, RZ ;  /* 0x00000008a0a17824 */ /* 0x000fe200078e00ff */
[----:B------:R-:W-:Y:S01]  /*6650*/  LOP3.LUT R4, R5, 0x1c0, R148, 0xf8, !PT ;  /* 0x000001c005047812 */ /* 0x000fe200078ef894 */
[C---:B------:R-:W-:Y:S01]  /*6660*/  FADD.FTZ R14, -R235.reuse, R14 ;  /* 0x0000000eeb0e7221 */ /* 0x040fe20000010100 */
[----:B------:R-:W-:Y:S01]  /*6670*/  LOP3.LUT R164, R148, 0x400, RZ, 0xc0, !PT ;  /* 0x0000040094a47812 */ /* 0x000fe200078ec0ff */
[----:B------:R-:W-:Y:S01]  /*6680*/  FADD.FTZ R17, -R246, R17 ;  /* 0x00000011f6117221 */ /* 0x000fe20000010100 */
[----:B------:R-:W-:Y:S01]  /*6690*/  LOP3.LUT R5, R4, 0x38, R161, 0x78, !PT ;  /* 0x0000003804057812 */ /* 0x000fe200078e78a1 */
[----:B------:R-:W-:Y:S01]  /*66a0*/  FADD.FTZ R4, -R235, R11 ;  /* 0x0000000beb047221 */ /* 0x000fe20000010100 */
[----:B------:R-:W-:Y:S01]  /*66b0*/  F2FP.BF16.F32.PACK_AB R6, R7, R6 ;  /* 0x000000060706723e */ /* 0x000fe200000010ff */
[-C--:B------:R-:W-:Y:S03]  /*66c0*/  HMMA.16816.F32.BF16 R28, R136, R218.reuse, R28 ;  /* 0x000000da881c723c */ /* 0x080fe6000004181c */
[-C--:B------:R-:W-:Y:S01]  /*66d0*/  FSEL R4, R4, R235.reuse, P2 ;  /* 0x000000eb04047208 */ /* 0x080fe20001000000 */
[----:B------:R-:W-:Y:S01]  /*66e0*/  IMAD R164, R5, 0x2, R164 ;  /* 0x0000000205a47824 */ /* 0x000fe200078e02a4 */
[----:B------:R-:W-:Y:S01]  /*66f0*/  FSETP.GE.FTZ.AND P2, PT, R169, RZ, PT ;  /* 0x000000ffa900720b */ /* 0x000fe20003f56000 */
[C---:B------:R-:W-:Y:S01]  /*6700*/  FADD.FTZ R5, -R244.reuse, R9 ;  /* 0x00000009f4057221 */ /* 0x040fe20000010100 */
[----:B------:R-:W-:Y:S01]  /*6710*/  F2FP.BF16.F32.PACK_AB R140, R141, R140 ;  /* 0x0000008c8d8c723e */ /* 0x000fe200000010ff */
[----:B------:R-:W-:Y:S01]  /*6720*/  FADD.FTZ R9, -R235, R10 ;  /* 0x0000000aeb097221 */ /* 0x000fe20000010100 */
[----:B------:R-:W-:Y:S01]  /*6730*/  FSEL R10, R251, R244, P5 ;  /* 0x000000f4fb0a7208 */ /* 0x000fe20002800000 */
[----:B------:R-:W-:Y:S01]  /*6740*/  FMUL.FTZ R4, R221, R4 ;  /* 0x00000004dd047220 */ /* 0x000fe20000410000 */
        /* <DEDUP_REMOVED lines=8> */
[----:B------:R-:W-:Y:S01]  /*67d0*/  FSEL R8, R12, R235, P2 ;  /* 0x000000eb0c087208 */ /* 0x000fe20001000000 */
[----:B------:R-:W-:Y:S01]  /*67e0*/  FADD.FTZ R12, -R245, R19 ;  /* 0x00000013f50c7221 */ /* 0x000fe20000010100 */
[----:B------:R-:W-:Y:S01]  /*67f0*/  FSETP.GE.FTZ.AND P2, PT, R163, RZ, PT ;  /* 0x000000ffa300720b */ /* 0x000fe20003f56000 */
        /* <DEDUP_REMOVED lines=18> */
[----:B------:R-:W-:Y:S01]  /*6920*/  FADD.FTZ R16, -R235, R27 ;  /* 0x0000001beb107221 */ /* 0x000fe20000010100 */
[----:B------:R-:W-:Y:S01]  /*6930*/  FSETP.GE.FTZ.AND P3, PT, R168, RZ, PT ;  /* 0x000000ffa800720b */ /* 0x000fe20003f76000 */
[----:B------:R-:W-:Y:S04]  /*6940*/  HMMA.16816.F32.BF16 R32, R132, R218, R32 ;  /* 0x000000da8420723c */ /* 0x000fe80000041820 */
[----:B------:R-:W-:Y:S01]  /*6950*/  FSEL R14, R17, R246, P4 ;  /* 0x000000f6110e7208 */ /* 0x000fe20002000000 */
[----:B------:R-:W-:Y:S01]  /*6960*/  FMUL.FTZ R248, R248, R7 ;  /* 0x00000007f8f87220 */ /* 0x000fe20000410000 */
[-C--:B------:R-:W-:Y:S01]  /*6970*/  FSEL R4, R4, R245.reuse, P2 ;  /* 0x000000f504047208 */ /* 0x080fe20001000000 */
[----:B------:R-:W-:Y:S01]  /*6980*/  FADD.FTZ R7, -R246, R20 ;  /* 0x00000014f6077221 */ /* 0x000fe20000010100 */
[----:B------:R-:W-:Y:S01]  /*6990*/  FSETP.GE.FTZ.AND P4, PT, R159, RZ, PT ;  /* 0x000000ff9f00720b */ /* 0x000fe20003f96000 */
[----:B------:R-:W-:Y:S01]  /*69a0*/  FMUL.FTZ R14, R167, R14 ;  /* 0x0000000ea70e7220 */ /* 0x000fe20000410000 */
[----:B------:R-:W-:Y:S01]  /*69b0*/  FSETP.GE.FTZ.AND P2, PT, R154, RZ, PT ;  /* 0x000000ff9a00720b */ /* 0x000fe20003f56000 */
[----:B------:R-:W-:Y:S01]  /*69c0*/  FADD.FTZ R26, -R235, R26 ;  /* 0x0000001aeb1a7221 */ /* 0x000fe20000010100 */
[-C--:B------:R-:W-:Y:S01]  /*69d0*/  FSEL R5, R5, R246.reuse, P5 ;  /* 0x000000f605057208 */ /* 0x080fe20002800000 */
[----:B------:R-:W-:Y:S01]  /*69e0*/  FADD.FTZ R30, -R235, R30 ;  /* 0x0000001eeb1e7221 */ /* 0x000fe20000010100 */
[----:B------:R-:W-:Y:S01]  /*69f0*/  FSEL R9, R18, R245, P3 ;  /* 0x000000f512097208 */ /* 0x000fe20001800000 */
[----:B------:R-:W-:Y:S01]  /*6a00*/  FADD.FTZ R15, -R244, R28 ;  /* 0x0000001cf40f7221 */ /* 0x000fe20000010100 */
[----:B------:R-:W-:Y:S01]  /*6a10*/  FSEL R18, R21, R246, P4 ;  /* 0x000000f615127208 */ /* 0x000fe20002000000 */
[----:B------:R-:W-:Y:S01]  /*6a20*/  FMUL.FTZ R5, R170, R5 ;  /* 0x00000005aa057220 */ /* 0x000fe20000410000 */
        /* <DEDUP_REMOVED lines=22> */
[----:B------:R-:W-:Y:S02]  /*6b90*/  F2FP.BF16.F32.PACK_AB R14, R14, R5 ;  /* 0x000000050e0e723e */ /* 0x000fe400000010ff */
        /* <DEDUP_REMOVED lines=11> */
[----:B------:R-:W-:Y:S01]  /*6c50*/  F2FP.BF16.F32.PACK_AB R24, R20, R11 ;  /* 0x0000000b1418723e */ /* 0x000fe200000010ff */
[----:B------:R-:W-:Y:S01]  /*6c60*/  FADD.FTZ R11, -R246, R32 ;  /* 0x00000020f60b7221 */ /* 0x000fe20000010100 */
[----:B------:R-:W-:Y:S01]  /*6c70*/  FSETP.GE.FTZ.AND P4, PT, R162, RZ, PT ;  /* 0x000000ffa200720b */ /* 0x000fe20003f96000 */
[----:B------:R-:W-:Y:S01]  /*6c80*/  FMUL.FTZ R15, R152, R15 ;  /* 0x0000000f980f7220 */ /* 0x000fe20000410000 */
[----:B------:R-:W-:Y:S01]  /*6c90*/  FSETP.GE.FTZ.AND P2, PT, R153, RZ, PT ;  /* 0x000000ff9900720b */ /* 0x000fe20003f56000 */
[----:B------:R-:W-:Y:S01]  /*6ca0*/  FMUL.FTZ R30, R145, R30 ;  /* 0x0000001e911e7220 */ /* 0x000fe20000410000 */
[----:B------:R-:W-:Y:S01]  /*6cb0*/  F2FP.BF16.F32.PACK_AB R28, R16, R5 ;  /* 0x00000005101c723e */ /* 0x000fe200000010ff */
[----:B------:R-:W-:Y:S01]  /*6cc0*/  FMUL.FTZ R244, R149, R244 ;  /* 0x000000f495f47220 */ /* 0x000fe20000410000 */
[----:B------:R-:W-:Y:S01]  /*6cd0*/  FSEL R11, R11, R246, P4 ;  /* 0x000000f60b0b7208 */ /* 0x000fe20002000000 */
[----:B------:R-:W-:Y:S01]  /*6ce0*/  @P6 FADD.FTZ R246, -R246, R33 ;  /* 0x00000021f6f66221 */ /* 0x000fe20000010100 */
[----:B------:R-:W-:Y:S01]  /*6cf0*/  FSEL R34, R34, R245, P2 ;  /* 0x000000f522227208 */ /* 0x000fe20001000000 */
[----:B------:R-:W-:Y:S01]  /*6d00*/  @P3 FADD.FTZ R245, -R245, R35 ;  /* 0x00000023f5f53221 */ /* 0x000fe20000010100 */
[----:B------:R-:W-:Y:S01]  /*6d10*/  LEA R5, R144, UR42, 0x1 ;  /* 0x0000002a90057c11 */ /* 0x000fe2000f8e08ff */
[----:B------:R-:W-:Y:S01]  /*6d20*/  FMUL.FTZ R235, R146, R235 ;  /* 0x000000eb92eb7220 */ /* 0x000fe20000410000 */
[----:B------:R-:W-:Y:S01]  /*6d30*/  F2FP.BF16.F32.PACK_AB R10, R247, R10 ;  /* 0x0000000af70a723e */ /* 0x000fe200000010ff */
[----:B------:R-:W-:Y:S01]  /*6d40*/  FMUL.FTZ R11, R162, R11 ;  /* 0x0000000ba20b7220 */ /* 0x000fe20000410000 */
[----:B------:R-:W-:Y:S01]  /*6d50*/  F2FP.BF16.F32.PACK_AB R171, R171, R250 ;  /* 0x000000faabab723e */ /* 0x000fe200000010ff */
[----:B------:R-:W-:Y:S01]  /*6d60*/  FMUL.FTZ R34, R153, R34 ;  /* 0x0000002299227220 */ /* 0x000fe20000410000 */
[----:B------:R-:W-:Y:S01]  /*6d70*/  F2FP.BF16.F32.PACK_AB R169, R169, R248 ;  /* 0x000000f8a9a9723e */ /* 0x000fe200000010ff */
[----:B------:R-:W-:Y:S01]  /*6d80*/  VIADD R29, R5, 0x20 ;  /* 0x00000020051d7836 */ /* 0x000fe20000000000 */
[----:B------:R-:W-:Y:S02]  /*6d90*/  F2FP.BF16.F32.PACK_AB R9, R12, R9 ;  /* 0x000000090c09723e */ /* 0x000fe400000010ff */
[----:B------:R-:W-:Y:S02]  /*6da0*/  F2FP.BF16.F32.PACK_AB R7, R18, R7 ;  /* 0x000000071207723e */ /* 0x000fe400000010ff */
        /* <DEDUP_REMOVED lines=39> */
.L_x_931:
[----:B------:R-:W-:Y:S01]  /*7020*/  IMAD.IADD R12, R142, 0x1, R5 ;  /* 0x000000018e0c7824 */ /* 0x000fe200078e0205 */
[----:B------:R-:W-:Y:S01]  /*7030*/  STS [R143+0xf000], R6 ;  /* 0x00f000068f007388 */ /* 0x000fe20000000800 */
[----:B------:R-:W-:Y:S01]  /*7040*/  FMUL.FTZ R246, R157, R246 ;  /* 0x000000f69df67220 */ /* 0x000fe20000410000 */
[----:B------:R-:W-:Y:S01]  /*7050*/  FMUL.FTZ R245, R156, R245 ;  /* 0x000000f59cf57220 */ /* 0x000fe20000410000 */
[----:B------:R-:W-:Y:S02]  /*7060*/  @P0 VIADD R29, R5, 0xffffffe0 ;  /* 0xffffffe0051d0836 */ /* 0x000fe40000000000 */
[----:B------:R-:W-:Y:S01]  /*7070*/  STS [R143+0xf400], R140 ;  /* 0x00f4008c8f007388 */ /* 0x000fe20000000800 */
[----:B------:R-:W-:Y:S01]  /*7080*/  F2FP.BF16.F32.PACK_AB R244, R244, R15 ;  /* 0x0000000ff4f4723e */ /* 0x000fe200000010ff */
[----:B------:R-:W-:Y:S01]  /*7090*/  IMAD.SHL.U32 R149, R160, 0x20, RZ ;  /* 0x00000020a0957824 */ /* 0x000fe200078e00ff */
[----:B------:R-:W-:Y:S02]  /*70a0*/  F2FP.BF16.F32.PACK_AB R246, R246, R11 ;  /* 0x0000000bf6f6723e */ /* 0x000fe400000010ff */
[----:B------:R-:W-:Y:S01]  /*70b0*/  STS [R12+-0x4000], R14 ;  /* 0xffc0000e0c007388 */ /* 0x000fe20000000800 */
[----:B------:R-:W-:Y:S01]  /*70c0*/  F2FP.BF16.F32.PACK_AB R34, R245, R34 ;  /* 0x00000022f522723e */ /* 0x000fe200000010ff */
[----:B------:R-:W-:Y:S01]  /*70d0*/  IMAD.IADD R133, R142, 0x1, R29 ;  /* 0x000000018e857824 */ /* 0x000fe200078e021d */
[----:B------:R-:W-:Y:S02]  /*70e0*/  F2FP.BF16.F32.PACK_AB R235, R235, R30 ;  /* 0x0000001eebeb723e */ /* 0x000fe400000010ff */
[----:B------:R-:W-:Y:S01]  /*70f0*/  STS [R12+-0x3c00], R9 ;  /* 0xffc400090c007388 */ /* 0x000fe20000000800 */
[--C-:B------:R-:W-:Y:S01]  /*7100*/  SHF.R.U32.HI R163, RZ, 0x4, R160.reuse ;  /* 0x00000004ffa37819 */ /* 0x100fe200000116a0 */
[----:B------:R-:W-:Y:S03]  /*7110*/  IMAD.SHL.U32 R162, R160, 0x4, RZ ;  /* 0x00000004a0a27824 */ /* 0x000fe600078e00ff */
[----:B------:R-:W-:Y:S01]  /*7120*/  STS [R143+0x10000], R10 ;  /* 0x0100000a8f007388 */ /* 0x000fe20000000800 */
[----:B------:R-:W-:Y:S04]  /*7130*/  LOP3.LUT R163, R163, 0x8, RZ, 0xc0, !PT ;  /* 0x00000008a3a37812 */ /* 0x000fe800078ec0ff */
[----:B------:R-:W-:Y:S01]  /*7140*/  STS [R143+0x10400], R8 ;  /* 0x010400088f007388 */ /* 0x000fe20000000800 */
[----:B------:R-:W-:Y:S04]  /*7150*/  LOP3.LUT R4, R163, 0x10, R160, 0xf8, !PT ;  /* 0x00000010a3047812 */ /* 0x000fe800078ef8a0 */
[----:B------:R2:W-:Y:S01]  /*7160*/  STS [R12+-0x3000], R171 ;  /* 0xffd000ab0c007388 */ /* 0x0005e20000000800 */
        /* <DEDUP_REMOVED lines=9> */
[----:B------:R-:W-:Y:S01]  /*7200*/  STS [R29+-0x3000], R24 ;  /* 0xffd000181d007388 */ /* 0x000fe20000000800 */
[----:B--2---:R-:W2:Y:S04]  /*7210*/  LDC R171, c[0x0][0x44c] ;  /* 0x00011300ffab7b82 */ /* 0x004ea80000000800 */
[----:B------:R-:W-:Y:S05]  /*7220*/  STS [R29+-0x2c00], R28 ;  /* 0xffd4001c1d007388 */ /* 0x000fea0000000800 */
[----:B------:R-:W-:Y:S05]  /*7230*/  STS [R133+-0x3000], R244 ;  /* 0xffd000f485007388 */ /* 0x000fea0000000800 */
[----:B------:R-:W-:Y:S01]  /*7240*/  STS [R133+-0x2c00], R235 ;  /* 0xffd400eb85007388 */ /* 0x000fe20000000800 */
[----:B------:R-:W-:Y:S01]  /*7250*/  BAR.SYNC.DEFER_BLOCKING 0x0 ;  /* 0x0000000000007b1d */ /* 0x000fe20000010000 */
[----:B--2---:R-:W-:Y:S05]  /*7260*/  IMAD R171, R171, UR10, RZ ;  /* 0x0000000aabab7c24 */ /* 0x004fea000f8e02ff */
        /* <DEDUP_REMOVED lines=106> */
.L_x_932:
        /* <DEDUP_REMOVED lines=477> */
.L_x_934:
        /* <DEDUP_REMOVED lines=12> */
.L_x_935:
[----:B------:R-:W2:Y:S01]  /*97a0*/  LDCU.64 UR8, c[0x0][0x5c8] ;  /* 0x0000b900ff0877ac */ /* 0x000ea20008000a00 */
[----:B------:R-:W-:-:S04]  /*97b0*/  UIADD3 UR12, UPT, UPT, UR44, UR46, URZ ;  /* 0x0000002e2c0c7290 */ /* 0x000fc8000fffe0ff */
[----:B--2---:R-:W-:Y:S02]  /*97c0*/  UIMAD.WIDE.U32 UR20, UR12, UR8, URZ ;  /* 0x000000080c1472a5 */ /* 0x004fe4000f8e00ff */
[----:B------:R-:W-:-:S04]  /*97d0*/  UIMAD UR12, UR12, UR9, URZ ;  /* 0x000000090c0c72a4 */ /* 0x000fc8000f8e02ff */
[----:B------:R-:W-:-:S06]  /*97e0*/  UIADD3 UR12, UPT, UPT, UR21, UR12, URZ ;  /* 0x0000000c150c7290 */ /* 0x000fcc000fffe0ff */
[----:B------:R-:W-:-:S07]  /*97f0*/  MOV R6, UR12 ;  /* 0x0000000c00067c02 */ /* 0x000fce0008000f00 */
.L_x_936:
        /* <DEDUP_REMOVED lines=60> */
.L_x_938:
[----:B------:R-:W-:Y:S05]  /*9bc0*/  BSYNC.RECONVERGENT B0 ;  /* 0x0000000000007941 */ /* 0x000fea0003800200 */
.L_x_937:
        /* <DEDUP_REMOVED lines=18> */
.L_x_940:
[----:B------:R-:W-:Y:S05]  /*9cf0*/  BSYNC.RECONVERGENT B0 ;  /* 0x0000000000007941 */ /* 0x000fea0003800200 */
.L_x_939:
        /* <DEDUP_REMOVED lines=24> */
.L_x_942:
[----:B------:R-:W-:Y:S05]  /*9e80*/  BSYNC.RECONVERGENT B0 ;  /* 0x0000000000007941 */ /* 0x000fea0003800200 */
.L_x_941:
        /* <DEDUP_REMOVED lines=16> */
.L_x_906:
[----:B------:R-:W-:Y:S05]  /*9f90*/  BSYNC.RECONVERGENT B1 ;  /* 0x0000000000017941 */ /* 0x000fea0003800200 */
.L_x_884:
        /* <DEDUP_REMOVED lines=11> */
.L_x_944:
        /* <DEDUP_REMOVED lines=11> */
.L_x_1728:


//--------------------- .text._ZN5flash44flash_bwd_dq_dk_dv_loop_seqk_parallel_kernelI23Flash_bwd_kernel_traitsILi96ELi64ELi128ELi8ELi2ELi4ELi4ELb1ELb0EN7cutlass10bfloat16_tE19Flash_kernel_traitsILi96ELi64ELi128ELi8ES3_EELb0ELb0ELb1ELb1ELb0ELb0ELb1EEEvNS_16Flash_bwd_paramsE --------------------------
	.section	.text._ZN5flash44flash_bwd_dq_dk_dv_loop_seqk_parallel_kernelI23Flash_bwd_kernel_traitsILi96ELi64ELi128ELi8ELi2ELi4ELi4ELb1ELb0EN7cutlass10bfloat16_tE19Flash_kernel_traitsILi96ELi64ELi128ELi8ES3_EELb0ELb0ELb1ELb1ELb0ELb0ELb1EEEvNS_16Flash_bwd_paramsE,"ax",@progbits
	.align	128
        .global         _ZN5flash44flash_bwd_dq_dk_dv_loop_seqk_parallel_kernelI23Flash_bwd_kernel_traitsILi96ELi64ELi128ELi8ELi2ELi4ELi4ELb1ELb0EN7cutlass10bfloat16_tE19Flash_kernel_traitsILi96ELi64ELi128ELi8ES3_EELb0ELb0ELb1ELb1ELb0ELb0ELb1EEEvNS_16Flash_bwd_paramsE
        .type           _ZN5flash44flash_bwd_dq_dk_dv_loop_seqk_parallel_kernelI23Flash_bwd_kernel_traitsILi96ELi64ELi128ELi8ELi2ELi4ELi4ELb1ELb0EN7cutlass10bfloat16_tE19Flash_kernel_traitsILi96ELi64ELi128ELi8ES3_EELb0ELb0ELb1ELb1ELb0ELb0ELb1EEEvNS_16Flash_bwd_paramsE,@function
        .size           _ZN5flash44flash_bwd_dq_dk_dv_loop_seqk_parallel_kernelI23Flash_bwd_kernel_traitsILi96ELi64ELi128ELi8ELi2ELi4ELi4ELb1ELb0EN7cutlass10bfloat16_tE19Flash_kernel_traitsILi96ELi64ELi128ELi8ES3_EELb0ELb0ELb1ELb1ELb0ELb0ELb1EEEvNS_16Flash_bwd_paramsE,(.L_x_1729 - _ZN5flash44flash_bwd_dq_dk_dv_loop_seqk_parallel_kernelI23Flash_bwd_kernel_traitsILi96ELi64ELi128ELi8ELi2ELi4ELi4ELb1ELb0EN7cutlass10bfloat16_tE19Flash_kernel_traitsILi96ELi64ELi128ELi8ES3_EELb0ELb0ELb1ELb1ELb0ELb0ELb1EEEvNS_16Flash_bwd_paramsE)
        .other          _ZN5flash44flash_bwd_dq_dk_dv_loop_seqk_parallel_kernelI23Flash_bwd_kernel_traitsILi96ELi64ELi128ELi8ELi2ELi4ELi4ELb1ELb0EN7cutlass10bfloat16_tE19Flash_kernel_traitsILi96ELi64ELi128ELi8ES3_EELb0ELb0ELb1ELb1ELb0ELb0ELb1EEEvNS_16Flash_bwd_paramsE,@"STO_CUDA_ENTRY STV_DEFAULT"
_ZN5flash44flash_bwd_dq_dk_dv_loop_seqk_parallel_kernelI23Flash_bwd_kernel_traitsILi96ELi64ELi128ELi8ELi2ELi4ELi4ELb1ELb0EN7cutlass10bfloat16_tE19Flash_kernel_traitsILi96ELi64ELi128ELi8ES3_EELb0ELb0ELb1ELb1ELb0ELb0ELb1EEEvNS_16Flash_bwd_paramsE:
.text._ZN5flash44flash_bwd_dq_dk_dv_loop_seqk_parallel_kernelI23Flash_bwd_kernel_traitsILi96ELi64ELi128ELi8ELi2ELi4ELi4ELb1ELb0EN7cutlass10bfloat16_tE19Flash_kernel_traitsILi96ELi64ELi128ELi8ES3_EELb0ELb0ELb1ELb1ELb0ELb0ELb1EEEvNS_16Flash_bwd_paramsE:
        /* <DEDUP_REMOVED lines=50> */
.L_x_1005:
        /* <DEDUP_REMOVED lines=52> */
.L_x_945:
        /* <DEDUP_REMOVED lines=44> */
.L_x_947:
[----:B------:R-:W1:Y:S01]  /*0920*/  LDCU.64 UR18, c[0x0][0x3b8] ;  /* 0x00007700ff1277ac */ /* 0x000e620008000a00 */
[----:B------:R-:W-:-:S04]  /*0930*/  UIADD3 UR8, UPT, UPT, UR43, UR45, URZ ;  /* 0x0000002d2b087290 */ /* 0x000fc8000fffe0ff */
[----:B-1----:R-:W-:Y:S02]  /*0940*/  UIMAD.WIDE.U32 UR10, UR8, UR18, URZ ;  /* 0x00000012080a72a5 */ /* 0x002fe4000f8e00ff */
[----:B------:R-:W-:-:S04]  /*0950*/  UIMAD UR8, UR8, UR19, URZ ;  /* 0x00000013080872a4 */ /* 0x000fc8000f8e02ff */
[----:B------:R-:W-:Y:S01]  /*0960*/  UIADD3 UR8, UPT, UPT, UR11, UR8, URZ ;  /* 0x000000080b087290 */ /* 0x000fe2000fffe0ff */
[----:B------:R-:W-:-:S05]  /*0970*/  UMOV UR54, UR10 ;  /* 0x0000000a00367c82 */ /* 0x000fca0008000000 */
[----:B------:R-:W-:Y:S02]  /*0980*/  MOV R18, UR8 ;  /* 0x0000000800127c02 */ /* 0x000fe40008000f00 */
.L_x_948:
        /* <DEDUP_REMOVED lines=44> */
.L_x_949:
[----:B------:R-:W1:Y:S01]  /*0c50*/  LDCU.64 UR16, c[0x0][0x3c0] ;  /* 0x00007800ff1077ac */ /* 0x000e620008000a00 */
[----:B------:R-:W-:-:S04]  /*0c60*/  UIADD3 UR8, UPT, UPT, UR43, UR45, URZ ;  /* 0x0000002d2b087290 */ /* 0x000fc8000fffe0ff */
[----:B-1----:R-:W-:Y:S02]  /*0c70*/  UIMAD.WIDE.U32 UR10, UR8, UR16, URZ ;  /* 0x00000010080a72a5 */ /* 0x002fe4000f8e00ff */
[----:B------:R-:W-:-:S04]  /*0c80*/  UIMAD UR8, UR8, UR17, URZ ;  /* 0x00000011080872a4 */ /* 0x000fc8000f8e02ff */
[----:B------:R-:W-:Y:S01]  /*0c90*/  UIADD3 UR8, UPT, UPT, UR11, UR8, URZ ;  /* 0x000000080b087290 */ /* 0x000fe2000fffe0ff */
[----:B------:R-:W-:-:S05]  /*0ca0*/  UMOV UR56, UR10 ;  /* 0x0000000a00387c82 */ /* 0x000fca0008000000 */
[----:B------:R-:W-:-:S07]  /*0cb0*/  MOV R16, UR8 ;  /* 0x0000000800107c02 */ /* 0x000fce0008000f00 */
.L_x_950:
        /* <DEDUP_REMOVED lines=18> */
[----:B------:R-:W-:Y:S02]  /*0de0*/  UIMAD UR8, UR8, UR64, URZ ;  /* 0x00000040080872a4 */ /* 0x000fe4000f8e02ff */
[----:B------:R-:W-:Y:S02]  /*0df0*/  UIMAD.WIDE.U32 UR60, UR10, UR51, URZ ;  /* 0x000000330a3c72a5 */ /* 0x000fe4000f8e00ff */
[----:B------:R-:W-:Y:S02]  /*0e00*/  UIMAD UR8, UR9, UR20, UR8 ;  /* 0x00000014090872a4 */ /* 0x000fe4000f8e0208 */
[----:B------:R-:W-:Y:S02]  /*0e10*/  USHF.R.S32.HI UR9, URZ, 0x1f, UR51 ;  /* 0x0000001fff097899 */ /* 0x000fe40008011433 */
[----:B------:R-:W-:-:S04]  /*0e20*/  UIADD3 UR8, UPT, UPT, UR11, UR8, URZ ;  /* 0x000000080b087290 */ /* 0x000fc8000fffe0ff */
[----:B------:R-:W-:-:S04]  /*0e30*/  UIMAD UR8, UR8, UR51, URZ ;  /* 0x00000033080872a4 */ /* 0x000fc8000f8e02ff */
[----:B------:R-:W-:-:S04]  /*0e40*/  UIMAD UR8, UR9, UR10, UR8 ;  /* 0x0000000a090872a4 */ /* 0x000fc8000f8e0208 */
[----:B------:R-:W-:Y:S01]  /*0e50*/  UIADD3 UR8, UPT, UPT, UR61, UR8, URZ ;  /* 0x000000083d087290 */ /* 0x000fe2000fffe0ff */
[----:B------:R-:W-:Y:S11]  /*0e60*/  BRA `(.L_x_952) ;  /* 0x00000000000c7947 */ /* 0x000ff60003800000 */
.L_x_951:
[----:B------:R-:W-:Y:S02]  /*0e70*/  UIMAD.WIDE.U32 UR60, UR66, UR14, URZ ;  /* 0x0000000e423c72a5 */ /* 0x000fe4000f8e00ff */
[----:B------:R-:W-:-:S04]  /*0e80*/  UIMAD UR8, UR67, UR14, URZ ;  /* 0x0000000e430872a4 */ /* 0x000fc8000f8e02ff */
[----:B------:R-:W-:Y:S02]  /*0e90*/  UIADD3 UR8, UPT, UPT, UR61, UR8, URZ ;  /* 0x000000083d087290 */ /* 0x000fe4000fffe0ff */
.L_x_952:
[----:B------:R-:W1:Y:S01]  /*0ea0*/  LDCU.U8 UR10, c[0x0][0x548] ;  /* 0x0000a900ff0a77ac */ /* 0x000e620008000000 */
[----:B------:R-:W-:Y:S01]  /*0eb0*/  UMOV UR29, UR24 ;  /* 0x00000018001d7c82 */ /* 0x000fe20008000000 */
[----:B------:R-:W2:Y:S01]  /*0ec0*/  LDCU.U8 UR63, c[0x0][0x5f0] ;  /* 0x0000be00ff3f77ac */ /* 0x000ea20008000000 */
[----:B------:R-:W-:-:S04]  /*0ed0*/  USHF.L.U32 UR15, UR29, 0x7, URZ ;  /* 0x000000071d0f7899 */ /* 0x000fc800080006ff */
        /* <DEDUP_REMOVED lines=17> */
.L_x_953:
[----:B------:R-:W1:Y:S01]  /*0ff0*/  LDCU UR62, c[0x0][0x434] ;  /* 0x00008680ff3e77ac */ /* 0x000e620008000800 */
[----:B------:R-:W-:-:S04]  /*1000*/  UIMAD UR10, UR29, UR64, UR30 ;  /* 0x000000401d0a72a4 */ /* 0x000fc8000f8e021e */
[----:B-1----:R-:W-:Y:S02]  /*1010*/  UIMAD UR62, UR10, UR62, URZ ;  /* 0x0000003e0a3e72a4 */ /* 0x002fe4000f8e02ff */
.L_x_954:
        /* <DEDUP_REMOVED lines=11> */
.L_x_955:
[----:B------:R-:W1:Y:S01]  /*10d0*/  LDCU UR61, c[0x0][0x444] ;  /* 0x00008880ff3d77ac */ /* 0x000e620008000800 */
[----:B------:R-:W-:-:S04]  /*10e0*/  UIMAD UR10, UR29, UR64, UR30 ;  /* 0x000000401d0a72a4 */ /* 0x000fc8000f8e021e */
[----:B-1----:R-:W-:-:S12]  /*10f0*/  UIMAD UR61, UR10, UR61, URZ ;  /* 0x0000003d0a3d72a4 */ /* 0x002fd8000f8e02ff */
.L_x_956:
        /* <DEDUP_REMOVED lines=23> */
[----:B------:R-:W-:Y:S01]  /*1270*/  LOP3.LUT R11, R21, 0x1f, RZ, 0xc0, !PT ;  /* 0x0000001f150b7812 */ /* 0x000fe200078ec0ff */
[----:B------:R-:W-:Y:S01]  /*1280*/  ULEA UR62, UR52, UR62, 0x6 ;  /* 0x0000003e343e7291 */ /* 0x000fe2000f8e30ff */
[----:B------:R-:W-:Y:S01]  /*1290*/  LOP3.LUT R8, R22, 0x18, RZ, 0xc0, !PT ;  /* 0x0000001816087812 */ /* 0x000fe200078ec0ff */
[----:B------:R-:W-:Y:S01]  /*12a0*/  IMAD.U32 R0, RZ, RZ, UR66 ;  /* 0x00000042ff007e24 */ /* 0x000fe2000f8e00ff */
[----:B------:R-:W-:Y:S01]  /*12b0*/  UISETP.LT.AND UP0, UPT, URZ, UR47, UPT ;  /* 0x0000002fff00728c */ /* 0x000fe2000bf01270 */
[----:B------:R-:W-:Y:S01]  /*12c0*/  SHF.R.U32.HI R19, RZ, 0x2, R21 ;  /* 0x00000002ff137819 */ /* 0x000fe20000011615 */
[----:B------:R-:W1:Y:S01]  /*12d0*/  LDCU.128 UR8, c[0x0][0x590] ;  /* 0x0000b200ff0877ac */ /* 0x000e620008000c00 */
[----:B------:R-:W-:Y:S01]  /*12e0*/  IMAD.WIDE.U32 R4, R4, UR22, R8 ;  /* 0x0000001604047c25 */ /* 0x000fe2000f8e0008 */
[----:B------:R-:W-:Y:S01]  /*12f0*/  IADD3 R2, P0, PT, R8, UR68, RZ ;  /* 0x0000004408027c10 */ /* 0x000fe2000ff1e0ff */
[----:B------:R-:W-:Y:S01]  /*1300*/  USEL UR47, URZ, UR47, !UP0 ;  /* 0x0000002fff2f7287 */ /* 0x000fe2000c000000 */
[----:B------:R-:W-:Y:S01]  /*1310*/  IADD3 R20, PT, PT, R19, 0x40, RZ ;  /* 0x0000004013147810 */ /* 0x000fe20007ffe0ff */
[----:B------:R-:W2:Y:S01]  /*1320*/  LDCU.64 UR66, c[0x0][0x420] ;  /* 0x00008400ff4277ac */ /* 0x000ea20008000a00 */
[----:B------:R-:W-:Y:S01]  /*1330*/  IADD3 R4, P1, PT, R4, UR58, RZ ;  /* 0x0000003a04047c10 */ /* 0x000fe2000ff3e0ff */
[----:B------:R-:W-:Y:S01]  /*1340*/  IMAD.X R3, RZ, RZ, UR65, P0 ;  /* 0x00000041ff037e24 */ /* 0x000fe200080e06ff */
[----:B------:R-:W4:Y:S02]  /*1350*/  LDCU.64 UR64, c[0x0][0x5e8] ;  /* 0x0000bd00ff4077ac */ /* 0x000f240008000a00 */
[----:B------:R-:W-:Y:S01]  /*1360*/  IADD3.X R5, PT, PT, R5, UR23, R0, P1, !PT ;  /* 0x0000001705057c10 */ /* 0x000fe20008ffe400 */
[----:B------:R-:W-:Y:S01]  /*1370*/  IMAD.U32 R0, RZ, RZ, UR21 ;  /* 0x00000015ff007e24 */ /* 0x000fe2000f8e00ff */
[----:B------:R-:W5:Y:S01]  /*1380*/  LDCU.64 UR20, c[0x0][0x550] ;  /* 0x0000aa00ff1477ac */ /* 0x000f620008000a00 */
[----:B-1----:R-:W-:Y:S01]  /*1390*/  MOV R7, UR8 ;  /* 0x0000000800077c02 */ /* 0x002fe20008000f00 */
[----:B------:R-:W-:-:S02]  /*13a0*/  UIMAD UR57, UR57, UR8, URZ ;  /* 0x00000008393972a4 */ /* 0x000fc4000f8e02ff */
[----:B------:R-:W-:Y:S02]  /*13b0*/  UISETP.GT.AND UP0, UPT, UR55, UR47, UPT ;  /* 0x0000002f3700728c */ /* 0x000fe4000bf04270 */
[----:B------:R-:W-:Y:S01]  /*13c0*/  IMAD.WIDE.U32 R2, R7, UR22, R2 ;  /* 0x0000001607027c25 */ /* 0x000fe2000f8e0002 */
[----:B------:R-:W-:Y:S02]  /*13d0*/  UIMAD UR22, UR22, UR9, UR57 ;  /* 0x00000009161672a4 */ /* 0x000fe4000f8e0239 */
[----:B------:R-:W-:Y:S01]  /*13e0*/  USHF.L.U32 UR57, UR51, 0x6, URZ ;  /* 0x0000000633397899 */ /* 0x000fe200080006ff */
[----:B------:R-:W-:Y:S01]  /*13f0*/  IMAD.WIDE.U32 R6, R6, UR30, R4 ;  /* 0x0000001e06067c25 */ /* 0x000fe2000f8e0004 */
[----:B------:R-:W-:Y:S02]  /*1400*/  SHF.R.U32.HI R5, RZ, 0x5, R21 ;  /* 0x00000005ff057819 */ /* 0x000fe40000011615 */
[----:B------:R-:W-:Y:S01]  /*1410*/  MOV R4, UR10 ;  /* 0x0000000a00047c02 */ /* 0x000fe20008000f00 */
[----:B------:R-:W-:-:S02]  /*1420*/  VIADD R3, R3, UR22 ;  /* 0x0000001603037c36 */ /* 0x000fc40008000000 */
[----:B------:R-:W-:Y:S02]  /*1430*/  IMAD R11, R5, UR51, R11 ;  /* 0x00000033050b7c24 */ /* 0x000fe4000f8e020b */
[----:B------:R-:W-:Y:S01]  /*1440*/  IMAD.WIDE.U32 R4, R4, UR30, R2 ;  /* 0x0000001e04047c25 */ /* 0x000fe2000f8e0002 */
[----:B------:R-:W1:Y:S03]  /*1450*/  LDCU.64 UR22, c[0x0][0x380] ;  /* 0x00007000ff1677ac */ /* 0x000e660008000a00 */
        /* <DEDUP_REMOVED lines=18> */
[----:B---3--:R-:W-:Y:S01]  /*1580*/  LEA R236, P0, R0, UR10, 0x2 ;  /* 0x0000000a00ec7c11 */ /* 0x008fe2000f8010ff */
[C---:B------:R-:W-:Y:S01]  /*1590*/  IMAD R6, R19.reuse, UR9, R3 ;  /* 0x0000000913067c24 */ /* 0x040fe2000f8e0203 */
[----:B-----5:R-:W-:Y:S01]  /*15a0*/  LEA R238, P1, R2, UR20, 0x1 ;  /* 0x0000001402ee7c11 */ /* 0x020fe2000f8208ff */
[C---:B------:R-:W-:Y:S01]  /*15b0*/  IMAD R3, R19.reuse, UR15, R5 ;  /* 0x0000000f13037c24 */ /* 0x040fe2000f8e0205 */
[----:B------:R-:W-:Y:S01]  /*15c0*/  LEA.HI.X R237, R0, UR11, R7, 0x2, P0 ;  /* 0x0000000b00ed7c11 */ /* 0x000fe200080f1407 */
[----:B----4-:R-:W-:Y:S01]  /*15d0*/  UIMAD.WIDE UR14, UR61, 0x4, UR64 ;  /* 0x000000043d0e78a5 */ /* 0x010fe2000f8e0240 */
[----:B------:R-:W-:-:S02]  /*15e0*/  IADD3 R14, P0, PT, R19, 0x40, RZ ;  /* 0x00000040130e7810 */ /* 0x000fc40007f1e0ff */
[----:B-1----:R-:W-:Y:S02]  /*15f0*/  LEA R240, P2, R4, UR22, 0x1 ;  /* 0x0000001604f07c11 */ /* 0x002fe4000f8408ff */
        /* <DEDUP_REMOVED lines=18> */
.L_x_958:
[----:B------:R-:W1:Y:S01]  /*1720*/  LDCU.64 UR10, c[0x0][0x5c0] ;  /* 0x0000b800ff0a77ac */ /* 0x000e620008000a00 */
[----:B------:R-:W-:-:S04]  /*1730*/  UIADD3 UR5, UPT, UPT, UR43, UR45, URZ ;  /* 0x0000002d2b057290 */ /* 0x000fc8000fffe0ff */
[----:B-1----:R-:W-:Y:S02]  /*1740*/  UIMAD.WIDE.U32 UR18, UR5, UR10, URZ ;  /* 0x0000000a051272a5 */ /* 0x002fe4000f8e00ff */
[----:B------:R-:W-:-:S04]  /*1750*/  UIMAD UR5, UR5, UR11, URZ ;  /* 0x0000000b050572a4 */ /* 0x000fc8000f8e02ff */
[----:B------:R-:W-:-:S06]  /*1760*/  UIADD3 UR5, UPT, UPT, UR19, UR5, URZ ;  /* 0x0000000513057290 */ /* 0x000fcc000fffe0ff */
[----:B------:R-:W-:Y:S02]  /*1770*/  MOV R0, UR5 ;  /* 0x0000000500007c02 */ /* 0x000fe40008000f00 */
.L_x_959:
        /* <DEDUP_REMOVED lines=12> */
.L_x_960:
[----:B------:R-:W1:Y:S01]  /*1840*/  LDCU.64 UR8, c[0x0][0x5c8] ;  /* 0x0000b900ff0877ac */ /* 0x000e620008000a00 */
[----:B------:R-:W-:-:S04]  /*1850*/  UIADD3 UR43, UPT, UPT, UR43, UR45, URZ ;  /* 0x0000002d2b2b7290 */ /* 0x000fc8000fffe0ff */
[----:B-1----:R-:W-:Y:S02]  /*1860*/  UIMAD.WIDE.U32 UR16, UR43, UR8, URZ ;  /* 0x000000082b1072a5 */ /* 0x002fe4000f8e00ff */
[----:B------:R-:W-:-:S04]  /*1870*/  UIMAD UR43, UR43, UR9, URZ ;  /* 0x000000092b2b72a4 */ /* 0x000fc8000f8e02ff */
[----:B------:R-:W-:-:S06]  /*1880*/  UIADD3 UR43, UPT, UPT, UR17, UR43, URZ ;  /* 0x0000002b112b7290 */ /* 0x000fcc000fffe0ff */
[----:B------:R-:W-:Y:S02]  /*1890*/  MOV R10, UR43 ;  /* 0x0000002b000a7c02 */ /* 0x000fe40008000f00 */
.L_x_961:
        /* <DEDUP_REMOVED lines=30> */
.L_x_963:
[----:B------:R-:W-:Y:S05]  /*1a80*/  BSYNC.RECONVERGENT B0 ;  /* 0x0000000000007941 */ /* 0x000fea0003800200 */
.L_x_962:
        /* <DEDUP_REMOVED lines=17> */
.L_x_965:
[----:B------:R-:W-:Y:S05]  /*1ba0*/  BSYNC.RECONVERGENT B0 ;  /* 0x0000000000007941 */ /* 0x000fea0003800200 */
.L_x_964:
        /* <DEDUP_REMOVED lines=27> */
.L_x_967:
[----:B------:R-:W-:Y:S05]  /*1d60*/  BSYNC.RECONVERGENT B0 ;  /* 0x0000000000007941 */ /* 0x000fea0003800200 */
.L_x_966:
        /* <DEDUP_REMOVED lines=18> */
.L_x_957:
        /* <DEDUP_REMOVED lines=50> */
.L_x_971:
[----:B------:R2:W-:Y:S01]  /*21b0*/  STS.128 [R0+0x13000], RZ ;  /* 0x013000ff00007388 */ /* 0x0005e20000000c00 */
[----:B------:R-:W-:Y:S05]  /*21c0*/  BRA `(.L_x_972) ;  /* 0x00000000000c7947 */ /* 0x000fea0003800000 */
.L_x_970:
[----:B------:R1:W-:Y:S04]  /*21d0*/  STS.128 [R0+0xf000], RZ ;  /* 0x00f000ff00007388 */ /* 0x0003e80000000c00 */
[----:B------:R1:W-:Y:S04]  /*21e0*/  STS.128 [R0+0x11000], RZ ;  /* 0x011000ff00007388 */ /* 0x0003e80000000c00 */
[----:B------:R1:W-:Y:S02]  /*21f0*/  STS.128 [R0+0x13000], RZ ;  /* 0x013000ff00007388 */ /* 0x0003e40000000c00 */
.L_x_972:
[----:B------:R-:W-:Y:S05]  /*2200*/  BSYNC.RECONVERGENT B0 ;  /* 0x0000000000007941 */ /* 0x000fea0003800200 */
.L_x_969:
        /* <DEDUP_REMOVED lines=34> */
.L_x_975:
[----:B------:R3:W-:Y:S02]  /*2430*/  STS.128 [R0+0x14000], RZ ;  /* 0x014000ff00007388 */ /* 0x0007e40000000c00 */
.L_x_974:
[----:B------:R-:W-:Y:S05]  /*2440*/  BSYNC.RECONVERGENT B0 ;  /* 0x0000000000007941 */ /* 0x000fea0003800200 */
.L_x_973:
        /* <DEDUP_REMOVED lines=25> */
.L_x_978:
[----:B------:R1:W-:Y:S01]  /*25e0*/  STS.128 [R0+0x8000], RZ ;  /* 0x008000ff00007388 */ /* 0x0003e20000000c00 */
[----:B------:R-:W-:Y:S05]  /*25f0*/  BRA `(.L_x_979) ;  /* 0x00000000000c7947 */ /* 0x000fea0003800000 */
.L_x_977:
[----:B------:R1:W-:Y:S04]  /*2600*/  STS.128 [R0+0x6000], RZ ;  /* 0x006000ff00007388 */ /* 0x0003e80000000c00 */
[----:B------:R1:W-:Y:S04]  /*2610*/  STS.128 [R0+0x7000], RZ ;  /* 0x007000ff00007388 */ /* 0x0003e80000000c00 */
[----:B------:R1:W-:Y:S02]  /*2620*/  STS.128 [R0+0x8000], RZ ;  /* 0x008000ff00007388 */ /* 0x0003e40000000c00 */
.L_x_979:
[----:B------:R-:W-:Y:S05]  /*2630*/  BSYNC.RECONVERGENT B0 ;  /* 0x0000000000007941 */ /* 0x000fea0003800200 */
.L_x_976:
        /* <DEDUP_REMOVED lines=23> */
.L_x_982:
[----:B------:R1:W-:Y:S01]  /*27b0*/  STS.128 [R234+0x2000], RZ ;  /* 0x002000ffea007388 */ /* 0x0003e20000000c00 */
[----:B------:R-:W-:Y:S05]  /*27c0*/  BRA `(.L_x_983) ;  /* 0x00000000000c7947 */ /* 0x000fea0003800000 */
.L_x_981:
[----:B------:R1:W-:Y:S04]  /*27d0*/  STS.128 [R234], RZ ;  /* 0x000000ffea007388 */ /* 0x0003e80000000c00 */
[----:B------:R1:W-:Y:S04]  /*27e0*/  STS.128 [R234+0x1000], RZ ;  /* 0x001000ffea007388 */ /* 0x0003e80000000c00 */
[----:B------:R1:W-:Y:S02]  /*27f0*/  STS.128 [R234+0x2000], RZ ;  /* 0x002000ffea007388 */ /* 0x0003e40000000c00 */
.L_x_983:
[----:B------:R-:W-:Y:S05]  /*2800*/  BSYNC.RECONVERGENT B0 ;  /* 0x0000000000007941 */ /* 0x000fea0003800200 */
.L_x_980:
        /* <DEDUP_REMOVED lines=12> */
[----:B------:R-:W-:Y:S01]  /*28d0*/  ISETP.GE.AND P0, PT, R2, UR9, PT ;  /* 0x0000000902007c0c */ /* 0x000fe2000bf06270 */
[----:B------:R-:W-:Y:S01]  /*28e0*/  IMAD.MOV.U32 R2, RZ, RZ, 0x4 ;  /* 0x00000004ff027424 */ /* 0x000fe200078e00ff */
[----:B------:R-:W-:Y:S01]  /*28f0*/  ISETP.GE.AND P2, PT, R4, UR9, PT ;  /* 0x0000000904007c0c */ /* 0x000fe2000bf46270 */
[----:B------:R-:W1:Y:S02]  /*2900*/  LDCU.64 UR8, c[0x0][0x3d0] ;  /* 0x00007a00ff0877ac */ /* 0x000e640008000a00 */
[----:B------:R-:W-:-:S05]  /*2910*/  IMAD.WIDE.U32 R2, R235, R2, UR22 ;  /* 0x00000016eb027e25 */ /* 0x000fca000f8e0002 */
[----:B------:R-:W3:Y:S04]  /*2920*/  @!P3 LDG.E R10, desc[UR40][R2.64] ;  /* 0x00000028020ab981 */ /* 0x000ee8000c1e1900 */
[----:B------:R-:W5:Y:S04]  /*2930*/  @!P0 LDG.E R5, desc[UR40][R2.64+0xa0] ;  /* 0x0000a02802058981 */ /* 0x000f68000c1e1900 */
[----:B------:R-:W2:Y:S04]  /*2940*/  @!P1 LDG.E R6, desc[UR40][R2.64+0x80] ;  /* 0x0000802802069981 */ /* 0x000ea8000c1e1900 */
[----:B------:R4:W2:Y:S01]  /*2950*/  @!P2 LDG.E R7, desc[UR40][R2.64+0x20] ;  /* 0x000020280207a981 */ /* 0x0008a2000c1e1900 */
[----:B------:R-:W-:-:S04]  /*2960*/  UIMAD UR53, UR53, UR18, URZ ;  /* 0x00000012353572a4 */ /* 0x000fc8000f8e02ff */
[----:B------:R-:W-:Y:S01]  /*2970*/  UIMAD UR53, UR36, UR19, UR53 ;  /* 0x00000013243572a4 */ /* 0x000fe2000f8e0235 */
[----:B-1----:R-:W-:Y:S02]  /*2980*/  IMAD R4, R17, UR8, RZ ;  /* 0x0000000811047c24 */ /* 0x002fe4000f8e02ff */
[----:B----4-:R-:W-:-:S04]  /*2990*/  IMAD.U32 R2, RZ, RZ, UR18 ;  /* 0x00000012ff027e24 */ /* 0x010fc8000f8e00ff */
[----:B------:R-:W-:-:S03]  /*29a0*/  IMAD.WIDE.U32 R2, R2, UR36, R8 ;  /* 0x0000002402027c25 */ /* 0x000fc6000f8e0008 */
[----:B------:R-:W-:-:S04]  /*29b0*/  IADD3 R2, P0, PT, R2, UR54, RZ ;  /* 0x0000003602027c10 */ /* 0x000fc8000ff1e0ff */
[----:B------:R-:W-:Y:S01]  /*29c0*/  IADD3.X R3, PT, PT, R18, UR53, R3, P0, !PT ;  /* 0x0000003512037c10 */ /* 0x000fe200087fe403 */
[----:B------:R-:W-:Y:S01]  /*29d0*/  BSSY.RECONVERGENT B0, `(.L_x_984) ;  /* 0x0000029000007945 */ /* 0x000fe20003800200 */
[----:B---3--:R1:W-:Y:S04]  /*29e0*/  STL [R1+0x14], R10 ;  /* 0x0000140a01007387 */ /* 0x0083e80000100800 */
[----:B-----5:R3:W-:Y:S04]  /*29f0*/  STL [R1+0x8], R5 ;  /* 0x0000080501007387 */ /* 0x0207e80000100800 */
[----:B--2---:R2:W-:Y:S04]  /*2a00*/  STL [R1+0xc], R6 ;  /* 0x00000c0601007387 */ /* 0x0045e80000100800 */
[----:B------:R2:W-:Y:S01]  /*2a10*/  STL [R1+0x10], R7 ;  /* 0x0000100701007387 */ /* 0x0005e20000100800 */
[----:B-1----:R-:W-:-:S02]  /*2a20*/  IMAD R10, R13, UR9, R4 ;  /* 0x000000090d0a7c24 */ /* 0x002fc4000f8e0204 */
[----:B---3--:R-:W-:-:S05]  /*2a30*/  IMAD.WIDE.U32 R4, R13, UR8, R2 ;  /* 0x000000080d047c25 */ /* 0x008fca000f8e0002 */
[----:B------:R-:W-:Y:S01]  /*2a40*/  IADD3 R10, PT, PT, R5, R10, RZ ;  /* 0x0000000a050a7210 */ /* 0x000fe20007ffe0ff */
[----:B------:R-:W-:Y:S06]  /*2a50*/  @P5 BRA `(.L_x_985) ;  /* 0x0000000000745947 */ /* 0x000fec0003800000 */
[----:B------:R-:W1:Y:S01]  /*2a60*/  LDCU UR10, c[0x0][0x440] ;  /* 0x00008800ff0a77ac */ /* 0x000e620008000800 */
[----:B------:R-:W-:Y:S02]  /*2a70*/  IMAD.MOV.U32 R2, RZ, RZ, R4 ;  /* 0x000000ffff027224 */ /* 0x000fe400078e0004 */
[----:B------:R-:W-:Y:S01]  /*2a80*/  IMAD.MOV.U32 R3, RZ, RZ, R10 ;  /* 0x000000ffff037224 */ /* 0x000fe200078e000a */
[----:B------:R-:W3:Y:S01]  /*2a90*/  LDCU.64 UR8, c[0x0][0x388] ;  /* 0x00007100ff0877ac */ /* 0x000ee20008000a00 */
[----:B--2---:R-:W-:-:S04]  /*2aa0*/  IMAD.WIDE.U32 R6, R19, UR18, R2 ;  /* 0x0000001213067c25 */ /* 0x004fc8000f8e0002 */
        /* <DEDUP_REMOVED lines=22> */
.L_x_986:
[----:B------:R4:W-:Y:S01]  /*2c10*/  STS.128 [R0+0xd000], RZ ;  /* 0x00d000ff00007388 */ /* 0x0009e20000000c00 */
[----:B------:R-:W-:Y:S05]  /*2c20*/  BRA `(.L_x_987) ;  /* 0x00000000000c7947 */ /* 0x000fea0003800000 */
.L_x_985:
[----:B------:R1:W-:Y:S04]  /*2c30*/  STS.128 [R0+0x9000], RZ ;  /* 0x009000ff00007388 */ /* 0x0003e80000000c00 */
[----:B------:R1:W-:Y:S04]  /*2c40*/  STS.128 [R0+0xb000], RZ ;  /* 0x00b000ff00007388 */ /* 0x0003e80000000c00 */
[----:B------:R1:W-:Y:S02]  /*2c50*/  STS.128 [R0+0xd000], RZ ;  /* 0x00d000ff00007388 */ /* 0x0003e40000000c00 */
.L_x_987:
[----:B------:R-:W-:Y:S05]  /*2c60*/  BSYNC.RECONVERGENT B0 ;  /* 0x0000000000007941 */ /* 0x000fea0003800200 */
.L_x_984:
[----:B------:R1:W-:Y:S01]  /*2c70*/  @P4 STS.128 [R0+0xa000], RZ ;  /* 0x00a000ff00004388 */ /* 0x0003e20000000c00 */
[----:B------:R-:W-:Y:S03]  /*2c80*/  BSSY.RECONVERGENT B0, `(.L_x_988) ;  /* 0x0000021000007945 */ /* 0x000fe60003800200 */
        /* <DEDUP_REMOVED lines=31> */
.L_x_990:
[----:B------:R3:W-:Y:S02]  /*2e80*/  STS.128 [R0+0xe000], RZ ;  /* 0x00e000ff00007388 */ /* 0x0007e40000000c00 */
.L_x_989:
[----:B------:R-:W-:Y:S05]  /*2e90*/  BSYNC.RECONVERGENT B0 ;  /* 0x0000000000007941 */ /* 0x000fea0003800200 */
.L_x_988:
[----:B------:R-:W5:Y:S01]  /*2ea0*/  LDCU.64 UR10, c[0x0][0x538] ;  /* 0x0000a700ff0a77ac */ /* 0x000f620008000a00 */
[----:B------:R-:W0:Y:S01]  /*2eb0*/  LDGDEPBAR ;  /* 0x00000000000079af */ /* 0x000e220000000000 */
[C---:B------:R-:W-:Y:S02]  /*2ec0*/  IMAD.SHL.U32 R10, R21.reuse, 0x20, RZ ;  /* 0x00000020150a7824 */ /* 0x040fe400078e00ff */
[C---:B------:R-:W-:Y:S01]  /*2ed0*/  IMAD.SHL.U32 R11, R21.reuse, 0x4, RZ ;  /* 0x00000004150b7824 */ /* 0x040fe200078e00ff */
[C---:B------:R-:W-:Y:S01]  /*2ee0*/  LOP3.LUT P0, RZ, R21.reuse, 0x4, RZ, 0xc0, !PT ;  /* 0x0000000415ff7812 */ /* 0x040fe2000780c0ff */
[----:B------:R-:W-:Y:S01]  /*2ef0*/  IMAD.SHL.U32 R5, R21, 0x2, RZ ;  /* 0x0000000215057824 */ /* 0x000fe200078e00ff */
[----:B------:R-:W2:Y:S01]  /*2f00*/  LDCU UR18, c[0x0][0x3b0] ;  /* 0x00007600ff1277ac */ /* 0x000ea20008000800 */
[----:B------:R-:W2:Y:S01]  /*2f10*/  LDCU UR19, c[0x0][0x590] ;  /* 0x0000b200ff1377ac */ /* 0x000ea20008000800 */
[----:B-----5:R-:W-:-:S04]  /*2f20*/  UISETP.NE.U32.AND UP0, UPT, UR10, URZ, UPT ;  /* 0x000000ff0a00728c */ /* 0x020fc8000bf05070 */
[----:B------:R-:W-:Y:S01]  /*2f30*/  UISETP.NE.AND.EX UP0, UPT, UR11, URZ, UPT, UP0 ;  /* 0x000000ff0b00728c */ /* 0x000fe2000bf05300 */
[----:B------:R-:W-:-:S05]  /*2f40*/  DEPBAR.LE SB0, 0x1 ;  /* 0x000080400000791a */ /* 0x000fca0000000000 */
[----:B------:R-:W-:-:S05]  /*2f50*/  PLOP3.LUT P1, PT, PT, PT, UP0, 0x80, 0x8 ;  /* 0x000000000008781c */ /* 0x000fca0003f2f008 */
[----:B------:R-:W5:Y:S01]  /*2f60*/  @UP0 LDCU.64 UR8, c[0x0][0x540] ;  /* 0x0000a800ff0807ac */ /* 0x000f620008000a00 */
[----:B------:R-:W-:Y:S01]  /*2f70*/  @UP0 UMOV UR16, UR30 ;  /* 0x0000001e00100c82 */ /* 0x000fe20008000000 */
[----:B------:R-:W-:Y:S02]  /*2f80*/  @UP0 UMOV UR17, URZ ;  /* 0x000000ff00110c82 */ /* 0x000fe40008000000 */
[----:B-----5:R-:W-:-:S04]  /*2f90*/  @UP0 UIMAD.WIDE.U32 UR16, UR29, UR8, UR16 ;  /* 0x000000081d1002a5 */ /* 0x020fc8000f8e0010 */
[----:B------:R-:W-:Y:S02]  /*2fa0*/  @UP0 UIMAD UR9, UR29, UR9, UR17 ;  /* 0x000000091d0902a4 */ /* 0x000fe4000f8e0211 */
[----:B------:R-:W-:-:S04]  /*2fb0*/  @UP0 ULEA UR10, UP1, UR16, UR10, 0x2 ;  /* 0x0000000a100a0291 */ /* 0x000fc8000f8210ff */
[----:B------:R-:W-:Y:S02]  /*2fc0*/  @UP0 ULEA.HI.X UR11, UR16, UR11, UR9, 0x2, UP1 ;  /* 0x0000000b100b0291 */ /* 0x000fe400088f1409 */
[----:B-1-3--:R-:W-:Y:S01]  /*2fd0*/  IMAD.U32 R2, RZ, RZ, UR10 ;  /* 0x0000000aff027e24 */ /* 0x00afe2000f8e00ff */
[----:B------:R-:W-:Y:S03]  /*2fe0*/  BAR.SYNC.DEFER_BLOCKING 0x0 ;  /* 0x0000000000007b1d */ /* 0x000fe60000010000 */
[----:B------:R-:W-:Y:S01]  /*2ff0*/  IMAD.U32 R3, RZ, RZ, UR11 ;  /* 0x0000000bff037e24 */ /* 0x000fe2000f8e00ff */
[C---:B----4-:R-:W-:Y:S02]  /*3000*/  LOP3.LUT R0, R10.reuse, 0x20, RZ, 0xc0, !PT ;  /* 0x000000200a007812 */ /* 0x050fe400078ec0ff */
[----:B------:R-:W-:Y:S01]  /*3010*/  LOP3.LUT R11, R11, 0x18, RZ, 0xc0, !PT ;  /* 0x000000180b0b7812 */ /* 0x000fe200078ec0ff */
[----:B------:R-:W1:Y:S01]  /*3020*/  @UP0 LDCU UR10, c[0x0][0x458] ;  /* 0x00008b00ff0a07ac */ /* 0x000e620008000800 */
[----:B------:R-:W-:-:S02]  /*3030*/  LOP3.LUT R9, R10, 0x120, RZ, 0xc0, !PT ;  /* 0x000001200a097812 */ /* 0x000fc400078ec0ff */
[----:B------:R-:W-:Y:S01]  /*3040*/  LOP3.LUT R5, R5, 0x6, RZ, 0xc0, !PT ;  /* 0x0000000605057812 */ /* 0x000fe200078ec0ff */
[----:B------:R-:W-:Y:S01]  /*3050*/  IMAD.MOV.U32 R228, RZ, RZ, 0x20 ;  /* 0x00000020ffe47424 */ /* 0x000fe200078e00ff */
[----:B------:R-:W-:Y:S01]  /*3060*/  CS2R R126, SRZ ;  /* 0x00000000007e7805 */ /* 0x000fe2000001ff00 */
[----:B------:R-:W-:Y:S01]  /*3070*/  IMAD.MOV.U32 R249, RZ, RZ, R234 ;  /* 0x000000fffff97224 */ /* 0x000fe200078e00ea */
[----:B------:R-:W-:Y:S01]  /*3080*/  CS2R R124, SRZ ;  /* 0x00000000007c7805 */ /* 0x000fe2000001ff00 */
[----:B------:R-:W-:Y:S01]  /*3090*/  IMAD.MOV.U32 R229, RZ, RZ, 0x20 ;  /* 0x00000020ffe57424 */ /* 0x000fe200078e00ff */
[----:B------:R-:W-:Y:S02]  /*30a0*/  CS2R R130, SRZ ;  /* 0x0000000000827805 */ /* 0x000fe4000001ff00 */
[----:B------:R-:W-:Y:S02]  /*30b0*/  CS2R R128, SRZ ;  /* 0x0000000000807805 */ /* 0x000fe4000001ff00 */
[----:B------:R-:W-:-:S02]  /*30c0*/  CS2R R122, SRZ ;  /* 0x00000000007a7805 */ /* 0x000fc4000001ff00 */
[----:B------:R-:W-:Y:S02]  /*30d0*/  CS2R R120, SRZ ;  /* 0x0000000000787805 */ /* 0x000fe4000001ff00 */
[----:B------:R-:W-:Y:S02]  /*30e0*/  CS2R R118, SRZ ;  /* 0x0000000000767805 */ /* 0x000fe4000001ff00 */
[----:B------:R-:W-:Y:S02]  /*30f0*/  CS2R R116, SRZ ;  /* 0x0000000000747805 */ /* 0x000fe4000001ff00 */
[----:B------:R-:W-:Y:S02]  /*3100*/  CS2R R110, SRZ ;  /* 0x00000000006e7805 */ /* 0x000fe4000001ff00 */
[----:B------:R-:W-:Y:S01]  /*3110*/  CS2R R108, SRZ ;  /* 0x00000000006c7805 */ /* 0x000fe2000001ff00 */
[----:B--2---:R2:W3:Y:S01]  /*3120*/  @P1 LDG.E R7, desc[UR40][R2.64] ;  /* 0x0000002802071981 */ /* 0x0044e2000c1e1900 */
[----:B------:R-:W-:Y:S01]  /*3130*/  LOP3.LUT R4, R11, 0xc0, R10, 0xf8, !PT ;  /* 0x000000c00b047812 */ /* 0x000fe200078ef80a */
[----:B-1----:R-:W3:Y:S01]  /*3140*/  @P1 MUFU.RCP R6, UR10 ;  /* 0x0000000a00061d08 */ /* 0x002ee20008001000 */
[----:B------:R-:W-:-:S02]  /*3150*/  LOP3.LUT R5, R5, 0x1e0, R16, 0xf8, !PT ;  /* 0x000001e005057812 */ /* 0x000fc400078ef810 */
[----:B------:R-:W-:Y:S02]  /*3160*/  CS2R R114, SRZ ;  /* 0x0000000000727805 */ /* 0x000fe4000001ff00 */
[----:B------:R-:W-:Y:S02]  /*3170*/  LOP3.LUT R8, R4, 0x8, R16, 0x78, !PT ;  /* 0x0000000804087812 */ /* 0x000fe400078e7810 */
[----:B------:R-:W-:Y:S02]  /*3180*/  CS2R R112, SRZ ;  /* 0x0000000000707805 */ /* 0x000fe4000001ff00 */
[----:B------:R-:W-:Y:S02]  /*3190*/  SEL R228, R228, 0xffffffe0, !P0 ;  /* 0xffffffe0e4e47807 */ /* 0x000fe40004000000 */
        /* <DEDUP_REMOVED lines=16> */
[----:B------:R-:W-:Y:S01]  /*32a0*/  CS2R R74, SRZ ;  /* 0x00000000004a7805 */ /* 0x000fe2000001ff00 */
[----:B--2---:R-:W-:Y:S01]  /*32b0*/  IMAD.SHL.U32 R2, R21, 0x10, RZ ;  /* 0x0000001015027824 */ /* 0x004fe200078e00ff */
[----:B------:R-:W-:Y:S02]  /*32c0*/  SHF.R.U32.HI R3, RZ, 0x4, R21 ;  /* 0x00000004ff037819 */ /* 0x000fe40000011615 */
[----:B------:R-:W-:Y:S02]  /*32d0*/  CS2R R72, SRZ ;  /* 0x0000000000487805 */ /* 0x000fe4000001ff00 */
[----:B------:R-:W-:-:S02]  /*32e0*/  CS2R R70, SRZ ;  /* 0x0000000000467805 */ /* 0x000fc4000001ff00 */
[----:B------:R-:W-:Y:S02]  /*32f0*/  CS2R R68, SRZ ;  /* 0x0000000000447805 */ /* 0x000fe4000001ff00 */
[--C-:B------:R-:W-:Y:S02]  /*3300*/  LOP3.LUT R0, R0, 0x3c00, R2.reuse, 0xf8, !PT ;  /* 0x00003c0000007812 */ /* 0x100fe400078ef802 */
[----:B------:R-:W-:Y:S02]  /*3310*/  CS2R R62, SRZ ;  /* 0x00000000003e7805 */ /* 0x000fe4000001ff00 */
[----:B------:R-:W-:Y:S02]  /*3320*/  LOP3.LUT R9, R9, 0x200, R2, 0xf8, !PT ;  /* 0x0000020009097812 */ /* 0x000fe400078ef802 */
[----:B------:R-:W-:Y:S02]  /*3330*/  CS2R R60, SRZ ;  /* 0x00000000003c7805 */ /* 0x000fe4000001ff00 */
[----:B------:R-:W-:-:S02]  /*3340*/  LOP3.LUT R3, R3, 0x8, RZ, 0xc0, !PT ;  /* 0x0000000803037812 */ /* 0x000fc400078ec0ff */
[----:B------:R-:W-:Y:S02]  /*3350*/  CS2R R66, SRZ ;  /* 0x0000000000427805 */ /* 0x000fe4000001ff00 */
[----:B------:R-:W-:Y:S02]  /*3360*/  LOP3.LUT R2, R0, 0x100, R2, 0xf8, !PT ;  /* 0x0000010000027812 */ /* 0x000fe400078ef802 */
[----:B------:R-:W-:Y:S02]  /*3370*/  CS2R R64, SRZ ;  /* 0x0000000000407805 */ /* 0x000fe4000001ff00 */
[--C-:B------:R-:W-:Y:S01]  /*3380*/  LOP3.LUT R0, R4, 0x8, R21.reuse, 0x78, !PT ;  /* 0x0000000804007812 */ /* 0x100fe200078e7815 */
[----:B------:R-:W-:Y:S01]  /*3390*/  IMAD.U32 R4, RZ, RZ, UR5 ;  /* 0x00000005ff047e24 */ /* 0x000fe2000f8e00ff */
[----:B------:R-:W-:Y:S02]  /*33a0*/  LOP3.LUT R3, R3, 0x10, R21, 0xf8, !PT ;  /* 0x0000001003037812 */ /* 0x000fe400078ef815 */
[----:B------:R-:W-:-:S02]  /*33b0*/  CS2R R58, SRZ ;  /* 0x00000000003a7805 */ /* 0x000fc4000001ff00 */
[----:B------:R-:W-:Y:S02]  /*33c0*/  LOP3.LUT R0, R2, R0, RZ, 0xfc, !PT ;  /* 0x0000000002007212 */ /* 0x000fe400078efcff */
[----:B------:R-:W-:Y:S02]  /*33d0*/  CS2R R56, SRZ ;  /* 0x0000000000387805 */ /* 0x000fe4000001ff00 */
[----:B------:R-:W-:Y:S02]  /*33e0*/  LOP3.LUT R2, R3, 0xc0, R10, 0xf8, !PT ;  /* 0x000000c003027812 */ /* 0x000fe400078ef80a */
[----:B------:R-:W-:Y:S02]  /*33f0*/  CS2R R54, SRZ ;  /* 0x0000000000367805 */ /* 0x000fe4000001ff00 */
[----:B------:R-:W-:Y:S02]  /*3400*/  IADD3 R3, PT, PT, -R4, UR42, -R5 ;  /* 0x0000002a04037c10 */ /* 0x000fe4000fffe905 */
[----:B------:R-:W-:-:S02]  /*3410*/  CS2R R52, SRZ ;  /* 0x0000000000347805 */ /* 0x000fc4000001ff00 */
[----:B------:R-:W-:Y:S02]  /*3420*/  LEA R226, R0, UR6, 0x1 ;  /* 0x0000000600e27c11 */ /* 0x000fe4000f8e08ff */
[----:B------:R-:W-:Y:S02]  /*3430*/  CS2R R46, SRZ ;  /* 0x00000000002e7805 */ /* 0x000fe4000001ff00 */
[----:B------:R-:W-:Y:S01]  /*3440*/  LOP3.LUT R2, R2, R11, RZ, 0x3c, !PT ;  /* 0x0000000b02027212 */ /* 0x000fe200078e3cff */
[----:B------:R1:W-:Y:S01]  /*3450*/  STL [R1+0x18], R3 ;  /* 0x0000180301007387 */ /* 0x0003e20000100800 */
[----:B------:R-:W-:Y:S01]  /*3460*/  LOP3.LUT R8, R9, R8, RZ, 0xfc, !PT ;  /* 0x0000000809087212 */ /* 0x000fe200078efcff */
[----:B------:R-:W-:Y:S01]  /*3470*/  VIADD R220, R226, 0xf020 ;  /* 0x0000f020e2dc7836 */ /* 0x000fe20000000000 */
[----:B------:R-:W-:Y:S01]  /*3480*/  LOP3.LUT R2, R2, 0x120, R10, 0xf8, !PT ;  /* 0x0000012002027812 */ /* 0x000fe200078ef80a */
[----:B------:R2:W4:Y:S01]  /*3490*/  LDSM.16.M88.4 R176, [R226+0xf000] ;  /* 0x00f00000e2b0783b */ /* 0x0005220000000200 */
[----:B------:R-:W-:-:S02]  /*34a0*/  LEA R225, R8, UR6, 0x1 ;  /* 0x0000000608e17c11 */ /* 0x000fc4000f8e08ff */
[----:B------:R-:W-:Y:S02]  /*34b0*/  CS2R R44, SRZ ;  /* 0x00000000002c7805 */ /* 0x000fe4000001ff00 */
[----:B------:R-:W-:Y:S01]  /*34c0*/  LEA R224, R2, UR6, 0x1 ;  /* 0x0000000602e07c11 */ /* 0x000fe2000f8e08ff */
        /* <DEDUP_REMOVED lines=9> */
[----:B------:R-:W-:Y:S01]  /*3560*/  VIADD R225, R225, UR20 ;  /* 0x00000014e1e17c36 */ /* 0x000fe20008000000 */
[----:B------:R-:W-:Y:S01]  /*3570*/  UMOV UR8, URZ ;  /* 0x000000ff00087c82 */ /* 0x000fe20008000000 */
[----:B------:R-:W-:Y:S01]  /*3580*/  VIADD R224, R224, UR20 ;  /* 0x00000014e0e07c36 */ /* 0x000fe20008000000 */
[----:B------:R2:W2:Y:S01]  /*3590*/  LDSM.16.M88.4 R208, [R226+0x13000] ;  /* 0x01300000e2d0783b */ /* 0x0004a20000000200 */
[C---:B------:R-:W-:Y:S01]  /*35a0*/  IMAD.IADD R227, R226.reuse, 0x1, R228 ;  /* 0x00000001e2e37824 */ /* 0x040fe200078e02e4 */
[----:B------:R-:W-:Y:S02]  /*35b0*/  UIADD3 UR33, UPT, UPT, -UR50, 0x80, UR33 ;  /* 0x0000008032217890 */ /* 0x000fe4000fffe121 */
[----:B------:R2:W2:Y:S01]  /*35c0*/  LDSM.16.M88.4 R212, [R226+0x13400] ;  /* 0x01340000e2d4783b */ /* 0x0004a20000000200 */
[----:B-1----:R-:W-:Y:S01]  /*35d0*/  VIADD R3, R226, 0xf000 ;  /* 0x0000f000e2037836 */ /* 0x002fe20000000000 */
[----:B------:R-:W-:Y:S01]  /*35e0*/  USHF.L.U32 UR51, UR51, 0x3, URZ ;  /* 0x0000000333337899 */ /* 0x000fe200080006ff */
[----:B------:R-:W1:Y:S02]  /*35f0*/  LDCU UR9, c[0x0][0x440] ;  /* 0x00008800ff0977ac */ /* 0x000e640008000800 */
[----:B------:R-:W-:Y:S01]  /*3600*/  @P0 VIADD R220, R3, 0xffffffe0 ;  /* 0xffffffe003dc0836 */ /* 0x000fe20000000000 */
[----:B------:R-:W1:Y:S04]  /*3610*/  LDCU UR11, c[0x0][0x504] ;  /* 0x0000a080ff0b77ac */ /* 0x000e680008000800 */
[----:B------:R1:W1:Y:S01]  /*3620*/  LDSM.16.M88.4 R184, [R220] ;  /* 0x00000000dcb8783b */ /* 0x0002620000000200 */
[----:B------:R-:W1:Y:S03]  /*3630*/  LDCU UR10, c[0x0][0x508] ;  /* 0x0000a100ff0a77ac */ /* 0x000e660008000800 */
[----:B------:R1:W1:Y:S01]  /*3640*/  LDSM.16.M88.4 R188, [R220+0x400] ;  /* 0x00040000dcbc783b */ /* 0x0002620000000200 */
[----:B------:R-:W1:Y:S03]  /*3650*/  LDCU UR5, c[0x0][0x3e0] ;  /* 0x00007c00ff0577ac */ /* 0x000e660008000800 */
[----:B------:R1:W1:Y:S01]  /*3660*/  LDSM.16.M88.4 R200, [R220+0x2000] ;  /* 0x00200000dcc8783b */ /* 0x0002620000000200 */
[----:B------:R-:W1:Y:S03]  /*3670*/  LDCU UR17, c[0x0][0x50c] ;  /* 0x0000a180ff1177ac */ /* 0x000e660008000800 */
[----:B------:R1:W1:Y:S01]  /*3680*/  LDSM.16.M88.4 R204, [R220+0x2400] ;  /* 0x00240000dccc783b */ /* 0x0002620000000200 */
[----:B------:R-:W1:Y:S03]  /*3690*/  LDCU UR16, c[0x0][0x45c] ;  /* 0x00008b80ff1077ac */ /* 0x000e660008000800 */
[----:B------:R1:W1:Y:S01]  /*36a0*/  LDSM.16.M88.4 R216, [R220+0x4000] ;  /* 0x00400000dcd8783b */ /* 0x0002620000000200 */
[----:B------:R-:W-:-:S03]  /*36b0*/  USHF.L.U32 UR18, UR18, 0x6, URZ ;  /* 0x0000000612127899 */ /* 0x000fc600080006ff */
[----:B------:R-:W1:Y:S01]  /*36c0*/  LDSM.16.M88.4 R220, [R220+0x4400] ;  /* 0x00440000dcdc783b */ /* 0x000e620000000200 */
[----:B------:R-:W-:Y:S01]  /*36d0*/  USHF.L.U32 UR19, UR19, 0x6, URZ ;  /* 0x0000000613137899 */ /* 0x000fe200080006ff */
[----:B---3--:R-:W-:-:S05]  /*36e0*/  @P1 FMUL.FTZ R0, R7, R6 ;  /* 0x0000000607001220 */ /* 0x008fca0000410000 */
[----:B------:R-:W-:-:S13]  /*36f0*/  @P1 R2UR UR21, R0 ;  /* 0x00000000001512ca */ /* 0x000fda00000e0000 */
[----:B-12-4-:R-:W-:-:S05]  /*3700*/  @UP0 UMOV UR8, UR21 ;  /* 0x0000001500080c82 */ /* 0x016fca0008000000 */
.L_x_995:
[----:B------:R-:W0:Y:S01]  /*3710*/  LDGDEPBAR ;  /* 0x00000000000079af */ /* 0x000e220000000000 */
[----:B------:R-:W-:Y:S01]  /*3720*/  IADD3 R0, PT, PT, R225, R228, RZ ;  /* 0x000000e4e1007210 */ /* 0x000fe20007ffe0ff */
[----:B------:R-:W-:Y:S01]  /*3730*/  USHF.L.U32 UR20, UR52, 0x6, URZ ;  /* 0x0000000634147899 */ /* 0x000fe200080006ff */
[----:B------:R-:W-:Y:S05]  /*3740*/  MOV R2, UR14 ;  /* 0x0000000e00027c02 */ /* 0x000fea0008000f00 */
[----:B------:R-:W2:Y:S01]  /*3750*/  LDL R230, [R1+0x18] ;  /* 0x0000180001e67983 */ /* 0x000ea20000100800 */
[----:B------:R-:W-:Y:S01]  /*3760*/  MOV R3, UR15 ;  /* 0x0000000f00037c02 */ /* 0x000fe20008000f00 */
[----:B------:R-:W-:Y:S01]  /*3770*/  UISETP.GE.AND UP0, UPT, UR20, UR33, UPT ;  /* 0x000000211400728c */ /* 0x000fe2000bf06270 */
[C---:B------:R-:W-:Y:S04]  /*3780*/  LEA R2, P0, R235.reuse, R2, 0x2 ;  /* 0x00000002eb027211 */ /* 0x040fe800078010ff */
[C---:B------:R-:W-:Y:S01]  /*3790*/  LEA.HI.X R3, R235.reuse, R3, RZ, 0x2, P0 ;  /* 0x00000003eb037211 */ /* 0x040fe200000f14ff */
        /* <DEDUP_REMOVED lines=19> */
[----:B------:R-:W4:Y:S01]  /*38d0*/  LDSM.16.M88.4 R164, [R226+0xb400] ;  /* 0x00b40000e2a4783b */ /* 0x000f220000000200 */
[-C--:B------:R-:W-:Y:S07]  /*38e0*/  HMMA.16816.F32.BF16 R28, R28, R134.reuse, RZ ;  /* 0x000000861c1c723c */ /* 0x080fee00000418ff */
[----:B------:R-:W-:Y:S01]  /*38f0*/  LDSM.16.M88.4 R168, [R0+0x1800] ;  /* 0x0018000000a8783b */ /* 0x000fe20000000200 */
[----:B------:R-:W-:Y:S07]  /*3900*/  HMMA.16816.F32.BF16 R32, R32, R134, RZ ;  /* 0x000000862020723c */ /* 0x000fee00000418ff */
[----:B------:R-:W-:Y:S01]  /*3910*/  LDSM.16.M88.4 R132, [R0+0x1000] ;  /* 0x001000000084783b */ /* 0x000fe20000000200 */
[-C--:B------:R-:W-:Y:S07]  /*3920*/  HMMA.16816.F32.BF16 R4, R136, R140.reuse, R4 ;  /* 0x0000008c8804723c */ /* 0x080fee0000041804 */
[----:B------:R-:W-:Y:S01]  /*3930*/  LDSM.16.M88.4 R172, [R226+0xd400] ;  /* 0x00d40000e2ac783b */ /* 0x000fe20000000200 */
[C---:B-1----:R-:W-:Y:S08]  /*3940*/  HMMA.16816.F32.BF16 R8, R144.reuse, R140, R8 ;  /* 0x0000008c9008723c */ /* 0x042ff00000041808 */
[-C--:B------:R-:W-:Y:S08]  /*3950*/  HMMA.16816.F32.BF16 R12, R144, R142.reuse, R12 ;  /* 0x0000008e900c723c */ /* 0x080ff0000004180c */
[C---:B------:R-:W-:Y:S01]  /*3960*/  HMMA.16816.F32.BF16 R16, R136.reuse, R142, R16 ;  /* 0x0000008e8810723c */ /* 0x040fe20000041810 */
[----:B------:R-:W1:Y:S07]  /*3970*/  LDSM.16.M88.4 R140, [R227+0xb000] ;  /* 0x00b00000e38c783b */ /* 0x000e6e0000000200 */
[-C--:B---3--:R-:W-:Y:S08]  /*3980*/  HMMA.16816.F32.BF16 R20, R136, R148.reuse, R20 ;  /* 0x000000948814723c */ /* 0x088ff00000041814 */
[C---:B------:R-:W-:Y:S08]  /*3990*/  HMMA.16816.F32.BF16 R24, R144.reuse, R148, R24 ;  /* 0x000000949018723c */ /* 0x040ff00000041818 */
[-C--:B------:R-:W-:Y:S01]  /*39a0*/  HMMA.16816.F32.BF16 R28, R144, R150.reuse, R28 ;  /* 0x00000096901c723c */ /* 0x080fe2000004181c */
[----:B------:R-:W3:Y:S07]  /*39b0*/  LDSM.16.M88.4 R144, [R227+0xb400] ;  /* 0x00b40000e390783b */ /* 0x000eee0000000200 */
[----:B------:R-:W-:Y:S01]  /*39c0*/  HMMA.16816.F32.BF16 R32, R136, R150, R32 ;  /* 0x000000968820723c */ /* 0x000fe20000041820 */
[----:B------:R-:W-:Y:S07]  /*39d0*/  LDSM.16.M88.4 R136, [R225+0x2000] ;  /* 0x00200000e188783b */ /* 0x000fee0000000200 */
[-C--:B------:R-:W-:Y:S01]  /*39e0*/  HMMA.16816.F32.BF16 R4, R152, R156.reuse, R4 ;  /* 0x0000009c9804723c */ /* 0x080fe20000041804 */
[----:B------:R-:W3:Y:S07]  /*39f0*/  LDSM.16.M88.4 R148, [R226+0xd000] ;  /* 0x00d00000e294783b */ /* 0x000eee0000000200 */
[C---:B----4-:R-:W-:Y:S08]  /*3a00*/  HMMA.16816.F32.BF16 R8, R160.reuse, R156, R8 ;  /* 0x0000009ca008723c */ /* 0x050ff00000041808 */
[-C--:B------:R-:W-:Y:S08]  /*3a10*/  HMMA.16816.F32.BF16 R12, R160, R158.reuse, R12 ;  /* 0x0000009ea00c723c */ /* 0x080ff0000004180c */
[C---:B------:R-:W-:Y:S01]  /*3a20*/  HMMA.16816.F32.BF16 R16, R152.reuse, R158, R16 ;  /* 0x0000009e9810723c */ /* 0x040fe20000041810 */
[----:B------:R-:W4:Y:S07]  /*3a30*/  LDSM.16.M88.4 R156, [R225+0x2800] ;  /* 0x00280000e19c783b */ /* 0x000f2e0000000200 */
[-C--:B------:R-:W-:Y:S08]  /*3a40*/  HMMA.16816.F32.BF16 R20, R152, R164.reuse, R20 ;  /* 0x000000a49814723c */ /* 0x080ff00000041814 */
[C---:B------:R-:W-:Y:S08]  /*3a50*/  HMMA.16816.F32.BF16 R24, R160.reuse, R164, R24 ;  /* 0x000000a4a018723c */ /* 0x040ff00000041818 */
[-C--:B------:R-:W-:Y:S08]  /*3a60*/  HMMA.16816.F32.BF16 R28, R160, R166.reuse, R28 ;  /* 0x000000a6a01c723c */ /* 0x080ff0000004181c */
[----:B------:R-:W-:Y:S01]  /*3a70*/  HMMA.16816.F32.BF16 R32, R152, R166, R32 ;  /* 0x000000a69820723c */ /* 0x000fe20000041820 */
[----:B------:R-:W-:Y:S07]  /*3a80*/  LDSM.16.M88.4 R152, [R227+0xd000] ;  /* 0x00d00000e398783b */ /* 0x000fee0000000200 */
[-C--:B-1----:R-:W-:Y:S08]  /*3a90*/  HMMA.16816.F32.BF16 R4, R132, R140.reuse, R4 ;  /* 0x0000008c8404723c */ /* 0x082ff00000041804 */
[C---:B------:R-:W-:Y:S08]  /*3aa0*/  HMMA.16816.F32.BF16 R8, R168.reuse, R140, R8 ;  /* 0x0000008ca808723c */ /* 0x040ff00000041808 */
[-C--:B------:R-:W-:Y:S08]  /*3ab0*/  HMMA.16816.F32.BF16 R12, R168, R142.reuse, R12 ;  /* 0x0000008ea80c723c */ /* 0x080ff0000004180c */
[C---:B------:R-:W-:Y:S01]  /*3ac0*/  HMMA.16816.F32.BF16 R16, R132.reuse, R142, R16 ;  /* 0x0000008e8410723c */ /* 0x040fe20000041810 */
[----:B------:R-:W1:Y:S07]  /*3ad0*/  LDSM.16.M88.4 R140, [R0+0x2000] ;  /* 0x00200000008c783b */ /* 0x000e6e0000000200 */
[-C--:B---3--:R-:W-:Y:S08]  /*3ae0*/  HMMA.16816.F32.BF16 R20, R132, R144.reuse, R20 ;  /* 0x000000908414723c */ /* 0x088ff00000041814 */
[C---:B------:R-:W-:Y:S01]  /*3af0*/  HMMA.16816.F32.BF16 R24, R168.reuse, R144, R24 ;  /* 0x00000090a818723c */ /* 0x040fe20000041818 */
[----:B------:R-:W5:Y:S07]  /*3b00*/  LDG.E R145, desc[UR40][R2.64+0xa0] ;  /* 0x0000a02802917981 */ /* 0x000f6e000c1e1900 */
[-C--:B------:R-:W-:Y:S08]  /*3b10*/  HMMA.16816.F32.BF16 R28, R168, R146.reuse, R28 ;  /* 0x00000092a81c723c */ /* 0x080ff0000004181c */
[----:B------:R-:W-:Y:S01]  /*3b20*/  HMMA.16816.F32.BF16 R32, R132, R146, R32 ;  /* 0x000000928420723c */ /* 0x000fe20000041820 */
[----:B------:R-:W5:Y:S04]  /*3b30*/  LDG.E R147, desc[UR40][R2.64+0x20] ;  /* 0x0000202802937981 */ /* 0x000f68000c1e1900 */
[----:B------:R-:W5:Y:S03]  /*3b40*/  LDG.E R146, desc[UR40][R2.64+0x80] ;  /* 0x0000802802927981 */ /* 0x000f66000c1e1900 */
[-C--:B------:R-:W-:Y:S01]  /*3b50*/  HMMA.16816.F32.BF16 R4, R136, R148.reuse, R4 ;  /* 0x000000948804723c */ /* 0x080fe20000041804 */
[----:B------:R3:W1:Y:S07]  /*3b60*/  LDSM.16.M88.4 R132, [R0+0x2800] ;  /* 0x002800000084783b */ /* 0x00066e0000000200 */
[C---:B----4-:R-:W-:Y:S01]  /*3b70*/  HMMA.16816.F32.BF16 R8, R156.reuse, R148, R8 ;  /* 0x000000949c08723c */ /* 0x050fe20000041808 */
[----:B------:R4:W5:Y:S07]  /*3b80*/  LDG.E R149, desc[UR40][R2.64] ;  /* 0x0000002802957981 */ /* 0x00096e000c1e1900 */
[-C--:B------:R-:W-:Y:S08]  /*3b90*/  HMMA.16816.F32.BF16 R12, R156, R150.reuse, R12 ;  /* 0x000000969c0c723c */ /* 0x080ff0000004180c */
[C---:B------:R-:W-:Y:S04]  /*3ba0*/  HMMA.16816.F32.BF16 R16, R136.reuse, R150, R16 ;  /* 0x000000968810723c */ /* 0x040fe80000041810 */
[----:B---3--:R-:W-:Y:S04]  /*3bb0*/  LOP3.LUT R0, R235, UR20, RZ, 0xfc, !PT ;  /* 0x00000014eb007c12 */ /* 0x008fe8000f8efcff */
[-C--:B------:R-:W-:Y:S03]  /*3bc0*/  HMMA.16816.F32.BF16 R20, R136, R172.reuse, R20 ;  /* 0x000000ac8814723c */ /* 0x080fe60000041814 */
[----:B--2---:R-:W-:Y:S04]  /*3bd0*/  IADD3 R0, PT, PT, R0, R230, RZ ;  /* 0x000000e600007210 */ /* 0x004fe80007ffe0ff */
[C---:B----4-:R-:W-:Y:S01]  /*3be0*/  IADD3 R3, PT, PT, R0.reuse, 0xa8, RZ ;  /* 0x000000a800037810 */ /* 0x050fe20007ffe0ff */
[C---:B------:R-:W-:Y:S04]  /*3bf0*/  HMMA.16816.F32.BF16 R24, R156.reuse, R172, R24 ;  /* 0x000000ac9c18723c */ /* 0x040fe80000041818 */
[----:B------:R-:W-:Y:S04]  /*3c00*/  IADD3 R2, PT, PT, R0, 0xa7, RZ ;  /* 0x000000a700027810 */ /* 0x000fe80007ffe0ff */
[-C--:B------:R-:W-:Y:S08]  /*3c10*/  HMMA.16816.F32.BF16 R28, R156, R174.reuse, R28 ;  /* 0x000000ae9c1c723c */ /* 0x080ff0000004181c */
[----:B------:R-:W-:Y:S01]  /*3c20*/  HMMA.16816.F32.BF16 R32, R136, R174, R32 ;  /* 0x000000ae8820723c */ /* 0x000fe20000041820 */
[----:B------:R-:W2:Y:S07]  /*3c30*/  LDSM.16.M88.4 R136, [R227+0xd400] ;  /* 0x00d40000e388783b */ /* 0x000eae0000000200 */
[-C--:B-1----:R-:W-:Y:S08]  /*3c40*/  HMMA.16816.F32.BF16 R4, R140, R152.reuse, R4 ;  /* 0x000000988c04723c */ /* 0x082ff00000041804 */
[C---:B------:R-:W-:Y:S08]  /*3c50*/  HMMA.16816.F32.BF16 R8, R132.reuse, R152, R8 ;  /* 0x000000988408723c */ /* 0x040ff00000041808 */
[-C--:B------:R-:W-:Y:S03]  /*3c60*/  HMMA.16816.F32.BF16 R12, R132, R154.reuse, R12 ;  /* 0x0000009a840c723c */ /* 0x080fe6000004180c */
[----:B------:R-:W-:Y:S01]  /*3c70*/  FMUL.FTZ R6, R6, UR17 ;  /* 0x0000001106067c20 */ /* 0x000fe20008410000 */
[----:B------:R-:W-:Y:S01]  /*3c80*/  FMUL.FTZ R7, R7, UR17 ;  /* 0x0000001107077c20 */ /* 0x000fe20008410000 */
[----:B------:R-:W-:Y:S01]  /*3c90*/  FMUL.FTZ R4, R4, UR17 ;  /* 0x0000001104047c20 */ /* 0x000fe20008410000 */
[----:B------:R-:W-:Y:S01]  /*3ca0*/  FMUL.FTZ R5, R5, UR17 ;  /* 0x0000001105057c20 */ /* 0x000fe20008410000 */
[----:B------:R1:W3:Y:S01]  /*3cb0*/  MUFU.TANH R160, R6 ;  /* 0x0000000600a07308 */ /* 0x0002e20000002400 */
[C---:B------:R-:W-:Y:S04]  /*3cc0*/  HMMA.16816.F32.BF16 R16, R140.reuse, R154, R16 ;  /* 0x0000009a8c10723c */ /* 0x040fe80000041810 */
[----:B------:R-:W-:Y:S01]  /*3cd0*/  FMUL.FTZ R11, R11, UR17 ;  /* 0x000000110b0b7c20 */ /* 0x000fe20008410000 */
[----:B------:R-:W-:Y:S01]  /*3ce0*/  FMUL.FTZ R10, R10, UR17 ;  /* 0x000000110a0a7c20 */ /* 0x000fe20008410000 */
[----:B------:R-:W-:Y:S03]  /*3cf0*/  FMUL.FTZ R9, R9, UR17 ;  /* 0x0000001109097c20 */ /* 0x000fe60008410000 */
[----:B------:R-:W-:Y:S01]  /*3d00*/  MUFU.TANH R159, R7 ;  /* 0x00000007009f7308 */ /* 0x000fe20000002400 */
[----:B------:R-:W-:Y:S01]  /*3d10*/  FMUL.FTZ R8, R8, UR17 ;  /* 0x0000001108087c20 */ /* 0x000fe20008410000 */
[-C--:B--2---:R-:W-:Y:S03]  /*3d20*/  HMMA.16816.F32.BF16 R20, R140, R136.reuse, R20 ;  /* 0x000000888c14723c */ /* 0x084fe60000041814 */
[----:B------:R-:W-:Y:S01]  /*3d30*/  FMUL.FTZ R14, R14, UR17 ;  /* 0x000000110e0e7c20 */ /* 0x000fe20008410000 */
[----:B------:R-:W-:Y:S01]  /*3d40*/  FMUL.FTZ R12, R12, UR17 ;  /* 0x000000110c0c7c20 */ /* 0x000fe20008410000 */
[----:B------:R-:W-:Y:S03]  /*3d50*/  FMUL.FTZ R13, R13, UR17 ;  /* 0x000000110d0d7c20 */ /* 0x000fe60008410000 */
[----:B------:R2:W4:Y:S01]  /*3d60*/  MUFU.TANH R156, R11 ;  /* 0x0000000b009c7308 */ /* 0x0005220000002400 */
[----:B------:R-:W-:Y:S01]  /*3d70*/  FMUL.FTZ R15, R15, UR17 ;  /* 0x000000110f0f7c20 */ /* 0x000fe20008410000 */
[C---:B------:R-:W-:Y:S04]  /*3d80*/  HMMA.16816.F32.BF16 R24, R132.reuse, R136, R24 ;  /* 0x000000888418723c */ /* 0x040fe80000041818 */
[----:B------:R-:W-:Y:S01]  /*3d90*/  FMUL.FTZ R18, R18, UR17 ;  /* 0x0000001112127c20 */ /* 0x000fe20008410000 */
[----:B------:R-:W-:Y:S03]  /*3da0*/  FMUL.FTZ R19, R19, UR17 ;  /* 0x0000001113137c20 */ /* 0x000fe60008410000 */
[----:B------:R3:W-:Y:S01]  /*3db0*/  MUFU.TANH R157, R10 ;  /* 0x0000000a009d7308 */ /* 0x0007e20000002400 */
[----:B-1----:R-:W-:Y:S01]  /*3dc0*/  IADD3 R6, PT, PT, R0, 0xa0, RZ ;  /* 0x000000a000067810 */ /* 0x002fe20007ffe0ff */
[-C--:B------:R-:W-:Y:S03]  /*3dd0*/  HMMA.16816.F32.BF16 R28, R132, R138.reuse, R28 ;  /* 0x0000008a841c723c */ /* 0x080fe6000004181c */
[----:B------:R-:W-:Y:S01]  /*3de0*/  FMUL.FTZ R134, R20, UR17 ;  /* 0x0000001114867c20 */ /* 0x000fe20008410000 */
[----:B------:R-:W-:Y:S01]  /*3df0*/  FMUL.FTZ R135, R21, UR17 ;  /* 0x0000001115877c20 */ /* 0x000fe20008410000 */
[----:B------:R-:W-:Y:S03]  /*3e00*/  FMUL.FTZ R132, R17, UR17 ;  /* 0x0000001111847c20 */ /* 0x000fe60008410000 */
[----:B------:R1:W4:Y:S01]  /*3e10*/  MUFU.TANH R153, R14 ;  /* 0x0000000e00997308 */ /* 0x0003220000002400 */
[----:B------:R-:W-:Y:S01]  /*3e20*/  FMUL.FTZ R133, R23, UR17 ;  /* 0x0000001117857c20 */ /* 0x000fe20008410000 */
[----:B------:R-:W-:Y:S04]  /*3e30*/  HMMA.16816.F32.BF16 R32, R140, R138, R32 ;  /* 0x0000008a8c20723c */ /* 0x000fe80000041820 */
[----:B--2---:R-:W-:Y:S01]  /*3e40*/  FMUL.FTZ R11, R16, UR17 ;  /* 0x00000011100b7c20 */ /* 0x004fe20008410000 */
[----:B------:R-:W-:Y:S03]  /*3e50*/  FMUL.FTZ R138, R27, UR17 ;  /* 0x000000111b8a7c20 */ /* 0x000fe60008410000 */
[----:B------:R2:W-:Y:S01]  /*3e60*/  MUFU.TANH R140, R12 ;  /* 0x0000000c008c7308 */ /* 0x0005e20000002400 */
[----:B------:R-:W-:Y:S01]  /*3e70*/  FMUL.FTZ R162, R24, UR17 ;  /* 0x0000001118a27c20 */ /* 0x000fe20008410000 */
[----:B---3--:R-:W-:Y:S01]  /*3e80*/  IADD3 R10, PT, PT, R0, 0x80, RZ ;  /* 0x00000080000a7810 */ /* 0x008fe20007ffe0ff */
[----:B------:R-:W-:Y:S01]  /*3e90*/  FMUL.FTZ R137, R26, UR17 ;  /* 0x000000111a897c20 */ /* 0x000fe20008410000 */
[----:B------:R-:W-:Y:S01]  /*3ea0*/  IABS R17, R3 ;  /* 0x0000000300117213 */ /* 0x000fe20000000000 */
[----:B------:R-:W-:Y:S01]  /*3eb0*/  FMUL.FTZ R167, R31, UR17 ;  /* 0x000000111fa77c20 */ /* 0x000fe20008410000 */
[----:B------:R-:W-:Y:S01]  /*3ec0*/  IABS R27, R10 ;  /* 0x0000000a001b7213 */ /* 0x000fe20000000000 */
[----:B------:R-:W-:Y:S03]  /*3ed0*/  FMUL.FTZ R148, R22, UR17 ;  /* 0x0000001116947c20 */ /* 0x000fe60008410000 */
[----:B------:R3:W-:Y:S01]  /*3ee0*/  MUFU.TANH R139, R13 ;  /* 0x0000000d008b7308 */ /* 0x0007e20000002400 */
[C---:B------:R-:W-:Y:S01]  /*3ef0*/  IADD3 R24, PT, PT, R0.reuse, 0x90, RZ ;  /* 0x0000009000187810 */ /* 0x040fe20007ffe0ff */
[----:B------:R-:W-:Y:S01]  /*3f00*/  FMUL.FTZ R163, R25, UR17 ;  /* 0x0000001119a37c20 */ /* 0x000fe20008410000 */
[----:B-1----:R-:W-:Y:S01]  /*3f10*/  IADD3 R14, PT, PT, R0, 0x78, RZ ;  /* 0x00000078000e7810 */ /* 0x002fe20007ffe0ff */
[----:B------:R-:W-:Y:S01]  /*3f20*/  FMUL.FTZ R164, R28, UR17 ;  /* 0x000000111ca47c20 */ /* 0x000fe20008410000 */
[----:B------:R-:W-:Y:S01]  /*3f30*/  FMUL.FTZ R170, R32, UR17 ;  /* 0x0000001120aa7c20 */ /* 0x000fe20008410000 */
[----:B------:R-:W-:Y:S01]  /*3f40*/  IADD3 R26, PT, PT, R0, 0x8f, RZ ;  /* 0x0000008f001a7810 */ /* 0x000fe20007ffe0ff */
[----:B------:R-:W-:Y:S03]  /*3f50*/  FMUL.FTZ R165, R29, UR17 ;  /* 0x000000111da57c20 */ /* 0x000fe60008410000 */
[----:B------:R1:W-:Y:S01]  /*3f60*/  MUFU.TANH R154, R9 ;  /* 0x00000009009a7308 */ /* 0x0003e20000002400 */
[----:B------:R-:W-:Y:S01]  /*3f70*/  IABS R10, R14 ;  /* 0x0000000e000a7213 */ /* 0x000fe20000000000 */
[----:B------:R-:W-:Y:S01]  /*3f80*/  FMUL.FTZ R168, R34, UR17 ;  /* 0x0000001122a87c20 */ /* 0x000fe20008410000 */
[C---:B--2---:R-:W-:Y:S01]  /*3f90*/  IADD3 R12, PT, PT, R0.reuse, 0x97, RZ ;  /* 0x00000097000c7810 */ /* 0x044fe20007ffe0ff */
[----:B------:R-:W-:Y:S01]  /*3fa0*/  FMUL.FTZ R171, R33, UR17 ;  /* 0x0000001121ab7c20 */ /* 0x000fe20008410000 */
[C---:B------:R-:W-:Y:S01]  /*3fb0*/  IADD3 R7, PT, PT, R0.reuse, 0x87, RZ ;  /* 0x0000008700077810 */ /* 0x040fe20007ffe0ff */
[----:B------:R-:W-:Y:S01]  /*3fc0*/  FMUL.FTZ R169, R35, UR17 ;  /* 0x0000001123a97c20 */ /* 0x000fe20008410000 */
[----:B------:R-:W-:Y:S03]  /*3fd0*/  IABS R3, R12 ;  /* 0x0000000c00037213 */ /* 0x000fe60000000000 */
[----:B------:R2:W-:Y:S01]  /*3fe0*/  MUFU.TANH R32, R134 ;  /* 0x0000008600207308 */ /* 0x0005e20000002400 */
[----:B------:R-:W-:Y:S01]  /*3ff0*/  IADD3 R16, PT, PT, R0, 0x77, RZ ;  /* 0x0000007700107810 */ /* 0x000fe20007ffe0ff */
[----:B------:R-:W-:Y:S01]  /*4000*/  FMUL.FTZ R166, R30, UR17 ;  /* 0x000000111ea67c20 */ /* 0x000fe20008410000 */
[----:B---3--:R-:W-:Y:S02]  /*4010*/  IABS R13, R6 ;  /* 0x00000006000d7213 */ /* 0x008fe40000000000 */
[C---:B------:R-:W-:Y:S02]  /*4020*/  IADD3 R22, PT, PT, R0.reuse, 0x6f, RZ ;  /* 0x0000006f00167810 */ /* 0x040fe40007ffe0ff */
[C---:B------:R-:W-:Y:S03]  /*4030*/  IADD3 R29, PT, PT, R0.reuse, 0x68, RZ ;  /* 0x00000068001d7810 */ /* 0x040fe60007ffe0ff */
[----:B------:R3:W-:Y:S01]  /*4040*/  MUFU.TANH R161, R4 ;  /* 0x0000000400a17308 */ /* 0x0007e20000002400 */
[C---:B------:R-:W-:Y:S02]  /*4050*/  IADD3 R28, PT, PT, R0.reuse, 0x67, RZ ;  /* 0x00000067001c7810 */ /* 0x040fe40007ffe0ff */
[----:B-1----:R-:W-:Y:S02]  /*4060*/  IADD3 R9, PT, PT, R0, 0x7f, RZ ;  /* 0x0000007f00097810 */ /* 0x002fe40007ffe0ff */
[----:B------:R-:W-:Y:S02]  /*4070*/  IABS R21, R7 ;  /* 0x0000000700157213 */ /* 0x000fe40000000000 */
[----:B------:R-:W-:Y:S03]  /*4080*/  IABS R25, R9 ;  /* 0x0000000900197213 */ /* 0x000fe60000000000 */
[----:B------:R1:W-:Y:S01]  /*4090*/  MUFU.TANH R155, R8 ;  /* 0x00000008009b7308 */ /* 0x0003e20000002400 */
[----:B------:R-:W-:Y:S02]  /*40a0*/  IABS R7, R22 ;  /* 0x0000001600077213 */ /* 0x000fe40000000000 */
[----:B--2---:R-:W-:Y:S02]  /*40b0*/  I2FP.F32.S32 R134, R13 ;  /* 0x0000000d00867245 */ /* 0x004fe40000201400 */
[----:B------:R-:W-:Y:S01]  /*40c0*/  I2FP.F32.S32 R35, R3 ;  /* 0x0000000300237245 */ /* 0x000fe20000201400 */
[----:B------:R-:W-:Y:S01]  /*40d0*/  FFMA.FTZ R3, -R160, R160, 1 ;  /* 0x3f800000a0037423 */ /* 0x000fe200000101a0 */
[----:B------:R-:W-:Y:S03]  /*40e0*/  IABS R9, R16 ;  /* 0x0000001000097213 */ /* 0x000fe60000000000 */
[----:B------:R2:W-:Y:S01]  /*40f0*/  MUFU.TANH R158, R5 ;  /* 0x00000005009e7308 */ /* 0x0005e20000002400 */
[----:B------:R-:W-:Y:S01]  /*4100*/  I2FP.F32.S32 R141, R7 ;  /* 0x00000007008d7245 */ /* 0x000fe20000201400 */
[----:B----4-:R-:W-:Y:S01]  /*4110*/  FFMA.FTZ R7, -R156, R156, 1 ;  /* 0x3f8000009c077423 */ /* 0x010fe2000001019c */
[C---:B---3--:R-:W-:Y:S02]  /*4120*/  IADD3 R4, PT, PT, R0.reuse, 0x98, RZ ;  /* 0x0000009800047810 */ /* 0x048fe40007ffe0ff */
[----:B------:R-:W-:Y:S02]  /*4130*/  I2FP.F32.S32 R22, R27 ;  /* 0x0000001b00167245 */ /* 0x000fe40000201400 */
[----:B------:R-:W-:Y:S03]  /*4140*/  IABS R4, R4 ;  /* 0x0000000400047213 */ /* 0x000fe60000000000 */
[----:B------:R3:W4:Y:S01]  /*4150*/  MUFU.TANH R152, R15 ;  /* 0x0000000f00987308 */ /* 0x0007220000002400 */
[----:B------:R-:W-:Y:S01]  /*4160*/  I2FP.F32.S32 R144, R10 ;  /* 0x0000000a00907245 */ /* 0x000fe20000201400 */
[----:B------:R-:W-:Y:S01]  /*4170*/  FFMA.FTZ R10, -R153, R153, 1 ;  /* 0x3f800000990a7423 */ /* 0x000fe20000010199 */
[C---:B-1----:R-:W-:Y:S02]  /*4180*/  IADD3 R8, PT, PT, R0.reuse, 0x88, RZ ;  /* 0x0000008800087810 */ /* 0x042fe40007ffe0ff */
[----:B------:R-:W-:Y:S02]  /*4190*/  I2FP.F32.S32 R143, R9 ;  /* 0x00000009008f7245 */ /* 0x000fe40000201400 */
[----:B------:R-:W-:Y:S03]  /*41a0*/  IABS R23, R8 ;  /* 0x0000000800177213 */ /* 0x000fe60000000000 */
[----:B------:R1:W1:Y:S01]  /*41b0*/  MUFU.TANH R150, R18 ;  /* 0x0000001200967308 */ /* 0x0002620000002400 */
[----:B------:R-:W-:Y:S02]  /*41c0*/  IABS R6, R29 ;  /* 0x0000001d00067213 */ /* 0x000fe40000000000 */
[----:B--2---:R-:W-:Y:S02]  /*41d0*/  IADD3 R5, PT, PT, R0, 0x9f, RZ ;  /* 0x0000009f00057810 */ /* 0x004fe40007ffe0ff */
[----:B------:R-:W-:Y:S02]  /*41e0*/  I2FP.F32.S32 R136, R23 ;  /* 0x0000001700887245 */ /* 0x000fe40000201400 */
[----:B------:R-:W-:Y:S03]  /*41f0*/  I2FP.F32.S32 R6, R6 ;  /* 0x0000000600067245 */ /* 0x000fe60000201400 */
[----:B------:R2:W-:Y:S01]  /*4200*/  MUFU.TANH R20, R11 ;  /* 0x0000000b00147308 */ /* 0x0005e20000002400 */
[----:B---3--:R-:W-:Y:S01]  /*4210*/  IABS R15, R2 ;  /* 0x00000002000f7213 */ /* 0x008fe20000000000 */
[----:B----4-:R-:W-:Y:S01]  /*4220*/  FFMA.FTZ R9, -R152, R152, 1 ;  /* 0x3f80000098097423 */ /* 0x010fe20000010198 */
[----:B------:R-:W-:Y:S02]  /*4230*/  IABS R2, R24 ;  /* 0x0000001800027213 */ /* 0x000fe40000000000 */
[----:B------:R-:W-:Y:S05]  /*4240*/  I2FP.F32.S32 R24, R25 ;  /* 0x0000001900187245 */ /* 0x000fea0000201400 */
[----:B------:R-:W3:Y:S01]  /*4250*/  MUFU.TANH R151, R19 ;  /* 0x0000001300977308 */ /* 0x000ee20000002400 */
[----:B------:R-:W-:Y:S01]  /*4260*/  I2FP.F32.S32 R34, R2 ;  /* 0x0000000200227245 */ /* 0x000fe20000201400 */
[----:B------:R-:W-:Y:S01]  /*4270*/  FFMA.FTZ R2, -R158, R158, 1 ;  /* 0x3f8000009e027423 */ /* 0x000fe2000001019e */
[----:B-1----:R-:W-:Y:S02]  /*4280*/  IADD3 R18, PT, PT, R0, 0x70, RZ ;  /* 0x0000007000127810 */ /* 0x002fe40007ffe0ff */
[----:B------:R-:W-:Y:S02]  /*4290*/  IABS R0, R26 ;  /* 0x0000001a00007213 */ /* 0x000fe40000000000 */
[----:B------:R-:W-:Y:S03]  /*42a0*/  IABS R8, R18 ;  /* 0x0000001200087213 */ /* 0x000fe60000000000 */
[----:B------:R1:W-:Y:S01]  /*42b0*/  MUFU.TANH R31, R135 ;  /* 0x00000087001f7308 */ /* 0x0003e20000002400 */
[----:B------:R-:W-:Y:S01]  /*42c0*/  I2FP.F32.S32 R26, R17 ;  /* 0x00000011001a7245 */ /* 0x000fe20000201400 */
[C---:B------:R-:W-:Y:S01]  /*42d0*/  FFMA.FTZ R17, R22.reuse, -UR8, R161 ;  /* 0x8000000816117c23 */ /* 0x040fe200080100a1 */
[----:B--2---:R-:W-:Y:S01]  /*42e0*/  IABS R11, R5 ;  /* 0x00000005000b7213 */ /* 0x004fe20000000000 */
[----:B------:R-:W-:Y:S01]  /*42f0*/  FFMA.FTZ R22, R22, -UR8, R150 ;  /* 0x8000000816167c23 */ /* 0x000fe20008010096 */
[----:B------:R-:W-:Y:S01]  /*4300*/  I2FP.F32.S32 R33, R0 ;  /* 0x0000000000217245 */ /* 0x000fe20000201400 */
[----:B------:R-:W-:Y:S01]  /*4310*/  FFMA.FTZ R0, -R159, R159, 1 ;  /* 0x3f8000009f007423 */ /* 0x000fe2000001019f */
[----:B------:R-:W-:Y:S03]  /*4320*/  I2FP.F32.S32 R15, R15 ;  /* 0x0000000f000f7245 */ /* 0x000fe60000201400 */
[----:B------:R2:W4:Y:S01]  /*4330*/  MUFU.TANH R19, R132 ;  /* 0x0000008400137308 */ /* 0x0005220000002400 */
[----:B------:R-:W-:Y:S01]  /*4340*/  I2FP.F32.S32 R142, R8 ;  /* 0x00000008008e7245 */ /* 0x000fe20000201400 */
[----:B------:R-:W-:Y:S01]  /*4350*/  FFMA.FTZ R26, R26, -UR8, R157 ;  /* 0x800000081a1a7c23 */ /* 0x000fe2000801009d */
[----:B------:R-:W-:Y:S01]  /*4360*/  FFMA.FTZ R8, -R157, R157, 1 ;  /* 0x3f8000009d087423 */ /* 0x000fe2000001019d */
[----:B------:R-:W-:Y:S01]  /*4370*/  FMUL.FTZ R157, R0, UR17 ;  /* 0x00000011009d7c20 */ /* 0x000fe20008410000 */
[----:B------:R-:W-:Y:S01]  /*4380*/  FFMA.FTZ R25, R15, -UR8, R156 ;  /* 0x800000080f197c23 */ /* 0x000fe2000801009c */
[----:B------:R-:W-:Y:S01]  /*4390*/  FFMA.FTZ R0, -R154, R154, 1 ;  /* 0x3f8000009a007423 */ /* 0x000fe2000001019a */
[----:B------:R-:W-:Y:S03]  /*43a0*/  IABS R5, R28 ;  /* 0x0000001c00057213 */ /* 0x000fe60000000000 */
[----:B------:R4:W4:Y:S01]  /*43b0*/  MUFU.TANH R14, R133 ;  /* 0x00000085000e7308 */ /* 0x0009220000002400 */
[----:B------:R-:W-:Y:S01]  /*43c0*/  FFMA.FTZ R28, R134, -UR8, R155 ;  /* 0x80000008861c7c23 */ /* 0x000fe2000801009b */
[----:B-1----:R-:W-:Y:S01]  /*43d0*/  I2FP.F32.S32 R135, R21 ;  /* 0x0000001500877245 */ /* 0x002fe20000201400 */
[----:B------:R-:W-:Y:S01]  /*43e0*/  FFMA.FTZ R21, R24, -UR8, R158 ;  /* 0x8000000818157c23 */ /* 0x000fe2000801009e */
[----:B------:R-:W-:Y:S01]  /*43f0*/  FMUL.FTZ R158, R2, UR17 ;  /* 0x00000011029e7c20 */ /* 0x000fe20008410000 */
[----:B------:R-:W-:Y:S01]  /*4400*/  FFMA.FTZ R2, -R155, R155, 1 ;  /* 0x3f8000009b027423 */ /* 0x000fe2000001019b */
[----:B---3--:R-:W-:Y:S01]  /*4410*/  FFMA.FTZ R24, R24, -UR8, R151 ;  /* 0x8000000818187c23 */ /* 0x008fe20008010097 */
[----:B------:R-:W-:Y:S03]  /*4420*/  FFMA.FTZ R23, R135, -UR8, R159 ;  /* 0x8000000887177c23 */ /* 0x000fe6000801009f */
[----:B------:R-:W1:Y:S01]  /*4430*/  MUFU.TANH R12, R138 ;  /* 0x0000008a000c7308 */ /* 0x000e620000002400 */
[----:B------:R-:W-:Y:S01]  /*4440*/  FMUL.FTZ R159, R3, UR17 ;  /* 0x00000011039f7c20 */ /* 0x000fe20008410000 */
[----:B--2---:R-:W-:Y:S01]  /*4450*/  I2FP.F32.S32 R132, R4 ;  /* 0x0000000400847245 */ /* 0x004fe20000201400 */
[----:B------:R-:W-:Y:S01]  /*4460*/  FFMA.FTZ R4, -R161, R161, 1 ;  /* 0x3f800000a1047423 */ /* 0x000fe200000101a1 */
[----:B----4-:R-:W-:Y:S01]  /*4470*/  FFMA.FTZ R3, -R19, R19, 1 ;  /* 0x3f80000013037423 */ /* 0x010fe20000010113 */
[----:B------:R-:W-:Y:S01]  /*4480*/  FMUL.FTZ R155, R2, UR17 ;  /* 0x00000011029b7c20 */ /* 0x000fe20008410000 */
[----:B------:R-:W-:Y:S01]  /*4490*/  FFMA.FTZ R2, -R151, R151, 1 ;  /* 0x3f80000097027423 */ /* 0x000fe20000010197 */
[----:B------:R-:W-:Y:S03]  /*44a0*/  FMUL.FTZ R156, R4, UR17 ;  /* 0x00000011049c7c20 */ /* 0x000fe60008410000 */
[----:B------:R2:W-:Y:S01]  /*44b0*/  MUFU.TANH R138, R162 ;  /* 0x000000a2008a7308 */ /* 0x0005e20000002400 */
[----:B------:R-:W-:Y:S01]  /*44c0*/  FFMA.FTZ R4, -R140, R140, 1 ;  /* 0x3f8000008c047423 */ /* 0x000fe2000001018c */
[----:B------:R-:W-:Y:S01]  /*44d0*/  I2FP.F32.S32 R133, R11 ;  /* 0x0000000b00857245 */ /* 0x000fe20000201400 */
[----:B------:R-:W-:Y:S01]  /*44e0*/  FFMA.FTZ R140, R132, -UR8, R140 ;  /* 0x80000008848c7c23 */ /* 0x000fe2000801008c */
[----:B------:R-:W-:Y:S01]  /*44f0*/  FFMA.FTZ R19, R143, -UR8, R19 ;  /* 0x800000088f137c23 */ /* 0x000fe20008010013 */
[----:B------:R-:W-:Y:S01]  /*4500*/  FMUL.FTZ R161, R10, UR17 ;  /* 0x000000110aa17c20 */ /* 0x000fe20008410000 */
[----:B------:R-:W-:Y:S01]  /*4510*/  FMUL.FTZ R151, R4, UR17 ;  /* 0x0000001104977c20 */ /* 0x000fe20008410000 */
[----:B------:R-:W-:Y:S03]  /*4520*/  FFMA.FTZ R27, R133, -UR8, R154 ;  /* 0x80000008851b7c23 */ /* 0x000fe6000801009a */
[----:B------:R-:W3:Y:S01]  /*4530*/  MUFU.TANH R13, R137 ;  /* 0x00000089000d7308 */ /* 0x000ee20000002400 */
[----:B------:R-:W-:Y:S01]  /*4540*/  FMUL.FTZ R154, R0, UR17 ;  /* 0x00000011009a7c20 */ /* 0x000fe20008410000 */
[----:B------:R-:W-:Y:S01]  /*4550*/  FFMA.FTZ R0, -R139, R139, 1 ;  /* 0x3f8000008b007423 */ /* 0x000fe2000001018b */
[----:B------:R-:W-:Y:S01]  /*4560*/  FFMA.FTZ R139, R35, -UR8, R139 ;  /* 0x80000008238b7c23 */ /* 0x000fe2000801008b */
[----:B------:R-:W-:Y:S01]  /*4570*/  FFMA.FTZ R143, R143, -UR8, R14 ;  /* 0x800000088f8f7c23 */ /* 0x000fe2000801000e */
[----:B------:R-:W-:Y:S01]  /*4580*/  FFMA.FTZ R4, -R14, R14, 1 ;  /* 0x3f8000000e047423 */ /* 0x000fe2000001010e */
[----:B-1----:R-:W-:Y:S01]  /*4590*/  FFMA.FTZ R35, R35, -UR8, R12 ;  /* 0x8000000823237c23 */ /* 0x002fe2000801000c */
[----:B------:R-:W-:Y:S03]  /*45a0*/  FFMA.FTZ R134, R134, -UR8, R153 ;  /* 0x8000000886867c23 */ /* 0x000fe60008010099 */
[----:B------:R-:W1:Y:S01]  /*45b0*/  MUFU.TANH R148, R148 ;  /* 0x0000009400947308 */ /* 0x000e620000002400 */
[----:B------:R-:W-:Y:S01]  /*45c0*/  FMUL.FTZ R153, R8, UR17 ;  /* 0x0000001108997c20 */ /* 0x000fe20008410000 */
[----:B--2---:R-:W-:Y:S01]  /*45d0*/  FMUL.FTZ R162, R3, UR17 ;  /* 0x0000001103a27c20 */ /* 0x004fe20008410000 */
[----:B------:R-:W-:Y:S01]  /*45e0*/  FFMA.FTZ R3, -R12, R12, 1 ;  /* 0x3f8000000c037423 */ /* 0x000fe2000001010c */
[----:B------:R-:W-:Y:S01]  /*45f0*/  FFMA.FTZ R8, -R150, R150, 1 ;  /* 0x3f80000096087423 */ /* 0x000fe20000010196 */
[----:B------:R-:W-:Y:S01]  /*4600*/  FMUL.FTZ R150, R0, UR17 ;  /* 0x0000001100967c20 */ /* 0x000fe20008410000 */
[----:B------:R-:W-:Y:S01]  /*4610*/  FMUL.FTZ R172, R2, UR17 ;  /* 0x0000001102ac7c20 */ /* 0x000fe20008410000 */
[----:B------:R-:W-:Y:S03]  /*4620*/  FFMA.FTZ R2, -R32, R32, 1 ;  /* 0x3f80000020027423 */ /* 0x000fe60000010120 */
[----:B------:R-:W2:Y:S01]  /*4630*/  MUFU.TANH R137, R163 ;  /* 0x000000a300897308 */ /* 0x000ea20000002400 */
[----:B------:R-:W-:Y:S01]  /*4640*/  FFMA.FTZ R0, -R31, R31, 1 ;  /* 0x3f8000001f007423 */ /* 0x000fe2000001011f */
[----:B---3--:R-:W-:Y:S01]  /*4650*/  FFMA.FTZ R132, R132, -UR8, R13 ;  /* 0x8000000884847c23 */ /* 0x008fe2000801000d */
[----:B------:R-:W-:Y:S01]  /*4660*/  FFMA.FTZ R10, -R13, R13, 1 ;  /* 0x3f8000000d0a7423 */ /* 0x000fe2000001010d */
[----:B------:R-:W-:Y:S01]  /*4670*/  FFMA.FTZ R18, R136, -UR8, R160 ;  /* 0x8000000888127c23 */ /* 0x000fe200080100a0 */
[----:B------:R-:W-:Y:S01]  /*4680*/  FFMA.FTZ R133, R133, -UR8, R152 ;  /* 0x8000000885857c23 */ /* 0x000fe20008010098 */
[----:B------:R-:W-:Y:S01]  /*4690*/  FMUL.FTZ R152, R7, UR17 ;  /* 0x0000001107987c20 */ /* 0x000fe20008410000 */
[----:B------:R-:W-:Y:S03]  /*46a0*/  FMUL.FTZ R160, R9, UR17 ;  /* 0x0000001109a07c20 */ /* 0x000fe60008410000 */
[----:B------:R-:W3:Y:S01]  /*46b0*/  MUFU.TANH R11, R164 ;  /* 0x000000a4000b7308 */ /* 0x000ee20000002400 */
[----:B------:R-:W-:Y:S01]  /*46c0*/  FMUL.FTZ R242, R2, UR17 ;  /* 0x0000001102f27c20 */ /* 0x000fe20008410000 */
[----:B------:R-:W-:Y:S01]  /*46d0*/  FMUL.FTZ R233, R0, UR17 ;  /* 0x0000001100e97c20 */ /* 0x000fe20008410000 */
[----:B------:R-:W-:Y:S01]  /*46e0*/  FFMA.FTZ R7, -R20, R20, 1 ;  /* 0x3f80000014077423 */ /* 0x000fe20000010114 */
[----:B-1----:R-:W-:Y:S01]  /*46f0*/  FFMA.FTZ R9, -R148, R148, 1 ;  /* 0x3f80000094097423 */ /* 0x002fe20000010194 */
[----:B------:R-:W-:Y:S01]  /*4700*/  FFMA.FTZ R2, -R138, R138, 1 ;  /* 0x3f8000008a027423 */ /* 0x000fe2000001018a */
[----:B------:R-:W-:Y:S01]  /*4710*/  I2FP.F32.S32 R5, R5 ;  /* 0x0000000500057245 */ /* 0x000fe20000201400 */
[----:B------:R-:W-:Y:S03]  /*4720*/  FMUL.FTZ R173, R8, UR17 ;  /* 0x0000001108ad7c20 */ /* 0x000fe60008410000 */
[----:B------:R1:W4:Y:S01]  /*4730*/  MUFU.TANH R15, R168 ;  /* 0x000000a8000f7308 */ /* 0x0003220000002400 */
[----:B------:R-:W-:Y:S01]  /*4740*/  FMUL.FTZ R248, R9, UR17 ;  /* 0x0000001109f87c20 */ /* 0x000fe20008410000 */
[----:B--2---:R-:W-:Y:S01]  /*4750*/  FFMA.FTZ R0, -R137, R137, 1 ;  /* 0x3f80000089007423 */ /* 0x004fe20000010189 */
[----:B------:R-:W-:Y:S01]  /*4760*/  FMUL.FTZ R247, R4, UR17 ;  /* 0x0000001104f77c20 */ /* 0x000fe20008410000 */
[----:B------:R-:W-:Y:S01]  /*4770*/  FMUL.FTZ R245, R3, UR17 ;  /* 0x0000001103f57c20 */ /* 0x000fe20008410000 */
[----:B------:R-:W-:Y:S01]  /*4780*/  FMUL.FTZ R232, R2, UR17 ;  /* 0x0000001102e87c20 */ /* 0x000fe20008410000 */
[----:B------:R-:W-:Y:S01]  /*4790*/  FMUL.FTZ R231, R0, UR17 ;  /* 0x0000001100e77c20 */ /* 0x000fe20008410000 */
[----:B------:R-:W-:Y:S03]  /*47a0*/  FFMA.FTZ R137, R33, -UR8, R137 ;  /* 0x8000000821897c23 */ /* 0x000fe60008010089 */
[----:B------:R-:W2:Y:S01]  /*47b0*/  MUFU.TANH R30, R165 ;  /* 0x000000a5001e7308 */ /* 0x000ea20000002400 */
[----:B------:R-:W-:Y:S01]  /*47c0*/  FFMA.FTZ R20, R144, -UR8, R20 ;  /* 0x8000000890147c23 */ /* 0x000fe20008010014 */
[----:B---3--:R-:W-:Y:S01]  /*47d0*/  FFMA.FTZ R136, R136, -UR8, R11 ;  /* 0x8000000888887c23 */ /* 0x008fe2000801000b */
[----:B------:R-:W-:Y:S01]  /*47e0*/  FFMA.FTZ R11, -R11, R11, 1 ;  /* 0x3f8000000b0b7423 */ /* 0x000fe2000001010b */
[----:B------:R-:W-:Y:S01]  /*47f0*/  FFMA.FTZ R32, R142, -UR8, R32 ;  /* 0x800000088e207c23 */ /* 0x000fe20008010020 */
[----:B------:R-:W-:Y:S01]  /*4800*/  FFMA.FTZ R31, R141, -UR8, R31 ;  /* 0x800000088d1f7c23 */ /* 0x000fe2000801001f */
[----:B------:R-:W-:Y:S01]  /*4810*/  FFMA.FTZ R138, R34, -UR8, R138 ;  /* 0x80000008228a7c23 */ /* 0x000fe2000801008a */
[----:B------:R-:W-:Y:S03]  /*4820*/  FFMA.FTZ R144, R144, -UR8, R148 ;  /* 0x8000000890907c23 */ /* 0x000fe60008010094 */
[----:B------:R-:W3:Y:S01]  /*4830*/  MUFU.TANH R16, R166 ;  /* 0x000000a600107308 */ /* 0x000ee20000002400 */
[----:B------:R-:W-:Y:S01]  /*4840*/  FMUL.FTZ R246, R10, UR17 ;  /* 0x000000110af67c20 */ /* 0x000fe20008410000 */
[----:B-1----:R-:W-:Y:S01]  /*4850*/  FMUL.FTZ R168, R7, UR17 ;  /* 0x0000001107a87c20 */ /* 0x002fe20008410000 */
[----:B----4-:R-:W-:Y:S01]  /*4860*/  FFMA.FTZ R4, -R15, R15, 1 ;  /* 0x3f8000000f047423 */ /* 0x010fe2000001010f */
[----:B------:R-:W-:Y:S01]  /*4870*/  FFMA.FTZ R142, R142, -UR8, R15 ;  /* 0x800000088e8e7c23 */ /* 0x000fe2000801000f */
[----:B------:R-:W-:Y:S02]  /*4880*/  FMUL.FTZ R175, R11, UR17 ;  /* 0x000000110baf7c20 */ /* 0x000fe40008410000 */
[----:B------:R-:W-:Y:S03]  /*4890*/  FMUL.FTZ R244, R4, UR17 ;  /* 0x0000001104f47c20 */ /* 0x000fe60008410000 */
[----:B------:R-:W1:Y:S01]  /*48a0*/  MUFU.TANH R29, R167 ;  /* 0x000000a7001d7308 */ /* 0x000e620000002400 */
[----:B--2---:R-:W-:Y:S01]  /*48b0*/  FFMA.FTZ R9, -R30, R30, 1 ;  /* 0x3f8000001e097423 */ /* 0x004fe2000001011e */
[----:B------:R-:W-:Y:S08]  /*48c0*/  FFMA.FTZ R135, R135, -UR8, R30 ;  /* 0x8000000887877c23 */ /* 0x000ff0000801001e */
[----:B------:R-:W2:Y:S01]  /*48d0*/  MUFU.TANH R14, R169 ;  /* 0x000000a9000e7308 */ /* 0x000ea20000002400 */
[----:B---3--:R-:W-:Y:S01]  /*48e0*/  FFMA.FTZ R8, -R16, R16, 1 ;  /* 0x3f80000010087423 */ /* 0x008fe20000010110 */
[----:B------:R-:W-:Y:S03]  /*48f0*/  FFMA.FTZ R34, R34, -UR8, R16 ;  /* 0x8000000822227c23 */ /* 0x000fe60008010010 */
[----:B------:R-:W-:Y:S05]  /*4900*/  FMUL.FTZ R174, R8, UR17 ;  /* 0x0000001108ae7c20 */ /* 0x000fea0008410000 */
[----:B------:R-:W3:Y:S01]  /*4910*/  MUFU.TANH R13, R170 ;  /* 0x000000aa000d7308 */ /* 0x000ee20000002400 */
[----:B-1----:R-:W-:Y:S01]  /*4920*/  FFMA.FTZ R7, -R29, R29, 1 ;  /* 0x3f8000001d077423 */ /* 0x002fe2000001011d */
[----:B------:R-:W-:Y:S08]  /*4930*/  FFMA.FTZ R33, R33, -UR8, R29 ;  /* 0x8000000821217c23 */ /* 0x000ff0000801001d */
[----:B------:R-:W1:Y:S01]  /*4940*/  MUFU.TANH R12, R171 ;  /* 0x000000ab000c7308 */ /* 0x000e620000002400 */
[----:B--2---:R-:W-:Y:S01]  /*4950*/  FFMA.FTZ R3, -R14, R14, 1 ;  /* 0x3f8000000e037423 */ /* 0x004fe2000001010e */
[----:B------:R-:W-:Y:S01]  /*4960*/  FFMA.FTZ R141, R141, -UR8, R14 ;  /* 0x800000088d8d7c23 */ /* 0x000fe2000801000e */
[----:B------:R-:W-:Y:S02]  /*4970*/  FMUL.FTZ R169, R7, UR17 ;  /* 0x0000001107a97c20 */ /* 0x000fe40008410000 */
[----:B------:R-:W-:Y:S01]  /*4980*/  FMUL.FTZ R243, R3, UR17 ;  /* 0x0000001103f37c20 */ /* 0x000fe20008410000 */
[----:B---3--:R-:W-:Y:S01]  /*4990*/  FFMA.FTZ R2, -R13, R13, 1 ;  /* 0x3f8000000d027423 */ /* 0x008fe2000001010d */
[----:B------:R-:W-:Y:S01]  /*49a0*/  FFMA.FTZ R30, R6, -UR8, R13 ;  /* 0x80000008061e7c23 */ /* 0x000fe2000801000d */
[----:B------:R-:W-:Y:S02]  /*49b0*/  FMUL.FTZ R170, R9, UR17 ;  /* 0x0000001109aa7c20 */ /* 0x000fe40008410000 */
[----:B------:R-:W-:Y:S01]  /*49c0*/  FMUL.FTZ R230, R2, UR17 ;  /* 0x0000001102e67c20 */ /* 0x000fe20008410000 */
[----:B-1----:R-:W-:Y:S01]  /*49d0*/  FFMA.FTZ R0, -R12, R12, 1 ;  /* 0x3f8000000c007423 */ /* 0x002fe2000001010c */
[----:B------:R-:W-:Y:S03]  /*49e0*/  FFMA.FTZ R29, R5, -UR8, R12 ;  /* 0x80000008051d7c23 */ /* 0x000fe6000801000c */
[----:B------:R-:W-:Y:S01]  /*49f0*/  FMUL.FTZ R171, R0, UR17 ;  /* 0x0000001100ab7c20 */ /* 0x000fe20008410000 */
        /* <DEDUP_REMOVED lines=12> */
.L_x_991:
[----:B------:R-:W1:Y:S01]  /*4ac0*/  S2R R0, SR_TID.X ;  /* 0x0000000000007919 */ /* 0x000e620000002100 */
[----:B------:R-:W-:Y:S01]  /*4ad0*/  IMAD.U32 R16, RZ, RZ, UR52 ;  /* 0x00000034ff107e24 */ /* 0x000fe2000f8e00ff */
[----:B------:R-:W-:Y:S01]  /*4ae0*/  UIADD3 UR20, UPT, UPT, UR42, UR10, -UR44 ;  /* 0x0000000a2a147290 */ /* 0x000fe2000fffe82c */
[----:B------:R-:W-:Y:S01]  /*4af0*/  IMAD.MOV.U32 R15, RZ, RZ, 0x1 ;  /* 0x00000001ff0f7424 */ /* 0x000fe200078e00ff */
[----:B------:R-:W-:Y:S01]  /*4b00*/  UIADD3 UR21, UPT, UPT, UR42, -UR11, -UR44 ;  /* 0x8000000b2a157290 */ /* 0x000fe2000fffe82c */
[----:B------:R-:W-:Y:S02]  /*4b10*/  IMAD.MOV.U32 R7, RZ, RZ, 0x9 ;  /* 0x00000009ff077424 */ /* 0x000fe400078e00ff */
[----:B------:R-:W-:Y:S01]  /*4b20*/  IMAD.MOV.U32 R6, RZ, RZ, 0x21 ;  /* 0x00000021ff067424 */ /* 0x000fe200078e00ff */
[--C-:B-1----:R-:W-:Y:S01]  /*4b30*/  SHF.R.U32.HI R2, RZ, 0x1, R0.reuse ;  /* 0x00000001ff027819 */ /* 0x102fe20000011600 */
[----:B------:R-:W-:Y:S01]  /*4b40*/  IMAD.SHL.U32 R3, R0, 0x2, RZ ;  /* 0x0000000200037824 */ /* 0x000fe200078e00ff */
[----:B------:R-:W-:Y:S02]  /*4b50*/  SHF.R.U32.HI R4, RZ, 0x2, R0 ;  /* 0x00000002ff047819 */ /* 0x000fe40000011600 */
[----:B------:R-:W-:Y:S02]  /*4b60*/  LOP3.LUT R235, R2, 0x10, RZ, 0xc0, !PT ;  /* 0x0000001002eb7812 */ /* 0x000fe400078ec0ff */
[----:B------:R-:W-:Y:S02]  /*4b70*/  LOP3.LUT R0, R3, 0x6, RZ, 0xc0, !PT ;  /* 0x0000000603007812 */ /* 0x000fe400078ec0ff */
[----:B------:R-:W-:Y:S02]  /*4b80*/  LOP3.LUT R235, R235, 0x7, R4, 0xf8, !PT ;  /* 0x00000007ebeb7812 */ /* 0x000fe400078ef804 */
[----:B------:R-:W-:Y:S01]  /*4b90*/  LOP3.LUT R2, R0, 0x1e0, R2, 0xf8, !PT ;  /* 0x000001e000027812 */ /* 0x000fe200078ef802 */
[----:B------:R-:W-:Y:S02]  /*4ba0*/  IMAD.U32 R0, RZ, RZ, UR46 ;  /* 0x0000002eff007e24 */ /* 0x000fe4000f8e00ff */
[----:B------:R-:W-:Y:S02]  /*4bb0*/  IMAD R16, R16, 0x40, R235 ;  /* 0x0000004010107824 */ /* 0x000fe400078e02eb */
[----:B------:R-:W-:Y:S02]  /*4bc0*/  IMAD R0, R0, 0x80, R2 ;  /* 0x0000008000007824 */ /* 0x000fe400078e0202 */
[C---:B------:R-:W-:Y:S02]  /*4bd0*/  VIADD R5, R16.reuse, UR20 ;  /* 0x0000001410057c36 */ /* 0x040fe40008000000 */
[----:B------:R-:W-:Y:S02]  /*4be0*/  IMAD.MOV.U32 R2, RZ, RZ, 0x29 ;  /* 0x00000029ff027424 */ /* 0x000fe400078e00ff */
[----:B------:R-:W-:Y:S01]  /*4bf0*/  VIADD R16, R16, UR21 ;  /* 0x0000001510107c36 */ /* 0x000fe20008000000 */
[C---:B------:R-:W-:Y:S01]  /*4c00*/  VIADDMNMX R15, R5.reuse, R15, UR42, PT ;  /* 0x0000002a050f7e46 */ /* 0x040fe2000b80010f */
[C---:B------:R-:W-:Y:S01]  /*4c10*/  VIADD R14, R0.reuse, 0x1 ;  /* 0x00000001000e7836 */ /* 0x040fe20000000000 */
[C---:B------:R-:W-:Y:S01]  /*4c20*/  VIADDMNMX R7, R5.reuse, R7, UR42, PT ;  /* 0x0000002a05077e46 */ /* 0x040fe2000b800107 */
[C---:B------:R-:W-:Y:S01]  /*4c30*/  VIADD R13, R0.reuse, 0x8 ;  /* 0x00000008000d7836 */ /* 0x040fe20000000000 */
[C---:B------:R-:W-:Y:S01]  /*4c40*/  VIADDMNMX R6, R5.reuse, R6, UR42, PT ;  /* 0x0000002a05067e46 */ /* 0x040fe2000b800106 */
[C---:B------:R-:W-:Y:S01]  /*4c50*/  VIADD R12, R0.reuse, 0x9 ;  /* 0x00000009000c7836 */ /* 0x040fe20000000000 */
[----:B------:R-:W-:Y:S01]  /*4c60*/  VIADDMNMX R5, R5, R2, UR42, PT ;  /* 0x0000002a05057e46 */ /* 0x000fe2000b800102 */
[C---:B------:R-:W-:Y:S01]  /*4c70*/  VIADD R11, R0.reuse, 0x10 ;  /* 0x00000010000b7836 */ /* 0x040fe20000000000 */
[----:B------:R-:W-:Y:S01]  /*4c80*/  VIMNMX R2, PT, PT, RZ, R16, !PT ;  /* 0x00000010ff027248 */ /* 0x000fe20007fe0100 */
[----:B------:R-:W-:Y:S01]  /*4c90*/  VIADD R10, R0, 0x11 ;  /* 0x00000011000a7836 */ /* 0x000fe20000000000 */
[----:B------:R-:W-:Y:S01]  /*4ca0*/  VIADDMNMX R4, R16, 0x8, RZ, !PT ;  /* 0x0000000810047846 */ /* 0x000fe200078001ff */
[C---:B------:R-:W-:Y:S01]  /*4cb0*/  VIADD R9, R0.reuse, 0x18 ;  /* 0x0000001800097836 */ /* 0x040fe20000000000 */
[CC--:B------:R-:W-:Y:S01]  /*4cc0*/  ISETP.GE.AND P3, PT, R0.reuse, R2.reuse, PT ;  /* 0x000000020000720c */ /* 0x0c0fe20003f66270 */
[----:B------:R-:W-:Y:S01]  /*4cd0*/  VIADD R8, R0, 0x19 ;  /* 0x0000001900087836 */ /* 0x000fe20000000000 */
[-C--:B------:R-:W-:Y:S02]  /*4ce0*/  ISETP.GE.AND P2, PT, R14, R2.reuse, PT ;  /* 0x000000020e00720c */ /* 0x080fe40003f46270 */
[----:B------:R-:W-:Y:S02]  /*4cf0*/  FSEL R17, R17, -INF , P3 ;  /* 0xff80000011117808 */ /* 0x000fe40001800000 */
[-C--:B------:R-:W-:Y:S02]  /*4d00*/  ISETP.GE.AND P1, PT, R13, R2.reuse, PT ;  /* 0x000000020d00720c */ /* 0x080fe40003f26270 */
[-C--:B------:R-:W-:Y:S02]  /*4d10*/  ISETP.GE.AND P0, PT, R12, R2.reuse, PT ;  /* 0x000000020c00720c */ /* 0x080fe40003f06270 */
[-C--:B------:R-:W-:Y:S02]  /*4d20*/  ISETP.GE.AND P6, PT, R11, R2.reuse, PT ;  /* 0x000000020b00720c */ /* 0x080fe40003fc6270 */
[-C--:B------:R-:W-:Y:S02]  /*4d30*/  ISETP.GE.AND P5, PT, R10, R2.reuse, PT ;  /* 0x000000020a00720c */ /* 0x080fe40003fa6270 */
        /* <DEDUP_REMOVED lines=70> */
[----:B------:R-:W-:Y:S02]  /*51a0*/  ISETP.GE.AND P6, PT, R8, R15, PT ;  /* 0x0000000f0800720c */ /* 0x000fe40003fc6270 */
[-C--:B------:R-:W-:Y:S02]  /*51b0*/  ISETP.GE.AND P5, PT, R0, R7.reuse, PT ;  /* 0x000000070000720c */ /* 0x080fe40003fa6270 */
[-C--:B------:R-:W-:Y:S02]  /*51c0*/  ISETP.GE.AND P4, PT, R14, R7.reuse, PT ;  /* 0x000000070e00720c */ /* 0x080fe40003f86270 */
[-C--:B------:R-:W-:Y:S02]  /*51d0*/  ISETP.GE.AND P3, PT, R13, R7.reuse, PT ;  /* 0x000000070d00720c */ /* 0x080fe40003f66270 */
        /* <DEDUP_REMOVED lines=26> */
[----:B------:R-:W-:Y:S02]  /*5380*/  ISETP.GE.AND P4, PT, R8, R6, PT ;  /* 0x000000060800720c */ /* 0x000fe40003f86270 */
        /* <DEDUP_REMOVED lines=22> */
.L_x_992:
[----:B------:R-:W2:Y:S01]  /*54f0*/  LDL R5, [R1+0x14] ;  /* 0x0000140001057983 */ /* 0x000ea20000100800 */
[----:B------:R-:W-:Y:S01]  /*5500*/  MOV R10, 0x10 ;  /* 0x00000010000a7802 */ /* 0x000fe20000000f00 */
[----:B------:R-:W-:Y:S02]  /*5510*/  UISETP.GT.AND UP0, UPT, UR52, UR47, UPT ;  /* 0x0000002f3400728c */ /* 0x000fe4000bf04270 */
[----:B------:R-:W3:Y:S04]  /*5520*/  LDL R3, [R1+0x10] ;  /* 0x0000100001037983 */ /* 0x000ee80000100800 */
[----:B------:R-:W4:Y:S04]  /*5530*/  LDL R0, [R1+0x8] ;  /* 0x0000080001007983 */ /* 0x000f280000100800 */
[----:B------:R-:W4:Y:S04]  /*5540*/  LDL R2, [R1+0xc] ;  /* 0x00000c0001027983 */ /* 0x000f280000100800 */
[----:B------:R-:W-:Y:S04]  /*5550*/  STL [R1+0x78], R59 ;  /* 0x0000783b01007387 */ /* 0x000fe80000100800 */
[----:B------:R-:W-:Y:S04]  /*5560*/  STL [R1+0x74], R58 ;  /* 0x0000743a01007387 */ /* 0x000fe80000100800 */
[----:B------:R-:W-:Y:S04]  /*5570*/  STL [R1+0x70], R57 ;  /* 0x0000703901007387 */ /* 0x000fe80000100800 */
        /* <DEDUP_REMOVED lines=19> */
[----:B------:R-:W-:Y:S04]  /*56b0*/  STL [R1+0x24], R38 ;  /* 0x0000242601007387 */ /* 0x000fe80000100800 */
[----:B------:R-:W-:Y:S04]  /*56c0*/  STL [R1+0x20], R37 ;  /* 0x0000202501007387 */ /* 0x000fe80000100800 */
[----:B------:R-:W-:Y:S01]  /*56d0*/  STL [R1+0x1c], R36 ;  /* 0x00001c2401007387 */ /* 0x000fe20000100800 */
[C---:B-1----:R-:W-:Y:S02]  /*56e0*/  SHF.L.U32 R166, R164.reuse, 0x2, RZ ;  /* 0x00000002a4a67819 */ /* 0x042fe400000006ff */
[C---:B------:R-:W-:Y:S02]  /*56f0*/  SHF.L.U32 R167, R164.reuse, 0x4, RZ ;  /* 0x00000004a4a77819 */ /* 0x040fe400000006ff */
[----:B------:R-:W-:Y:S02]  /*5700*/  SHF.L.U32 R7, R164, 0x1, RZ ;  /* 0x00000001a4077819 */ /* 0x000fe400000006ff */
[----:B------:R-:W-:Y:S01]  /*5710*/  SHF.R.U32.HI R165, RZ, 0x1, R164 ;  /* 0x00000001ffa57819 */ /* 0x000fe200000116a4 */
[C---:B--2---:R-:W-:Y:S01]  /*5720*/  FMUL.FTZ R4, R5.reuse, 1.4426950216293334961 ;  /* 0x3fb8aa3b05047820 */ /* 0x044fe20000410000 */
[----:B------:R-:W-:Y:S02]  /*5730*/  FSETP.NEU.FTZ.AND P1, PT, R5, -INF , PT ;  /* 0xff8000000500780b */ /* 0x000fe40003f3d000 */
[----:B------:R-:W-:Y:S02]  /*5740*/  LOP3.LUT R5, R167, 0x1c0, RZ, 0xc0, !PT ;  /* 0x000001c0a7057812 */ /* 0x000fe400078ec0ff */
[C---:B---3--:R-:W-:Y:S01]  /*5750*/  FSETP.NEU.FTZ.AND P0, PT, R3.reuse, -INF , PT ;  /* 0xff8000000300780b */ /* 0x048fe20003f1d000 */
[----:B------:R-:W-:Y:S01]  /*5760*/  FMUL.FTZ R3, R3, 1.4426950216293334961 ;  /* 0x3fb8aa3b03037820 */ /* 0x000fe20000410000 */
[----:B------:R-:W-:Y:S04]  /*5770*/  FSEL R4, R4, RZ, P1 ;  /* 0x000000ff04047208 */ /* 0x000fe80000800000 */
[----:B------:R-:W-:Y:S01]  /*5780*/  FSEL R3, R3, RZ, P0 ;  /* 0x000000ff03037208 */ /* 0x000fe20000000000 */
        /* <DEDUP_REMOVED lines=16> */
[C---:B----4-:R-:W-:Y:S01]  /*5890*/  FSETP.NEU.FTZ.AND P0, PT, R0.reuse, -INF , PT ;  /* 0xff8000000000780b */ /* 0x050fe20003f1d000 */
[----:B------:R-:W1:Y:S01]  /*58a0*/  MUFU.EX2 R3, R4 ;  /* 0x0000000400037308 */ /* 0x000e620000000800 */
[----:B------:R-:W-:Y:S01]  /*58b0*/  FMUL.FTZ R0, R0, 1.4426950216293334961 ;  /* 0x3fb8aa3b00007820 */ /* 0x000fe20000410000 */
[C---:B------:R-:W-:Y:S01]  /*58c0*/  FSETP.NEU.FTZ.AND P1, PT, R2.reuse, -INF , PT ;  /* 0xff8000000200780b */ /* 0x040fe20003f3d000 */
[----:B------:R-:W-:Y:S07]  /*58d0*/  FMUL.FTZ R2, R2, 1.4426950216293334961 ;  /* 0x3fb8aa3b02027820 */ /* 0x000fee0000410000 */
[----:B------:R-:W2:Y:S01]  /*58e0*/  MUFU.EX2 R8, R142 ;  /* 0x0000008e00087308 */ /* 0x000ea20000000800 */
[----:B------:R-:W-:Y:S02]  /*58f0*/  FSEL R0, R0, RZ, P0 ;  /* 0x000000ff00007208 */ /* 0x000fe40000000000 */
[----:B------:R-:W-:Y:S07]  /*5900*/  FSEL R2, R2, RZ, P1 ;  /* 0x000000ff02027208 */ /* 0x000fee0000800000 */
[----:B------:R-:W-:Y:S01]  /*5910*/  MUFU.EX2 R148, R17 ;  /* 0x0000001100947308 */ /* 0x000fe20000000800 */
[----:B------:R-:W-:Y:S01]  /*5920*/  LOP3.LUT P1, RZ, R164, 0x4, RZ, 0xc0, !PT ;  /* 0x00000004a4ff7812 */ /* 0x000fe2000782c0ff */
[--C-:B------:R-:W-:Y:S01]  /*5930*/  FFMA.FTZ R134, R134, UR16, -R0.reuse ;  /* 0x0000001086867c23 */ /* 0x100fe20008010800 */
[--C-:B------:R-:W-:Y:S01]  /*5940*/  FFMA.FTZ R133, R133, UR16, -R0.reuse ;  /* 0x0000001085857c23 */ /* 0x100fe20008010800 */
[--C-:B------:R-:W-:Y:S01]  /*5950*/  FFMA.FTZ R132, R132, UR16, -R0.reuse ;  /* 0x0000001084847c23 */ /* 0x100fe20008010800 */
[----:B-1----:R1:W-:Y:S01]  /*5960*/  STL [R1+0x4], R3 ;  /* 0x0000040301007387 */ /* 0x0023e20000100800 */
[--C-:B------:R-:W-:Y:S01]  /*5970*/  FFMA.FTZ R35, R35, UR16, -R0.reuse ;  /* 0x0000001023237c23 */ /* 0x100fe20008010800 */
[--C-:B------:R-:W-:Y:S01]  /*5980*/  FFMA.FTZ R34, R34, UR16, -R0.reuse ;  /* 0x0000001022227c23 */ /* 0x100fe20008010800 */
[--C-:B------:R-:W-:Y:S01]  /*5990*/  FFMA.FTZ R33, R33, UR16, -R0.reuse ;  /* 0x0000001021217c23 */ /* 0x100fe20008010800 */
[--C-:B------:R-:W-:Y:S01]  /*59a0*/  FFMA.FTZ R26, R26, UR16, -R0.reuse ;  /* 0x000000101a1a7c23 */ /* 0x100fe20008010800 */
[----:B------:R-:W-:Y:S01]  /*59b0*/  FFMA.FTZ R25, R25, UR16, -R0 ;  /* 0x0000001019197c23 */ /* 0x000fe20008010800 */
[----:B------:R-:W-:Y:S01]  /*59c0*/  SHF.L.U32 R0, R164, 0x5, RZ ;  /* 0x00000005a4007819 */ /* 0x000fe200000006ff */
        /* <DEDUP_REMOVED lines=8> */
[C---:B------:R-:W-:Y:S01]  /*5a50*/  LOP3.LUT R2, R0.reuse, 0xc0, RZ, 0xc0, !PT ;  /* 0x000000c000027812 */ /* 0x040fe200078ec0ff */
[----:B--2---:R-:W-:Y:S01]  /*5a60*/  STL [R1], R8 ;  /* 0x0000000801007387 */ /* 0x004fe20000100800 */
[----:B------:R-:W-:Y:S01]  /*5a70*/  LOP3.LUT R6, R0, 0x7400, RZ, 0xc0, !PT ;  /* 0x0000740000067812 */ /* 0x000fe200078ec0ff */
[----:B------:R-:W-:Y:S01]  /*5a80*/  MUFU.EX2 R56, R140 ;  /* 0x0000008c00387308 */ /* 0x000fe20000000800 */
[--C-:B------:R-:W-:Y:S02]  /*5a90*/  LOP3.LUT R4, R5, 0x38, R7.reuse, 0xf8, !PT ;  /* 0x0000003805047812 */ /* 0x100fe400078ef807 */
[----:B------:R-:W-:Y:S07]  /*5aa0*/  LOP3.LUT R5, R6, 0x6, R7, 0xf8, !PT ;  /* 0x0000000606057812 */ /* 0x000fee00078ef807 */
[----:B------:R-:W2:Y:S01]  /*5ab0*/  MUFU.EX2 R163, R21 ;  /* 0x0000001500a37308 */ /* 0x000ea20000000800 */
[----:B------:R-:W-:Y:S02]  /*5ac0*/  SEL R10, R10, 0xfffffff0, !P1 ;  /* 0xfffffff00a0a7807 */ /* 0x000fe40004800000 */
[----:B-1----:R-:W-:Y:S07]  /*5ad0*/  LOP3.LUT R3, R0, 0x120, RZ, 0xc0, !PT ;  /* 0x0000012000037812 */ /* 0x002fee00078ec0ff */
[----:B------:R-:W-:Y:S01]  /*5ae0*/  MUFU.EX2 R59, R23 ;  /* 0x00000017003b7308 */ /* 0x000fe20000000800 */
[----:B------:R-:W-:Y:S02]  /*5af0*/  LOP3.LUT R0, R2, 0x18, R166, 0xf8, !PT ;  /* 0x0000001802007812 */ /* 0x000fe400078ef8a6 */
[----:B------:R-:W3:Y:S01]  /*5b00*/  LDL.LU R166, [R1] ;  /* 0x0000000001a67983 */ /* 0x000ee20000300800 */
[----:B------:R-:W-:Y:S06]  /*5b10*/  LOP3.LUT R2, R3, 0x200, R167, 0xf8, !PT ;  /* 0x0000020003027812 */ /* 0x000fec00078ef8a7 */
[----:B------:R-:W1:Y:S01]  /*5b20*/  MUFU.EX2 R252, R18 ;  /* 0x0000001200fc7308 */ /* 0x000e620000000800 */
[--C-:B------:R-:W-:Y:S01]  /*5b30*/  LOP3.LUT R3, R4, 0x20, R165.reuse, 0x78, !PT ;  /* 0x0000002004037812 */ /* 0x100fe200078e78a5 */
[----:B------:R-:W4:Y:S01]  /*5b40*/  LDL.LU R167, [R1+0x4] ;  /* 0x0000040001a77983 */ /* 0x000f220000300800 */
[--C-:B------:R-:W-:Y:S07]  /*5b50*/  LOP3.LUT R0, R0, 0x8, R165.reuse, 0x78, !PT ;  /* 0x0000000800007812 */ /* 0x100fee00078e78a5 */
[----:B------:R-:W-:Y:S01]  /*5b60*/  MUFU.EX2 R52, R20 ;  /* 0x0000001400347308 */ /* 0x000fe20000000800 */
[----:B------:R-:W-:Y:S02]  /*5b70*/  LOP3.LUT R3, R5, R3, RZ, 0xfc, !PT ;  /* 0x0000000305037212 */ /* 0x000fe400078efcff */
[----:B------:R-:W-:Y:S07]  /*5b80*/  LOP3.LUT R0, R2, R0, RZ, 0xfc, !PT ;  /* 0x0000000002007212 */ /* 0x000fee00078efcff */
[----:B------:R-:W1:Y:S01]  /*5b90*/  MUFU.EX2 R51, R19 ;  /* 0x0000001300337308 */ /* 0x000e620000000800 */
[----:B--2---:R-:W-:Y:S02]  /*5ba0*/  F2FP.BF16.F32.PACK_AB R2, R163, R148 ;  /* 0x00000094a302723e */ /* 0x004fe400000010ff */
[----:B------:R-:W-:Y:S07]  /*5bb0*/  LEA R140, R3, UR4, 0x1 ;  /* 0x00000004038c7c11 */ /* 0x000fee000f8e08ff */
[----:B------:R-:W-:Y:S01]  /*5bc0*/  MUFU.EX2 R50, R22 ;  /* 0x0000001600327308 */ /* 0x000fe20000000800 */
[----:B------:R-:W-:Y:S02]  /*5bd0*/  LOP3.LUT P0, RZ, R164, 0x8, RZ, 0xc0, !PT ;  /* 0x00000008a4ff7812 */ /* 0x000fe4000780c0ff */
[----:B-1----:R-:W-:Y:S01]  /*5be0*/  F2FP.BF16.F32.PACK_AB R5, R59, R252 ;  /* 0x000000fc3b05723e */ /* 0x002fe200000010ff */
[----:B------:R1:W-:Y:S01]  /*5bf0*/  STS [R140+0x13000], R2 ;  /* 0x013000028c007388 */ /* 0x0003e20000000800 */
[----:B------:R-:W-:Y:S05]  /*5c00*/  IADD3 R3, PT, PT, R10, R140, RZ ;  /* 0x0000008c0a037210 */ /* 0x000fea0007ffe0ff */
[----:B------:R-:W1:Y:S01]  /*5c10*/  MUFU.EX2 R49, R24 ;  /* 0x0000001800317308 */ /* 0x000e620000000800 */
[----:B------:R-:W-:Y:S01]  /*5c20*/  IADD3 R142, PT, PT, R140, 0x13000, RZ ;  /* 0x000130008c8e7810 */ /* 0x000fe20007ffe0ff */
[----:B------:R-:W-:Y:S01]  /*5c30*/  STS [R140+0x13400], R5 ;  /* 0x013400058c007388 */ /* 0x000fe20000000800 */
[----:B------:R-:W-:Y:S07]  /*5c40*/  LEA R0, R0, UR4, 0x1 ;  /* 0x0000000400007c11 */ /* 0x000fee000f8e08ff */
[----:B------:R-:W-:Y:S01]  /*5c50*/  MUFU.EX2 R58, R28 ;  /* 0x0000001c003a7308 */ /* 0x000fe20000000800 */
[----:B------:R-:W-:Y:S09]  /*5c60*/  F2FP.BF16.F32.PACK_AB R4, R51, R52 ;  /* 0x000000343304723e */ /* 0x000ff200000010ff */
[----:B------:R-:W2:Y:S01]  /*5c70*/  MUFU.EX2 R57, R27 ;  /* 0x0000001b00397308 */ /* 0x000ea20000000800 */
[----:B------:R2:W-:Y:S09]  /*5c80*/  STS [R3+0x13000], R4 ;  /* 0x0130000403007388 */ /* 0x0005f20000000800 */
[----:B------:R-:W-:Y:S10]  /*5c90*/  MUFU.EX2 R251, R26 ;  /* 0x0000001a00fb7308 */ /* 0x000ff40000000800 */
[----:B------:R-:W-:Y:S10]  /*5ca0*/  MUFU.EX2 R250, R25 ;  /* 0x0000001900fa7308 */ /* 0x000ff40000000800 */
[----:B------:R-:W-:Y:S01]  /*5cb0*/  MUFU.EX2 R55, R139 ;  /* 0x0000008b00377308 */ /* 0x000fe20000000800 */
[----:B-1----:R-:W-:Y:S09]  /*5cc0*/  F2FP.BF16.F32.PACK_AB R2, R49, R50 ;  /* 0x000000323102723e */ /* 0x002ff200000010ff */
[----:B------:R1:W-:Y:S01]  /*5cd0*/  MUFU.EX2 R229, R141 ;  /* 0x0000008d00e57308 */ /* 0x0003e20000000800 */
[----:B------:R1:W-:Y:S09]  /*5ce0*/  STS [R3+0x13400], R2 ;  /* 0x0134000203007388 */ /* 0x0003f20000000800 */
[----:B------:R-:W-:Y:S10]  /*5cf0*/  MUFU.EX2 R54, R134 ;  /* 0x0000008600367308 */ /* 0x000ff40000000800 */
[----:B------:R-:W1:Y:S01]  /*5d00*/  MUFU.EX2 R53, R133 ;  /* 0x0000008500357308 */ /* 0x000e620000000800 */
[----:B--2---:R-:W-:Y:S09]  /*5d10*/  F2FP.BF16.F32.PACK_AB R4, R57, R58 ;  /* 0x0000003a3904723e */ /* 0x004ff200000010ff */
[----:B------:R-:W-:Y:S01]  /*5d20*/  MUFU.EX2 R48, R32 ;  /* 0x0000002000307308 */ /* 0x000fe20000000800 */
[----:B-1----:R-:W-:Y:S01]  /*5d30*/  IADD3 R141, PT, PT, R140, 0x13020, RZ ;  /* 0x000130208c8d7810 */ /* 0x002fe20007ffe0ff */
[----:B------:R1:W-:Y:S08]  /*5d40*/  STS [R140+0x14000], R4 ;  /* 0x014000048c007388 */ /* 0x0003f00000000800 */
[----:B------:R-:W2:Y:S10]  /*5d50*/  MUFU.EX2 R47, R31 ;  /* 0x0000001f002f7308 */ /* 0x000eb40000000800 */
[----:B------:R-:W-:Y:S01]  /*5d60*/  MUFU.EX2 R46, R144 ;  /* 0x00000090002e7308 */ /* 0x000fe20000000800 */
[----:B------:R-:W-:Y:S09]  /*5d70*/  F2FP.BF16.F32.PACK_AB R9, R53, R54 ;  /* 0x000000363509723e */ /* 0x000ff200000010ff */
[----:B------:R-:W1:Y:S01]  /*5d80*/  MUFU.EX2 R45, R143 ;  /* 0x0000008f002d7308 */ /* 0x000e620000000800 */
[----:B------:R-:W-:Y:S09]  /*5d90*/  F2FP.BF16.F32.PACK_AB R2, R250, R251 ;  /* 0x000000fbfa02723e */ /* 0x000ff200000010ff */
[----:B------:R-:W-:Y:S01]  /*5da0*/  MUFU.EX2 R36, R30 ;  /* 0x0000001e00247308 */ /* 0x000fe20000000800 */
[----:B--2---:R-:W-:Y:S01]  /*5db0*/  F2FP.BF16.F32.PACK_AB R8, R47, R48 ;  /* 0x000000302f08723e */ /* 0x004fe200000010ff */
[----:B------:R2:W-:Y:S08]  /*5dc0*/  STS [R140+0x14400], R2 ;  /* 0x014400028c007388 */ /* 0x0005f00000000800 */
[----:B------:R-:W-:Y:S01]  /*5dd0*/  MUFU.EX2 R44, R138 ;  /* 0x0000008a002c7308 */ /* 0x000fe20000000800 */
[----:B------:R-:W-:Y:S01]  /*5de0*/  STS [R3+0x14400], R9 ;  /* 0x0144000903007388 */ /* 0x000fe20000000800 */
[----:B-1----:R-:W-:Y:S08]  /*5df0*/  F2FP.BF16.F32.PACK_AB R7, R45, R46 ;  /* 0x0000002e2d07723e */ /* 0x002ff000000010ff */
[----:B------:R-:W-:Y:S01]  /*5e00*/  MUFU.EX2 R43, R137 ;  /* 0x00000089002b7308 */ /* 0x000fe20000000800 */
[----:B------:R-:W-:Y:S09]  /*5e10*/  F2FP.BF16.F32.PACK_AB R4, R55, R56 ;  /* 0x000000383704723e */ /* 0x000ff200000010ff */
[----:B------:R-:W-:Y:S01]  /*5e20*/  MUFU.EX2 R42, R132 ;  /* 0x00000084002a7308 */ /* 0x000fe20000000800 */
[----:B------:R1:W-:Y:S09]  /*5e30*/  STS [R3+0x14000], R4 ;  /* 0x0140000403007388 */ /* 0x0003f20000000800 */
[----:B------:R-:W-:Y:S10]  /*5e40*/  MUFU.EX2 R41, R35 ;  /* 0x0000002300297308 */ /* 0x000ff40000000800 */
[----:B------:R-:W-:Y:S10]  /*5e50*/  MUFU.EX2 R40, R136 ;  /* 0x0000008800287308 */ /* 0x000ff40000000800 */
[----:B------:R-:W-:Y:S01]  /*5e60*/  MUFU.EX2 R39, R135 ;  /* 0x0000008700277308 */ /* 0x000fe20000000800 */
[-C--:B--2---:R-:W-:Y:S09]  /*5e70*/  MOV R2, R141.reuse ;  /* 0x0000008d00027202 */ /* 0x084ff20000000f00 */
[----:B------:R-:W-:Y:S01]  /*5e80*/  MUFU.EX2 R38, R34 ;  /* 0x0000002200267308 */ /* 0x000fe20000000800 */
[----:B------:R-:W-:Y:S09]  /*5e90*/  @P0 IADD3 R2, PT, PT, R142, -0x20, RZ ;  /* 0xffffffe08e020810 */ /* 0x000ff20007ffe0ff */
[----:B------:R-:W2:Y:S01]  /*5ea0*/  MUFU.EX2 R37, R33 ;  /* 0x0000002100257308 */ /* 0x000ea20000000800 */
[----:B------:R-:W-:Y:S04]  /*5eb0*/  STS [R2], R8 ;  /* 0x0000000802007388 */ /* 0x000fe80000000800 */
[----:B------:R3:W-:Y:S01]  /*5ec0*/  STS [R2+0x400], R7 ;  /* 0x0004000702007388 */ /* 0x0007e20000000800 */
[----:B-1----:R-:W-:Y:S02]  /*5ed0*/  IADD3 R4, PT, PT, R10, R2, RZ ;  /* 0x000000020a047210 */ /* 0x002fe40007ffe0ff */
[----:B--2---:R-:W-:Y:S02]  /*5ee0*/  F2FP.BF16.F32.PACK_AB R3, R37, R38 ;  /* 0x000000262503723e */ /* 0x004fe400000010ff */
[----:B---3--:R-:W-:Y:S02]  /*5ef0*/  F2FP.BF16.F32.PACK_AB R7, R43, R44 ;  /* 0x0000002c2b07723e */ /* 0x008fe400000010ff */
[----:B------:R-:W-:Y:S02]  /*5f00*/  F2FP.BF16.F32.PACK_AB R5, R229, R166 ;  /* 0x000000a6e505723e */ /* 0x000fe400000010ff */
[----:B----4-:R-:W-:Y:S03]  /*5f10*/  F2FP.BF16.F32.PACK_AB R6, R167, R36 ;  /* 0x00000024a706723e */ /* 0x010fe600000010ff */
[----:B------:R1:W-:Y:S04]  /*5f20*/  STS [R4+0x400], R5 ;  /* 0x0004000504007388 */ /* 0x0003e80000000800 */
[----:B------:R2:W-:Y:S04]  /*5f30*/  STS [R4], R6 ;  /* 0x0000000604007388 */ /* 0x0005e80000000800 */
[----:B------:R-:W-:Y:S01]  /*5f40*/  STS [R2+0x1000], R7 ;  /* 0x0010000702007388 */ /* 0x000fe20000000800 */
[----:B-1----:R-:W-:Y:S02]  /*5f50*/  F2FP.BF16.F32.PACK_AB R5, R39, R40 ;  /* 0x000000282705723e */ /* 0x002fe400000010ff */
        /* <DEDUP_REMOVED lines=50> */
[----:B------:R-:W-:Y:S02]  /*6280*/  ISETP.NE.AND P1, PT, R0, RZ, PT ;  /* 0x000000ff0000720c */ /* 0x000fe40003f25270 */
[----:B------:R-:W-:Y:S04]  /*6290*/  LOP3.LUT R0, R164, 0x8, RZ, 0xc0, !PT ;  /* 0x00000008a4007812 */ /* 0x000fe800078ec0ff */
[C---:B------:R-:W-:Y:S02]  /*62a0*/  ISETP.NE.AND P0, PT, R0.reuse, RZ, PT ;  /* 0x000000ff0000720c */ /* 0x040fe40003f05270 */
        /* <DEDUP_REMOVED lines=14> */
[----:B-----5:R-:W-:Y:S01]  /*6390*/  FADD.FTZ R6, -R147, R6 ;  /* 0x0000000693067221 */ /* 0x020fe20000010100 */
[----:B------:R-:W-:Y:S01]  /*63a0*/  FADD.FTZ R4, -R149, R4 ;  /* 0x0000000495047221 */ /* 0x000fe20000010100 */
[----:B------:R-:W-:Y:S01]  /*63b0*/  FADD.FTZ R7, -R147, R7 ;  /* 0x0000000793077221 */ /* 0x000fe20000010100 */
[----:B------:R-:W-:Y:S02]  /*63c0*/  FADD.FTZ R5, -R149, R5 ;  /* 0x0000000595057221 */ /* 0x000fe40000010100 */
[----:B------:R-:W-:Y:S01]  /*63d0*/  FMUL.FTZ R143, R148, R4 ;  /* 0x00000004948f7220 */ /* 0x000fe20000410000 */
[----:B------:R-:W-:Y:S01]  /*63e0*/  MOV R4, R141 ;  /* 0x0000008d00047202 */ /* 0x000fe20000000f00 */
[----:B------:R-:W-:Y:S01]  /*63f0*/  FMUL.FTZ R141, R252, R6 ;  /* 0x00000006fc8d7220 */ /* 0x000fe20000410000 */
[----:B------:R-:W-:Y:S01]  /*6400*/  FMUL.FTZ R6, R59, R7 ;  /* 0x000000073b067220 */ /* 0x000fe20000410000 */
[C---:B------:R-:W-:Y:S01]  /*6410*/  FADD.FTZ R8, -R146.reuse, R8 ;  /* 0x0000000892087221 */ /* 0x040fe20000010100 */
[----:B------:R1:W5:Y:S01]  /*6420*/  LDL.LU R59, [R1+0x78] ;  /* 0x00007800013b7983 */ /* 0x0003620000300800 */
[----:B------:R-:W-:Y:S01]  /*6430*/  FADD.FTZ R9, -R146, R9 ;  /* 0x0000000992097221 */ /* 0x000fe20000010100 */
[C---:B------:R-:W-:Y:S04]  /*6440*/  HMMA.16816.F32.BF16 R16, R132.reuse, R218, R16 ;  /* 0x000000da8410723c */ /* 0x040fe80000041810 */
[----:B------:R-:W-:Y:S01]  /*6450*/  FMUL.FTZ R8, R58, R8 ;  /* 0x000000083a087220 */ /* 0x000fe20000410000 */
[----:B------:R-:W-:Y:S01]  /*6460*/  FMUL.FTZ R7, R57, R9 ;  /* 0x0000000939077220 */ /* 0x000fe20000410000 */
[----:B------:R1:W5:Y:S01]  /*6470*/  LDL.LU R58, [R1+0x74] ;  /* 0x00007400013a7983 */ /* 0x0003620000300800 */
[C---:B------:R-:W-:Y:S01]  /*6480*/  FADD.FTZ R12, -R146.reuse, R12 ;  /* 0x0000000c920c7221 */ /* 0x040fe20000010100 */
[----:B------:R-:W-:Y:S01]  /*6490*/  FADD.FTZ R13, -R146, R13 ;  /* 0x0000000d920d7221 */ /* 0x000fe20000010100 */
[C---:B------:R-:W-:Y:S01]  /*64a0*/  FADD.FTZ R14, -R145.reuse, R14 ;  /* 0x0000000e910e7221 */ /* 0x040fe20000010100 */
[----:B------:R1:W5:Y:S01]  /*64b0*/  LDL.LU R57, [R1+0x70] ;  /* 0x0000700001397983 */ /* 0x0003620000300800 */
[----:B------:R-:W-:Y:S01]  /*64c0*/  FMUL.FTZ R144, R56, R12 ;  /* 0x0000000c38907220 */ /* 0x000fe20000410000 */
[----:B------:R-:W-:Y:S01]  /*64d0*/  @P0 IADD3 R4, PT, PT, R142, -0x20, RZ ;  /* 0xffffffe08e040810 */ /* 0x000fe20007ffe0ff */
[----:B------:R-:W-:Y:S01]  /*64e0*/  FMUL.FTZ R142, R54, R14 ;  /* 0x0000000e368e7220 */ /* 0x000fe20000410000 */
[----:B------:R1:W5:Y:S01]  /*64f0*/  LDL.LU R56, [R1+0x6c] ;  /* 0x00006c0001387983 */ /* 0x0003620000300800 */
[----:B------:R-:W-:Y:S01]  /*6500*/  FADD.FTZ R15, -R145, R15 ;  /* 0x0000000f910f7221 */ /* 0x000fe20000010100 */
[----:B------:R-:W-:Y:S01]  /*6510*/  FMUL.FTZ R2, R163, R5 ;  /* 0x00000005a3027220 */ /* 0x000fe20000410000 */
[----:B------:R-:W-:Y:S01]  /*6520*/  FMUL.FTZ R5, R156, R143 ;  /* 0x0000008f9c057220 */ /* 0x000fe20000410000 */
[----:B------:R-:W-:Y:S01]  /*6530*/  FMUL.FTZ R143, R55, R13 ;  /* 0x0000000d378f7220 */ /* 0x000fe20000410000 */
[----:B------:R-:W-:Y:S01]  /*6540*/  FMUL.FTZ R13, R53, R15 ;  /* 0x0000000f350d7220 */ /* 0x000fe20000410000 */
[----:B------:R1:W5:Y:S01]  /*6550*/  LDL.LU R55, [R1+0x68] ;  /* 0x0000680001377983 */ /* 0x0003620000300800 */
[C---:B------:R-:W-:Y:S01]  /*6560*/  SHF.L.U32 R148, R164.reuse, 0x6, RZ ;  /* 0x00000006a4947819 */ /* 0x040fe200000006ff */
[-C--:B------:R-:W-:Y:S02]  /*6570*/  HMMA.16816.F32.BF16 R20, R132, R220.reuse, R20 ;  /* 0x000000dc8414723c */ /* 0x080fe40000041814 */
[----:B------:R1:W5:Y:S01]  /*6580*/  LDL.LU R54, [R1+0x64] ;  /* 0x0000640001367983 */ /* 0x0003620000300800 */
[----:B------:R-:W-:Y:S01]  /*6590*/  SHF.L.U32 R163, R164, 0x3, RZ ;  /* 0x00000003a4a37819 */ /* 0x000fe200000006ff */
[----:B------:R-:W-:Y:S01]  /*65a0*/  FADD.FTZ R11, -R145, R11 ;  /* 0x0000000b910b7221 */ /* 0x000fe20000010100 */
[----:B------:R-:W-:Y:S01]  /*65b0*/  LOP3.LUT R0, R0, 0x1c0, R148, 0xf8, !PT ;  /* 0x000001c000007812 */ /* 0x000fe200078ef894 */
[----:B------:R1:W5:Y:S01]  /*65c0*/  LDL.LU R53, [R1+0x60] ;  /* 0x0000600001357983 */ /* 0x0003620000300800 */
[C---:B------:R-:W-:Y:S01]  /*65d0*/  FADD.FTZ R16, -R149.reuse, R16 ;  /* 0x0000001095107221 */ /* 0x040fe20000010100 */
[----:B------:R-:W-:Y:S01]  /*65e0*/  LOP3.LUT R3, R148, 0x400, RZ, 0xc0, !PT ;  /* 0x0000040094037812 */ /* 0x000fe200078ec0ff */
[----:B------:R-:W-:Y:S01]  /*65f0*/  FMUL.FTZ R9, R250, R11 ;  /* 0x0000000bfa097220 */ /* 0x000fe20000410000 */
[----:B------:R-:W-:Y:S01]  /*6600*/  LOP3.LUT R0, R0, 0x38, R163, 0x78, !PT ;  /* 0x0000003800007812 */ /* 0x000fe200078e78a3 */
[----:B------:R-:W-:Y:S01]  /*6610*/  FMUL.FTZ R11, R52, R16 ;  /* 0x00000010340b7220 */ /* 0x000fe20000410000 */
[----:B------:R-:W-:Y:S01]  /*6620*/  FADD.FTZ R17, -R149, R17 ;  /* 0x0000001195117221 */ /* 0x000fe20000010100 */
[----:B------:R1:W5:Y:S01]  /*6630*/  LDL.LU R52, [R1+0x5c] ;  /* 0x00005c0001347983 */ /* 0x0003620000300800 */
[----:B------:R-:W-:Y:S01]  /*6640*/  LEA R3, R0, R3, 0x1 ;  /* 0x0000000300037211 */ /* 0x000fe200078e08ff */
[----:B------:R-:W-:Y:S01]  /*6650*/  FMUL.FTZ R0, R159, R141 ;  /* 0x0000008d9f007220 */ /* 0x000fe20000410000 */
[----:B------:R-:W-:Y:S01]  /*6660*/  FMUL.FTZ R141, R51, R17 ;  /* 0x00000011338d7220 */ /* 0x000fe20000410000 */
[C---:B------:R-:W-:Y:S01]  /*6670*/  FADD.FTZ R18, -R147.reuse, R18 ;  /* 0x0000001293127221 */ /* 0x040fe20000010100 */
[----:B------:R1:W5:Y:S01]  /*6680*/  LDL.LU R51, [R1+0x58] ;  /* 0x0000580001337983 */ /* 0x0003620000300800 */
[----:B------:R-:W-:Y:S01]  /*6690*/  FADD.FTZ R19, -R147, R19 ;  /* 0x0000001393137221 */ /* 0x000fe20000010100 */
[----:B------:R-:W-:Y:S01]  /*66a0*/  FMUL.FTZ R8, R155, R8 ;  /* 0x000000089b087220 */ /* 0x000fe20000410000 */
[----:B------:R-:W-:Y:S01]  /*66b0*/  FMUL.FTZ R14, R50, R18 ;  /* 0x00000012320e7220 */ /* 0x000fe20000410000 */
[----:B------:R-:W-:Y:S01]  /*66c0*/  FMUL.FTZ R7, R154, R7 ;  /* 0x000000079a077220 */ /* 0x000fe20000410000 */
[----:B------:R1:W5:Y:S01]  /*66d0*/  LDL.LU R50, [R1+0x54] ;  /* 0x0000540001327983 */ /* 0x0003620000300800 */
[----:B------:R-:W-:Y:S01]  /*66e0*/  FMUL.FTZ R12, R49, R19 ;  /* 0x00000013310c7220 */ /* 0x000fe20000410000 */
[----:B------:R-:W-:Y:S01]  /*66f0*/  FADD.FTZ R20, -R149, R20 ;  /* 0x0000001495147221 */ /* 0x000fe20000010100 */
[----:B------:R-:W-:Y:S01]  /*6700*/  FMUL.FTZ R9, R152, R9 ;  /* 0x0000000998097220 */ /* 0x000fe20000410000 */
[----:B------:R1:W5:Y:S01]  /*6710*/  LDL.LU R49, [R1+0x50] ;  /* 0x0000500001317983 */ /* 0x0003620000300800 */
[----:B------:R-:W-:Y:S01]  /*6720*/  F2FP.BF16.F32.PACK_AB R18, R7, R8 ;  /* 0x000000080712723e */ /* 0x000fe200000010ff */
[----:B------:R-:W-:Y:S01]  /*6730*/  FMUL.FTZ R7, R48, R20 ;  /* 0x0000001430077220 */ /* 0x000fe20000410000 */
[----:B------:R-:W-:Y:S01]  /*6740*/  FADD.FTZ R21, -R149, R21 ;  /* 0x0000001595157221 */ /* 0x000fe20000010100 */
[----:B------:R1:W5:Y:S01]  /*6750*/  LDL.LU R48, [R1+0x4c] ;  /* 0x00004c0001307983 */ /* 0x0003620000300800 */
[C---:B------:R-:W-:Y:S01]  /*6760*/  FADD.FTZ R22, -R147.reuse, R22 ;  /* 0x0000001693167221 */ /* 0x040fe20000010100 */
[----:B------:R-:W-:Y:S01]  /*6770*/  FMUL.FTZ R16, R160, R13 ;  /* 0x0000000da0107220 */ /* 0x000fe20000410000 */
[----:B------:R-:W-:Y:S01]  /*6780*/  FADD.FTZ R23, -R147, R23 ;  /* 0x0000001793177221 */ /* 0x000fe20000010100 */
[----:B------:R-:W-:Y:S01]  /*6790*/  FMUL.FTZ R14, R173, R14 ;  /* 0x0000000ead0e7220 */ /* 0x000fe20000410000 */
[----:B------:R-:W-:Y:S01]  /*67a0*/  FMUL.FTZ R13, R46, R22 ;  /* 0x000000162e0d7220 */ /* 0x000fe20000410000 */
[C---:B------:R-:W-:Y:S04]  /*67b0*/  HMMA.16816.F32.BF16 R24, R136.reuse, R220, R24 ;  /* 0x000000dc8818723c */ /* 0x040fe80000041818 */
[----:B------:R-:W-:Y:S01]  /*67c0*/  FMUL.FTZ R8, R45, R23 ;  /* 0x000000172d087220 */ /* 0x000fe20000410000 */
[----:B------:R-:W-:Y:S01]  /*67d0*/  FMUL.FTZ R15, R150, R143 ;  /* 0x0000008f960f7220 */ /* 0x000fe20000410000 */
[----:B------:R-:W-:Y:S01]  /*67e0*/  FMUL.FTZ R12, R172, R12 ;  /* 0x0000000cac0c7220 */ /* 0x000fe20000410000 */
[----:B------:R-:W-:Y:S01]  /*67f0*/  FMUL.FTZ R6, R157, R6 ;  /* 0x000000069d067220 */ /* 0x000fe20000410000 */
[-C--:B------:R-:W-:Y:S03]  /*6800*/  HMMA.16816.F32.BF16 R28, R136, R222.reuse, R28 ;  /* 0x000000de881c723c */ /* 0x080fe6000004181c */
[----:B------:R-:W-:Y:S01]  /*6810*/  F2FP.BF16.F32.PACK_AB R12, R12, R14 ;  /* 0x0000000e0c0c723e */ /* 0x000fe200000010ff */
[----:B------:R-:W-:Y:S01]  /*6820*/  FADD.FTZ R10, -R145, R10 ;  /* 0x0000000a910a7221 */ /* 0x000fe20000010100 */
[----:B------:R-:W-:Y:S01]  /*6830*/  F2FP.BF16.F32.PACK_AB R6, R6, R0 ;  /* 0x000000000606723e */ /* 0x000fe200000010ff */
[----:B------:R-:W-:Y:S01]  /*6840*/  FMUL.FTZ R0, R151, R144 ;  /* 0x0000009097007220 */ /* 0x000fe20000410000 */
[----:B------:R-:W-:Y:S01]  /*6850*/  FMUL.FTZ R2, R158, R2 ;  /* 0x000000029e027220 */ /* 0x000fe20000410000 */
[----:B------:R-:W-:Y:S01]  /*6860*/  FMUL.FTZ R10, R251, R10 ;  /* 0x0000000afb0a7220 */ /* 0x000fe20000410000 */
[----:B------:R-:W-:Y:S04]  /*6870*/  HMMA.16816.F32.BF16 R32, R132, R222, R32 ;  /* 0x000000de8420723c */ /* 0x000fe80000041820 */
[----:B------:R-:W-:Y:S01]  /*6880*/  FMUL.FTZ R10, R153, R10 ;  /* 0x0000000a990a7220 */ /* 0x000fe20000410000 */
[C---:B------:R-:W-:Y:S01]  /*6890*/  FADD.FTZ R24, -R146.reuse, R24 ;  /* 0x0000001892187221 */ /* 0x040fe20000010100 */
[----:B------:R-:W-:Y:S01]  /*68a0*/  F2FP.BF16.F32.PACK_AB R15, R15, R0 ;  /* 0x000000000f0f723e */ /* 0x000fe200000010ff */
[----:B------:R-:W-:Y:S01]  /*68b0*/  FADD.FTZ R25, -R146, R25 ;  /* 0x0000001992197221 */ /* 0x000fe20000010100 */
[----:B------:R-:W-:Y:S01]  /*68c0*/  FADD.FTZ R26, -R145, R26 ;  /* 0x0000001a911a7221 */ /* 0x000fe20000010100 */
[----:B------:R-:W-:Y:S01]  /*68d0*/  F2FP.BF16.F32.PACK_AB R17, R9, R10 ;  /* 0x0000000a0911723e */ /* 0x000fe200000010ff */
[----:B------:R-:W-:Y:S01]  /*68e0*/  FMUL.FTZ R9, R47, R21 ;  /* 0x000000152f097220 */ /* 0x000fe20000410000 */
[----:B------:R-:W-:Y:S01]  /*68f0*/  FMUL.FTZ R0, R44, R24 ;  /* 0x000000182c007220 */ /* 0x000fe20000410000 */
[----:B------:R1:W5:Y:S01]  /*6900*/  LDL.LU R47, [R1+0x48] ;  /* 0x00004800012f7983 */ /* 0x0003620000300800 */
[----:B------:R-:W-:Y:S01]  /*6910*/  FMUL.FTZ R25, R43, R25 ;  /* 0x000000192b197220 */ /* 0x000fe20000410000 */
[----:B------:R-:W-:Y:S01]  /*6920*/  FMUL.FTZ R20, R42, R26 ;  /* 0x0000001a2a147220 */ /* 0x000fe20000410000 */
[----:B------:R-:W-:Y:S01]  /*6930*/  FADD.FTZ R27, -R145, R27 ;  /* 0x0000001b911b7221 */ /* 0x000fe20000010100 */
[----:B------:R1:W5:Y:S01]  /*6940*/  LDL.LU R46, [R1+0x44] ;  /* 0x00004400012e7983 */ /* 0x0003620000300800 */
[C---:B------:R-:W-:Y:S01]  /*6950*/  FADD.FTZ R28, -R146.reuse, R28 ;  /* 0x0000001c921c7221 */ /* 0x040fe20000010100 */
[----:B------:R-:W-:Y:S01]  /*6960*/  FADD.FTZ R29, -R146, R29 ;  /* 0x0000001d921d7221 */ /* 0x000fe20000010100 */
[----:B------:R-:W-:Y:S01]  /*6970*/  FMUL.FTZ R27, R41, R27 ;  /* 0x0000001b291b7220 */ /* 0x000fe20000410000 */
[----:B------:R1:W5:Y:S01]  /*6980*/  LDL.LU R45, [R1+0x40] ;  /* 0x00004000012d7983 */ /* 0x0003620000300800 */
[----:B------:R-:W-:Y:S01]  /*6990*/  FMUL.FTZ R28, R40, R28 ;  /* 0x0000001c281c7220 */ /* 0x000fe20000410000 */
        /* <DEDUP_REMOVED lines=9> */
[----:B------:R-:W-:Y:S01]  /*6a30*/  F2FP.BF16.F32.PACK_AB R2, R2, R5 ;  /* 0x000000050202723e */ /* 0x000fe200000010ff */
[----:B------:R1:W5:Y:S01]  /*6a40*/  LDL.LU R42, [R1+0x34] ;  /* 0x00003400012a7983 */ /* 0x0003620000300800 */
[----:B------:R-:W-:Y:S01]  /*6a50*/  MOV R24, 0x10 ;  /* 0x0000001000187802 */ /* 0x000fe20000000f00 */
[----:B------:R-:W-:Y:S01]  /*6a60*/  FMUL.FTZ R5, R161, R142 ;  /* 0x0000008ea1057220 */ /* 0x000fe20000410000 */
[----:B------:R-:W-:Y:S01]  /*6a70*/  FMUL.FTZ R11, R168, R11 ;  /* 0x0000000ba80b7220 */ /* 0x000fe20000410000 */
[----:B------:R1:W5:Y:S01]  /*6a80*/  LDL.LU R41, [R1+0x30] ;  /* 0x0000300001297983 */ /* 0x0003620000300800 */
[----:B------:R-:W-:Y:S01]  /*6a90*/  SEL R24, R24, 0xfffffff0, !P1 ;  /* 0xfffffff018187807 */ /* 0x000fe20004800000 */
[----:B------:R-:W-:Y:S01]  /*6aa0*/  FMUL.FTZ R10, R162, R141 ;  /* 0x0000008da20a7220 */ /* 0x000fe20000410000 */
[----:B------:R-:W-:Y:S01]  /*6ab0*/  FMUL.FTZ R7, R242, R7 ;  /* 0x00000007f2077220 */ /* 0x000fe20000410000 */
[----:B------:R-:W-:Y:S01]  /*6ac0*/  F2FP.BF16.F32.PACK_AB R16, R16, R5 ;  /* 0x000000051010723e */ /* 0x000fe200000010ff */
[----:B------:R1:W5:Y:S01]  /*6ad0*/  LDL.LU R40, [R1+0x2c] ;  /* 0x00002c0001287983 */ /* 0x0003620000300800 */
[----:B------:R-:W-:Y:S01]  /*6ae0*/  FMUL.FTZ R9, R233, R9 ;  /* 0x00000009e9097220 */ /* 0x000fe20000410000 */
[----:B------:R-:W-:Y:S01]  /*6af0*/  FMUL.FTZ R13, R248, R13 ;  /* 0x0000000df80d7220 */ /* 0x000fe20000410000 */
[----:B------:R-:W-:Y:S01]  /*6b00*/  F2FP.BF16.F32.PACK_AB R5, R10, R11 ;  /* 0x0000000b0a05723e */ /* 0x000fe200000010ff */
[----:B------:R1:W5:Y:S01]  /*6b10*/  LDL.LU R39, [R1+0x28] ;  /* 0x0000280001277983 */ /* 0x0003620000300800 */
[----:B------:R-:W-:Y:S01]  /*6b20*/  FMUL.FTZ R8, R247, R8 ;  /* 0x00000008f7087220 */ /* 0x000fe20000410000 */
[----:B------:R-:W-:Y:S01]  /*6b30*/  FADD.FTZ R33, -R149, R33 ;  /* 0x0000002195217221 */ /* 0x000fe20000010100 */
[----:B------:R-:W-:Y:S01]  /*6b40*/  F2FP.BF16.F32.PACK_AB R9, R9, R7 ;  /* 0x000000070909723e */ /* 0x000fe200000010ff */
[----:B------:R1:W5:Y:S01]  /*6b50*/  LDL.LU R38, [R1+0x24] ;  /* 0x0000240001267983 */ /* 0x0003620000300800 */
[C---:B------:R-:W-:Y:S01]  /*6b60*/  FADD.FTZ R34, -R147.reuse, R34 ;  /* 0x0000002293227221 */ /* 0x040fe20000010100 */
[----:B------:R-:W-:Y:S01]  /*6b70*/  FADD.FTZ R35, -R147, R35 ;  /* 0x0000002393237221 */ /* 0x000fe20000010100 */
[----:B------:R-:W-:Y:S01]  /*6b80*/  F2FP.BF16.F32.PACK_AB R8, R8, R13 ;  /* 0x0000000d0808723e */ /* 0x000fe200000010ff */
[----:B------:R1:W5:Y:S01]  /*6b90*/  LDL.LU R37, [R1+0x20] ;  /* 0x0000200001257983 */ /* 0x0003620000300800 */
[----:B------:R-:W-:Y:S01]  /*6ba0*/  FMUL.FTZ R20, R246, R20 ;  /* 0x00000014f6147220 */ /* 0x000fe20000410000 */
[----:B------:R-:W-:Y:S01]  /*6bb0*/  FMUL.FTZ R10, R245, R27 ;  /* 0x0000001bf50a7220 */ /* 0x000fe20000410000 */
[----:B------:R-:W-:Y:S01]  /*6bc0*/  FMUL.FTZ R0, R232, R0 ;  /* 0x00000000e8007220 */ /* 0x000fe20000410000 */
[----:B------:R1:W5:Y:S01]  /*6bd0*/  LDL.LU R36, [R1+0x1c] ;  /* 0x00001c0001247983 */ /* 0x0003620000300800 */
        /* <DEDUP_REMOVED lines=8> */
[----:B------:R-:W-:Y:S01]  /*6c60*/  SHF.L.U32 R167, R164, 0x4, RZ ;  /* 0x00000004a4a77819 */ /* 0x000fe200000006ff */
[----:B------:R-:W-:Y:S01]  /*6c70*/  FMUL.FTZ R23, R166, R34 ;  /* 0x00000022a6177220 */ /* 0x000fe20000410000 */
[----:B------:R-:W-:Y:S01]  /*6c80*/  SHF.L.U32 R166, R164, 0x2, RZ ;  /* 0x00000002a4a67819 */ /* 0x000fe200000006ff */
[----:B------:R-:W-:Y:S01]  /*6c90*/  FMUL.FTZ R22, R229, R35 ;  /* 0x00000023e5167220 */ /* 0x000fe20000410000 */
[----:B------:R-:W-:Y:S01]  /*6ca0*/  MOV R229, 0x20 ;  /* 0x0000002000e57802 */ /* 0x000fe20000000f00 */
[----:B------:R-:W-:Y:S01]  /*6cb0*/  FMUL.FTZ R21, R230, R21 ;  /* 0x00000015e6157220 */ /* 0x000fe20000410000 */
[----:B------:R-:W-:Y:S01]  /*6cc0*/  F2FP.BF16.F32.PACK_AB R14, R14, R7 ;  /* 0x000000070e0e723e */ /* 0x000fe200000010ff */
[----:B------:R-:W-:Y:S01]  /*6cd0*/  FMUL.FTZ R20, R171, R33 ;  /* 0x00000021ab147220 */ /* 0x000fe20000410000 */
[----:B------:R-:W-:Y:S01]  /*6ce0*/  FMUL.FTZ R23, R244, R23 ;  /* 0x00000017f4177220 */ /* 0x000fe20000410000 */
[----:B------:R-:W-:Y:S01]  /*6cf0*/  F2FP.BF16.F32.PACK_AB R13, R13, R19 ;  /* 0x000000130d0d723e */ /* 0x000fe200000010ff */
        /* <DEDUP_REMOVED lines=41> */
.L_x_993:
[----:B------:R3:W-:Y:S01]  /*6f90*/  STS [R140+0xf000], R2 ;  /* 0x00f000028c007388 */ /* 0x0007e20000000800 */
[----:B------:R-:W-:Y:S01]  /*6fa0*/  F2FP.BF16.F32.PACK_AB R7, R20, R21 ;  /* 0x000000151407723e */ /* 0x000fe200000010ff */
[----:B------:R-:W-:Y:S01]  /*6fb0*/  IMAD.SHL.U32 R149, R164, 0x20, RZ ;  /* 0x00000020a4957824 */ /* 0x000fe200078e00ff */
[--C-:B------:R-:W-:Y:S02]  /*6fc0*/  SHF.R.U32.HI R0, RZ, 0x4, R164.reuse ;  /* 0x00000004ff007819 */ /* 0x100fe400000116a4 */
[----:B------:R4:W-:Y:S01]  /*6fd0*/  STS [R140+0xf400], R6 ;  /* 0x00f400068c007388 */ /* 0x0009e20000000800 */
[----:B------:R-:W1:Y:S01]  /*6fe0*/  LDC R169, c[0x0][0x44c] ;  /* 0x00011300ffa97b82 */ /* 0x000e620000000800 */
[----:B------:R-:W-:Y:S04]  /*6ff0*/  LOP3.LUT R168, R0, 0x8, RZ, 0xc0, !PT ;  /* 0x0000000800a87812 */ /* 0x000fe800078ec0ff */
[----:B------:R-:W-:Y:S04]  /*7000*/  LOP3.LUT R0, R168, 0x10, R164, 0xf8, !PT ;  /* 0x00000010a8007812 */ /* 0x000fe800078ef8a4 */
[--C-:B------:R-:W-:Y:S04]  /*7010*/  LOP3.LUT R0, R0, 0xc0, R149.reuse, 0xf8, !PT ;  /* 0x000000c000007812 */ /* 0x100fe800078ef895 */
[----:B------:R-:W-:Y:S04]  /*7020*/  LOP3.LUT R0, R0, 0x18, R166, 0x78, !PT ;  /* 0x0000001800007812 */ /* 0x000fe800078e78a6 */
[----:B------:R-:W-:Y:S01]  /*7030*/  LOP3.LUT R0, R0, 0x120, R149, 0xf8, !PT ;  /* 0x0000012000007812 */ /* 0x000fe200078ef895 */
[----:B---3--:R-:W-:Y:S03]  /*7040*/  IMAD.IADD R2, R140, 0x1, R24 ;  /* 0x000000018c027824 */ /* 0x008fe600078e0218 */
[----:B------:R-:W-:Y:S02]  /*7050*/  LEA R0, R0, UR4, 0x1 ;  /* 0x0000000400007c11 */ /* 0x000fe4000f8e08ff */
[----:B----4-:R-:W-:Y:S01]  /*7060*/  F2FP.BF16.F32.PACK_AB R6, R22, R23 ;  /* 0x000000171606723e */ /* 0x010fe200000010ff */
[----:B------:R3:W-:Y:S01]  /*7070*/  STS [R2+0xf000], R5 ;  /* 0x00f0000502007388 */ /* 0x0007e20000000800 */
[----:B-1----:R-:W-:Y:S04]  /*7080*/  IMAD R169, R169, UR5, RZ ;  /* 0x00000005a9a97c24 */ /* 0x002fe8000f8e02ff */
[----:B------:R-:W-:Y:S05]  /*7090*/  STS [R2+0xf400], R12 ;  /* 0x00f4000c02007388 */ /* 0x000fea0000000800 */
[----:B------:R-:W-:Y:S05]  /*70a0*/  STS [R140+0x10000], R18 ;  /* 0x010000128c007388 */ /* 0x000fea0000000800 */
[----:B------:R-:W-:Y:S05]  /*70b0*/  STS [R140+0x10400], R17 ;  /* 0x010400118c007388 */ /* 0x000fea0000000800 */
[----:B------:R-:W-:Y:S05]  /*70c0*/  STS [R2+0x10000], R15 ;  /* 0x0100000f02007388 */ /* 0x000fea0000000800 */
[----:B------:R1:W-:Y:S05]  /*70d0*/  STS [R2+0x10400], R16 ;  /* 0x0104001002007388 */ /* 0x0003ea0000000800 */
[----:B------:R-:W-:Y:S01]  /*70e0*/  STS [R4+-0x4000], R9 ;  /* 0xffc0000904007388 */ /* 0x000fe20000000800 */
[----:B---3--:R-:W-:Y:S04]  /*70f0*/  IMAD.IADD R5, R24, 0x1, R4 ;  /* 0x0000000118057824 */ /* 0x008fe800078e0204 */
[----:B------:R-:W-:Y:S05]  /*7100*/  STS [R4+-0x3c00], R8 ;  /* 0xffc4000804007388 */ /* 0x000fea0000000800 */
[----:B------:R-:W-:Y:S05]  /*7110*/  STS [R5+-0x4000], R7 ;  /* 0xffc0000705007388 */ /* 0x000fea0000000800 */
[----:B------:R-:W-:Y:S05]  /*7120*/  STS [R5+-0x3c00], R6 ;  /* 0xffc4000605007388 */ /* 0x000fea0000000800 */
[----:B------:R-:W-:Y:S05]  /*7130*/  STS [R4+-0x3000], R11 ;  /* 0xffd0000b04007388 */ /* 0x000fea0000000800 */
[----:B------:R-:W-:Y:S01]  /*7140*/  STS [R4+-0x2c00], R10 ;  /* 0xffd4000a04007388 */ /* 0x000fe20000000800 */
[----:B-1----:R-:W-:Y:S04]  /*7150*/  IMAD.U32 R2, R169, -0x40, RZ ;  /* 0xffffffc0a9027824 */ /* 0x002fe800078e00ff */
[----:B------:R-:W-:Y:S05]  /*7160*/  STS [R5+-0x3000], R14 ;  /* 0xffd0000e05007388 */ /* 0x000fea0000000800 */
[----:B------:R-:W-:Y:S01]  /*7170*/  STS [R5+-0x2c00], R13 ;  /* 0xffd4000d05007388 */ /* 0x000fe20000000800 */
[----:B------:R-:W-:Y:S06]  /*7180*/  BAR.SYNC.DEFER_BLOCKING 0x0 ;  /* 0x0000000000007b1d */ /* 0x000fec0000010000 */
[----:B------:R-:W-:Y:S05]  /*7190*/  LDSM.16.MT88.4 R4, [R3+UR4+0x13000] ;  /* 0x013000040304783b */ /* 0x000fea0008004200 */
[----:B------:R-:W1:Y:S05]  /*71a0*/  LDSM.16.MT88.4 R8, [R0+0x6000] ;  /* 0x006000000008783b */ /* 0x000e6a0000004200 */
[----:B------:R-:W3:Y:S05]  /*71b0*/  LDSM.16.MT88.4 R12, [R3+UR4+0x15000] ;  /* 0x01500004030c783b */ /* 0x000eea0008004200 */
[----:B------:R-:W4:Y:S05]  /*71c0*/  LDSM.16.MT88.4 R16, [R0+0x7000] ;  /* 0x007000000010783b */ /* 0x000f2a0000004200 */
[----:B------:R-:W2:Y:S05]  /*71d0*/  LDSM.16.MT88.4 R20, [R0+0x8000] ;  /* 0x008000000014783b */ /* 0x000eaa0000004200 */
[----:B------:R-:W-:Y:S05]  /*71e0*/  LDSM.16.MT88.4 R24, [R3+UR4+0x13800] ;  /* 0x013800040318783b */ /* 0x000fea0008004200 */
[----:B------:R-:W2:Y:S05]  /*71f0*/  LDSM.16.MT88.4 R28, [R0+0x6400] ;  /* 0x00640000001c783b */ /* 0x000eaa0000004200 */
[----:B------:R-:W2:Y:S05]  /*7200*/  LDSM.16.MT88.4 R32, [R3+UR4+0x15800] ;  /* 0x015800040320783b */ /* 0x000eaa0008004200 */
[----:B------:R-:W2:Y:S01]  /*7210*/  LDSM.16.MT88.4 R132, [R0+0x7400] ;  /* 0x007400000084783b */ /* 0x000ea20000004200 */
[-C--:B-1---5:R-:W-:Y:S04]  /*7220*/  HMMA.16816.F32.BF16 R36, R4, R8.reuse, R36 ;  /* 0x000000080424723c */ /* 0x0a2fe80000041824 */
[----:B------:R-:W-:Y:S05]  /*7230*/  LDSM.16.MT88.4 R136, [R0+0x6c00] ;  /* 0x006c00000088783b */ /* 0x000fea0000004200 */
[----:B------:R-:W-:Y:S01]  /*7240*/  LDSM.16.MT88.4 R140, [R3+UR4+0x16800] ;  /* 0x01680004038c783b */ /* 0x000fe20008004200 */
[C---:B---3--:R-:W-:Y:S04]  /*7250*/  HMMA.16816.F32.BF16 R40, R12.reuse, R8, R40 ;  /* 0x000000080c28723c */ /* 0x048fe80000041828 */
[----:B------:R-:W-:Y:S04]  /*7260*/  LDSM.16.MT88.4 R144, [R0+0x7c00] ;  /* 0x007c00000090783b */ /* 0x000fe80000004200 */
[-C--:B------:R-:W-:Y:S08]  /*7270*/  HMMA.16816.F32.BF16 R44, R12, R10.reuse, R44 ;  /* 0x0000000a0c2c723c */ /* 0x080ff0000004182c */
[C---:B------:R-:W-:Y:S01]  /*7280*/  HMMA.16816.F32.BF16 R48, R4.reuse, R10, R48 ;  /* 0x0000000a0430723c */ /* 0x040fe20000041830 */
[----:B------:R-:W1:Y:S07]  /*7290*/  LDSM.16.MT88.4 R8, [R0+0x8400] ;  /* 0x008400000008783b */ /* 0x000e6e0000004200 */
[-C--:B----4-:R-:W-:Y:S08]  /*72a0*/  HMMA.16816.F32.BF16 R52, R4, R16.reuse, R52 ;  /* 0x000000100434723c */ /* 0x090ff00000041834 */
[C---:B------:R-:W-:Y:S08]  /*72b0*/  HMMA.16816.F32.BF16 R56, R12.reuse, R16, R56 ;  /* 0x000000100c38723c */ /* 0x040ff00000041838 */
[-C--:B------:R-:W-:Y:S08]  /*72c0*/  HMMA.16816.F32.BF16 R60, R12, R18.reuse, R60 ;  /* 0x000000120c3c723c */ /* 0x080ff0000004183c */
[C---:B------:R-:W-:Y:S01]  /*72d0*/  HMMA.16816.F32.BF16 R64, R4.reuse, R18, R64 ;  /* 0x000000120440723c */ /* 0x040fe20000041840 */
[----:B------:R-:W-:Y:S07]  /*72e0*/  LDSM.16.MT88.4 R16, [R3+UR4+0x16000] ;  /* 0x016000040310783b */ /* 0x000fee0008004200 */
[-C--:B--2---:R-:W-:Y:S08]  /*72f0*/  HMMA.16816.F32.BF16 R68, R4, R20.reuse, R68 ;  /* 0x000000140444723c */ /* 0x084ff00000041844 */
        /* <DEDUP_REMOVED lines=86> */
.L_x_994:
[----:B-1----:R-:W-:Y:S01]  /*7860*/  LOP3.LUT R4, R148, 0x200, RZ, 0xc0, !PT ;  /* 0x0000020094047812 */ /* 0x002fe200078ec0ff */
[----:B------:R-:W-:Y:S01]  /*7870*/  LDSM.16.MT88.4 R8, [R0+0x9000] ;  /* 0x009000000008783b */ /* 0x000fe20000004200 */
[----:B------:R-:W-:Y:S01]  /*7880*/  LOP3.LUT R2, R2, 0x38, R163, 0xf8, !PT ;  /* 0x0000003802027812 */ /* 0x000fe200078ef8a3 */
[----:B------:R-:W-:Y:S01]  /*7890*/  IMAD.U32 R174, RZ, RZ, UR51 ;  /* 0x00000033ffae7e24 */ /* 0x000fe2000f8e00ff */
[----:B------:R-:W-:Y:S01]  /*78a0*/  LOP3.LUT R4, R4, 0xc00, R149, 0xf8, !PT ;  /* 0x00000c0004047812 */ /* 0x000fe200078ef895 */
[----:B------:R-:W-:Y:S01]  /*78b0*/  LDSM.16.MT88.4 R16, [R0+0xb000] ;  /* 0x00b000000010783b */ /* 0x000fe20000004200 */
[----:B------:R-:W-:Y:S01]  /*78c0*/  LOP3.LUT R2, R2, 0x8, R165, 0x78, !PT ;  /* 0x0000000802027812 */ /* 0x000fe200078e78a5 */
[----:B------:R-:W-:Y:S01]  /*78d0*/  IMAD.MOV.U32 R246, RZ, RZ, 0x4 ;  /* 0x00000004fff67424 */ /* 0x000fe200078e00ff */
[----:B------:R-:W-:Y:S01]  /*78e0*/  LOP3.LUT P0, RZ, R164, 0x2, RZ, 0xc0, !PT ;  /* 0x00000002a4ff7812 */ /* 0x000fe2000780c0ff */
[----:B------:R-:W-:Y:S01]  /*78f0*/  LDSM.16.MT88.4 R28, [R0+0xd000] ;  /* 0x00d00000001c783b */ /* 0x000fe20000004200 */
[----:B------:R-:W-:Y:S01]  /*7900*/  LOP3.LUT R2, R4, R2, RZ, 0xfc, !PT ;  /* 0x0000000204027212 */ /* 0x000fe200078efcff */
[----:B------:R-:W-:Y:S01]  /*7910*/  @UP0 UIADD3 UR29, UP1, UPT, UR22, -0x100, URZ ;  /* 0xffffff00161d0890 */ /* 0x000fe2000ff3e0ff */
[----:B------:R-:W-:Y:S01]  /*7920*/  SEL R162, R229, 0xffffffe0, !P0 ;  /* 0xffffffe0e5a27807 */ /* 0x000fe20004000000 */
[----:B------:R-:W-:Y:S01]  /*7930*/  LDSM.16.MT88.4 R132, [R0+0x9400] ;  /* 0x009400000084783b */ /* 0x000fe20000004200 */
[----:B------:R-:W-:Y:S01]  /*7940*/  LEA R2, R2, UR4, 0x1 ;  /* 0x0000000402027c11 */ /* 0x000fe2000f8e08ff */
[----:B------:R-:W-:Y:S01]  /*7950*/  @UP0 UIADD3.X UR21, UPT, UPT, UR23, -0x1, URZ, UP1, !UPT ;  /* 0xffffffff17150890 */ /* 0x000fe20008ffe4ff */
[----:B------:R-:W-:Y:S01]  /*7960*/  LEA R174, P0, R174, R236, 0x2 ;  /* 0x000000ecaeae7211 */ /* 0x000fe200078010ff */
[----:B------:R-:W-:Y:S01]  /*7970*/  LDSM.16.MT88.4 R136, [R0+0xb400] ;  /* 0x00b400000088783b */ /* 0x000fe20000004200 */
[----:B------:R-:W-:Y:S01]  /*7980*/  @UP0 UIADD3 UR14, UP1, UPT, UR14, -0x100, URZ ;  /* 0xffffff000e0e0890 */ /* 0x000fe2000ff3e0ff */
[C---:B------:R-:W-:Y:S01]  /*7990*/  IMAD.IADD R161, R2.reuse, 0x1, R162 ;  /* 0x0000000102a17824 */ /* 0x040fe200078e02a2 */
[----:B------:R-:W-:Y:S01]  /*79a0*/  ULOP3.LUT UR20, UR52, 0x1, URZ, 0xc0, !UPT ;  /* 0x0000000134147892 */ /* 0x000fe2000f8ec0ff */
[----:B------:R-:W1:Y:S01]  /*79b0*/  LDSM.16.M88.4 R24, [R2+0xf000] ;  /* 0x00f000000218783b */ /* 0x000e620000000200 */
[C---:B------:R-:W-:Y:S01]  /*79c0*/  VIADD R160, R2.reuse, 0xf040 ;  /* 0x0000f04002a07836 */ /* 0x040fe20000000000 */
[----:B------:R-:W-:Y:S02]  /*79d0*/  @UP0 UIADD3.X UR15, UPT, UPT, UR15, -0x1, URZ, UP1, !UPT ;  /* 0xffffffff0f0f0890 */ /* 0x000fe40008ffe4ff */
[----:B------:R-:W2:Y:S01]  /*79e0*/  LDL R245, [R1+0x14] ;  /* 0x0000140001f57983 */ /* 0x000ea20000100800 */
[----:B------:R-:W-:Y:S03]  /*79f0*/  UISETP.NE.U32.AND UP1, UPT, UR20, 0x1, UPT ;  /* 0x000000011400788c */ /* 0x000fe6000bf25070 */
[----:B------:R-:W3:Y:S03]  /*7a00*/  LDSM.16.M88.4 R32, [R161+0xf000] ;  /* 0x00f00000a120783b */ /* 0x000ee60000000200 */
[----:B------:R-:W-:Y:S01]  /*7a10*/  PLOP3.LUT P2, PT, PT, PT, UP1, 0x80, 0x8 ;  /* 0x000000000008781c */ /* 0x000fe20003f4f018 */
[----:B------:R-:W4:Y:S04]  /*7a20*/  LDL R244, [R1+0x10] ;  /* 0x0000100001f47983 */ /* 0x000f280000100800 */
[----:B------:R-:W5:Y:S04]  /*7a30*/  LDSM.16.MT88.4 R140, [R0+0xd400] ;  /* 0x00d40000008c783b */ /* 0x000f680000004200 */
[----:B------:R-:W4:Y:S04]  /*7a40*/  LDL R243, [R1+0xc] ;  /* 0x00000c0001f37983 */ /* 0x000f280000100800 */
[----:B------:R-:W-:Y:S04]  /*7a50*/  LDSM.16.MT88.4 R144, [R0+0x9800] ;  /* 0x009800000090783b */ /* 0x000fe80000004200 */
[----:B------:R-:W4:Y:S04]  /*7a60*/  LDL R242, [R1+0x8] ;  /* 0x0000080001f27983 */ /* 0x000f280000100800 */
[----:B------:R-:W-:Y:S04]  /*7a70*/  LDSM.16.MT88.4 R148, [R0+0xb800] ;  /* 0x00b800000094783b */ /* 0x000fe80000004200 */
[----:B------:R-:W-:Y:S01]  /*7a80*/  LDSM.16.MT88.4 R152, [R0+0x9c00] ;  /* 0x009c00000098783b */ /* 0x000fe20000004200 */
[C---:B-1----:R-:W-:Y:S03]  /*7a90*/  HMMA.16816.F32.BF16 R4, R24.reuse, R8, RZ ;  /* 0x000000081804723c */ /* 0x042fe600000418ff */
[----:B------:R-:W-:Y:S05]  /*7aa0*/  LDSM.16.MT88.4 R156, [R0+0xc000] ;  /* 0x00c00000009c783b */ /* 0x000fea0000004200 */
        /* <DEDUP_REMOVED lines=10> */
[C---:B---3--:R-:W-:Y:S05]  /*7b50*/  HMMA.16816.F32.BF16 R4, R32.reuse, R132, R4 ;  /* 0x000000842004723c */ /* 0x048fea0000041804 */
[----:B------:R-:W-:Y:S03]  /*7b60*/  @P1 LOP3.LUT R165, R165, 0x10, RZ, 0xc0, !PT ;  /* 0x00000010a5a51812 */ /* 0x000fe600078ec0ff */
        /* <DEDUP_REMOVED lines=27> */
[C---:B-----5:R-:W-:Y:S08]  /*7d20*/  HMMA.16816.F32.BF16 R12, R136.reuse, R32, R12 ;  /* 0x00000020880c723c */ /* 0x060ff0000004180c */
        /* <DEDUP_REMOVED lines=54> */
[----:B------:R-:W-:Y:S02]  /*8090*/  LEA.HI.X.SX32 R145, R169, R147, 0x5, P0 ;  /* 0x00000093a9917211 */ /* 0x000fe400000f2eff */
        /* <DEDUP_REMOVED lines=303> */
.L_x_996:
        /* <DEDUP_REMOVED lines=12> */
.L_x_997:
[----:B------:R-:W2:Y:S01]  /*9450*/  LDCU.64 UR8, c[0x0][0x5c8] ;  /* 0x0000b900ff0877ac */ /* 0x000ea20008000a00 */
[----:B------:R-:W-:-:S04]  /*9460*/  UIADD3 UR5, UPT, UPT, UR43, UR45, URZ ;  /* 0x0000002d2b057290 */ /* 0x000fc8000fffe0ff */
[----:B--2---:R-:W-:Y:S02]  /*9470*/  UIMAD.WIDE.U32 UR20, UR5, UR8, URZ ;  /* 0x00000008051472a5 */ /* 0x004fe4000f8e00ff */
[----:B------:R-:W-:-:S04]  /*9480*/  UIMAD UR5, UR5, UR9, URZ ;  /* 0x00000009050572a4 */ /* 0x000fc8000f8e02ff */
[----:B------:R-:W-:-:S06]  /*9490*/  UIADD3 UR5, UPT, UPT, UR21, UR5, URZ ;  /* 0x0000000515057290 */ /* 0x000fcc000fffe0ff */
[----:B-1----:R-:W-:-:S07]  /*94a0*/  MOV R23, UR5 ;  /* 0x0000000500177c02 */ /* 0x002fce0008000f00 */
.L_x_998:
[----:B------:R-:W-:Y:S01]  /*94b0*/  BAR.SYNC.DEFER_BLOCKING 0x0 ;  /* 0x0000000000007b1d */ /* 0x000fe20000010000 */
[----:B------:R-:W-:Y:S01]  /*94c0*/  LOP3.LUT R0, R163, 0xd8, RZ, 0xc0, !PT ;  /* 0x000000d8a3007812 */ /* 0x000fe200078ec0ff */
[----:B------:R-:W-:Y:S01]  /*94d0*/  USHF.L.U32 UR5, UR46, 0x7, URZ ;  /* 0x000000072e057899 */ /* 0x000fe200080006ff */
[----:B------:R-:W-:Y:S02]  /*94e0*/  IMAD.U32 R56, RZ, RZ, UR8 ;  /* 0x00000008ff387e24 */ /* 0x000fe4000f8e00ff */
[--C-:B------:R-:W-:Y:S01]  /*94f0*/  LOP3.LUT R0, R0, 0x18, R164.reuse, 0x78, !PT ;  /* 0x0000001800007812 */ /* 0x100fe200078e78a4 */
[----:B------:R-:W-:Y:S02]  /*9500*/  UIMAD.WIDE.U32 UR22, UR5, UR10, URZ ;  /* 0x0000000a051672a5 */ /* 0x000fe4000f8e00ff */
[----:B------:R-:W1:Y:S01]  /*9510*/  LDC.64 R8, c[0x0][0x5d8] ;  /* 0x00017600ff087b82 */ /* 0x000e620000000a00 */
[----:B------:R-:W-:Y:S01]  /*9520*/  USHF.R.S32.HI UR16, URZ, 0x1f, UR5 ;  /* 0x0000001fff107899 */ /* 0x000fe20008011405 */
[----:B------:R-:W-:Y:S01]  /*9530*/  LOP3.LUT R0, R0, 0x1f20, R163, 0xf8, !PT ;  /* 0x00001f2000007812 */ /* 0x000fe200078ef8a3 */
[----:B------:R-:W-:Y:S01]  /*9540*/  BSSY.RECONVERGENT B0, `(.L_x_999) ;  /* 0x0000032000007945 */ /* 0x000fe20003800200 */
[----:B------:R-:W-:Y:S01]  /*9550*/  SHF.R.U32.HI R164, RZ, 0x2, R164 ;  /* 0x00000002ffa47819 */ /* 0x000fe200000116a4 */
[----:B------:R-:W-:Y:S01]  /*9560*/  UIMAD UR14, UR16, UR10, URZ ;  /* 0x0000000a100e72a4 */ /* 0x000fe2000f8e02ff */
[----:B------:R-:W-:Y:S01]  /*9570*/  LEA R0, R0, UR4, 0x1 ;  /* 0x0000000400007c11 */ /* 0x000fe2000f8e08ff */
[----:B------:R-:W-:Y:S01]  /*9580*/  IMAD.U32 R2, RZ, RZ, UR22 ;  /* 0x00000016ff027e24 */ /* 0x000fe2000f8e00ff */
[----:B------:R-:W2:Y:S01]  /*9590*/  LDC.64 R58, c[0x0][0x5e0] ;  /* 0x00017800ff3a7b82 */ /* 0x000ea20000000a00 */
[----:B------:R-:W-:Y:S01]  /*95a0*/  UIMAD UR14, UR5, UR11, UR14 ;  /* 0x0000000b050e72a4 */ /* 0x000fe2000f8e020e */
[----:B------:R-:W-:-:S02]  /*95b0*/  IMAD.U32 R3, RZ, RZ, UR23 ;  /* 0x00000017ff037e24 */ /* 0x000fc4000f8e00ff */
[----:B------:R-:W-:Y:S02]  /*95c0*/  LOP3.LUT R4, R2, 0x18, R163, 0xf8, !PT ;  /* 0x0000001802047812 */ /* 0x000fe400078ef8a3 */
[----:B------:R-:W-:Y:S02]  /*95d0*/  LOP3.LUT R163, R163, 0x18, RZ, 0xc0, !PT ;  /* 0x00000018a3a37812 */ /* 0x000fe400078ec0ff */
[----:B------:R-:W-:Y:S01]  /*95e0*/  IADD3 R2, P0, PT, R4, UR18, RZ ;  /* 0x0000001204027c10 */ /* 0x000fe2000ff1e0ff */
[----:B------:R3:W4:Y:S01]  /*95f0*/  LDS.128 R28, [R0+0xa000] ;  /* 0x00a00000001c7984 */ /* 0x0007220000000c00 */
[----:B------:R-:W-:Y:S01]  /*9600*/  IMAD.U32 R4, RZ, RZ, UR14 ;  /* 0x0000000eff047e24 */ /* 0x000fe2000f8e00ff */
[----:B------:R-:W-:Y:S01]  /*9610*/  USHF.L.U32 UR14, UR46, 0x7, URZ ;  /* 0x000000072e0e7899 */ /* 0x000fe200080006ff */
[C---:B------:R-:W-:Y:S01]  /*9620*/  LOP3.LUT R60, R163.reuse, 0x20, RZ, 0xfc, !PT ;  /* 0x00000020a33c7812 */ /* 0x040fe200078efcff */
[----:B------:R3:W2:Y:S01]  /*9630*/  LDS.128 R24, [R0+0xc000] ;  /* 0x00c0000000187984 */ /* 0x0006a20000000c00 */
[----:B------:R-:W-:Y:S01]  /*9640*/  LOP3.LUT R57, R163, 0x40, RZ, 0xfc, !PT ;  /* 0x00000040a3397812 */ /* 0x000fe200078efcff */
[----:B------:R-:W-:Y:S01]  /*9650*/  UIADD3 UR42, UPT, UPT, -UR14, UR42, URZ ;  /* 0x0000002a0e2a7290 */ /* 0x000fe2000fffe1ff */
[----:B------:R-:W-:Y:S01]  /*9660*/  IADD3.X R3, PT, PT, R3, UR17, R4, P0, !PT ;  /* 0x0000001103037c10 */ /* 0x000fe200087fe404 */
[----:B------:R3:W2:Y:S01]  /*9670*/  LDS.128 R40, [R0+0xf000] ;  /* 0x00f0000000287984 */ /* 0x0006a20000000c00 */
[C---:B------:R-:W-:Y:S01]  /*9680*/  VIADD R4, R164.reuse, 0x40 ;  /* 0x00000040a4047836 */ /* 0x040fe20000000000 */
[----:B------:R-:W-:-:S02]  /*9690*/  IADD3 R21, P0, PT, R164, 0x40, RZ ;  /* 0x00000040a4157810 */ /* 0x000fc40007f1e0ff */
[----:B------:R3:W2:Y:S01]  /*96a0*/  LDS.128 R52, [R0+0x10000] ;  /* 0x0100000000347984 */ /* 0x0006a20000000c00 */
[----:B------:R-:W-:Y:S01]  /*96b0*/  ISETP.GE.AND P3, PT, R164, UR42, PT ;  /* 0x0000002aa4007c0c */ /* 0x000fe2000bf66270 */
[----:B-1----:R-:W-:Y:S01]  /*96c0*/  IMAD.WIDE.U32 R6, R8, UR26, R2 ;  /* 0x0000001a08067c25 */ /* 0x002fe2000f8e0002 */
[----:B------:R-:W-:Y:S01]  /*96d0*/  ISETP.GE.AND P5, PT, R4, UR42, PT ;  /* 0x0000002a04007c0c */ /* 0x000fe2000bfa6270 */
[----:B------:R3:W1:Y:S02]  /*96e0*/  LDS.128 R36, [R0+0x11000] ;  /* 0x0110000000247984 */ /* 0x0006640000000c00 */
[----:B------:R-:W-:Y:S02]  /*96f0*/  IMAD R20, R9, UR26, R7 ;  /* 0x0000001a09147c24 */ /* 0x000fe4000f8e0207 */
        /* <DEDUP_REMOVED lines=22> */
.L_x_1000:
[----:B------:R-:W-:Y:S05]  /*9860*/  BSYNC.RECONVERGENT B0 ;  /* 0x0000000000007941 */ /* 0x000fea0003800200 */
.L_x_999:
        /* <DEDUP_REMOVED lines=19> */
.L_x_1002:
[----:B------:R-:W-:Y:S05]  /*99a0*/  BSYNC.RECONVERGENT B0 ;  /* 0x0000000000007941 */ /* 0x000fea0003800200 */
.L_x_1001:
        /* <DEDUP_REMOVED lines=25> */
.L_x_1004:
[----:B------:R-:W-:Y:S05]  /*9b40*/  BSYNC.RECONVERGENT B0 ;  /* 0x0000000000007941 */ /* 0x000fea0003800200 */
.L_x_1003:
        /* <DEDUP_REMOVED lines=17> */
.L_x_968:
[----:B------:R-:W-:Y:S05]  /*9c60*/  BSYNC.RECONVERGENT B1 ;  /* 0x0000000000017941 */ /* 0x000fea0003800200 */
.L_x_946:
        /* <DEDUP_REMOVED lines=11> */
.L_x_1006:
        /* <DEDUP_REMOVED lines=14> */
.L_x_1729:


//--------------------- .text._ZN5flash25flash_bwd_dot_do_o_kernelILb0E23Flash_bwd_kernel_traitsILi96ELi64ELi128ELi8ELi2ELi4ELi4ELb1ELb0EN7cutlass10bfloat16_tE19Flash_kernel_traitsILi96ELi64ELi128ELi8ES3_EEEEvNS_16Flash_bwd_paramsE --------------------------
	.section	.text._ZN5flash25flash_bwd_dot_do_o_kernelILb0E23Flash_bwd_kernel_traitsILi96ELi64ELi128ELi8ELi2ELi4ELi4ELb1ELb0EN7cutlass10bfloat16_tE19Flash_kernel_traitsILi96ELi64ELi128ELi8ES3_EEEEvNS_16Flash_bwd_paramsE,"ax",@progbits
	.align	128
        .global         _ZN5flash25flash_bwd_dot_do_o_kernelILb0E23Flash_bwd_kernel_traitsILi96ELi64ELi128ELi8ELi2ELi4ELi4ELb1ELb0EN7cutlass10bfloat16_tE19Flash_kernel_traitsILi96ELi64ELi128ELi8ES3_EEEEvNS_16Flash_bwd_paramsE
        .type           _ZN5flash25flash_bwd_dot_do_o_kernelILb0E23Flash_bwd_kernel_traitsILi96ELi64ELi128ELi8ELi2ELi4ELi4ELb1ELb0EN7cutlass10bfloat16_tE19Flash_kernel_traitsILi96ELi64ELi128ELi8ES3_EEEEvNS_16Flash_bwd_paramsE,@function
        .size           _ZN5flash25flash_bwd_dot_do_o_kernelILb0E23Flash_bwd_kernel_traitsILi96ELi64ELi128ELi8ELi2ELi4ELi4ELb1ELb0EN7cutlass10bfloat16_tE19Flash_kernel_traitsILi96ELi64ELi128ELi8ES3_EEEEvNS_16Flash_bwd_paramsE,(.L_x_1730 - _ZN5flash25flash_bwd_dot_do_o_kernelILb0E23Flash_bwd_kernel_traitsILi96ELi64ELi128ELi8ELi2ELi4ELi4ELb1ELb0EN7cutlass10bfloat16_tE19Flash_kernel_traitsILi96ELi64ELi128ELi8ES3_EEEEvNS_16Flash_bwd_paramsE)
        .other          _ZN5flash25flash_bwd_dot_do_o_kernelILb0E23Flash_bwd_kernel_traitsILi96ELi64ELi128ELi8ELi2ELi4ELi4ELb1ELb0EN7cutlass10bfloat16_tE19Flash_kernel_traitsILi96ELi64ELi128ELi8ES3_EEEEvNS_16Flash_bwd_paramsE,@"STO_CUDA_ENTRY STV_DEFAULT"
_ZN5flash25flash_bwd_dot_do_o_kernelILb0E23Flash_bwd_kernel_traitsILi96ELi64ELi128ELi8ELi2ELi4ELi4ELb1ELb0EN7cutlass10bfloat16_tE19Flash_kernel_traitsILi96ELi64ELi128ELi8ES3_EEEEvNS_16Flash_bwd_paramsE:
.text._ZN5flash25flash_bwd_dot_do_o_kernelILb0E23Flash_bwd_kernel_traitsILi96ELi64ELi128ELi8ELi2ELi4ELi4ELb1ELb0EN7cutlass10bfloat16_tE19Flash_kernel_traitsILi96ELi64ELi128ELi8ES3_EEEEvNS_16Flash_bwd_paramsE:
[----:B------:R-:W-:Y:S08]  /*0000*/  LDC R1, c[0x0][0x37c] ;  /* 0x0000df00ff017b82 */ /* 0x000ff00000000800 */
[----:B------:R-:W0:Y:S01]  /*0010*/  LDC.64 R2, c[0x0][0x460] ;  /* 0x00011800ff027b82 */ /* 0x000e220000000a00 */
[----:B------:R-:W1:Y:S01]  /*0020*/  S2R R0, SR_CTAID.Y ;  /* 0x0000000000007919 */ /* 0x000e620000002600 */
[----:B------:R-:W2:Y:S01]  /*0030*/  LDCU.64 UR6, c[0x0][0x358] ;  /* 0x00006b00ff0677ac */ /* 0x000ea20008000a00 */
[----:B------:R-:W-:Y:S01]  /*0040*/  IMAD.MOV.U32 R7, RZ, RZ, -0x1 ;  /* 0xffffffffff077424 */ /* 0x000fe200078e00ff */
[----:B0-----:R-:W-:-:S02]  /*0050*/  ISETP.NE.U32.AND P1, PT, R2, RZ, PT ;  /* 0x000000ff0200720c */ /* 0x001fc40003f25070 */
[----:B------:R-:W-:Y:S02]  /*0060*/  ISETP.NE.U32.AND P0, PT, R2, RZ, PT ;  /* 0x000000ff0200720c */ /* 0x000fe40003f05070 */
[C---:B------:R-:W-:Y:S02]  /*0070*/  ISETP.NE.AND.EX P1, PT, R3.reuse, RZ, PT, P1 ;  /* 0x000000ff0300720c */ /* 0x040fe40003f25310 */
[----:B------:R-:W-:-:S11]  /*0080*/  ISETP.NE.AND.EX P0, PT, R3, RZ, PT, P0 ;  /* 0x000000ff0300720c */ /* 0x000fd60003f05300 */
[----:B------:R-:W1:Y:S08]  /*0090*/  @P1 LDC.64 R4, c[0x0][0x460] ;  /* 0x00011800ff041b82 */ /* 0x000e700000000a00 */
[----:B------:R-:W0:Y:S01]  /*00a0*/  @P0 LDC.64 R2, c[0x0][0x460] ;  /* 0x00011800ff020b82 */ /* 0x000e220000000a00 */
[----:B-1----:R-:W-:-:S06]  /*00b0*/  @P1 IMAD.WIDE.U32 R4, R0, 0x4, R4 ;  /* 0x0000000400041825 */ /* 0x002fcc00078e0004 */
[----:B--2---:R-:W2:Y:S01]  /*00c0*/  @P1 LDG.E R4, desc[UR6][R4.64+0x4] ;  /* 0x0000040604041981 */ /* 0x004ea2000c1e1900 */
[----:B0-----:R-:W-:-:S05]  /*00d0*/  @P0 IMAD.WIDE.U32 R2, R0, 0x4, R2 ;  /* 0x0000000400020825 */ /* 0x001fca00078e0002 */
[----:B------:R-:W2:Y:S01]  /*00e0*/  @P0 LDG.E R7, desc[UR6][R2.64] ;  /* 0x0000000602070981 */ /* 0x000ea2000c1e1900 */
[----:B------:R-:W0:Y:S08]  /*00f0*/  S2UR UR4, SR_CTAID.X ;  /* 0x00000000000479c3 */ /* 0x000e300000002500 */
[----:B------:R-:W1:Y:S01]  /*0100*/  @!P1 LDC R6, c[0x0][0x434] ;  /* 0x00010d00ff069b82 */ /* 0x000e620000000800 */
[----:B0-----:R-:W-:Y:S01]  /*0110*/  USHF.L.U32 UR4, UR4, 0x6, URZ ;  /* 0x0000000604047899 */ /* 0x001fe200080006ff */
[----:B--2---:R-:W-:-:S05]  /*0120*/  @P1 IMAD.IADD R6, R4, 0x1, -R7 ;  /* 0x0000000104061824 */ /* 0x004fca00078e0a07 */
[----:B-1----:R-:W-:-:S13]  /*0130*/  ISETP.GT.AND P0, PT, R6, UR4, PT ;  /* 0x0000000406007c0c */ /* 0x002fda000bf04270 */
[----:B------:R-:W-:Y:S05]  /*0140*/  @!P0 EXIT ;  /* 0x000000000000894d */ /* 0x000fea0003800000 */
[----:B------:R-:W-:Y:S01]  /*0150*/  ISETP.NE.AND P0, PT, R7, -0x1, PT ;  /* 0xffffffff0700780c */ /* 0x000fe20003f05270 */
[----:B------:R-:W0:Y:S01]  /*0160*/  LDCU.U8 UR8, c[0x0][0x548] ;  /* 0x0000a900ff0877ac */ /* 0x000e220008000000 */
[----:B------:R-:W1:Y:S11]  /*0170*/  S2UR UR5, SR_CTAID.Z ;  /* 0x00000000000579c3 */ /* 0x000e760000002700 */
[----:B------:R-:W2:Y:S01]  /*0180*/  @!P0 LDC.64 R8, c[0x0][0x588] ;  /* 0x00016200ff088b82 */ /* 0x000ea20000000a00 */
[----:B0-----:R-:W-:-:S07]  /*0190*/  UISETP.NE.AND UP0, UPT, UR8, URZ, UPT ;  /* 0x000000ff0800728c */ /* 0x001fce000bf05270 */
[----:B------:R-:W0:Y:S08]  /*01a0*/  @!P0 LDC.64 R12, c[0x0][0x400] ;  /* 0x00010000ff0c8b82 */ /* 0x000e300000000a00 */
[----:B------:R-:W3:Y:S08]  /*01b0*/  @P0 LDC.64 R14, c[0x0][0x408] ;  /* 0x00010200ff0e0b82 */ /* 0x000ef00000000a00 */
[----:B------:R-:W4:Y:S01]  /*01c0*/  @P0 LDC.64 R10, c[0x0][0x590] ;  /* 0x00016400ff0a0b82 */ /* 0x000f220000000a00 */
[----:B--2---:R-:W-:-:S04]  /*01d0*/  @!P0 IMAD.WIDE.U32 R2, R0, R8, RZ ;  /* 0x0000000800028225 */ /* 0x004fc800078e00ff */
[C---:B------:R-:W-:Y:S01]  /*01e0*/  @!P0 IMAD R22, R0.reuse, R9, R3 ;  /* 0x0000000900168224 */ /* 0x040fe200078e0203 */
[----:B------:R-:W-:Y:S01]  /*01f0*/  @!P0 MOV R23, R2 ;  /* 0x0000000200178202 */ /* 0x000fe20000000f00 */
[----:B0-----:R-:W-:-:S04]  /*0200*/  @!P0 IMAD.WIDE.U32 R4, R0, R12, RZ ;  /* 0x0000000c00048225 */ /* 0x001fc800078e00ff */
[----:B------:R-:W-:Y:S02]  /*0210*/  @!P0 IMAD R32, R0, R13, R5 ;  /* 0x0000000d00208224 */ /* 0x000fe400078e0205 */
[----:B------:R-:W-:Y:S02]  /*0220*/  @!P0 IMAD.MOV.U32 R33, RZ, RZ, R4 ;  /* 0x000000ffff218224 */ /* 0x000fe400078e0004 */
[----:B---3--:R-:W-:-:S04]  /*0230*/  @P0 IMAD.WIDE.U32 R4, R7, R14, RZ ;  /* 0x0000000e07040225 */ /* 0x008fc800078e00ff */
[C---:B------:R-:W-:Y:S01]  /*0240*/  @P0 IMAD R32, R7.reuse, R15, R5 ;  /* 0x0000000f07200224 */ /* 0x040fe200078e0205 */
[----:B------:R-:W-:Y:S01]  /*0250*/  @P0 MOV R33, R4 ;  /* 0x0000000400210202 */ /* 0x000fe20000000f00 */
[----:B----4-:R-:W-:-:S04]  /*0260*/  @P0 IMAD.WIDE.U32 R2, R7, R10, RZ ;  /* 0x0000000a07020225 */ /* 0x010fc800078e00ff */
[----:B------:R-:W-:Y:S02]  /*0270*/  @P0 IMAD R22, R7, R11, R3 ;  /* 0x0000000b07160224 */ /* 0x000fe400078e0203 */
[----:B------:R-:W-:Y:S01]  /*0280*/  @P0 IMAD.MOV.U32 R23, RZ, RZ, R2 ;  /* 0x000000ffff170224 */ /* 0x000fe200078e0002 */
[----:B-1----:R-:W-:Y:S06]  /*0290*/  BRA.U !UP0, `(.L_x_1007) ;  /* 0x0000000108247547 */ /* 0x002fec000b800000 */
[----:B------:R-:W0:Y:S01]  /*02a0*/  LDC R5, c[0x0][0x444] ;  /* 0x00011100ff057b82 */ /* 0x000e220000000800 */
[----:B------:R-:W-:-:S07]  /*02b0*/  ISETP.NE.AND P0, PT, R7, -0x1, PT ;  /* 0xffffffff0700780c */ /* 0x000fce0003f05270 */
[----:B------:R-:W1:Y:S08]  /*02c0*/  LDC R2, c[0x0][0x430] ;  /* 0x00010c00ff027b82 */ /* 0x000e700000000800 */
[----:B------:R-:W1:Y:S01]  /*02d0*/  LDC R3, c[0x0][0x454] ;  /* 0x00011500ff037b82 */ /* 0x000e620000000800 */
[----:B0-----:R-:W-:Y:S02]  /*02e0*/  @!P0 IMAD R7, R0, R5, RZ ;  /* 0x0000000500078224 */ /* 0x001fe400078e02ff */
[----:B-1----:R-:W-:-:S02]  /*02f0*/  IMAD R2, R2, 0x80, R3 ;  /* 0x0000008002027824 */ /* 0x002fc400078e0203 */
[----:B------:R-:W-:-:S04]  /*0300*/  IMAD R3, R0, 0x80, R7 ;  /* 0x0000008000037824 */ /* 0x000fc800078e0207 */
[----:B------:R-:W-:Y:S01]  /*0310*/  IMAD R3, R2, UR5, R3 ;  /* 0x0000000502037c24 */ /* 0x000fe2000f8e0203 */
[----:B------:R-:W-:Y:S06]  /*0320*/  BRA `(.L_x_1008) ;  /* 0x0000000000107947 */ /* 0x000fec0003800000 */
.L_x_1007:
[----:B------:R-:W0:Y:S08]  /*0330*/  LDC R3, c[0x0][0x3e0] ;  /* 0x0000f800ff037b82 */ /* 0x000e300000000800 */
[----:B------:R-:W1:Y:S01]  /*0340*/  LDC R5, c[0x0][0x444] ;  /* 0x00011100ff057b82 */ /* 0x000e620000000800 */
[----:B0-----:R-:W-:-:S04]  /*0350*/  IMAD R0, R0, R3, UR5 ;  /* 0x0000000500007e24 */ /* 0x001fc8000f8e0203 */
[----:B-1----:R-:W-:-:S07]  /*0360*/  IMAD R3, R0, R5, RZ ;  /* 0x0000000500037224 */ /* 0x002fce00078e02ff */
.L_x_1008:
[----:B------:R-:W0:Y:S01]  /*0370*/  S2R R0, SR_TID.X ;  /* 0x0000000000007919 */ /* 0x000e220000002100 */
[----:B------:R-:W-:Y:S01]  /*0380*/  IADD3 R5, PT, PT, R6, -UR4, RZ ;  /* 0x8000000406057c10 */ /* 0x000fe2000fffe0ff */
[----:B------:R-:W-:Y:S01]  /*0390*/  BSSY.RECONVERGENT B0, `(.L_x_1009) ;  /* 0x0000024000007945 */ /* 0x000fe20003800200 */
[----:B------:R-:W-:Y:S01]  /*03a0*/  VIADD R3, R3, UR4 ;  /* 0x0000000403037c36 */ /* 0x000fe20008000000 */
[----:B------:R-:W-:Y:S02]  /*03b0*/  CS2R R6, SRZ ;  /* 0x0000000000067805 */ /* 0x000fe4000001ff00 */
[----:B------:R-:W-:Y:S02]  /*03c0*/  CS2R R10, SRZ ;  /* 0x00000000000a7805 */ /* 0x000fe4000001ff00 */
[----:B------:R-:W-:Y:S02]  /*03d0*/  CS2R R8, SRZ ;  /* 0x0000000000087805 */ /* 0x000fe4000001ff00 */
[----:B------:R-:W-:-:S02]  /*03e0*/  CS2R R14, SRZ ;  /* 0x00000000000e7805 */ /* 0x000fc4000001ff00 */
[----:B------:R-:W-:Y:S02]  /*03f0*/  CS2R R12, SRZ ;  /* 0x00000000000c7805 */ /* 0x000fe4000001ff00 */
[----:B0-----:R-:W-:Y:S01]  /*0400*/  SHF.R.U32.HI R2, RZ, 0x2, R0 ;  /* 0x00000002ff027819 */ /* 0x001fe20000011600 */
[----:B------:R-:W-:-:S03]  /*0410*/  IMAD.SHL.U32 R30, R0, 0x8, RZ ;  /* 0x00000008001e7824 */ /* 0x000fc600078e00ff */
[----:B------:R-:W-:Y:S02]  /*0420*/  ISETP.GE.AND P0, PT, R2, R5, PT ;  /* 0x000000050200720c */ /* 0x000fe40003f06270 */
[----:B------:R-:W-:Y:S02]  /*0430*/  CS2R R4, SRZ ;  /* 0x0000000000047805 */ /* 0x000fe4000001ff00 */
[----:B------:R-:W-:-:S04]  /*0440*/  LOP3.LUT R30, R30, 0x18, RZ, 0xc0, !PT ;  /* 0x000000181e1e7812 */ /* 0x000fc800078ec0ff */
[C---:B------:R-:W-:Y:S02]  /*0450*/  LOP3.LUT R34, R30.reuse, 0x20, RZ, 0xfc, !PT ;  /* 0x000000201e227812 */ /* 0x040fe400078efcff */
[----:B------:R-:W-:-:S03]  /*0460*/  LOP3.LUT R35, R30, 0x40, RZ, 0xfc, !PT ;  /* 0x000000401e237812 */ /* 0x000fc600078efcff */
[----:B------:R-:W-:Y:S05]  /*0470*/  @P0 BRA `(.L_x_1010) ;  /* 0x0000000000540947 */ /* 0x000fea0003800000 */
[----:B------:R-:W0:Y:S01]  /*0480*/  LDC.64 R16, c[0x0][0x590] ;  /* 0x00016400ff107b82 */ /* 0x000e220000000a00 */
[----:B------:R-:W-:Y:S01]  /*0490*/  HFMA2 R31, -RZ, RZ, 0, 0 ;  /* 0x00000000ff1f7431 */ /* 0x000fe200000001ff */
[----:B------:R-:W1:Y:S01]  /*04a0*/  LDCU UR8, c[0x0][0x440] ;  /* 0x00008800ff0877ac */ /* 0x000e620008000800 */
[----:B------:R-:W2:Y:S05]  /*04b0*/  LDCU.64 UR10, c[0x0][0x550] ;  /* 0x0000aa00ff0a77ac */ /* 0x000eaa0008000a00 */
[----:B------:R-:W3:Y:S01]  /*04c0*/  LDC.64 R18, c[0x0][0x598] ;  /* 0x00016600ff127b82 */ /* 0x000ee20000000a00 */
[----:B-1----:R-:W-:Y:S02]  /*04d0*/  ISETP.GE.AND P2, PT, R34, UR8, PT ;  /* 0x0000000822007c0c */ /* 0x002fe4000bf46270 */
[----:B------:R-:W-:Y:S01]  /*04e0*/  ISETP.GE.AND P3, PT, R35, UR8, PT ;  /* 0x0000000823007c0c */ /* 0x000fe2000bf66270 */
[----:B0-----:R-:W-:-:S04]  /*04f0*/  IMAD.WIDE.U32 R20, R16, UR4, R30 ;  /* 0x0000000410147c25 */ /* 0x001fc8000f8e001e */
[----:B------:R-:W-:Y:S01]  /*0500*/  IMAD R21, R17, UR4, R21 ;  /* 0x0000000411157c24 */ /* 0x000fe2000f8e0215 */
[----:B------:R-:W-:-:S05]  /*0510*/  IADD3 R20, P1, PT, R23, R20, RZ ;  /* 0x0000001417147210 */ /* 0x000fca0007f3e0ff */
[----:B------:R-:W-:Y:S01]  /*0520*/  IMAD.X R21, R22, 0x1, R21, P1 ;  /* 0x0000000116157824 */ /* 0x000fe200008e0615 */
[----:B------:R-:W-:Y:S01]  /*0530*/  ISETP.GE.AND P1, PT, R30, UR8, PT ;  /* 0x000000081e007c0c */ /* 0x000fe2000bf26270 */
[----:B---3--:R-:W-:-:S04]  /*0540*/  IMAD.WIDE.U32 R20, R18, UR5, R20 ;  /* 0x0000000512147c25 */ /* 0x008fc8000f8e0014 */
[----:B------:R-:W-:Y:S02]  /*0550*/  IMAD R21, R19, UR5, R21 ;  /* 0x0000000513157c24 */ /* 0x000fe4000f8e0215 */
[----:B------:R-:W-:-:S04]  /*0560*/  IMAD.WIDE.U32 R18, R2, R16, R20 ;  /* 0x0000001002127225 */ /* 0x000fc800078e0014 */
[----:B------:R-:W-:Y:S01]  /*0570*/  IMAD R17, R2, R17, R19 ;  /* 0x0000001102117224 */ /* 0x000fe200078e0213 */
[----:B--2---:R-:W-:-:S04]  /*0580*/  LEA R16, P4, R18, UR10, 0x1 ;  /* 0x0000000a12107c11 */ /* 0x004fc8000f8808ff */
[----:B------:R-:W-:-:S05]  /*0590*/  LEA.HI.X R17, R18, UR11, R17, 0x1, P4 ;  /* 0x0000000b12117c11 */ /* 0x000fca000a0f0c11 */
[----:B------:R0:W5:Y:S04]  /*05a0*/  @!P1 LDG.E.128 R12, desc[UR6][R16.64] ;  /* 0x00000006100c9981 */ /* 0x000168000c1e1d00 */
[----:B------:R0:W5:Y:S04]  /*05b0*/  @!P2 LDG.E.128 R8, desc[UR6][R16.64+0x40] ;  /* 0x000040061008a981 */ /* 0x000168000c1e1d00 */
[----:B------:R0:W5:Y:S02]  /*05c0*/  @!P3 LDG.E.128 R4, desc[UR6][R16.64+0x80] ;  /* 0x000080061004b981 */ /* 0x000164000c1e1d00 */
.L_x_1010:
[----:B------:R-:W-:Y:S05]  /*05d0*/  BSYNC.RECONVERGENT B0 ;  /* 0x0000000000007941 */ /* 0x000fea0003800200 */
.L_x_1009:
[----:B------:R-:W-:Y:S01]  /*05e0*/  BSSY.RECONVERGENT B0, `(.L_x_1011) ;  /* 0x000001d000007945 */ /* 0x000fe20003800200 */
[----:B------:R-:W-:Y:S02]  /*05f0*/  CS2R R18, SRZ ;  /* 0x0000000000127805 */ /* 0x000fe4000001ff00 */
[----:B0-----:R-:W-:Y:S02]  /*0600*/  CS2R R16, SRZ ;  /* 0x0000000000107805 */ /* 0x001fe4000001ff00 */
[----:B------:R-:W-:Y:S02]  /*0610*/  CS2R R22, SRZ ;  /* 0x0000000000167805 */ /* 0x000fe4000001ff00 */
[----:B------:R-:W-:Y:S02]  /*0620*/  CS2R R20, SRZ ;  /* 0x0000000000147805 */ /* 0x000fe4000001ff00 */
[----:B------:R-:W-:Y:S02]  /*0630*/  CS2R R26, SRZ ;  /* 0x00000000001a7805 */ /* 0x000fe4000001ff00 */
[----:B------:R-:W-:Y:S01]  /*0640*/  CS2R R24, SRZ ;  /* 0x0000000000187805 */ /* 0x000fe2000001ff00 */
[----:B------:R-:W-:Y:S06]  /*0650*/  @P0 BRA `(.L_x_1012) ;  /* 0x0000000000540947 */ /* 0x000fec0003800000 */
[----:B------:R-:W0:Y:S01]  /*0660*/  LDC.64 R28, c[0x0][0x408] ;  /* 0x00010200ff1c7b82 */ /* 0x000e220000000a00 */
[----:B------:R-:W1:Y:S01]  /*0670*/  LDCU UR10, c[0x0][0x440] ;  /* 0x00008800ff0a77ac */ /* 0x000e620008000800 */
[----:B------:R-:W-:Y:S01]  /*0680*/  IMAD.MOV.U32 R31, RZ, RZ, RZ ;  /* 0x000000ffff1f7224 */ /* 0x000fe200078e00ff */
[----:B------:R-:W2:Y:S01]  /*0690*/  LDCU.64 UR8, c[0x0][0x3f0] ;  /* 0x00007e00ff0877ac */ /* 0x000ea20008000a00 */
[----:B-1----:R-:W-:Y:S02]  /*06a0*/  ISETP.GE.AND P1, PT, R30, UR10, PT ;  /* 0x0000000a1e007c0c */ /* 0x002fe4000bf26270 */
[----:B------:R-:W-:Y:S02]  /*06b0*/  ISETP.GE.AND P2, PT, R34, UR10, PT ;  /* 0x0000000a22007c0c */ /* 0x000fe4000bf46270 */
[----:B------:R-:W-:Y:S01]  /*06c0*/  ISETP.GE.AND P3, PT, R35, UR10, PT ;  /* 0x0000000a23007c0c */ /* 0x000fe2000bf66270 */
[----:B0-----:R-:W-:-:S04]  /*06d0*/  IMAD.WIDE.U32 R30, R28, UR4, R30 ;  /* 0x000000041c1e7c25 */ /* 0x001fc8000f8e001e */
[----:B------:R-:W-:Y:S01]  /*06e0*/  IMAD R31, R29, UR4, R31 ;  /* 0x000000041d1f7c24 */ /* 0x000fe2000f8e021f */
[----:B------:R-:W-:-:S04]  /*06f0*/  IADD3 R30, P0, PT, R33, R30, RZ ;  /* 0x0000001e211e7210 */ /* 0x000fc80007f1e0ff */
[----:B------:R-:W-:Y:S02]  /*0700*/  IADD3.X R31, PT, PT, R32, R31, RZ, P0, !PT ;  /* 0x0000001f201f7210 */ /* 0x000fe400007fe4ff */
[----:B------:R-:W0:Y:S02]  /*0710*/  LDC.64 R32, c[0x0][0x410] ;  /* 0x00010400ff207b82 */ /* 0x000e240000000a00 */
[----:B0-----:R-:W-:-:S04]  /*0720*/  IMAD.WIDE.U32 R30, R32, UR5, R30 ;  /* 0x00000005201e7c25 */ /* 0x001fc8000f8e001e */
        /* <DEDUP_REMOVED lines=8> */
.L_x_1012:
[----:B------:R-:W-:Y:S05]  /*07b0*/  BSYNC.RECONVERGENT B0 ;  /* 0x0000000000007941 */ /* 0x000fea0003800200 */
.L_x_1011:
[C---:B0----5:R-:W-:Y:S01]  /*07c0*/  LOP3.LUT R28, R12.reuse, 0xffff0000, RZ, 0xc0, !PT ;  /* 0xffff00000c1c7812 */ /* 0x061fe200078ec0ff */
[----:B------:R-:W-:Y:S01]  /*07d0*/  IMAD.U32 R12, R12, 0x10000, RZ ;  /* 0x000100000c0c7824 */ /* 0x000fe200078e00ff */
[C---:B------:R-:W-:Y:S01]  /*07e0*/  LOP3.LUT R31, R24.reuse, 0xffff0000, RZ, 0xc0, !PT ;  /* 0xffff0000181f7812 */ /* 0x040fe200078ec0ff */
[----:B------:R-:W-:Y:S01]  /*07f0*/  IMAD.U32 R29, R24, 0x10000, RZ ;  /* 0x00010000181d7824 */ /* 0x000fe200078e00ff */
[C---:B------:R-:W-:Y:S01]  /*0800*/  SHF.L.U32 R24, R13.reuse, 0x10, RZ ;  /* 0x000000100d187819 */ /* 0x040fe200000006ff */
[----:B------:R-:W0:Y:S01]  /*0810*/  LDCU UR8, c[0x0][0x4f4] ;  /* 0x00009e80ff0877ac */ /* 0x000e220008000800 */
[----:B------:R-:W-:Y:S01]  /*0820*/  LOP3.LUT R13, R13, 0xffff0000, RZ, 0xc0, !PT ;  /* 0xffff00000d0d7812 */ /* 0x000fe200078ec0ff */
[----:B------:R-:W-:Y:S01]  /*0830*/  FMUL.FTZ R33, R28, R31 ;  /* 0x0000001f1c217220 */ /* 0x000fe20000410000 */
[C---:B------:R-:W-:Y:S01]  /*0840*/  IMAD.U32 R31, R25.reuse, 0x10000, RZ ;  /* 0x00010000191f7824 */ /* 0x040fe200078e00ff */
[----:B------:R-:W-:Y:S02]  /*0850*/  LOP3.LUT R28, R25, 0xffff0000, RZ, 0xc0, !PT ;  /* 0xffff0000191c7812 */ /* 0x000fe400078ec0ff */
[----:B------:R-:W-:Y:S01]  /*0860*/  FFMA.FTZ R29, R12, R29, R33 ;  /* 0x0000001d0c1d7223 */ /* 0x000fe20000010021 */
[----:B------:R-:W-:Y:S01]  /*0870*/  SHF.L.U32 R25, R26, 0x10, RZ ;  /* 0x000000101a197819 */ /* 0x000fe200000006ff */
[C---:B------:R-:W-:Y:S01]  /*0880*/  IMAD.U32 R12, R14.reuse, 0x10000, RZ ;  /* 0x000100000e0c7824 */ /* 0x040fe200078e00ff */
[----:B------:R-:W-:Y:S01]  /*0890*/  LOP3.LUT R14, R14, 0xffff0000, RZ, 0xc0, !PT ;  /* 0xffff00000e0e7812 */ /* 0x000fe200078ec0ff */
[----:B------:R-:W-:Y:S01]  /*08a0*/  FFMA.FTZ R24, R24, R31, R29 ;  /* 0x0000001f18187223 */ /* 0x000fe2000001001d */
[----:B------:R-:W-:-:S03]  /*08b0*/  LOP3.LUT P0, RZ, R0, 0x3, RZ, 0xc0, !PT ;  /* 0x0000000300ff7812 */ /* 0x000fc6000780c0ff */
[----:B------:R-:W-:Y:S01]  /*08c0*/  FFMA.FTZ R29, R13, R28, R24 ;  /* 0x0000001c0d1d7223 */ /* 0x000fe20000010018 */
[----:B------:R-:W-:-:S03]  /*08d0*/  LOP3.LUT R13, R26, 0xffff0000, RZ, 0xc0, !PT ;  /* 0xffff00001a0d7812 */ /* 0x000fc600078ec0ff */
[----:B------:R-:W-:Y:S01]  /*08e0*/  FFMA.FTZ R29, R12, R25, R29 ;  /* 0x000000190c1d7223 */ /* 0x000fe2000001001d */
[C---:B------:R-:W-:Y:S01]  /*08f0*/  IMAD.U32 R12, R15.reuse, 0x10000, RZ ;  /* 0x000100000f0c7824 */ /* 0x040fe200078e00ff */
[----:B------:R-:W-:Y:S01]  /*0900*/  LOP3.LUT R15, R15, 0xffff0000, RZ, 0xc0, !PT ;  /* 0xffff00000f0f7812 */ /* 0x000fe200078ec0ff */
[C---:B------:R-:W-:Y:S02]  /*0910*/  IMAD.U32 R25, R27.reuse, 0x10000, RZ ;  /* 0x000100001b197824 */ /* 0x040fe400078e00ff */
[----:B------:R-:W-:Y:S01]  /*0920*/  FFMA.FTZ R13, R14, R13, R29 ;  /* 0x0000000d0e0d7223 */ /* 0x000fe2000001001d */
[----:B------:R-:W-:-:S03]  /*0930*/  LOP3.LUT R14, R27, 0xffff0000, RZ, 0xc0, !PT ;  /* 0xffff00001b0e7812 */ /* 0x000fc600078ec0ff */
[----:B------:R-:W-:Y:S01]  /*0940*/  FFMA.FTZ R24, R12, R25, R13 ;  /* 0x000000190c187223 */ /* 0x000fe2000001000d */
[----:B------:R-:W-:Y:S01]  /*0950*/  SHF.L.U32 R12, R8, 0x10, RZ ;  /* 0x00000010080c7819 */ /* 0x000fe200000006ff */
[----:B------:R-:W-:Y:S01]  /*0960*/  IMAD.U32 R13, R20, 0x10000, RZ ;  /* 0x00010000140d7824 */ /* 0x000fe200078e00ff */
[----:B------:R-:W-:Y:S01]  /*0970*/  LOP3.LUT R8, R8, 0xffff0000, RZ, 0xc0, !PT ;  /* 0xffff000008087812 */ /* 0x000fe200078ec0ff */
[----:B------:R-:W-:Y:S01]  /*0980*/  FFMA.FTZ R25, R15, R14, R24 ;  /* 0x0000000e0f197223 */ /* 0x000fe20000010018 */
[----:B------:R-:W-:Y:S02]  /*0990*/  LOP3.LUT R15, R20, 0xffff0000, RZ, 0xc0, !PT ;  /* 0xffff0000140f7812 */ /* 0x000fe400078ec0ff */
[C---:B------:R-:W-:Y:S01]  /*09a0*/  LOP3.LUT R14, R21.reuse, 0xffff0000, RZ, 0xc0, !PT ;  /* 0xffff0000150e7812 */ /* 0x040fe200078ec0ff */
[----:B------:R-:W-:Y:S01]  /*09b0*/  FFMA.FTZ R25, R12, R13, R25 ;  /* 0x0000000d0c197223 */ /* 0x000fe20000010019 */
[----:B------:R-:W-:Y:S01]  /*09c0*/  SHF.L.U32 R13, R21, 0x10, RZ ;  /* 0x00000010150d7819 */ /* 0x000fe200000006ff */
[C---:B------:R-:W-:Y:S01]  /*09d0*/  IMAD.U32 R12, R9.reuse, 0x10000, RZ ;  /* 0x00010000090c7824 */ /* 0x040fe200078e00ff */
[----:B------:R-:W-:Y:S01]  /*09e0*/  LOP3.LUT R9, R9, 0xffff0000, RZ, 0xc0, !PT ;  /* 0xffff000009097812 */ /* 0x000fe200078ec0ff */
[----:B------:R-:W-:Y:S01]  /*09f0*/  FFMA.FTZ R15, R8, R15, R25 ;  /* 0x0000000f080f7223 */ /* 0x000fe20000010019 */
[C---:B------:R-:W-:Y:S01]  /*0a00*/  IMAD.U32 R8, R10.reuse, 0x10000, RZ ;  /* 0x000100000a087824 */ /* 0x040fe200078e00ff */
[----:B------:R-:W-:-:S02]  /*0a10*/  LOP3.LUT R10, R10, 0xffff0000, RZ, 0xc0, !PT ;  /* 0xffff00000a0a7812 */ /* 0x000fc400078ec0ff */
[----:B------:R-:W-:Y:S01]  /*0a20*/  FFMA.FTZ R12, R12, R13, R15 ;  /* 0x0000000d0c0c7223 */ /* 0x000fe2000001000f */
[----:B------:R-:W-:-:S03]  /*0a30*/  SHF.L.U32 R13, R22, 0x10, RZ ;  /* 0x00000010160d7819 */ /* 0x000fc600000006ff */
[----:B------:R-:W-:Y:S01]  /*0a40*/  FFMA.FTZ R15, R9, R14, R12 ;  /* 0x0000000e090f7223 */ /* 0x000fe2000001000c */
[----:B------:R-:W-:-:S03]  /*0a50*/  LOP3.LUT R9, R22, 0xffff0000, RZ, 0xc0, !PT ;  /* 0xffff000016097812 */ /* 0x000fc600078ec0ff */
[----:B------:R-:W-:Y:S01]  /*0a60*/  FFMA.FTZ R15, R8, R13, R15 ;  /* 0x0000000d080f7223 */ /* 0x000fe2000001000f */
[----:B------:R-:W-:Y:S01]  /*0a70*/  SHF.L.U32 R13, R23, 0x10, RZ ;  /* 0x00000010170d7819 */ /* 0x000fe200000006ff */
[C---:B------:R-:W-:Y:S01]  /*0a80*/  IMAD.U32 R8, R11.reuse, 0x10000, RZ ;  /* 0x000100000b087824 */ /* 0x040fe200078e00ff */
[----:B------:R-:W-:Y:S01]  /*0a90*/  LOP3.LUT R11, R11, 0xffff0000, RZ, 0xc0, !PT ;  /* 0xffff00000b0b7812 */ /* 0x000fe200078ec0ff */
[----:B------:R-:W-:Y:S01]  /*0aa0*/  FFMA.FTZ R9, R10, R9, R15 ;  /* 0x000000090a097223 */ /* 0x000fe2000001000f */
[----:B------:R-:W-:-:S03]  /*0ab0*/  LOP3.LUT R10, R23, 0xffff0000, RZ, 0xc0, !PT ;  /* 0xffff0000170a7812 */ /* 0x000fc600078ec0ff */
[----:B------:R-:W-:Y:S01]  /*0ac0*/  FFMA.FTZ R12, R8, R13, R9 ;  /* 0x0000000d080c7223 */ /* 0x000fe20000010009 */
[----:B------:R-:W-:Y:S01]  /*0ad0*/  SHF.L.U32 R9, R16, 0x10, RZ ;  /* 0x0000001010097819 */ /* 0x000fe200000006ff */
[C---:B------:R-:W-:Y:S01]  /*0ae0*/  IMAD.U32 R8, R4.reuse, 0x10000, RZ ;  /* 0x0001000004087824 */ /* 0x040fe200078e00ff */
        /* <DEDUP_REMOVED lines=21> */
[----:B------:R-:W-:-:S04]  /*0c40*/  FFMA.FTZ R4, R4, R9, R5 ;  /* 0x0000000904047223 */ /* 0x000fc80000010005 */
[----:B------:R-:W-:-:S05]  /*0c50*/  FFMA.FTZ R4, R7, R6, R4 ;  /* 0x0000000607047223 */ /* 0x000fca0000010004 */
[----:B------:R-:W1:Y:S02]  /*0c60*/  SHFL.BFLY PT, R5, R4, 0x2, 0x1f ;  /* 0x0c401f0004057f89 */ /* 0x000e6400000e0000 */
[----:B-1----:R-:W-:-:S05]  /*0c70*/  FADD.FTZ R5, R4, R5 ;  /* 0x0000000504057221 */ /* 0x002fca0000010000 */
[----:B------:R-:W1:Y:S02]  /*0c80*/  SHFL.BFLY PT, R6, R5, 0x1, 0x1f ;  /* 0x0c201f0005067f89 */ /* 0x000e6400000e0000 */
[----:B-1----:R-:W-:-:S04]  /*0c90*/  FADD.FTZ R6, R5, R6 ;  /* 0x0000000605067221 */ /* 0x002fc80000010000 */
[----:B0-----:R-:W-:Y:S01]  /*0ca0*/  FMUL.FTZ R7, R6, UR8 ;  /* 0x0000000806077c20 */ /* 0x001fe20008410000 */
[----:B------:R-:W-:Y:S06]  /*0cb0*/  @P0 EXIT ;  /* 0x000000000000094d */ /* 0x000fec0003800000 */
[----:B------:R-:W0:Y:S01]  /*0cc0*/  LDCU.64 UR4, c[0x0][0x5e8] ;  /* 0x0000bd00ff0477ac */ /* 0x000e220008000a00 */
[----:B------:R-:W-:-:S04]  /*0cd0*/  IADD3 R0, P0, PT, R3, R2, RZ ;  /* 0x0000000203007210 */ /* 0x000fc80007f1e0ff */
[----:B------:R-:W-:Y:S02]  /*0ce0*/  LEA.HI.X.SX32 R3, R3, RZ, 0x1, P0 ;  /* 0x000000ff03037211 */ /* 0x000fe400000f0eff */
[----:B0-----:R-:W-:-:S04]  /*0cf0*/  LEA R2, P0, R0, UR4, 0x2 ;  /* 0x0000000400027c11 */ /* 0x001fc8000f8010ff */
[----:B------:R-:W-:-:S05]  /*0d00*/  LEA.HI.X R3, R0, UR5, R3, 0x2, P0 ;  /* 0x0000000500037c11 */ /* 0x000fca00080f1403 */
[----:B------:R-:W-:Y:S01]  /*0d10*/  STG.E desc[UR6][R2.64], R7 ;  /* 0x0000000702007986 */ /* 0x000fe2000c101906 */
[----:B------:R-:W-:Y:S05]  /*0d20*/  EXIT ;  /* 0x000000000000794d */ /* 0x000fea0003800000 */
.L_x_1013:
        /* <DEDUP_REMOVED lines=13> */
.L_x_1730:


//--------------------- .text._ZN5flash25flash_bwd_dot_do_o_kernelILb1E23Flash_bwd_kernel_traitsILi96ELi64ELi128ELi8ELi2ELi4ELi4ELb1ELb0EN7cutlass10bfloat16_tE19Flash_kernel_traitsILi96ELi64ELi128ELi8ES3_EEEEvNS_16Flash_bwd_paramsE --------------------------
	.section	.text._ZN5flash25flash_bwd_dot_do_o_kernelILb1E23Flash_bwd_kernel_traitsILi96ELi64ELi128ELi8ELi2ELi4ELi4ELb1ELb0EN7cutlass10bfloat16_tE19Flash_kernel_traitsILi96ELi64ELi128ELi8ES3_EEEEvNS_16Flash_bwd_paramsE,"ax",@progbits
	.align	128
        .global         _ZN5flash25flash_bwd_dot_do_o_kernelILb1E23Flash_bwd_kernel_traitsILi96ELi64ELi128ELi8ELi2ELi4ELi4ELb1ELb0EN7cutlass10bfloat16_tE19Flash_kernel_traitsILi96ELi64ELi128ELi8ES3_EEEEvNS_16Flash_bwd_paramsE
        .type           _ZN5flash25flash_bwd_dot_do_o_kernelILb1E23Flash_bwd_kernel_traitsILi96ELi64ELi128ELi8ELi2ELi4ELi4ELb1ELb0EN7cutlass10bfloat16_tE19Flash_kernel_traitsILi96ELi64ELi128ELi8ES3_EEEEvNS_16Flash_bwd_paramsE,@function
        .size           _ZN5flash25flash_bwd_dot_do_o_kernelILb1E23Flash_bwd_kernel_traitsILi96ELi64ELi128ELi8ELi2ELi4ELi4ELb1ELb0EN7cutlass10bfloat16_tE19Flash_kernel_traitsILi96ELi64ELi128ELi8ES3_EEEEvNS_16Flash_bwd_paramsE,(.L_x_1731 - _ZN5flash25flash_bwd_dot_do_o_kernelILb1E23Flash_bwd_kernel_traitsILi96ELi64ELi128ELi8ELi2ELi4ELi4ELb1ELb0EN7cutlass10bfloat16_tE19Flash_kernel_traitsILi96ELi64ELi128ELi8ES3_EEEEvNS_16Flash_bwd_paramsE)
        .other          _ZN5flash25flash_bwd_dot_do_o_kernelILb1E23Flash_bwd_kernel_traitsILi96ELi64ELi128ELi8ELi2ELi4ELi4ELb1ELb0EN7cutlass10bfloat16_tE19Flash_kernel_traitsILi96ELi64ELi128ELi8ES3_EEEEvNS_16Flash_bwd_paramsE,@"STO_CUDA_ENTRY STV_DEFAULT"
_ZN5flash25flash_bwd_dot_do_o_kernelILb1E23Flash_bwd_kernel_traitsILi96ELi64ELi128ELi8ELi2ELi4ELi4ELb1ELb0EN7cutlass10bfloat16_tE19Flash_kernel_traitsILi96ELi64ELi128ELi8ES3_EEEEvNS_16Flash_bwd_paramsE:
.text._ZN5flash25flash_bwd_dot_do_o_kernelILb1E23Flash_bwd_kernel_traitsILi96ELi64ELi128ELi8ELi2ELi4ELi4ELb1ELb0EN7cutlass10bfloat16_tE19Flash_kernel_traitsILi96ELi64ELi128ELi8ES3_EEEEvNS_16Flash_bwd_paramsE:
        /* <DEDUP_REMOVED lines=15> */
[----:B------:R-:W0:Y:S01]  /*00f0*/  S2R R0, SR_CTAID.X ;  /* 0x0000000000007919 */ /* 0x000e220000002500 */
[----:B------:R-:W1:Y:S01]  /*0100*/  @!P1 LDC R9, c[0x0][0x434] ;  /* 0x00010d00ff099b82 */ /* 0x000e620000000800 */
[----:B0-----:R-:W-:Y:S01]  /*0110*/  IMAD.SHL.U32 R2, R0, 0x40, RZ ;  /* 0x0000004000027824 */ /* 0x001fe200078e00ff */
[----:B--2---:R-:W-:-:S04]  /*0120*/  @P1 IADD3 R9, PT, PT, R11, -R4, RZ ;  /* 0x800000040b091210 */ /* 0x004fc80007ffe0ff */
[----:B-1----:R-:W-:-:S13]  /*0130*/  ISETP.GT.AND P1, PT, R9, R2, PT ;  /* 0x000000020900720c */ /* 0x002fda0003f24270 */
[----:B------:R-:W-:Y:S05]  /*0140*/  @!P1 EXIT ;  /* 0x000000000000994d */ /* 0x000fea0003800000 */
[----:B------:R-:W-:Y:S01]  /*0150*/  ISETP.NE.AND P1, PT, R4, -0x1, PT ;  /* 0xffffffff0400780c */ /* 0x000fe20003f25270 */
[----:B------:R-:W0:Y:S01]  /*0160*/  LDC R32, c[0x0][0x3e0] ;  /* 0x0000f800ff207b82 */ /* 0x000e220000000800 */
[----:B------:R-:W0:Y:S07]  /*0170*/  LDCU UR8, c[0x0][0x44c] ;  /* 0x00008980ff0877ac */ /* 0x000e2e0008000800 */
[----:B------:R-:W1:Y:S08]  /*0180*/  S2UR UR5, SR_CTAID.Z ;  /* 0x00000000000579c3 */ /* 0x000e700000002700 */
[----:B------:R-:W2:Y:S08]  /*0190*/  @!P1 LDC.64 R10, c[0x0][0x588] ;  /* 0x00016200ff0a9b82 */ /* 0x000eb00000000a00 */
[----:B------:R-:W3:Y:S08]  /*01a0*/  @P1 LDC.64 R12, c[0x0][0x590] ;  /* 0x00016400ff0c1b82 */ /* 0x000ef00000000a00 */
[----:B------:R-:W4:Y:S08]  /*01b0*/  @!P1 LDC.64 R14, c[0x0][0x400] ;  /* 0x00010000ff0e9b82 */ /* 0x000f300000000a00 */
[----:B------:R-:W5:Y:S01]  /*01c0*/  @P1 LDC.64 R16, c[0x0][0x408] ;  /* 0x00010200ff101b82 */ /* 0x000f620000000a00 */
[----:B--2---:R-:W-:-:S04]  /*01d0*/  @!P1 IMAD.WIDE.U32 R6, R5, R10, RZ ;  /* 0x0000000a05069225 */ /* 0x004fc800078e00ff */
[----:B------:R-:W-:Y:S02]  /*01e0*/  @!P1 IMAD R22, R5, R11, R7 ;  /* 0x0000000b05169224 */ /* 0x000fe400078e0207 */
[----:B------:R-:W-:Y:S02]  /*01f0*/  @!P1 IMAD.MOV.U32 R23, RZ, RZ, R6 ;  /* 0x000000ffff179224 */ /* 0x000fe400078e0006 */
[----:B---3--:R-:W-:-:S04]  /*0200*/  @P1 IMAD.WIDE.U32 R6, R4, R12, RZ ;  /* 0x0000000c04061225 */ /* 0x008fc800078e00ff */
[----:B------:R-:W-:Y:S02]  /*0210*/  @P1 IMAD R22, R4, R13, R7 ;  /* 0x0000000d04161224 */ /* 0x000fe400078e0207 */
[----:B------:R-:W-:Y:S02]  /*0220*/  @P1 IMAD.MOV.U32 R23, RZ, RZ, R6 ;  /* 0x000000ffff171224 */ /* 0x000fe400078e0006 */
[----:B----4-:R-:W-:-:S04]  /*0230*/  @!P1 IMAD.WIDE.U32 R28, R5, R14, RZ ;  /* 0x0000000e051c9225 */ /* 0x010fc800078e00ff */
[----:B0-----:R-:W-:-:S04]  /*0240*/  IMAD.WIDE R6, R32, UR8, RZ ;  /* 0x0000000820067c25 */ /* 0x001fc8000f8e02ff */
[----:B-----5:R-:W-:-:S04]  /*0250*/  @P1 IMAD.WIDE.U32 R10, R4, R16, RZ ;  /* 0x00000010040a1225 */ /* 0x020fc800078e00ff */
[----:B------:R-:W-:Y:S01]  /*0260*/  @!P1 IMAD R3, R5, R15, R29 ;  /* 0x0000000f05039224 */ /* 0x000fe200078e021d */
[----:B------:R-:W-:Y:S01]  /*0270*/  @P1 MOV R28, R10 ;  /* 0x0000000a001c1202 */ /* 0x000fe20000000f00 */
[----:B------:R-:W-:Y:S01]  /*0280*/  @P1 IMAD R3, R4, R17, R11 ;  /* 0x0000001104031224 */ /* 0x000fe200078e020b */
[----:B-1----:R-:W-:Y:S06]  /*0290*/  @P1 BRA `(.L_x_1014) ;  /* 0x0000000000401947 */ /* 0x002fec0003800000 */
[----:B------:R-:W0:Y:S02]  /*02a0*/  LDCU UR9, c[0x0][0x444] ;  /* 0x00008880ff0977ac */ /* 0x000e240008000800 */
[----:B0-----:R-:W-:Y:S02]  /*02b0*/  USHF.R.S32.HI UR4, URZ, 0x1f, UR9 ;  /* 0x0000001fff047899 */ /* 0x001fe40008011409 */
[----:B------:R-:W-:-:S04]  /*02c0*/  IMAD.WIDE.U32 R12, R5, UR9, RZ ;  /* 0x00000009050c7c25 */ /* 0x000fc8000f8e00ff */
[----:B------:R-:W-:Y:S01]  /*02d0*/  IMAD R11, R5, UR4, RZ ;  /* 0x00000004050b7c24 */ /* 0x000fe2000f8e02ff */
[----:B------:R-:W-:-:S03]  /*02e0*/  USHF.R.S32.HI UR4, URZ, 0x1f, UR8 ;  /* 0x0000001fff047899 */ /* 0x000fc60008011408 */
[----:B------:R-:W-:Y:S01]  /*02f0*/  IMAD.IADD R11, R13, 0x1, R11 ;  /* 0x000000010d0b7824 */ /* 0x000fe200078e020b */
[----:B------:R-:W-:-:S03]  /*0300*/  SHF.R.S32.HI R13, RZ, 0x1f, R32 ;  /* 0x0000001fff0d7819 */ /* 0x000fc60000011420 */
[-C--:B------:R-:W-:Y:S02]  /*0310*/  IMAD R8, R11, R32.reuse, RZ ;  /* 0x000000200b087224 */ /* 0x080fe400078e02ff */
[----:B------:R-:W-:-:S04]  /*0320*/  IMAD.WIDE.U32 R10, R12, R32, RZ ;  /* 0x000000200c0a7225 */ /* 0x000fc800078e00ff */
[----:B------:R-:W-:-:S04]  /*0330*/  IMAD R13, R13, R12, R8 ;  /* 0x0000000c0d0d7224 */ /* 0x000fc800078e0208 */
[----:B------:R-:W-:Y:S02]  /*0340*/  IMAD.IADD R8, R11, 0x1, R13 ;  /* 0x000000010b087824 */ /* 0x000fe400078e020d */
[----:B------:R-:W-:-:S04]  /*0350*/  IMAD.WIDE.U32 R12, R10, UR8, RZ ;  /* 0x000000080a0c7c25 */ /* 0x000fc8000f8e00ff */
[----:B------:R-:W-:-:S04]  /*0360*/  IMAD R11, R8, UR8, RZ ;  /* 0x00000008080b7c24 */ /* 0x000fc8000f8e02ff */
[----:B------:R-:W-:-:S05]  /*0370*/  IMAD R11, R10, UR4, R11 ;  /* 0x000000040a0b7c24 */ /* 0x000fca000f8e020b */
[----:B------:R-:W-:Y:S01]  /*0380*/  IADD3 R8, PT, PT, R13, R11, RZ ;  /* 0x0000000b0d087210 */ /* 0x000fe20007ffe0ff */
[----:B------:R-:W-:Y:S06]  /*0390*/  BRA `(.L_x_1015) ;  /* 0x00000000000c7947 */ /* 0x000fec0003800000 */
.L_x_1014:
[-C--:B------:R-:W-:Y:S02]  /*03a0*/  IMAD R11, R7, R4.reuse, RZ ;  /* 0x00000004070b7224 */ /* 0x080fe400078e02ff */
[----:B------:R-:W-:-:S04]  /*03b0*/  IMAD.WIDE.U32 R12, R6, R4, RZ ;  /* 0x00000004060c7225 */ /* 0x000fc800078e00ff */
[----:B------:R-:W-:-:S07]  /*03c0*/  IMAD.IADD R8, R13, 0x1, R11 ;  /* 0x000000010d087824 */ /* 0x000fce00078e020b */
.L_x_1015:
[----:B------:R-:W0:Y:S01]  /*03d0*/  LDCU.U8 UR4, c[0x0][0x548] ;  /* 0x0000a900ff0477ac */ /* 0x000e220008000000 */
[----:B------:R-:W-:-:S05]  /*03e0*/  IMAD.SHL.U32 R13, R5, 0x80, RZ ;  /* 0x00000080050d7824 */ /* 0x000fca00078e00ff */
[----:B------:R-:W-:-:S04]  /*03f0*/  SEL R15, R13, RZ, P0 ;  /* 0x000000ff0d0f7207 */ /* 0x000fc80000000000 */
[----:B------:R-:W-:-:S04]  /*0400*/  IADD3 R15, P0, PT, R2, R15, RZ ;  /* 0x0000000f020f7210 */ /* 0x000fc80007f1e0ff */
[----:B------:R-:W-:Y:S01]  /*0410*/  IADD3.X R11, PT, PT, RZ, RZ, RZ, P0, !PT ;  /* 0x000000ffff0b7210 */ /* 0x000fe200007fe4ff */
[----:B0-----:R-:W-:-:S04]  /*0420*/  UISETP.NE.AND UP0, UPT, UR4, URZ, UPT ;  /* 0x000000ff0400728c */ /* 0x001fc8000bf05270 */
[-C--:B------:R-:W-:Y:S02]  /*0430*/  IMAD R14, R11, R6.reuse, RZ ;  /* 0x000000060b0e7224 */ /* 0x080fe400078e02ff */
[----:B------:R-:W-:-:S04]  /*0440*/  IMAD.WIDE.U32 R10, R15, R6, RZ ;  /* 0x000000060f0a7225 */ /* 0x000fc800078e00ff */
[----:B------:R-:W-:-:S04]  /*0450*/  IMAD R7, R7, R15, R14 ;  /* 0x0000000f07077224 */ /* 0x000fc800078e020e */
[----:B------:R-:W-:Y:S01]  /*0460*/  IMAD.IADD R7, R11, 0x1, R7 ;  /* 0x000000010b077824 */ /* 0x000fe200078e0207 */
[----:B------:R-:W-:Y:S06]  /*0470*/  BRA.U !UP0, `(.L_x_1016) ;  /* 0x0000000108247547 */ /* 0x000fec000b800000 */
[----:B------:R-:W0:Y:S01]  /*0480*/  LDC R14, c[0x0][0x444] ;  /* 0x00011100ff0e7b82 */ /* 0x000e220000000800 */
[----:B------:R-:W-:-:S07]  /*0490*/  ISETP.NE.AND P0, PT, R4, -0x1, PT ;  /* 0xffffffff0400780c */ /* 0x000fce0003f05270 */
[----:B------:R-:W1:Y:S08]  /*04a0*/  LDC R29, c[0x0][0x430] ;  /* 0x00010c00ff1d7b82 */ /* 0x000e700000000800 */
[----:B------:R-:W1:Y:S01]  /*04b0*/  LDC R6, c[0x0][0x454] ;  /* 0x00011500ff067b82 */ /* 0x000e620000000800 */
[----:B0-----:R-:W-:-:S04]  /*04c0*/  @!P0 IMAD R4, R5, R14, RZ ;  /* 0x0000000e05048224 */ /* 0x001fc800078e02ff */
[----:B------:R-:W-:Y:S01]  /*04d0*/  IMAD.IADD R4, R13, 0x1, R4 ;  /* 0x000000010d047824 */ /* 0x000fe200078e0204 */
[----:B-1----:R-:W-:-:S05]  /*04e0*/  LEA R29, R29, R6, 0x7 ;  /* 0x000000061d1d7211 */ /* 0x002fca00078e38ff */
[----:B------:R-:W-:Y:S01]  /*04f0*/  IMAD R29, R29, UR5, R4 ;  /* 0x000000051d1d7c24 */ /* 0x000fe2000f8e0204 */
[----:B------:R-:W-:Y:S06]  /*0500*/  BRA `(.L_x_1017) ;  /* 0x00000000000c7947 */ /* 0x000fec0003800000 */
.L_x_1016:
[----:B------:R-:W0:Y:S01]  /*0510*/  LDC R4, c[0x0][0x444] ;  /* 0x00011100ff047b82 */ /* 0x000e220000000800 */
[----:B------:R-:W-:-:S04]  /*0520*/  IMAD R5, R5, R32, UR5 ;  /* 0x0000000505057e24 */ /* 0x000fc8000f8e0220 */
[----:B0-----:R-:W-:-:S07]  /*0530*/  IMAD R29, R5, R4, RZ ;  /* 0x00000004051d7224 */ /* 0x001fce00078e02ff */
.L_x_1017:
[----:B------:R-:W0:Y:S01]  /*0540*/  S2R R36, SR_TID.X ;  /* 0x0000000000247919 */ /* 0x000e220000002100 */
[----:B------:R-:W-:Y:S02]  /*0550*/  UIMAD UR4, UR5, UR8, URZ ;  /* 0x00000008050472a4 */ /* 0x000fe4000f8e02ff */
[----:B------:R-:W-:Y:S01]  /*0560*/  IMAD R32, R32, UR8, RZ ;  /* 0x0000000820207c24 */ /* 0x000fe2000f8e02ff */
[----:B------:R-:W1:Y:S01]  /*0570*/  LDCU.64 UR10, c[0x0][0x570] ;  /* 0x0000ae00ff0a77ac */ /* 0x000e620008000a00 */
[----:B------:R-:W-:Y:S01]  /*0580*/  BSSY.RECONVERGENT B0, `(.L_x_1018) ;  /* 0x000002f000007945 */ /* 0x000fe20003800200 */
[----:B------:R-:W-:Y:S01]  /*0590*/  CS2R R14, SRZ ;  /* 0x00000000000e7805 */ /* 0x000fe2000001ff00 */
[----:B------:R-:W-:Y:S02]  /*05a0*/  USHF.R.S32.HI UR8, URZ, 0x1f, UR4 ;  /* 0x0000001fff087899 */ /* 0x000fe40008011404 */
[----:B------:R-:W-:Y:S02]  /*05b0*/  IADD3 R11, P0, P1, R10, UR4, R12 ;  /* 0x000000040a0b7c10 */ /* 0x000fe4000f91e00c */
[----:B------:R-:W-:-:S02]  /*05c0*/  CS2R R12, SRZ ;  /* 0x00000000000c7805 */ /* 0x000fc4000001ff00 */
[----:B------:R-:W-:Y:S01]  /*05d0*/  IADD3.X R7, PT, PT, R7, UR8, R8, P0, P1 ;  /* 0x0000000807077c10 */ /* 0x000fe200087e2408 */
[----:B------:R-:W-:Y:S01]  /*05e0*/  IMAD.IADD R8, R9, 0x1, -R2 ;  /* 0x0000000109087824 */ /* 0x000fe200078e0a02 */
[----:B0-----:R-:W-:Y:S02]  /*05f0*/  SHF.L.U32 R4, R36, 0x2, RZ ;  /* 0x0000000224047819 */ /* 0x001fe400000006ff */
[--C-:B------:R-:W-:Y:S02]  /*0600*/  SHF.R.U32.HI R5, RZ, 0x3, R36.reuse ;  /* 0x00000003ff057819 */ /* 0x100fe40000011624 */
[----:B------:R-:W-:Y:S02]  /*0610*/  LOP3.LUT R4, R4, 0x1c, RZ, 0xc0, !PT ;  /* 0x0000001c04047812 */ /* 0x000fe400078ec0ff */
[----:B------:R-:W-:Y:S02]  /*0620*/  SHF.R.U32.HI R33, RZ, 0x2, R36 ;  /* 0x00000002ff217819 */ /* 0x000fe40000011624 */
[----:B------:R-:W-:Y:S01]  /*0630*/  SHF.L.U32 R36, R36, 0x3, RZ ;  /* 0x0000000324247819 */ /* 0x000fe200000006ff */
[----:B------:R-:W-:-:S03]  /*0640*/  IMAD R4, R32, R5, R4 ;  /* 0x0000000520047224 */ /* 0x000fc600078e0204 */
[----:B------:R-:W-:Y:S02]  /*0650*/  LOP3.LUT R36, R36, 0x18, RZ, 0xc0, !PT ;  /* 0x0000001824247812 */ /* 0x000fe400078ec0ff */
[----:B------:R-:W-:Y:S02]  /*0660*/  IADD3 R5, P0, PT, R4, R11, RZ ;  /* 0x0000000b04057210 */ /* 0x000fe40007f1e0ff */
[----:B------:R-:W-:Y:S02]  /*0670*/  CS2R R10, SRZ ;  /* 0x00000000000a7805 */ /* 0x000fe4000001ff00 */
[----:B------:R-:W-:Y:S02]  /*0680*/  LOP3.LUT R34, R36, 0x20, RZ, 0xfc, !PT ;  /* 0x0000002024227812 */ /* 0x000fe400078efcff */
[----:B------:R-:W-:Y:S02]  /*0690*/  LEA.HI.X.SX32 R6, R4, R7, 0x1, P0 ;  /* 0x0000000704067211 */ /* 0x000fe400000f0eff */
[----:B------:R-:W-:-:S02]  /*06a0*/  ISETP.GE.AND P0, PT, R33, R8, PT ;  /* 0x000000082100720c */ /* 0x000fc40003f06270 */
[----:B------:R-:W-:Y:S02]  /*06b0*/  CS2R R8, SRZ ;  /* 0x0000000000087805 */ /* 0x000fe4000001ff00 */
[C---:B-1----:R-:W-:Y:S02]  /*06c0*/  LEA R30, P1, R5.reuse, UR10, 0x2 ;  /* 0x0000000a051e7c11 */ /* 0x042fe4000f8210ff */
[----:B------:R-:W-:Y:S02]  /*06d0*/  LOP3.LUT R35, R36, 0x40, RZ, 0xfc, !PT ;  /* 0x0000004024237812 */ /* 0x000fe400078efcff */
[----:B------:R-:W-:Y:S02]  /*06e0*/  LEA.HI.X R31, R5, UR11, R6, 0x2, P1 ;  /* 0x0000000b051f7c11 */ /* 0x000fe400088f1406 */
[----:B------:R-:W-:Y:S02]  /*06f0*/  CS2R R4, SRZ ;  /* 0x0000000000047805 */ /* 0x000fe4000001ff00 */
[----:B------:R-:W-:Y:S01]  /*0700*/  CS2R R6, SRZ ;  /* 0x0000000000067805 */ /* 0x000fe2000001ff00 */
[----:B------:R-:W-:Y:S06]  /*0710*/  @P0 BRA `(.L_x_1019) ;  /* 0x0000000000540947 */ /* 0x000fec0003800000 */
[----:B------:R-:W0:Y:S01]  /*0720*/  LDC.64 R16, c[0x0][0x590] ;  /* 0x00016400ff107b82 */ /* 0x000e220000000a00 */
[----:B------:R-:W-:Y:S01]  /*0730*/  IMAD.MOV.U32 R37, RZ, RZ, RZ ;  /* 0x000000ffff257224 */ /* 0x000fe200078e00ff */
[----:B------:R-:W1:Y:S01]  /*0740*/  LDCU UR4, c[0x0][0x440] ;  /* 0x00008800ff0477ac */ /* 0x000e620008000800 */
[----:B------:R-:W2:Y:S05]  /*0750*/  LDCU.64 UR8, c[0x0][0x550] ;  /* 0x0000aa00ff0877ac */ /* 0x000eaa0008000a00 */
[----:B------:R-:W3:Y:S01]  /*0760*/  LDC.64 R18, c[0x0][0x598] ;  /* 0x00016600ff127b82 */ /* 0x000ee20000000a00 */
[----:B-1----:R-:W-:Y:S02]  /*0770*/  ISETP.GE.AND P2, PT, R34, UR4, PT ;  /* 0x0000000422007c0c */ /* 0x002fe4000bf46270 */
[----:B------:R-:W-:Y:S01]  /*0780*/  ISETP.GE.AND P3, PT, R35, UR4, PT ;  /* 0x0000000423007c0c */ /* 0x000fe2000bf66270 */
[----:B0-----:R-:W-:-:S04]  /*0790*/  IMAD.WIDE.U32 R20, R2, R16, R36 ;  /* 0x0000001002147225 */ /* 0x001fc800078e0024 */
[----:B------:R-:W-:Y:S01]  /*07a0*/  IMAD R21, R2, R17, R21 ;  /* 0x0000001102157224 */ /* 0x000fe200078e0215 */
[----:B------:R-:W-:-:S04]  /*07b0*/  IADD3 R20, P1, PT, R23, R20, RZ ;  /* 0x0000001417147210 */ /* 0x000fc80007f3e0ff */
[----:B------:R-:W-:Y:S02]  /*07c0*/  IADD3.X R21, PT, PT, R22, R21, RZ, P1, !PT ;  /* 0x0000001516157210 */ /* 0x000fe40000ffe4ff */
        /* <DEDUP_REMOVED lines=10> */
.L_x_1019:
[----:B------:R-:W-:Y:S05]  /*0870*/  BSYNC.RECONVERGENT B0 ;  /* 0x0000000000007941 */ /* 0x000fea0003800200 */
.L_x_1018:
[----:B------:R-:W-:Y:S01]  /*0880*/  BSSY.RECONVERGENT B0, `(.L_x_1020) ;  /* 0x000001d000007945 */ /* 0x000fe20003800200 */
[----:B0-----:R-:W-:Y:S02]  /*0890*/  CS2R R16, SRZ ;  /* 0x0000000000107805 */ /* 0x001fe4000001ff00 */
[----:B------:R-:W-:Y:S02]  /*08a0*/  CS2R R18, SRZ ;  /* 0x0000000000127805 */ /* 0x000fe4000001ff00 */
[----:B------:R-:W-:Y:S02]  /*08b0*/  CS2R R20, SRZ ;  /* 0x0000000000147805 */ /* 0x000fe4000001ff00 */
[----:B------:R-:W-:Y:S02]  /*08c0*/  CS2R R22, SRZ ;  /* 0x0000000000167805 */ /* 0x000fe4000001ff00 */
[----:B------:R-:W-:Y:S02]  /*08d0*/  CS2R R24, SRZ ;  /* 0x0000000000187805 */ /* 0x000fe4000001ff00 */
[----:B------:R-:W-:Y:S01]  /*08e0*/  CS2R R26, SRZ ;  /* 0x00000000001a7805 */ /* 0x000fe2000001ff00 */
[----:B------:R-:W-:Y:S06]  /*08f0*/  @P0 BRA `(.L_x_1021) ;  /* 0x0000000000540947 */ /* 0x000fec0003800000 */
[----:B------:R-:W0:Y:S01]  /*0900*/  LDCU UR4, c[0x0][0x440] ;  /* 0x00008800ff0477ac */ /* 0x000e220008000800 */
[----:B------:R-:W-:Y:S01]  /*0910*/  IMAD.MOV.U32 R37, RZ, RZ, RZ ;  /* 0x000000ffff257224 */ /* 0x000fe200078e00ff */
[----:B------:R-:W1:Y:S01]  /*0920*/  LDCU.64 UR10, c[0x0][0x408] ;  /* 0x00008100ff0a77ac */ /* 0x000e620008000a00 */
[----:B------:R-:W2:Y:S01]  /*0930*/  LDCU.64 UR8, c[0x0][0x3f0] ;  /* 0x00007e00ff0877ac */ /* 0x000ea20008000a00 */
[----:B0-----:R-:W-:Y:S02]  /*0940*/  ISETP.GE.AND P1, PT, R36, UR4, PT ;  /* 0x0000000424007c0c */ /* 0x001fe4000bf26270 */
[----:B------:R-:W-:Y:S01]  /*0950*/  ISETP.GE.AND P2, PT, R34, UR4, PT ;  /* 0x0000000422007c0c */ /* 0x000fe2000bf46270 */
[----:B-1----:R-:W-:Y:S01]  /*0960*/  IMAD.WIDE.U32 R36, R2, UR10, R36 ;  /* 0x0000000a02247c25 */ /* 0x002fe2000f8e0024 */
[----:B------:R-:W-:-:S03]  /*0970*/  ISETP.GE.AND P3, PT, R35, UR4, PT ;  /* 0x0000000423007c0c */ /* 0x000fc6000bf66270 */
[----:B------:R-:W-:Y:S01]  /*0980*/  IMAD R2, R2, UR11, R37 ;  /* 0x0000000b02027c24 */ /* 0x000fe2000f8e0225 */
[----:B------:R-:W-:-:S04]  /*0990*/  IADD3 R36, P0, PT, R28, R36, RZ ;  /* 0x000000241c247210 */ /* 0x000fc80007f1e0ff */
[----:B------:R-:W-:Y:S02]  /*09a0*/  IADD3.X R37, PT, PT, R3, R2, RZ, P0, !PT ;  /* 0x0000000203257210 */ /* 0x000fe400007fe4ff */
[----:B------:R-:W0:Y:S02]  /*09b0*/  LDC.64 R2, c[0x0][0x410] ;  /* 0x00010400ff027b82 */ /* 0x000e240000000a00 */
[----:B0-----:R-:W-:-:S04]  /*09c0*/  IMAD.WIDE.U32 R36, R2, UR5, R36 ;  /* 0x0000000502247c25 */ /* 0x001fc8000f8e0024 */
[----:B------:R-:W-:Y:S02]  /*09d0*/  IMAD R37, R3, UR5, R37 ;  /* 0x0000000503257c24 */ /* 0x000fe4000f8e0225 */
[----:B------:R-:W-:-:S04]  /*09e0*/  IMAD.WIDE.U32 R34, R33, UR10, R36 ;  /* 0x0000000a21227c25 */ /* 0x000fc8000f8e0024 */
[----:B------:R-:W-:Y:S01]  /*09f0*/  IMAD R3, R33, UR11, R35 ;  /* 0x0000000b21037c24 */ /* 0x000fe2000f8e0223 */
[----:B--2---:R-:W-:-:S04]  /*0a00*/  LEA R2, P0, R34, UR8, 0x1 ;  /* 0x0000000822027c11 */ /* 0x004fc8000f8008ff */
[----:B------:R-:W-:-:S05]  /*0a10*/  LEA.HI.X R3, R34, UR9, R3, 0x1, P0 ;  /* 0x0000000922037c11 */ /* 0x000fca00080f0c03 */
[----:B------:R0:W5:Y:S04]  /*0a20*/  @!P1 LDG.E.128 R16, desc[UR6][R2.64] ;  /* 0x0000000602109981 */ /* 0x000168000c1e1d00 */
[----:B------:R0:W5:Y:S04]  /*0a30*/  @!P2 LDG.E.128 R20, desc[UR6][R2.64+0x40] ;  /* 0x000040060214a981 */ /* 0x000168000c1e1d00 */
[----:B------:R0:W5:Y:S02]  /*0a40*/  @!P3 LDG.E.128 R24, desc[UR6][R2.64+0x80] ;  /* 0x000080060218b981 */ /* 0x000164000c1e1d00 */
.L_x_1021:
[----:B------:R-:W-:Y:S05]  /*0a50*/  BSYNC.RECONVERGENT B0 ;  /* 0x0000000000007941 */ /* 0x000fea0003800200 */
.L_x_1020:
[C---:B0----5:R-:W-:Y:S01]  /*0a60*/  LOP3.LUT R2, R4.reuse, 0xffff0000, RZ, 0xc0, !PT ;  /* 0xffff000004027812 */ /* 0x061fe200078ec0ff */
[----:B------:R-:W-:Y:S01]  /*0a70*/  IMAD.U32 R4, R4, 0x10000, RZ ;  /* 0x0001000004047824 */ /* 0x000fe200078e00ff */
[----:B------:R-:W-:Y:S01]  /*0a80*/  LOP3.LUT R3, R16, 0xffff0000, RZ, 0xc0, !PT ;  /* 0xffff000010037812 */ /* 0x000fe200078ec0ff */
[----:B------:R-:W0:Y:S04]  /*0a90*/  LDCU UR4, c[0x0][0x4f4] ;  /* 0x00009e80ff0477ac */ /* 0x000e280008000800 */
[----:B------:R-:W-:Y:S01]  /*0aa0*/  FMUL.FTZ R35, R2, R3 ;  /* 0x0000000302237220 */ /* 0x000fe20000410000 */
[----:B------:R-:W-:Y:S01]  /*0ab0*/  SHF.L.U32 R3, R16, 0x10, RZ ;  /* 0x0000001010037819 */ /* 0x000fe200000006ff */
[C---:B------:R-:W-:Y:S01]  /*0ac0*/  IMAD.U32 R2, R5.reuse, 0x10000, RZ ;  /* 0x0001000005027824 */ /* 0x040fe200078e00ff */
[----:B------:R-:W-:-:S03]  /*0ad0*/  LOP3.LUT R5, R5, 0xffff0000, RZ, 0xc0, !PT ;  /* 0xffff000005057812 */ /* 0x000fc600078ec0ff */
[----:B------:R-:W-:Y:S01]  /*0ae0*/  FFMA.FTZ R35, R4, R3, R35 ;  /* 0x0000000304237223 */ /* 0x000fe20000010023 */
[C---:B------:R-:W-:Y:S02]  /*0af0*/  SHF.L.U32 R3, R17.reuse, 0x10, RZ ;  /* 0x0000001011037819 */ /* 0x040fe400000006ff */
        /* <DEDUP_REMOVED lines=12> */
[----:B------:R-:W-:-:S04]  /*0bc0*/  FFMA.FTZ R5, R6, R5, R17 ;  /* 0x0000000506057223 */ /* 0x000fc80000010011 */
        /* <DEDUP_REMOVED lines=12> */
[----:B------:R-:W-:-:S03]  /*0c90*/  SHF.L.U32 R7, R32, 0x3, RZ ;  /* 0x0000000320077819 */ /* 0x000fc600000006ff */
        /* <DEDUP_REMOVED lines=29> */
[----:B------:R-:W-:Y:S01]  /*0e70*/  LOP3.LUT R5, R26, 0xffff0000, RZ, 0xc0, !PT ;  /* 0xffff00001a057812 */ /* 0x000fe200078ec0ff */
[----:B------:R-:W1:Y:S01]  /*0e80*/  S2R R6, SR_TID.X ;  /* 0x0000000000067919 */ /* 0x000e620000002100 */
[C---:B------:R-:W-:Y:S01]  /*0e90*/  LOP3.LUT R4, R27.reuse, 0xffff0000, RZ, 0xc0, !PT ;  /* 0xffff00001b047812 */ /* 0x040fe200078ec0ff */
[----:B------:R-:W-:Y:S01]  /*0ea0*/  FFMA.FTZ R13, R2, R3, R13 ;  /* 0x00000003020d7223 */ /* 0x000fe2000001000d */
[----:B------:R-:W-:Y:S01]  /*0eb0*/  SHF.L.U32 R3, R27, 0x10, RZ ;  /* 0x000000101b037819 */ /* 0x000fe200000006ff */
[C---:B------:R-:W-:Y:S01]  /*0ec0*/  IMAD.U32 R2, R15.reuse, 0x10000, RZ ;  /* 0x000100000f027824 */ /* 0x040fe200078e00ff */
[----:B------:R-:W-:Y:S01]  /*0ed0*/  LOP3.LUT R15, R15, 0xffff0000, RZ, 0xc0, !PT ;  /* 0xffff00000f0f7812 */ /* 0x000fe200078ec0ff */
[----:B------:R-:W-:-:S04]  /*0ee0*/  FFMA.FTZ R5, R14, R5, R13 ;  /* 0x000000050e057223 */ /* 0x000fc8000001000d */
[----:B------:R-:W-:-:S04]  /*0ef0*/  FFMA.FTZ R2, R2, R3, R5 ;  /* 0x0000000302027223 */ /* 0x000fc80000010005 */
[----:B------:R-:W-:-:S05]  /*0f00*/  FFMA.FTZ R2, R15, R4, R2 ;  /* 0x000000040f027223 */ /* 0x000fca0000010002 */
[----:B------:R-:W2:Y:S01]  /*0f10*/  SHFL.BFLY PT, R3, R2, 0x2, 0x1f ;  /* 0x0c401f0002037f89 */ /* 0x000ea200000e0000 */
[----:B-1----:R-:W-:Y:S01]  /*0f20*/  LOP3.LUT P0, RZ, R6, 0x3, RZ, 0xc0, !PT ;  /* 0x0000000306ff7812 */ /* 0x002fe2000780c0ff */
[----:B--2---:R-:W-:-:S12]  /*0f30*/  FADD.FTZ R6, R2, R3 ;  /* 0x0000000302067221 */ /* 0x004fd80000010000 */
[----:B------:R-:W1:Y:S01]  /*0f40*/  @!P0 LDC.64 R4, c[0x0][0x5e8] ;  /* 0x00017a00ff048b82 */ /* 0x000e620000000a00 */
[----:B------:R-:W-:Y:S01]  /*0f50*/  @!P0 IMAD R0, R0, 0x40, R29 ;  /* 0x0000004000008824 */ /* 0x000fe200078e021d */
[----:B------:R-:W2:Y:S04]  /*0f60*/  SHFL.BFLY PT, R3, R6, 0x1, 0x1f ;  /* 0x0c201f0006037f89 */ /* 0x000ea800000e0000 */
[----:B------:R-:W-:-:S04]  /*0f70*/  @!P0 IADD3 R33, P1, PT, R33, R0, RZ ;  /* 0x0000000021218210 */ /* 0x000fc80007f3e0ff */
[----:B------:R-:W-:Y:S02]  /*0f80*/  @!P0 LEA.HI.X.SX32 R0, R0, RZ, 0x1, P1 ;  /* 0x000000ff00008211 */ /* 0x000fe400008f0eff */
[----:B-1----:R-:W-:Y:S01]  /*0f90*/  @!P0 LEA R4, P1, R33, R4, 0x2 ;  /* 0x0000000421048211 */ /* 0x002fe200078210ff */
[----:B--2---:R-:W-:-:S03]  /*0fa0*/  FADD.FTZ R3, R6, R3 ;  /* 0x0000000306037221 */ /* 0x004fc60000010000 */
[----:B------:R-:W-:Y:S01]  /*0fb0*/  @!P0 LEA.HI.X R5, R33, R5, R0, 0x2, P1 ;  /* 0x0000000521058211 */ /* 0x000fe200008f1400 */
[----:B0-----:R-:W-:Y:S01]  /*0fc0*/  FMUL.FTZ R9, R3, UR4 ;  /* 0x0000000403097c20 */ /* 0x001fe20008410000 */
[----:B------:R-:W-:-:S04]  /*0fd0*/  IMAD.WIDE R2, R7, 0x10, R30 ;  /* 0x0000001007027825 */ /* 0x000fc800078e021e */
[----:B------:R-:W-:Y:S04]  /*0fe0*/  @!P0 STG.E desc[UR6][R4.64], R9 ;  /* 0x0000000904008986 */ /* 0x000fe8000c101906 */
[----:B------:R-:W-:Y:S04]  /*0ff0*/  STG.E.128 desc[UR6][R30.64], RZ ;  /* 0x000000ff1e007986 */ /* 0x000fe8000c101d06 */
[----:B------:R-:W-:Y:S04]  /*1000*/  STG.E.128 desc[UR6][R2.64], RZ ;  /* 0x000000ff02007986 */ /* 0x000fe8000c101d06 */
[----:B------:R-:W-:Y:S04]  /*1010*/  STG.E.128 desc[UR6][R30.64+0x80], RZ ;  /* 0x000080ff1e007986 */ /* 0x000fe8000c101d06 */
[----:B------:R-:W-:Y:S04]  /*1020*/  STG.E.128 desc[UR6][R2.64+0x80], RZ ;  /* 0x000080ff02007986 */ /* 0x000fe8000c101d06 */
[----:B------:R-:W-:Y:S04]  /*1030*/  STG.E.128 desc[UR6][R30.64+0x100], RZ ;  /* 0x000100ff1e007986 */ /* 0x000fe8000c101d06 */
[----:B------:R-:W-:Y:S01]  /*1040*/  STG.E.128 desc[UR6][R2.64+0x100], RZ ;  /* 0x000100ff02007986 */ /* 0x000fe2000c101d06 */
[----:B------:R-:W-:Y:S05]  /*1050*/  EXIT ;  /* 0x000000000000794d */ /* 0x000fea0003800000 */
.L_x_1022:
        /* <DEDUP_REMOVED lines=10> */
.L_x_1731:


//--------------------- .text._ZN5flash27flash_bwd_convert_dq_kernelI23Flash_bwd_kernel_traitsILi96ELi64ELi128ELi8ELi2ELi4ELi4ELb0ELb0EN7cutlass10bfloat16_tE19Flash_kernel_traitsILi96ELi64ELi128ELi8ES3_EEEEvNS_16Flash_bwd_paramsEi --------------------------
	.section	.text._ZN5flash27flash_bwd_convert_dq_kernelI23Flash_bwd_kernel_traitsILi96ELi64ELi128ELi8ELi2ELi4ELi4ELb0ELb0EN7cutlass10bfloat16_tE19Flash_kernel_traitsILi96ELi64ELi128ELi8ES3_EEEEvNS_16Flash_bwd_paramsEi,"ax",@progbits
	.align	128
        .global         _ZN5flash27flash_bwd_convert_dq_kernelI23Flash_bwd_kernel_traitsILi96ELi64ELi128ELi8ELi2ELi4ELi4ELb0ELb0EN7cutlass10bfloat16_tE19Flash_kernel_traitsILi96ELi64ELi128ELi8ES3_EEEEvNS_16Flash_bwd_paramsEi
        .type           _ZN5flash27flash_bwd_convert_dq_kernelI23Flash_bwd_kernel_traitsILi96ELi64ELi128ELi8ELi2ELi4ELi4ELb0ELb0EN7cutlass10bfloat16_tE19Flash_kernel_traitsILi96ELi64ELi128ELi8ES3_EEEEvNS_16Flash_bwd_paramsEi,@function
        .size           _ZN5flash27flash_bwd_convert_dq_kernelI23Flash_bwd_kernel_traitsILi96ELi64ELi128ELi8ELi2ELi4ELi4ELb0ELb0EN7cutlass10bfloat16_tE19Flash_kernel_traitsILi96ELi64ELi128ELi8ES3_EEEEvNS_16Flash_bwd_paramsEi,(.L_x_1732 - _ZN5flash27flash_bwd_convert_dq_kernelI23Flash_bwd_kernel_traitsILi96ELi64ELi128ELi8ELi2ELi4ELi4ELb0ELb0EN7cutlass10bfloat16_tE19Flash_kernel_traitsILi96ELi64ELi128ELi8ES3_EEEEvNS_16Flash_bwd_paramsEi)
        .other          _ZN5flash27flash_bwd_convert_dq_kernelI23Flash_bwd_kernel_traitsILi96ELi64ELi128ELi8ELi2ELi4ELi4ELb0ELb0EN7cutlass10bfloat16_tE19Flash_kernel_traitsILi96ELi64ELi128ELi8ES3_EEEEvNS_16Flash_bwd_paramsEi,@"STO_CUDA_ENTRY STV_DEFAULT"
_ZN5flash27flash_bwd_convert_dq_kernelI23Flash_bwd_kernel_traitsILi96ELi64ELi128ELi8ELi2ELi4ELi4ELb0ELb0EN7cutlass10bfloat16_tE19Flash_kernel_traitsILi96ELi64ELi128ELi8ES3_EEEEvNS_16Flash_bwd_paramsEi:
.text._ZN5flash27flash_bwd_convert_dq_kernelI23Flash_bwd_kernel_traitsILi96ELi64ELi128ELi8ELi2ELi4ELi4ELb0ELb0EN7cutlass10bfloat16_tE19Flash_kernel_traitsILi96ELi64ELi128ELi8ES3_EEEEvNS_16Flash_bwd_paramsEi:
        /* <DEDUP_REMOVED lines=57> */
.L_x_1023:
[----:B------:R-:W-:Y:S02]  /*0390*/  UIMAD.WIDE.U32 UR6, UR4, UR10, URZ ;  /* 0x0000000a040672a5 */ /* 0x000fe4000f8e00ff */
[----:B------:R-:W-:-:S04]  /*03a0*/  UIMAD UR10, UR5, UR10, URZ ;  /* 0x0000000a050a72a4 */ /* 0x000fc8000f8e02ff */
[----:B------:R-:W-:Y:S01]  /*03b0*/  UIADD3 UR10, UPT, UPT, UR7, UR10, URZ ;  /* 0x0000000a070a7290 */ /* 0x000fe2000fffe0ff */
[----:B------:R-:W-:-:S11]  /*03c0*/  UMOV UR9, UR6 ;  /* 0x0000000600097c82 */ /* 0x000fd60008000000 */
.L_x_1024:
        /* <DEDUP_REMOVED lines=45> */
.L_x_1026:
        /* <DEDUP_REMOVED lines=70> */
.L_x_1025:
        /* <DEDUP_REMOVED lines=108> */
.L_x_1027:
        /* <DEDUP_REMOVED lines=12> */
.L_x_1732:


//--------------------- .text._ZN5flash44flash_bwd_dq_dk_dv_loop_seqk_parallel_kernelI23Flash_bwd_kernel_traitsILi96ELi64ELi128ELi8ELi2ELi4ELi4ELb0ELb0EN7cutlass10bfloat16_tE19Flash_kernel_traitsILi96ELi64ELi128ELi8ES3_EELb1ELb0ELb0ELb0ELb0ELb1ELb0EEEvNS_16Flash_bwd_paramsE --------------------------
	.section	.text._ZN5flash44flash_bwd_dq_dk_dv_loop_seqk_parallel_kernelI23Flash_bwd_kernel_traitsILi96ELi64ELi128ELi8ELi2ELi4ELi4ELb0ELb0EN7cutlass10bfloat16_tE19Flash_kernel_traitsILi96ELi64ELi128ELi8ES3_EELb1ELb0ELb0ELb0ELb0ELb1ELb0EEEvNS_16Flash_bwd_paramsE,"ax",@progbits
	.align	128
        .global         _ZN5flash44flash_bwd_dq_dk_dv_loop_seqk_parallel_kernelI23Flash_bwd_kernel_traitsILi96ELi64ELi128ELi8ELi2ELi4ELi4ELb0ELb0EN7cutlass10bfloat16_tE19Flash_kernel_traitsILi96ELi64ELi128ELi8ES3_EELb1ELb0ELb0ELb0ELb0ELb1ELb0EEEvNS_16Flash_bwd_paramsE
        .type           _ZN5flash44flash_bwd_dq_dk_dv_loop_seqk_parallel_kernelI23Flash_bwd_kernel_traitsILi96ELi64ELi128ELi8ELi2ELi4ELi4ELb0ELb0EN7cutlass10bfloat16_tE19Flash_kernel_traitsILi96ELi64ELi128ELi8ES3_EELb1ELb0ELb0ELb0ELb0ELb1ELb0EEEvNS_16Flash_bwd_paramsE,@function
        .size           _ZN5flash44flash_bwd_dq_dk_dv_loop_seqk_parallel_kernelI23Flash_bwd_kernel_traitsILi96ELi64ELi128ELi8ELi2ELi4ELi4ELb0ELb0EN7cutlass10bfloat16_tE19Flash_kernel_traitsILi96ELi64ELi128ELi8ES3_EELb1ELb0ELb0ELb0ELb0ELb1ELb0EEEvNS_16Flash_bwd_paramsE,(.L_x_1733 - _ZN5flash44flash_bwd_dq_dk_dv_loop_seqk_parallel_kernelI23Flash_bwd_kernel_traitsILi96ELi64ELi128ELi8ELi2ELi4ELi4ELb0ELb0EN7cutlass10bfloat16_tE19Flash_kernel_traitsILi96ELi64ELi128ELi8ES3_EELb1ELb0ELb0ELb0ELb0ELb1ELb0EEEvNS_16Flash_bwd_paramsE)
        .other          _ZN5flash44flash_bwd_dq_dk_dv_loop_seqk_parallel_kernelI23Flash_bwd_kernel_traitsILi96ELi64ELi128ELi8ELi2ELi4ELi4ELb0ELb0EN7cutlass10bfloat16_tE19Flash_kernel_traitsILi96ELi64ELi128ELi8ES3_EELb1ELb0ELb0ELb0ELb0ELb1ELb0EEEvNS_16Flash_bwd_paramsE,@"STO_CUDA_ENTRY STV_DEFAULT"
_ZN5flash44flash_bwd_dq_dk_dv_loop_seqk_parallel_kernelI23Flash_bwd_kernel_traitsILi96ELi64ELi128ELi8ELi2ELi4ELi4ELb0ELb0EN7cutlass10bfloat16_tE19Flash_kernel_traitsILi96ELi64ELi128ELi8ES3_EELb1ELb0ELb0ELb0ELb0ELb1ELb0EEEvNS_16Flash_bwd_paramsE:
.text._ZN5flash44flash_bwd_dq_dk_dv_loop_seqk_parallel_kernelI23Flash_bwd_kernel_traitsILi96ELi64ELi128ELi8ELi2ELi4ELi4ELb0ELb0EN7cutlass10bfloat16_tE19Flash_kernel_traitsILi96ELi64ELi128ELi8ES3_EELb1ELb0ELb0ELb0ELb0ELb1ELb0EEEvNS_16Flash_bwd_paramsE:
        /* <DEDUP_REMOVED lines=9> */
[----:B------:R-:W1:Y:S01]  /*0090*/  S2R R185, SR_TID.X ;  /* 0x0000000000b97919 */ /* 0x000e620000002100 */
[----:B------:R-:W2:Y:S01]  /*00a0*/  S2UR UR5, SR_CgaCtaId ;  /* 0x00000000000579c3 */ /* 0x000ea20000008800 */
[----:B------:R-:W-:Y:S01]  /*00b0*/  UMOV UR4, 0x400 ;  /* 0x0000040000047882 */ /* 0x000fe20000000000 */
[----:B------:R-:W-:Y:S01]  /*00c0*/  IMAD.MOV.U32 R172, RZ, RZ, 0x10 ;  /* 0x00000010ffac7424 */ /* 0x000fe200078e00ff */
[----:B------:R-:W3:Y:S01]  /*00d0*/  LDCU.64 UR30, c[0x0][0x358] ;  /* 0x00006b00ff1e77ac */ /* 0x000ee20008000a00 */
[----:B------:R-:W-:-:S04]  /*00e0*/  UMOV UR23, 0xffffd000 ;  /* 0xffffd00000177882 */ /* 0x000fc80000000000 */
[----:B------:R-:W4:Y:S01]  /*00f0*/  S2UR UR24, SR_CTAID.Z ;  /* 0x00000000001879c3 */ /* 0x000f220000002700 */
[----:B------:R-:W-:Y:S01]  /*0100*/  UMOV UR28, URZ ;  /* 0x000000ff001c7c82 */ /* 0x000fe20008000000 */
[----:B------:R-:W-:-:S06]  /*0110*/  UMOV UR29, URZ ;  /* 0x000000ff001d7c82 */ /* 0x000fcc0008000000 */
[----:B------:R-:W3:Y:S01]  /*0120*/  S2UR UR22, SR_CTAID.X ;  /* 0x00000000001679c3 */ /* 0x000ee20000002500 */
[----:B--2---:R-:W-:-:S07]  /*0130*/  ULEA UR5, UR5, UR4, 0x18 ;  /* 0x0000000405057291 */ /* 0x004fce000f8ec0ff */
[----:B------:R-:W2:Y:S01]  /*0140*/  S2UR UR21, SR_CTAID.Y ;  /* 0x00000000001579c3 */ /* 0x000ea20000002600 */
[----:B------:R-:W5:Y:S01]  /*0150*/  LDCU UR4, c[0x0][0x438] ;  /* 0x00008700ff0477ac */ /* 0x000f620008000800 */
[----:B------:R-:W-:Y:S01]  /*0160*/  UIADD3 UR6, UPT, UPT, UR5, 0x19000, URZ ;  /* 0x0001900005067890 */ /* 0x000fe2000fffe0ff */
[C---:B-1----:R-:W-:Y:S01]  /*0170*/  IMAD.SHL.U32 R2, R185.reuse, 0x10, RZ ;  /* 0x00000010b9027824 */ /* 0x042fe200078e00ff */
[----:B------:R-:W-:Y:S01]  /*0180*/  SHF.R.U32.HI R0, RZ, 0x1, R185 ;  /* 0x00000001ff007819 */ /* 0x000fe200000116b9 */
[----:B------:R-:W-:-:S03]  /*0190*/  IMAD.SHL.U32 R179, R185, 0x20, RZ ;  /* 0x00000020b9b37824 */ /* 0x000fc600078e00ff */
[----:B------:R-:W1:Y:S01]  /*01a0*/  S2UR UR20, SR_CTAID.Z ;  /* 0x00000000001479c3 */ /* 0x000e620000002700 */
[C---:B------:R-:W-:Y:S01]  /*01b0*/  IMAD.SHL.U32 R7, R185.reuse, 0x2, RZ ;  /* 0x00000002b9077824 */ /* 0x040fe200078e00ff */
[----:B------:R-:W-:Y:S01]  /*01c0*/  LOP3.LUT R4, R2, 0x1c0, RZ, 0xc0, !PT ;  /* 0x000001c002047812 */ /* 0x000fe200078ec0ff */
[----:B------:R-:W-:Y:S01]  /*01d0*/  IMAD.SHL.U32 R176, R185, 0x40, RZ ;  /* 0x00000040b9b07824 */ /* 0x000fe200078e00ff */
[----:B------:R-:W-:Y:S02]  /*01e0*/  LOP3.LUT R186, R179, 0x7400, RZ, 0xc0, !PT ;  /* 0x00007400b3ba7812 */ /* 0x000fe400078ec0ff */
[--C-:B------:R-:W-:Y:S01]  /*01f0*/  LOP3.LUT R3, R4, 0x38, R7.reuse, 0xf8, !PT ;  /* 0x0000003804037812 */ /* 0x100fe200078ef807 */
[----:B------:R-:W-:Y:S01]  /*0200*/  IMAD.SHL.U32 R4, R185, 0x4, RZ ;  /* 0x00000004b9047824 */ /* 0x000fe200078e00ff */
[----:B------:R-:W-:Y:S01]  /*0210*/  LOP3.LUT R186, R186, 0x6, R7, 0xf8, !PT ;  /* 0x00000006baba7812 */ /* 0x000fe200078ef807 */
[----:B------:R-:W1:Y:S01]  /*0220*/  LDC.U8 R183, c[0x0][0x532] ;  /* 0x00014c80ffb77b82 */ /* 0x000e620000000000 */
[----:B------:R-:W-:-:S02]  /*0230*/  LOP3.LUT R3, R3, 0x20, R0, 0x78, !PT ;  /* 0x0000002003037812 */ /* 0x000fc400078e7800 */
[----:B------:R-:W-:Y:S02]  /*0240*/  LOP3.LUT R177, R179, 0x20, RZ, 0xc0, !PT ;  /* 0x00000020b3b17812 */ /* 0x000fe400078ec0ff */
[----:B------:R-:W-:Y:S02]  /*0250*/  LOP3.LUT R4, R4, 0x18, RZ, 0xc0, !PT ;  /* 0x0000001804047812 */ /* 0x000fe400078ec0ff */
[----:B------:R-:W-:Y:S01]  /*0260*/  LOP3.LUT R186, R186, R3, RZ, 0xfc, !PT ;  /* 0x00000003baba7212 */ /* 0x000fe200078efcff */
[----:B------:R-:W-:Y:S01]  /*0270*/  IMAD.SHL.U32 R3, R185, 0x8, RZ ;  /* 0x00000008b9037824 */ /* 0x000fe200078e00ff */
[----:B------:R-:W-:Y:S02]  /*0280*/  LOP3.LUT R5, R179, 0x120, RZ, 0xc0, !PT ;  /* 0x00000120b3057812 */ /* 0x000fe400078ec0ff */
[----:B------:R-:W-:Y:S02]  /*0290*/  LOP3.LUT R177, R177, 0x3c00, R2, 0xf8, !PT ;  /* 0x00003c00b1b17812 */ /* 0x000fe400078ef802 */
[----:B------:R-:W-:-:S02]  /*02a0*/  LOP3.LUT R10, R2, 0x600, RZ, 0xc0, !PT ;  /* 0x00000600020a7812 */ /* 0x000fc400078ec0ff */
[----:B------:R-:W-:Y:S02]  /*02b0*/  LOP3.LUT R14, R176, 0x1c0, RZ, 0xc0, !PT ;  /* 0x000001c0b00e7812 */ /* 0x000fe400078ec0ff */
[----:B------:R-:W-:Y:S02]  /*02c0*/  LOP3.LUT R6, R4, 0xc0, R179, 0xf8, !PT ;  /* 0x000000c004067812 */ /* 0x000fe400078ef8b3 */
[--C-:B------:R-:W-:Y:S02]  /*02d0*/  LOP3.LUT R8, R5, 0x200, R2.reuse, 0xf8, !PT ;  /* 0x0000020005087812 */ /* 0x100fe400078ef802 */
[----:B------:R-:W-:Y:S02]  /*02e0*/  LOP3.LUT R177, R177, 0x100, R2, 0xf8, !PT ;  /* 0x00000100b1b17812 */ /* 0x000fe400078ef802 */
[----:B------:R-:W-:Y:S02]  /*02f0*/  LOP3.LUT R10, R10, 0x6, R7, 0xf8, !PT ;  /* 0x000000060a0a7812 */ /* 0x000fe400078ef807 */
[----:B------:R-:W-:-:S02]  /*0300*/  SHF.R.U32.HI R2, RZ, 0x4, R185 ;  /* 0x00000004ff027819 */ /* 0x000fc400000116b9 */
[----:B------:R-:W-:Y:S02]  /*0310*/  LOP3.LUT R12, R3, 0xc0, RZ, 0xc0, !PT ;  /* 0x000000c0030c7812 */ /* 0x000fe400078ec0ff */
[----:B------:R-:W-:Y:S02]  /*0320*/  LOP3.LUT R16, R176, 0x200, RZ, 0xc0, !PT ;  /* 0x00000200b0107812 */ /* 0x000fe400078ec0ff */
[----:B------:R-:W-:Y:S02]  /*0330*/  LOP3.LUT R9, R14, 0x38, R3, 0xf8, !PT ;  /* 0x000000380e097812 */ /* 0x000fe400078ef803 */
[----:B------:R-:W-:Y:S02]  /*0340*/  LOP3.LUT R181, R6, 0x8, R0, 0x78, !PT ;  /* 0x0000000806b57812 */ /* 0x000fe400078e7800 */
[----:B------:R-:W-:Y:S02]  /*0350*/  LOP3.LUT R2, R2, 0x8, RZ, 0xc0, !PT ;  /* 0x0000000802027812 */ /* 0x000fe400078ec0ff */
[----:B------:R-:W-:-:S02]  /*0360*/  LOP3.LUT R5, R12, 0x18, R185, 0xf8, !PT ;  /* 0x000000180c057812 */ /* 0x000fc400078ef8b9 */
[----:B------:R-:W-:Y:S02]  /*0370*/  LOP3.LUT R6, R6, 0x8, R185, 0x78, !PT ;  /* 0x0000000806067812 */ /* 0x000fe400078e78b9 */
[----:B------:R-:W-:Y:S02]  /*0380*/  LOP3.LUT R189, R10, 0x20, R3, 0xf8, !PT ;  /* 0x000000200abd7812 */ /* 0x000fe400078ef803 */
[----:B------:R-:W-:Y:S02]  /*0390*/  LOP3.LUT R7, R16, 0xc00, R179, 0xf8, !PT ;  /* 0x00000c0010077812 */ /* 0x000fe400078ef8b3 */
[----:B------:R-:W-:Y:S02]  /*03a0*/  LOP3.LUT R178, R9, 0x8, R0, 0x78, !PT ;  /* 0x0000000809b27812 */ /* 0x000fe400078e7800 */
[----:B------:R-:W-:Y:S02]  /*03b0*/  LOP3.LUT R181, R8, R181, RZ, 0xfc, !PT ;  /* 0x000000b508b57212 */ /* 0x000fe400078efcff */
[----:B------:R-:W-:-:S02]  /*03c0*/  LOP3.LUT R8, R0, 0x30, RZ, 0xc0, !PT ;  /* 0x0000003000087812 */ /* 0x000fc400078ec0ff */
[----:B------:R-:W-:Y:S02]  /*03d0*/  LOP3.LUT R177, R177, R6, RZ, 0xfc, !PT ;  /* 0x00000006b1b17212 */ /* 0x000fe400078efcff */
[----:B------:R-:W-:Y:S02]  /*03e0*/  LOP3.LUT R189, R189, R5, R2, 0xf6, !PT ;  /* 0x00000005bdbd7212 */ /* 0x000fe400078ef602 */
[----:B------:R-:W-:Y:S02]  /*03f0*/  LOP3.LUT R178, R7, R178, RZ, 0xfc, !PT ;  /* 0x000000b207b27212 */ /* 0x000fe400078efcff */
[--C-:B------:R-:W-:Y:S02]  /*0400*/  LOP3.LUT R2, R2, 0x10, R185.reuse, 0xf8, !PT ;  /* 0x0000001002027812 */ /* 0x100fe400078ef8b9 */
[----:B------:R-:W-:Y:S02]  /*0410*/  LOP3.LUT R6, R3, 0xd8, RZ, 0xc0, !PT ;  /* 0x000000d803067812 */ /* 0x000fe400078ec0ff */
[----:B------:R-:W-:Y:S01]  /*0420*/  LOP3.LUT R7, R8, 0x8, R185, 0xf8, !PT ;  /* 0x0000000808077812 */ /* 0x000fe200078ef8b9 */
[----:B-----5:R-:W-:Y:S01]  /*0430*/  IMAD.U32 R8, RZ, RZ, UR4 ;  /* 0x00000004ff087e24 */ /* 0x020fe2000f8e00ff */
[----:B------:R-:W-:Y:S01]  /*0440*/  LOP3.LUT R5, R2, 0xc0, R179, 0xf8, !PT ;  /* 0x000000c002057812 */ /* 0x000fe200078ef8b3 */
[----:B------:R-:W-:Y:S01]  /*0450*/  UIADD3 UR4, UPT, UPT, UR5, 0x9000, URZ ;  /* 0x0000900005047890 */ /* 0x000fe2000fffe0ff */
[----:B------:R-:W-:-:S02]  /*0460*/  LOP3.LUT R6, R6, 0x18, R185, 0x78, !PT ;  /* 0x0000001806067812 */ /* 0x000fc400078e78b9 */
[----:B------:R-:W-:Y:S02]  /*0470*/  LOP3.LUT R2, R7, 0x1c0, R176, 0xf8, !PT ;  /* 0x000001c007027812 */ /* 0x000fe400078ef8b0 */
[----:B------:R-:W-:Y:S02]  /*0480*/  R2P PR, R185, 0xe ;  /* 0x0000000eb9007804 */ /* 0x000fe40000000000 */
[--C-:B------:R-:W-:Y:S02]  /*0490*/  LOP3.LUT R187, R6, 0x1f20, R3.reuse, 0xf8, !PT ;  /* 0x00001f2006bb7812 */ /* 0x100fe400078ef803 */
[----:B------:R-:W-:Y:S02]  /*04a0*/  LOP3.LUT R3, R2, 0x38, R3, 0x78, !PT ;  /* 0x0000003802037812 */ /* 0x000fe400078e7803 */
[----:B------:R-:W-:Y:S02]  /*04b0*/  LOP3.LUT R176, R176, 0x400, RZ, 0xc0, !PT ;  /* 0x00000400b0b07812 */ /* 0x000fe400078ec0ff */
[----:B------:R-:W-:-:S02]  /*04c0*/  LEA R178, R178, UR5, 0x1 ;  /* 0x00000005b2b27c11 */ /* 0x000fc4000f8e08ff */
[----:B------:R-:W-:Y:S01]  /*04d0*/  LOP3.LUT R4, R5, R4, RZ, 0x3c, !PT ;  /* 0x0000000405047212 */ /* 0x000fe200078e3cff */
[----:B------:R-:W-:Y:S01]  /*04e0*/  IMAD R176, R3, 0x2, R176 ;  /* 0x0000000203b07824 */ /* 0x000fe200078e02b0 */
[----:B------:R-:W-:Y:S01]  /*04f0*/  LEA R186, R186, UR6, 0x1 ;  /* 0x00000006baba7c11 */ /* 0x000fe2000f8e08ff */
[----:B------:R-:W-:Y:S01]  /*0500*/  IMAD.MOV.U32 R3, RZ, RZ, 0x20 ;  /* 0x00000020ff037424 */ /* 0x000fe200078e00ff */
[----:B------:R-:W-:Y:S01]  /*0510*/  SEL R172, R172, 0xfffffff0, !P2 ;  /* 0xfffffff0acac7807 */ /* 0x000fe20005000000 */
[----:B------:R-:W-:Y:S01]  /*0520*/  VIADD R2, R178, 0x15000 ;  /* 0x00015000b2027836 */ /* 0x000fe20000000000 */
[----:B------:R-:W-:Y:S01]  /*0530*/  LOP3.LUT R179, R4, 0x120, R179, 0xf8, !PT ;  /* 0x0000012004b37812 */ /* 0x000fe200078ef8b3 */
[----:B------:R-:W-:Y:S01]  /*0540*/  VIADD R174, R178, 0x15040 ;  /* 0x00015040b2ae7836 */ /* 0x000fe20000000000 */
[----:B------:R-:W-:Y:S01]  /*0550*/  SEL R3, R3, 0xffffffe0, !P1 ;  /* 0xffffffe003037807 */ /* 0x000fe20004800000 */
[----:B------:R-:W-:Y:S01]  /*0560*/  @P2 VIADD R174, R2, 0xffffffc0 ;  /* 0xffffffc002ae2836 */ /* 0x000fe20000000000 */
[----:B------:R-:W-:Y:S01]  /*0570*/  SHF.R.U32.HI R185, RZ, 0x2, R185 ;  /* 0x00000002ffb97819 */ /* 0x000fe200000116b9 */
[----:B------:R-:W-:Y:S01]  /*0580*/  VIADD R188, R186, 0x20 ;  /* 0x00000020babc7836 */ /* 0x000fe20000000000 */
[----:B------:R-:W-:Y:S01]  /*0590*/  LOP3.LUT R184, R0, 0x10, RZ, 0xc0, !PT ;  /* 0x0000001000b87812 */ /* 0x000fe200078ec0ff */
[----:B------:R-:W-:Y:S01]  /*05a0*/  IMAD.SHL.U32 R172, R172, 0x2, RZ ;  /* 0x00000002acac7824 */ /* 0x000fe200078e00ff */
[----:B------:R-:W-:Y:S01]  /*05b0*/  LEA R187, R187, UR5, 0x1 ;  /* 0x00000005bbbb7c11 */ /* 0x000fe2000f8e08ff */
[----:B------:R-:W-:Y:S01]  /*05c0*/  IMAD.IADD R2, R3, 0x1, R178 ;  /* 0x0000000103027824 */ /* 0x000fe200078e02b2 */
[----:B------:R-:W-:Y:S01]  /*05d0*/  LOP3.LUT R184, R184, 0x7, R185, 0xf8, !PT ;  /* 0x00000007b8b87812 */ /* 0x000fe200078ef8b9 */
[----:B------:R-:W-:Y:S01]  /*05e0*/  @P3 VIADD R188, R186, 0xffffffe0 ;  /* 0xffffffe0babc3836 */ /* 0x000fe20000000000 */
[----:B------:R-:W-:Y:S01]  /*05f0*/  LEA R181, R181, UR5, 0x1 ;  /* 0x00000005b5b57c11 */ /* 0x000fe2000f8e08ff */
[----:B------:R-:W-:Y:S01]  /*0600*/  IMAD.IADD R0, R3, 0x1, R174 ;  /* 0x0000000103007824 */ /* 0x000fe200078e02ae */
[----:B------:R-:W-:-:S02]  /*0610*/  LEA R189, R189, UR4, 0x1 ;  /* 0x00000004bdbd7c11 */ /* 0x000fc4000f8e08ff */
[----:B------:R-:W-:Y:S02]  /*0620*/  LEA R177, R177, UR4, 0x1 ;  /* 0x00000004b1b17c11 */ /* 0x000fe4000f8e08ff */
[----:B-1234-:R-:W-:-:S07]  /*0630*/  LEA R179, R179, UR5, 0x1 ;  /* 0x00000005b3b37c11 */ /* 0x01efce000f8e08ff */
.L_x_1065:
[----:B-1----:R-:W1:Y:S01]  /*0640*/  LDCU.64 UR6, c[0x0][0x478] ;  /* 0x00008f00ff0677ac */ /* 0x002e620008000a00 */
[----:B------:R-:W2:Y:S01]  /*0650*/  S2UR UR32, SR_CTAID.Y ;  /* 0x00000000002079c3 */ /* 0x000ea20000002600 */
[----:B------:R-:W3:Y:S01]  /*0660*/  S2R R4, SR_CTAID.Y ;  /* 0x0000000000047919 */ /* 0x000ee20000002600 */
[----:B----4-:R-:W4:Y:S01]  /*0670*/  LDCU.64 UR8, c[0x0][0x470] ;  /* 0x00008e00ff0877ac */ /* 0x010f220008000a00 */
[----:B------:R-:W3:Y:S05]  /*0680*/  LDCU.64 UR10, c[0x0][0x460] ;  /* 0x00008c00ff0a77ac */ /* 0x000eea0008000a00 */
[----:B------:R-:W3:Y:S08]  /*0690*/  LDC.64 R6, c[0x0][0x468] ;  /* 0x00011a00ff067b82 */ /* 0x000ef00000000a00 */
[----:B------:R-:W3:Y:S01]  /*06a0*/  LDC.64 R12, c[0x0][0x460] ;  /* 0x00011800ff0c7b82 */ /* 0x000ee20000000a00 */
[----:B-1----:R-:W-:Y:S01]  /*06b0*/  ISETP.NE.U32.AND P0, PT, RZ, UR6, PT ;  /* 0x00000006ff007c0c */ /* 0x002fe2000bf05070 */
[----:B----4-:R-:W-:-:S03]  /*06c0*/  UISETP.NE.U32.AND UP2, UPT, UR8, URZ, UPT ;  /* 0x000000ff0800728c */ /* 0x010fc6000bf45070 */
[----:B------:R-:W-:Y:S01]  /*06d0*/  ISETP.NE.AND.EX P0, PT, RZ, UR7, PT, P0 ;  /* 0x00000007ff007c0c */ /* 0x000fe2000bf05300 */
[----:B--2---:R-:W-:Y:S02]  /*06e0*/  USHF.L.U32 UR12, UR32, 0x2, URZ ;  /* 0x00000002200c7899 */ /* 0x004fe400080006ff */
[----:B------:R-:W-:Y:S02]  /*06f0*/  UISETP.NE.AND.EX UP2, UPT, UR9, URZ, UPT, UP2 ;  /* 0x000000ff0900728c */ /* 0x000fe4000bf45320 */
[----:B------:R-:W-:-:S04]  /*0700*/  USHF.R.U32.HI UR4, URZ, 0x1e, UR32 ;  /* 0x0000001eff047899 */ /* 0x000fc80008011620 */
[----:B------:R-:W-:-:S04]  /*0710*/  PLOP3.LUT P1, PT, PT, PT, UP2, 0x80, 0x8 ;  /* 0x000000000008781c */ /* 0x000fc80003f2f028 */
[----:B------:R-:W-:Y:S01]  /*0720*/  VOTEU.ANY UP1, P0 ;  /* 0x0000000000ff7886 */ /* 0x000fe20000020100 */
[----:B------:R-:W-:Y:S01]  /*0730*/  PLOP3.LUT P0, PT, PT, PT, UP1, 0x80, 0x8 ;  /* 0x000000000008781c */ /* 0x000fe20003f0f018 */
[----:B------:R-:W-:-:S04]  /*0740*/  @UP2 UIADD3 UR8, UP0, UPT, UR12, UR8, URZ ;  /* 0x000000080c082290 */ /* 0x000fc8000ff1e0ff */
[----:B------:R-:W-:Y:S02]  /*0750*/  @UP2 UIADD3.X UR9, UPT, UPT, UR4, UR9, URZ, UP0, !UPT ;  /* 0x0000000904092290 */ /* 0x000fe400087fe4ff */
[----:B------:R-:W-:Y:S01]  /*0760*/  @UP1 UIADD3 UR6, UP0, UPT, UR12, UR6, URZ ;  /* 0x000000060c061290 */ /* 0x000fe2000ff1e0ff */
[----:B------:R-:W-:Y:S01]  /*0770*/  IMAD.U32 R10, RZ, RZ, UR8 ;  /* 0x00000008ff0a7e24 */ /* 0x000fe2000f8e00ff */
[----:B---3--:R-:W-:Y:S02]  /*0780*/  UISETP.NE.U32.AND UP2, UPT, UR10, URZ, UPT ;  /* 0x000000ff0a00728c */ /* 0x008fe4000bf45070 */
[----:B------:R-:W-:Y:S01]  /*0790*/  @UP1 UIADD3.X UR7, UPT, UPT, UR4, UR7, URZ, UP0, !UPT ;  /* 0x0000000704071290 */ /* 0x000fe200087fe4ff */
[----:B------:R-:W-:Y:S01]  /*07a0*/  IMAD.U32 R11, RZ, RZ, UR9 ;  /* 0x00000009ff0b7e24 */ /* 0x000fe2000f8e00ff */
[----:B------:R-:W-:Y:S01]  /*07b0*/  UISETP.NE.U32.AND UP0, UPT, UR10, URZ, UPT ;  /* 0x000000ff0a00728c */ /* 0x000fe2000bf05070 */
[----:B------:R-:W-:Y:S01]  /*07c0*/  ISETP.NE.AND P5, PT, R183, RZ, PT ;  /* 0x000000ffb700720c */ /* 0x000fe20003fa5270 */
[----:B------:R-:W-:Y:S01]  /*07d0*/  UISETP.NE.AND.EX UP2, UPT, UR11, URZ, UPT, UP2 ;  /* 0x000000ff0b00728c */ /* 0x000fe2000bf45320 */
[----:B------:R-:W-:Y:S01]  /*07e0*/  ISETP.EQ.U32.AND P6, PT, R6, RZ, PT ;  /* 0x000000ff0600720c */ /* 0x000fe20003fc2070 */
[----:B------:R-:W-:Y:S01]  /*07f0*/  UISETP.NE.AND.EX UP0, UPT, UR11, URZ, UPT, UP0 ;  /* 0x000000ff0b00728c */ /* 0x000fe2000bf05300 */
[----:B------:R1:W2:Y:S01]  /*0800*/  @P1 LDG.E R11, desc[UR30][R10.64] ;  /* 0x0000001e0a0b1981 */ /* 0x0002a2000c1e1900 */
[----:B------:R-:W-:Y:S01]  /*0810*/  IMAD.U32 R18, RZ, RZ, UR6 ;  /* 0x00000006ff127e24 */ /* 0x000fe2000f8e00ff */
[----:B------:R-:W-:Y:S01]  /*0820*/  ISETP.EQ.OR.EX P6, PT, R7, RZ, !P5, P6 ;  /* 0x000000ff0700720c */ /* 0x000fe20006fc2760 */
[----:B------:R-:W-:Y:S01]  /*0830*/  IMAD.U32 R19, RZ, RZ, UR7 ;  /* 0x00000007ff137e24 */ /* 0x000fe2000f8e00ff */
[----:B------:R-:W-:-:S02]  /*0840*/  PLOP3.LUT P3, PT, PT, PT, UP2, 0x80, 0x8 ;  /* 0x000000000008781c */ /* 0x000fc40003f6f028 */
[----:B------:R-:W-:Y:S02]  /*0850*/  PLOP3.LUT P2, PT, PT, PT, UP0, 0x80, 0x8 ;  /* 0x000000000008781c */ /* 0x000fe40003f4f008 */
[----:B------:R-:W-:Y:S01]  /*0860*/  IADD3 R14, P4, PT, R6, UR12, RZ ;  /* 0x0000000c060e7c10 */ /* 0x000fe2000ff9e0ff */
[----:B------:R-:W3:Y:S01]  /*0870*/  @P0 LDG.E R3, desc[UR30][R18.64] ;  /* 0x0000001e12030981 */ /* 0x000ee2000c1e1900 */
[----:B------:R-:W-:Y:S02]  /*0880*/  IMAD.MOV.U32 R203, RZ, RZ, -0x1 ;  /* 0xffffffffffcb7424 */ /* 0x000fe400078e00ff */
[----:B------:R-:W-:Y:S01]  /*0890*/  IMAD.WIDE.U32 R16, R4, 0x4, R12 ;  /* 0x0000000404107825 */ /* 0x000fe200078e000c */
[----:B------:R-:W-:Y:S01]  /*08a0*/  IADD3.X R15, PT, PT, R7, UR4, RZ, P4, !PT ;  /* 0x00000004070f7c10 */ /* 0x000fe2000a7fe4ff */
[----:B------:R-:W4:Y:S03]  /*08b0*/  @!P0 LDC.64 R4, c[0x0][0x488] ;  /* 0x00012200ff048b82 */ /* 0x000f260000000a00 */
[----:B-----5:R2:W5:Y:S04]  /*08c0*/  @P3 LDG.E R12, desc[UR30][R16.64] ;  /* 0x0000001e100c3981 */ /* 0x020568000c1e1900 */
[----:B------:R2:W5:Y:S04]  /*08d0*/  @P2 LDG.E R9, desc[UR30][R16.64+0x4] ;  /* 0x0000041e10092981 */ /* 0x000568000c1e1900 */
[----:B------:R2:W5:Y:S01]  /*08e0*/  @!P6 LDG.E R203, desc[UR30][R14.64] ;  /* 0x0000001e0ecbe981 */ /* 0x000562000c1e1900 */
[----:B-1----:R-:W1:Y:S01]  /*08f0*/  @!P0 LDC R10, c[0x0][0x43c] ;  /* 0x00010f00ff0a8b82 */ /* 0x002e620000000800 */
[----:B------:R-:W-:-:S04]  /*0900*/  ISETP.NE.U32.AND P4, PT, R6, RZ, PT ;  /* 0x000000ff0600720c */ /* 0x000fc80003f85070 */
[----:B------:R-:W-:Y:S01]  /*0910*/  ISETP.NE.AND.EX P4, PT, R7, RZ, PT, P4 ;  /* 0x000000ff0700720c */ /* 0x000fe20003f85340 */
[----:B------:R-:W-:Y:S01]  /*0920*/  UMOV UR34, URZ ;  /* 0x000000ff00227c82 */ /* 0x000fe20008000000 */
[----:B------:R-:W1:Y:S01]  /*0930*/  @!UP0 LDCU UR35, c[0x0][0x434] ;  /* 0x00008680ff2387ac */ /* 0x000e620008000800 */
[----:B--2---:R-:W-:Y:S02]  /*0940*/  @P1 R2UR UR34, R11 ;  /* 0x000000000b2212ca */ /* 0x004fe400000e0000 */
[----:B----4-:R-:W-:-:S04]  /*0950*/  @!P0 ISETP.NE.U32.AND P1, PT, R4, RZ, PT ;  /* 0x000000ff0400820c */ /* 0x010fc80003f25070 */
[----:B------:R-:W-:Y:S02]  /*0960*/  @!P0 ISETP.NE.AND.EX P1, PT, R5, RZ, PT, P1 ;  /* 0x000000ff0500820c */ /* 0x000fe40003f25310 */
[----:B---3--:R-:W-:Y:S02]  /*0970*/  @P0 R2UR UR33, R3 ;  /* 0x00000000032102ca */ /* 0x008fe400000e0000 */
[----:B-1----:R-:W-:Y:S01]  /*0980*/  @!P0 SEL R3, R10, RZ, P1 ;  /* 0x000000ff0a038207 */ /* 0x002fe20000800000 */
[----:B------:R-:W-:-:S12]  /*0990*/  @!P4 BRA `(.L_x_1028) ;  /* 0x00000000000cc947 */ /* 0x000fd80003800000 */
[----:B------:R-:W2:Y:S02]  /*09a0*/  @P5 LDG.E R8, desc[UR30][R14.64+0x4] ;  /* 0x0000041e0e085981 */ /* 0x000ea4000c1e1900 */
[----:B--2--5:R-:W-:-:S06]  /*09b0*/  @P5 IADD3 R8, PT, PT, R8, -R203, RZ ;  /* 0x800000cb08085210 */ /* 0x024fcc0007ffe0ff */
[----:B------:R1:W5:Y:S02]  /*09c0*/  @!P5 LDG.E R8, desc[UR30][R14.64] ;  /* 0x0000001e0e08d981 */ /* 0x000364000c1e1900 */
.L_x_1028:
[----:B-----5:R-:W-:Y:S01]  /*09d0*/  @!P0 IADD3 R3, PT, PT, R3, -UR34, R8 ;  /* 0x8000002203038c10 */ /* 0x020fe2000fffe008 */
[----:B------:R-:W-:Y:S01]  /*09e0*/  UMOV UR10, 0xffffffff ;  /* 0xffffffff000a7882 */ /* 0x000fe20000000000 */
[----:B------:R-:W-:Y:S01]  /*09f0*/  @P3 R2UR UR10, R12 ;  /* 0x000000000c0a32ca */ /* 0x000fe200000e0000 */
[----:B------:R-:W-:Y:S01]  /*0a00*/  @UP1 UIADD3 UR33, UPT, UPT, UR33, -UR34, URZ ;  /* 0x8000002221211290 */ /* 0x000fe2000fffe0ff */
[----:B------:R-:W-:Y:S01]  /*0a10*/  @!P0 R2UR UR4, R3 ;  /* 0x00000000030482ca */ /* 0x000fe200000e0000 */
[----:B------:R-:W-:Y:S01]  /*0a20*/  USHF.L.U32 UR27, UR25, 0x7, URZ ;  /* 0x00000007191b7899 */ /* 0x000fe200080006ff */
[----:B------:R-:W-:-:S11]  /*0a30*/  @P2 R2UR UR6, R9 ;  /* 0x00000000090622ca */ /* 0x000fd600000e0000 */
[----:B------:R-:W-:Y:S02]  /*0a40*/  @!UP1 UMOV UR33, UR4 ;  /* 0x0000000400219c82 */ /* 0x000fe40008000000 */
[----:B------:R-:W-:Y:S02]  /*0a50*/  @UP0 UIADD3 UR35, UPT, UPT, UR6, -UR10, URZ ;  /* 0x8000000a06230290 */ /* 0x000fe4000fffe0ff */
[----:B------:R-:W-:-:S09]  /*0a60*/  UISETP.GT.AND UP0, UPT, UR33, UR27, UPT ;  /* 0x0000001b2100728c */ /* 0x000fd2000bf04270 */
[----:B------:R-:W-:Y:S05]  /*0a70*/  BRA.U !UP0, `(.L_x_1029) ;  /* 0x0000007908507547 */ /* 0x000fea000b800000 */
[----:B------:R-:W-:Y:S01]  /*0a80*/  UISETP.NE.AND UP0, UPT, UR10, -0x1, UPT ;  /* 0xffffffff0a00788c */ /* 0x000fe2000bf05270 */
[----:B------:R-:W-:Y:S01]  /*0a90*/  ISETP.NE.AND P3, PT, R203, -0x1, PT ;  /* 0xffffffffcb00780c */ /* 0x000fe20003f65270 */
[----:B------:R-:W-:-:S04]  /*0aa0*/  UIADD3 UR4, UPT, UPT, UR35, 0x3f, URZ ;  /* 0x0000003f23047890 */ /* 0x000fc8000fffe0ff */
[----:B------:R-:W-:-:S04]  /*0ab0*/  USHF.R.S32.HI UR26, URZ, 0x1f, UR4 ;  /* 0x0000001fff1a7899 */ /* 0x000fc80008011404 */
[----:B------:R-:W-:Y:S01]  /*0ac0*/  ULEA.HI UR26, UR26, UR4, URZ, 0x6 ;  /* 0x000000041a1a7291 */ /* 0x000fe2000f8f30ff */
[----:B------:R-:W2:Y:S01]  /*0ad0*/  @!UP0 LDCU.64 UR8, c[0x0][0x398] ;  /* 0x00007300ff0887ac */ /* 0x000ea20008000a00 */
[----:B------:R-:W3:Y:S02]  /*0ae0*/  @UP0 LDCU.64 UR6, c[0x0][0x3b0] ;  /* 0x00007600ff0607ac */ /* 0x000ee40008000a00 */
[----:B------:R-:W-:-:S04]  /*0af0*/  USHF.R.S32.HI UR26, URZ, 0x6, UR26 ;  /* 0x00000006ff1a7899 */ /* 0x000fc8000801141a */
[----:B------:R-:W-:-:S04]  /*0b00*/  ULEA UR19, UR26, 0xffffffc0, 0x6 ;  /* 0xffffffc01a137891 */ /* 0x000fc8000f8e30ff */
[----:B------:R-:W-:Y:S02]  /*0b10*/  USHF.R.S32.HI UR18, URZ, 0x1f, UR19 ;  /* 0x0000001fff127899 */ /* 0x000fe40008011413 */
[----:B--2---:R-:W-:Y:S02]  /*0b20*/  @!UP0 UIMAD.WIDE.U32 UR42, UR32, UR8, URZ ;  /* 0x00000008202a82a5 */ /* 0x004fe4000f8e00ff */
[----:B---3--:R-:W-:Y:S02]  /*0b30*/  @UP0 UIMAD.WIDE.U32 UR12, UR10, UR6, URZ ;  /* 0x000000060a0c02a5 */ /* 0x008fe4000f8e00ff */
[----:B------:R-:W-:Y:S02]  /*0b40*/  @!UP0 UIMAD UR40, UR32, UR9, UR43 ;  /* 0x00000009202882a4 */ /* 0x000fe4000f8e022b */
[----:B------:R-:W-:-:S03]  /*0b50*/  @UP0 UIMAD UR40, UR10, UR7, UR13 ;  /* 0x000000070a2802a4 */ /* 0x000fc6000f8e020d */
[----:B------:R-:W-:Y:S01]  /*0b60*/  @UP0 UMOV UR42, UR12 ;  /* 0x0000000c002a0c82 */ /* 0x000fe20008000000 */
[----:B------:R-:W-:Y:S08]  /*0b70*/  @P3 BRA `(.L_x_1030) ;  /* 0x0000000000343947 */ /* 0x000ff00003800000 */
        /* <DEDUP_REMOVED lines=8> */
[----:B------:R-:W-:Y:S02]  /*0c00*/  UIMAD UR7, UR32, UR7, UR9 ;  /* 0x00000007200772a4 */ /* 0x000fe4000f8e0209 */
[----:B------:R-:W-:Y:S02]  /*0c10*/  MOV R10, UR8 ;  /* 0x00000008000a7c02 */ /* 0x000fe40008000f00 */
[----:B------:R-:W-:Y:S02]  /*0c20*/  MOV R11, UR9 ;  /* 0x00000009000b7c02 */ /* 0x000fe40008000f00 */
[----:B------:R-:W-:Y:S01]  /*0c30*/  MOV R8, UR7 ;  /* 0x0000000700087c02 */ /* 0x000fe20008000f00 */
[----:B------:R-:W-:Y:S06]  /*0c40*/  BRA `(.L_x_1031) ;  /* 0x0000000000147947 */ /* 0x000fec0003800000 */
.L_x_1030:
[----:B------:R-:W2:Y:S01]  /*0c50*/  LDCU.64 UR14, c[0x0][0x3b8] ;  /* 0x00007700ff0e77ac */ /* 0x000ea20008000a00 */
[----:B------:R-:W-:-:S05]  /*0c60*/  IADD3 R10, PT, PT, R203, UR34, RZ ;  /* 0x00000022cb0a7c10 */ /* 0x000fca000fffe0ff */
[C---:B--2---:R-:W-:Y:S02]  /*0c70*/  IMAD R8, R10.reuse, UR15, RZ ;  /* 0x0000000f0a087c24 */ /* 0x044fe4000f8e02ff */
[----:B------:R-:W-:-:S05]  /*0c80*/  IMAD.WIDE.U32 R10, R10, UR14, RZ ;  /* 0x0000000e0a0a7c25 */ /* 0x000fca000f8e00ff */
[----:B------:R-:W-:Y:S02]  /*0c90*/  IADD3 R8, PT, PT, R11, R8, RZ ;  /* 0x000000080b087210 */ /* 0x000fe40007ffe0ff */
.L_x_1031:
[----:B------:R-:W2:Y:S01]  /*0ca0*/  LDC R3, c[0x0][0x3e8] ;  /* 0x0000fa00ff037b82 */ /* 0x000ea20000000800 */
[----:B------:R-:W3:Y:S01]  /*0cb0*/  S2R R4, SR_CTAID.Z ;  /* 0x0000000000047919 */ /* 0x000ee20000002700 */
[----:B------:R-:W-:Y:S01]  /*0cc0*/  USHF.R.S32.HI UR4, URZ, 0x1f, UR27 ;  /* 0x0000001fff047899 */ /* 0x000fe2000801141b */
[----:B--2---:R-:W-:-:S04]  /*0cd0*/  IABS R6, R3 ;  /* 0x0000000300067213 */ /* 0x004fc80000000000 */
[----:B------:R-:W2:Y:S01]  /*0ce0*/  I2F.RP R7, R6 ;  /* 0x0000000600077306 */ /* 0x000ea20000209400 */
[----:B---3--:R-:W-:-:S07]  /*0cf0*/  IABS R4, R4 ;  /* 0x0000000400047213 */ /* 0x008fce0000000000 */
[----:B--2---:R-:W2:Y:S02]  /*0d00*/  MUFU.RCP R12, R7 ;  /* 0x00000007000c7308 */ /* 0x004ea40000001000 */
[----:B--2---:R-:W-:-:S06]  /*0d10*/  VIADD R12, R12, 0xffffffe ;  /* 0x0ffffffe0c0c7836 */ /* 0x004fcc0000000000 */
[----:B------:R-:W2:Y:S02]  /*0d20*/  F2I.FTZ.U32.TRUNC.NTZ R13, R12 ;  /* 0x0000000c000d7305 */ /* 0x000ea4000021f000 */
[----:B--2---:R-:W-:Y:S01]  /*0d30*/  IMAD.MOV R5, RZ, RZ, -R13 ;  /* 0x000000ffff057224 */ /* 0x004fe200078e0a0d */
        /* <DEDUP_REMOVED lines=17> */
[----:B------:R-:W-:Y:S06]  /*0e50*/  @P3 BRA `(.L_x_1032) ;  /* 0x0000000000383947 */ /* 0x000fec0003800000 */
        /* <DEDUP_REMOVED lines=9> */
[----:B------:R-:W-:Y:S02]  /*0ef0*/  UIMAD UR7, UR32, UR7, UR9 ;  /* 0x00000007200772a4 */ /* 0x000fe4000f8e0209 */
[----:B------:R-:W-:Y:S02]  /*0f00*/  MOV R12, UR8 ;  /* 0x00000008000c7c02 */ /* 0x000fe40008000f00 */
[----:B------:R-:W-:Y:S02]  /*0f10*/  MOV R13, UR9 ;  /* 0x00000009000d7c02 */ /* 0x000fe40008000f00 */
[----:B------:R-:W-:Y:S01]  /*0f20*/  MOV R9, UR7 ;  /* 0x0000000700097c02 */ /* 0x000fe20008000f00 */
[----:B------:R-:W-:Y:S06]  /*0f30*/  BRA `(.L_x_1033) ;  /* 0x0000000000147947 */ /* 0x000fec0003800000 */
.L_x_1032:
[----:B------:R-:W2:Y:S01]  /*0f40*/  LDCU.64 UR12, c[0x0][0x3c0] ;  /* 0x00007800ff0c77ac */ /* 0x000ea20008000a00 */
[----:B------:R-:W-:-:S05]  /*0f50*/  IADD3 R12, PT, PT, R203, UR34, RZ ;  /* 0x00000022cb0c7c10 */ /* 0x000fca000fffe0ff */
[C---:B--2---:R-:W-:Y:S02]  /*0f60*/  IMAD R9, R12.reuse, UR13, RZ ;  /* 0x0000000d0c097c24 */ /* 0x044fe4000f8e02ff */
[----:B------:R-:W-:-:S05]  /*0f70*/  IMAD.WIDE.U32 R12, R12, UR12, RZ ;  /* 0x0000000c0c0c7c25 */ /* 0x000fca000f8e00ff */
[----:B------:R-:W-:Y:S02]  /*0f80*/  IADD3 R9, PT, PT, R13, R9, RZ ;  /* 0x000000090d097210 */ /* 0x000fe40007ffe0ff */
.L_x_1033:
[----:B------:R-:W2:Y:S01]  /*0f90*/  @!UP0 LDCU.64 UR8, c[0x0][0x588] ;  /* 0x0000b100ff0887ac */ /* 0x000ea20008000a00 */
[----:B------:R-:W3:Y:S01]  /*0fa0*/  @UP0 LDCU.64 UR6, c[0x0][0x590] ;  /* 0x0000b200ff0607ac */ /* 0x000ee20008000a00 */
[----:B------:R-:W4:Y:S01]  /*0fb0*/  LDCU UR36, c[0x0][0x3e0] ;  /* 0x00007c00ff2477ac */ /* 0x000f220008000800 */
[----:B------:R-:W4:Y:S01]  /*0fc0*/  LDCU UR38, c[0x0][0x44c] ;  /* 0x00008980ff2677ac */ /* 0x000f220008000800 */
[----:B--2---:R-:W-:-:S04]  /*0fd0*/  @!UP0 UIMAD.WIDE.U32 UR52, UR32, UR8, URZ ;  /* 0x00000008203482a5 */ /* 0x004fc8000f8e00ff */
[----:B------:R-:W-:Y:S02]  /*0fe0*/  @!UP0 UIMAD UR46, UR32, UR9, UR53 ;  /* 0x00000009202e82a4 */ /* 0x000fe4000f8e0235 */
[----:B---3--:R-:W-:-:S04]  /*0ff0*/  @UP0 UIMAD.WIDE.U32 UR8, UR10, UR6, URZ ;  /* 0x000000060a0802a5 */ /* 0x008fc8000f8e00ff */
[----:B------:R-:W-:Y:S02]  /*1000*/  @UP0 UIMAD UR46, UR10, UR7, UR9 ;  /* 0x000000070a2e02a4 */ /* 0x000fe4000f8e0209 */
[----:B----4-:R-:W-:Y:S01]  /*1010*/  UIMAD.WIDE UR16, UR36, UR38, URZ ;  /* 0x00000026241072a5 */ /* 0x010fe2000f8e02ff */
[----:B------:R-:W-:Y:S01]  /*1020*/  @UP0 UMOV UR52, UR8 ;  /* 0x0000000800340c82 */ /* 0x000fe20008000000 */
[----:B------:R-:W-:Y:S10]  /*1030*/  BRA.U UP0, `(.L_x_1034) ;  /* 0x0000000100407547 */ /* 0x000ff4000b800000 */
[----:B------:R-:W2:Y:S01]  /*1040*/  LDCU UR44, c[0x0][0x444] ;  /* 0x00008880ff2c77ac */ /* 0x000ea20008000800 */
[----:B------:R-:W-:Y:S02]  /*1050*/  USHF.R.S32.HI UR7, URZ, 0x1f, UR36 ;  /* 0x0000001fff077899 */ /* 0x000fe40008011424 */
[----:B--2---:R-:W-:Y:S02]  /*1060*/  USHF.R.S32.HI UR6, URZ, 0x1f, UR44 ;  /* 0x0000001fff067899 */ /* 0x004fe4000801142c */
        /* <DEDUP_REMOVED lines=13> */
.L_x_1034:
[----:B------:R-:W-:Y:S02]  /*1140*/  UIMAD.WIDE.U32 UR48, UR16, UR10, URZ ;  /* 0x0000000a103072a5 */ /* 0x000fe4000f8e00ff */
[----:B------:R-:W-:-:S04]  /*1150*/  UIMAD UR41, UR17, UR10, URZ ;  /* 0x0000000a112972a4 */ /* 0x000fc8000f8e02ff */
[----:B------:R-:W-:Y:S02]  /*1160*/  UIADD3 UR41, UPT, UPT, UR49, UR41, URZ ;  /* 0x0000002931297290 */ /* 0x000fe4000fffe0ff */
.L_x_1035:
[----:B------:R-:W2:Y:S01]  /*1170*/  LDCU.U8 UR6, c[0x0][0x548] ;  /* 0x0000a900ff0677ac */ /* 0x000ea20008000000 */
[----:B------:R-:W-:Y:S01]  /*1180*/  USHF.L.U32 UR9, UR32, 0x7, URZ ;  /* 0x0000000720097899 */ /* 0x000fe200080006ff */
[----:B------:R-:W3:Y:S03]  /*1190*/  LDCU.U8 UR45, c[0x0][0x5f0] ;  /* 0x0000be00ff2d77ac */ /* 0x000ee60008000000 */
[----:B------:R-:W-:Y:S02]  /*11a0*/  USEL UR7, UR9, URZ, UP2 ;  /* 0x000000ff09077287 */ /* 0x000fe40009000000 */
[----:B------:R-:W-:Y:S02]  /*11b0*/  UIMAD UR47, UR24, UR38, URZ ;  /* 0x00000026182f72a4 */ /* 0x000fe4000f8e02ff */
[----:B------:R-:W-:Y:S02]  /*11c0*/  UIADD3 UR7, UP0, UPT, UR19, UR7, URZ ;  /* 0x0000000713077290 */ /* 0x000fe4000ff1e0ff */
[----:B--2---:R-:W-:-:S02]  /*11d0*/  UISETP.NE.AND UP1, UPT, UR6, URZ, UPT ;  /* 0x000000ff0600728c */ /* 0x004fc4000bf25270 */
[----:B------:R-:W-:Y:S02]  /*11e0*/  UIADD3.X UR39, UPT, UPT, URZ, UR18, URZ, UP0, !UPT ;  /* 0x00000012ff277290 */ /* 0x000fe400087fe4ff */
[----:B------:R-:W-:Y:S02]  /*11f0*/  UIMAD.WIDE.U32 UR50, UR7, UR16, URZ ;  /* 0x00000010073272a5 */ /* 0x000fe4000f8e00ff */
[----:B------:R-:W-:-:S04]  /*1200*/  UIMAD UR39, UR39, UR16, URZ ;  /* 0x00000010272772a4 */ /* 0x000fc8000f8e02ff */
[----:B------:R-:W-:-:S04]  /*1210*/  UIMAD UR39, UR17, UR7, UR39 ;  /* 0x00000007112772a4 */ /* 0x000fc8000f8e0227 */
[----:B------:R-:W-:Y:S01]  /*1220*/  UIADD3 UR39, UPT, UPT, UR51, UR39, URZ ;  /* 0x0000002733277290 */ /* 0x000fe2000fffe0ff */
[----:B---3--:R-:W-:Y:S11]  /*1230*/  BRA.U !UP1, `(.L_x_1036) ;  /* 0x00000001091c7547 */ /* 0x008ff6000b800000 */
[----:B------:R-:W2:Y:S01]  /*1240*/  LDCU UR6, c[0x0][0x434] ;  /* 0x00008680ff0677ac */ /* 0x000ea20008000800 */
[----:B------:R-:W3:Y:S01]  /*1250*/  LDCU UR44, c[0x0][0x454] ;  /* 0x00008a80ff2c77ac */ /* 0x000ee20008000800 */
[----:B------:R-:W-:Y:S02]  /*1260*/  UISETP.NE.AND UP0, UPT, UR10, -0x1, UPT ;  /* 0xffffffff0a00788c */ /* 0x000fe4000bf05270 */
[----:B--2---:R-:W-:-:S04]  /*1270*/  UIMAD UR6, UR32, UR6, URZ ;  /* 0x00000006200672a4 */ /* 0x004fc8000f8e02ff */
[----:B------:R-:W-:-:S04]  /*1280*/  USEL UR6, UR6, UR10, !UP0 ;  /* 0x0000000a06067287 */ /* 0x000fc8000c000000 */
[----:B---3--:R-:W-:Y:S01]  /*1290*/  UIMAD UR44, UR24, UR44, UR6 ;  /* 0x0000002c182c72a4 */ /* 0x008fe2000f8e0206 */
[----:B------:R-:W-:Y:S05]  /*12a0*/  BRA `(.L_x_1037) ;  /* 0x00000000000c7947 */ /* 0x000fea0003800000 */
.L_x_1036:
[----:B------:R-:W2:Y:S01]  /*12b0*/  LDCU UR44, c[0x0][0x434] ;  /* 0x00008680ff2c77ac */ /* 0x000ea20008000800 */
[----:B------:R-:W-:-:S04]  /*12c0*/  UIMAD UR6, UR32, UR36, UR24 ;  /* 0x00000024200672a4 */ /* 0x000fc8000f8e0218 */
[----:B--2---:R-:W-:Y:S02]  /*12d0*/  UIMAD UR44, UR6, UR44, URZ ;  /* 0x0000002c062c72a4 */ /* 0x004fe4000f8e02ff */
.L_x_1037:
[----:B------:R-:W-:Y:S01]  /*12e0*/  UIADD3 UR37, UPT, UPT, UR26, -0x1, URZ ;  /* 0xffffffff1a257890 */ /* 0x000fe2000fffe0ff */
[----:B------:R-:W-:Y:S09]  /*12f0*/  BRA.U !UP1, `(.L_x_1038) ;  /* 0x0000000109247547 */ /* 0x000ff2000b800000 */
[----:B------:R-:W2:Y:S01]  /*1300*/  LDCU UR6, c[0x0][0x444] ;  /* 0x00008880ff0677ac */ /* 0x000ea20008000800 */
[----:B------:R-:W3:Y:S01]  /*1310*/  LDCU UR8, c[0x0][0x430] ;  /* 0x00008600ff0877ac */ /* 0x000ee20008000800 */
[----:B------:R-:W3:Y:S01]  /*1320*/  LDCU UR7, c[0x0][0x454] ;  /* 0x00008a80ff0777ac */ /* 0x000ee20008000800 */
[----:B------:R-:W-:-:S11]  /*1330*/  UISETP.NE.AND UP0, UPT, UR10, -0x1, UPT ;  /* 0xffffffff0a00788c */ /* 0x000fd6000bf05270 */
[----:B--2---:R-:W-:Y:S02]  /*1340*/  @!UP0 UIMAD UR10, UR32, UR6, URZ ;  /* 0x00000006200a82a4 */ /* 0x004fe4000f8e02ff */
[----:B---3--:R-:W-:Y:S02]  /*1350*/  ULEA UR7, UR8, UR7, 0x7 ;  /* 0x0000000708077291 */ /* 0x008fe4000f8e38ff */
[----:B------:R-:W-:-:S04]  /*1360*/  UIADD3 UR9, UPT, UPT, UR9, UR10, URZ ;  /* 0x0000000a09097290 */ /* 0x000fc8000fffe0ff */
[----:B------:R-:W-:Y:S01]  /*1370*/  UIMAD UR43, UR7, UR24, UR9 ;  /* 0x00000018072b72a4 */ /* 0x000fe2000f8e0209 */
[----:B------:R-:W-:Y:S11]  /*1380*/  BRA `(.L_x_1039) ;  /* 0x00000000000c7947 */ /* 0x000ff60003800000 */
.L_x_1038:
[----:B------:R-:W2:Y:S01]  /*1390*/  LDCU UR43, c[0x0][0x444] ;  /* 0x00008880ff2b77ac */ /* 0x000ea20008000800 */
[----:B------:R-:W-:-:S04]  /*13a0*/  UIMAD UR6, UR32, UR36, UR24 ;  /* 0x00000024200672a4 */ /* 0x000fc8000f8e0218 */
[----:B--2---:R-:W-:-:S12]  /*13b0*/  UIMAD UR43, UR6, UR43, URZ ;  /* 0x0000002b062b72a4 */ /* 0x004fd8000f8e02ff */
.L_x_1039:
[----:B------:R-:W2:Y:S01]  /*13c0*/  S2R R13, SR_TID.X ;  /* 0x00000000000d7919 */ /* 0x000ea20000002100 */
[----:B------:R-:W3:Y:S01]  /*13d0*/  LDCU.64 UR6, c[0x0][0x3b0] ;  /* 0x00007600ff0677ac */ /* 0x000ee20008000a00 */
[----:B-1----:R-:W-:Y:S01]  /*13e0*/  IMAD.MOV.U32 R15, RZ, RZ, RZ ;  /* 0x000000ffff0f7224 */ /* 0x002fe200078e00ff */
[----:B------:R-:W1:Y:S01]  /*13f0*/  LDC.64 R4, c[0x0][0x5f8] ;  /* 0x00017e00ff047b82 */ /* 0x000e620000000a00 */
[----:B------:R-:W-:Y:S01]  /*1400*/  ISETP.NE.AND P5, PT, RZ, UR45, PT ;  /* 0x0000002dff007c0c */ /* 0x000fe2000bfa5270 */
[----:B------:R-:W4:Y:S01]  /*1410*/  LDCU.128 UR8, c[0x0][0x590] ;  /* 0x0000b200ff0877ac */ /* 0x000f220008000c00 */
[----:B------:R-:W-:Y:S01]  /*1420*/  BSSY.RECONVERGENT B1, `(.L_x_1029) ;  /* 0x00006f9000017945 */ /* 0x000fe20003800200 */
[----:B------:R-:W5:Y:S01]  /*1430*/  LDCU.64 UR16, c[0x0][0x3c8] ;  /* 0x00007900ff1077ac */ /* 0x000f620008000a00 */
[----:B------:R-:W-:Y:S01]  /*1440*/  UIMAD UR38, UR36, UR38, URZ ;  /* 0x00000026242672a4 */ /* 0x000fe2000f8e02ff */
[----:B------:R-:W2:Y:S01]  /*1450*/  LDCU.64 UR54, c[0x0][0x5e8] ;  /* 0x0000bd00ff3677ac */ /* 0x000ea20008000a00 */
[----:B---3--:R-:W-:Y:S01]  /*1460*/  UIMAD UR49, UR18, UR6, URZ ;  /* 0x00000006123172a4 */ /* 0x008fe2000f8e02ff */
[----:B------:R-:W-:Y:S01]  /*1470*/  IMAD.U32 R17, RZ, RZ, UR6 ;  /* 0x00000006ff117e24 */ /* 0x000fe2000f8e00ff */
[----:B------:R-:W-:-:S02]  /*1480*/  UIADD3 UR48, UP1, UP0, UR50, UR48, UR47 ;  /* 0x0000003032307290 */ /* 0x000fc4000f83e02f */
[----:B------:R-:W-:Y:S01]  /*1490*/  UIMAD UR49, UR19, UR7, UR49 ;  /* 0x00000007133172a4 */ /* 0x000fe2000f8e0231 */
[----:B----4-:R-:W-:Y:S01]  /*14a0*/  IMAD.U32 R18, RZ, RZ, UR8 ;  /* 0x00000008ff127e24 */ /* 0x010fe2000f8e00ff */
[----:B------:R-:W-:Y:S01]  /*14b0*/  UIMAD UR18, UR18, UR8, URZ ;  /* 0x00000008121272a4 */ /* 0x000fe2000f8e02ff */
[----:B-----5:R-:W-:Y:S01]  /*14c0*/  IMAD.U32 R22, RZ, RZ, UR16 ;  /* 0x00000010ff167e24 */ /* 0x020fe2000f8e00ff */
[----:B------:R-:W-:Y:S02]  /*14d0*/  ULEA UR43, UR37, UR43, 0x6 ;  /* 0x0000002b252b7291 */ /* 0x000fe4000f8e30ff */
[----:B------:R-:W-:Y:S01]  /*14e0*/  MOV R3, UR49 ;  /* 0x0000003100037c02 */ /* 0x000fe20008000f00 */
[----:B------:R-:W-:Y:S01]  /*14f0*/  UIMAD UR18, UR19, UR9, UR18 ;  /* 0x00000009131272a4 */ /* 0x000fe2000f8e0212 */
[C---:B--2---:R-:W-:Y:S01]  /*1500*/  IMAD.SHL.U32 R14, R13.reuse, 0x8, RZ ;  /* 0x000000080d0e7824 */ /* 0x044fe200078e00ff */
[----:B------:R-:W-:Y:S01]  /*1510*/  LOP3.LUT R204, R13, 0x1f, RZ, 0xc0, !PT ;  /* 0x0000001f0dcc7812 */ /* 0x000fe200078ec0ff */
[----:B------:R-:W-:-:S02]  /*1520*/  UIMAD.WIDE UR54, UR43, 0x4, UR54 ;  /* 0x000000042b3678a5 */ /* 0x000fc4000f8e0236 */
[----:B------:R-:W-:Y:S01]  /*1530*/  ULEA UR44, UR37, UR44, 0x6 ;  /* 0x0000002c252c7291 */ /* 0x000fe2000f8e30ff */
[----:B------:R-:W-:-:S04]  /*1540*/  LOP3.LUT R14, R14, 0x18, RZ, 0xc0, !PT ;  /* 0x000000180e0e7812 */ /* 0x000fc800078ec0ff */
[----:B------:R-:W-:Y:S01]  /*1550*/  IADD3 R20, P0, PT, R14, UR52, RZ ;  /* 0x000000340e147c10 */ /* 0x000fe2000ff1e0ff */
[----:B------:R-:W-:Y:S01]  /*1560*/  IMAD.WIDE.U32 R16, R17, UR19, R14 ;  /* 0x0000001311107c25 */ /* 0x000fe2000f8e000e */
[----:B------:R-:W2:Y:S03]  /*1570*/  LDCU.64 UR52, c[0x0][0x420] ;  /* 0x00008400ff3477ac */ /* 0x000ea60008000a00 */
[----:B------:R-:W-:Y:S01]  /*1580*/  IMAD.X R21, RZ, RZ, UR46, P0 ;  /* 0x0000002eff157e24 */ /* 0x000fe200080e06ff */
[----:B------:R-:W-:Y:S01]  /*1590*/  IADD3 R16, P1, PT, R16, UR42, RZ ;  /* 0x0000002a10107c10 */ /* 0x000fe2000ff3e0ff */
[----:B------:R-:W-:-:S03]  /*15a0*/  IMAD.WIDE.U32 R18, R18, UR19, R20 ;  /* 0x0000001312127c25 */ /* 0x000fc6000f8e0014 */
[----:B------:R-:W-:Y:S01]  /*15b0*/  IADD3.X R17, PT, PT, R17, UR40, R3, P1, !PT ;  /* 0x0000002811117c10 */ /* 0x000fe20008ffe403 */
[----:B------:R-:W-:Y:S01]  /*15c0*/  USHF.R.S32.HI UR40, URZ, 0x1f, UR47 ;  /* 0x0000001fff287899 */ /* 0x000fe2000801142f */
[----:B------:R-:W-:Y:S01]  /*15d0*/  MOV R20, UR17 ;  /* 0x0000001100147c02 */ /* 0x000fe20008000f00 */
[----:B------:R-:W-:Y:S01]  /*15e0*/  VIADD R19, R19, UR18 ;  /* 0x0000001213137c36 */ /* 0x000fe20008000000 */
[----:B------:R-:W3:Y:S01]  /*15f0*/  LDCU.64 UR18, c[0x0][0x380] ;  /* 0x00007000ff1277ac */ /* 0x000ee20008000a00 */
[----:B------:R-:W-:Y:S01]  /*1600*/  IMAD.WIDE.U32 R22, R22, UR24, R16 ;  /* 0x0000001816167c25 */ /* 0x000fe2000f8e0010 */
[----:B------:R-:W-:Y:S01]  /*1610*/  SHF.R.U32.HI R3, RZ, 0x5, R13 ;  /* 0x00000005ff037819 */ /* 0x000fe2000001160d */
[----:B------:R-:W4:Y:S02]  /*1620*/  LDCU.64 UR16, c[0x0][0x550] ;  /* 0x0000aa00ff1077ac */ /* 0x000f240008000a00 */
[----:B------:R-:W-:Y:S01]  /*1630*/  IMAD.U32 R16, RZ, RZ, UR10 ;  /* 0x0000000aff107e24 */ /* 0x000fe2000f8e00ff */
[----:B------:R-:W-:Y:S01]  /*1640*/  LEA.HI R13, R13, 0x40, RZ, 0x1e ;  /* 0x000000400d0d7811 */ /* 0x000fe200078ff0ff */
[----:B------:R-:W-:Y:S01]  /*1650*/  IMAD R21, R20, UR24, R23 ;  /* 0x0000001814157c24 */ /* 0x000fe2000f8e0217 */
[----:B------:R-:W-:Y:S01]  /*1660*/  MOV R20, R22 ;  /* 0x0000001600147202 */ /* 0x000fe20000000f00 */
[----:B------:R-:W-:Y:S01]  /*1670*/  IMAD.WIDE.U32 R16, R16, UR24, R18 ;  /* 0x0000001810107c25 */ /* 0x000fe2000f8e0012 */
[----:B------:R-:W-:-:S02]  /*1680*/  UIADD3.X UR39, UPT, UPT, UR39, UR41, UR40, UP1, UP0 ;  /* 0x0000002927277290 */ /* 0x000fc40008fe0428 */
[----:B------:R-:W-:Y:S01]  /*1690*/  UISETP.GT.AND UP0, UPT, UR35, URZ, UPT ;  /* 0x000000ff2300728c */ /* 0x000fe2000bf04270 */
[----:B-1----:R-:W-:Y:S01]  /*16a0*/  IMAD.WIDE.U32 R18, R4, UR22, RZ ;  /* 0x0000001604127c25 */ /* 0x002fe2000f8e00ff */
[----:B--2---:R-:W-:-:S03]  /*16b0*/  UIMAD.WIDE UR52, UR44, 0x4, UR52 ;  /* 0x000000042c3478a5 */ /* 0x004fc6000f8e0234 */
[----:B------:R-:W-:Y:S01]  /*16c0*/  IMAD R11, R5, UR22, R19 ;  /* 0x00000016050b7c24 */ /* 0x000fe2000f8e0213 */
[----:B------:R-:W-:Y:S01]  /*16d0*/  SEL R5, R18, RZ, P5 ;  /* 0x000000ff12057207 */ /* 0x000fe20002800000 */
[----:B------:R-:W-:Y:S01]  /*16e0*/  IMAD.U32 R19, RZ, RZ, UR11 ;  /* 0x0000000bff137e24 */ /* 0x000fe2000f8e00ff */
[----:B------:R-:W1:Y:S01]  /*16f0*/  LDCU.64 UR10, c[0x0][0x570] ;  /* 0x0000ae00ff0a77ac */ /* 0x000e620008000a00 */
[----:B------:R-:W-:Y:S02]  /*1700*/  IMAD R18, R3, UR38, R204 ;  /* 0x0000002603127c24 */ /* 0x000fe4000f8e02cc */
[----:B------:R-:W-:Y:S01]  /*1710*/  IMAD.WIDE.U32 R20, R185, UR6, R20 ;  /* 0x00000006b9147c25 */ /* 0x000fe2000f8e0014 */
[----:B------:R-:W-:Y:S02]  /*1720*/  USHF.L.U32 UR6, UR38, 0x6, URZ ;  /* 0x0000000626067899 */ /* 0x000fe400080006ff */
[----:B------:R-:W-:Y:S01]  /*1730*/  IADD3 R5, P1, P0, R18, UR48, R5 ;  /* 0x0000003012057c10 */ /* 0x000fe2000f83e005 */
[----:B------:R-:W-:Y:S01]  /*1740*/  IMAD R23, R19, UR24, R17 ;  /* 0x0000001813177c24 */ /* 0x000fe2000f8e0211 */
[----:B------:R-:W-:Y:S01]  /*1750*/  SHF.R.S32.HI R17, RZ, 0x1f, R18 ;  /* 0x0000001fff117819 */ /* 0x000fe20000011412 */
[----:B------:R-:W-:Y:S01]  /*1760*/  IMAD.MOV.U32 R22, RZ, RZ, R16 ;  /* 0x000000ffff167224 */ /* 0x000fe200078e0010 */
[----:B---3--:R-:W-:Y:S01]  /*1770*/  LEA R210, P2, R20, UR18, 0x1 ;  /* 0x0000001214d27c11 */ /* 0x008fe2000f8408ff */
[----:B------:R-:W-:Y:S01]  /*1780*/  IMAD R4, R185, UR7, R21 ;  /* 0x00000007b9047c24 */ /* 0x000fe2000f8e0215 */
[----:B------:R-:W-:Y:S01]  /*1790*/  SEL R18, R11, RZ, P5 ;  /* 0x000000ff0b127207 */ /* 0x000fe20002800000 */
[----:B------:R-:W-:-:S03]  /*17a0*/  IMAD.WIDE.U32 R22, R185, UR8, R22 ;  /* 0x00000008b9167c25 */ /* 0x000fc6000f8e0016 */
[----:B------:R-:W-:Y:S01]  /*17b0*/  LEA.HI.X R211, R20, UR19, R4, 0x1, P2 ;  /* 0x0000001314d37c11 */ /* 0x000fe200090f0c04 */
[----:B------:R-:W-:Y:S01]  /*17c0*/  IMAD R11, R185, UR9, R23 ;  /* 0x00000009b90b7c24 */ /* 0x000fe2000f8e0217 */
[----:B------:R-:W-:Y:S02]  /*17d0*/  IADD3.X R17, PT, PT, R17, UR39, R18, P1, P0 ;  /* 0x0000002711117c10 */ /* 0x000fe40008fe0412 */
[----:B------:R-:W-:Y:S02]  /*17e0*/  MOV R4, UR6 ;  /* 0x0000000600047c02 */ /* 0x000fe40008000f00 */
[----:B------:R-:W-:Y:S02]  /*17f0*/  IADD3 R5, P0, PT, R5, UR6, RZ ;  /* 0x0000000605057c10 */ /* 0x000fe4000ff1e0ff */
[----:B----4-:R-:W-:Y:S01]  /*1800*/  LEA R208, P1, R22, UR16, 0x1 ;  /* 0x0000001016d07c11 */ /* 0x010fe2000f8208ff */
[----:B------:R-:W-:Y:S01]  /*1810*/  UMOV UR16, UR54 ;  /* 0x0000003600107c82 */ /* 0x000fe20008000000 */
[----:B------:R-:W-:-:S02]  /*1820*/  LEA.HI.X.SX32 R4, R4, R17, 0x1, P0 ;  /* 0x0000001104047211 */ /* 0x000fc400000f0eff */
[----:B------:R-:W-:Y:S02]  /*1830*/  LEA.HI.X R209, R22, UR17, R11, 0x1, P1 ;  /* 0x0000001116d17c11 */ /* 0x000fe400088f0c0b */
[----:B-1----:R-:W-:Y:S02]  /*1840*/  LEA R206, P0, R5, UR10, 0x2 ;  /* 0x0000000a05ce7c11 */ /* 0x002fe4000f8010ff */
[----:B------:R-:W-:Y:S02]  /*1850*/  IADD3 R18, P1, PT, R185, 0x40, RZ ;  /* 0x00000040b9127810 */ /* 0x000fe40007f3e0ff */
[----:B------:R-:W-:Y:S01]  /*1860*/  LEA.HI.X R207, R5, UR11, R4, 0x2, P0 ;  /* 0x0000000b05cf7c11 */ /* 0x000fe200080f1404 */
[----:B------:R-:W-:Y:S02]  /*1870*/  UMOV UR11, UR55 ;  /* 0x00000037000b7c82 */ /* 0x000fe40008000000 */
[----:B------:R-:W-:Y:S01]  /*1880*/  IMAD.X R4, RZ, RZ, RZ, P1 ;  /* 0x000000ffff047224 */ /* 0x000fe200008e06ff */
[----:B------:R-:W-:Y:S07]  /*1890*/  BRA.U UP0, `(.L_x_1040) ;  /* 0x0000000500d87547 */ /* 0x000fee000b800000 */
[----:B------:R-:W-:Y:S05]  /*18a0*/  @P3 BRA `(.L_x_1041) ;  /* 0x0000000000383947 */ /* 0x000fea0003800000 */
        /* <DEDUP_REMOVED lines=9> */
[----:B------:R-:W-:Y:S02]  /*1940*/  UIMAD UR7, UR32, UR7, UR9 ;  /* 0x00000007200772a4 */ /* 0x000fe4000f8e0209 */
[----:B------:R-:W-:Y:S02]  /*1950*/  MOV R6, UR8 ;  /* 0x0000000800067c02 */ /* 0x000fe40008000f00 */
[----:B------:R-:W-:Y:S02]  /*1960*/  MOV R7, UR9 ;  /* 0x0000000900077c02 */ /* 0x000fe40008000f00 */
[----:B------:R-:W-:Y:S01]  /*1970*/  MOV R3, UR7 ;  /* 0x0000000700037c02 */ /* 0x000fe20008000f00 */
[----:B------:R-:W-:Y:S05]  /*1980*/  BRA `(.L_x_1042) ;  /* 0x0000000000147947 */ /* 0x000fea0003800000 */
.L_x_1041:
[----:B------:R-:W1:Y:S01]  /*1990*/  LDCU.64 UR10, c[0x0][0x5c0] ;  /* 0x0000b800ff0a77ac */ /* 0x000e620008000a00 */
[----:B------:R-:W-:-:S05]  /*19a0*/  IADD3 R3, PT, PT, R203, UR34, RZ ;  /* 0x00000022cb037c10 */ /* 0x000fca000fffe0ff */
[C---:B-1----:R-:W-:Y:S02]  /*19b0*/  IMAD R5, R3.reuse, UR11, RZ ;  /* 0x0000000b03057c24 */ /* 0x042fe4000f8e02ff */
[----:B------:R-:W-:-:S05]  /*19c0*/  IMAD.WIDE.U32 R6, R3, UR10, RZ ;  /* 0x0000000a03067c25 */ /* 0x000fca000f8e00ff */
[----:B------:R-:W-:Y:S02]  /*19d0*/  IADD3 R3, PT, PT, R7, R5, RZ ;  /* 0x0000000507037210 */ /* 0x000fe40007ffe0ff */
.L_x_1042:
        /* <DEDUP_REMOVED lines=14> */
[----:B------:R-:W-:Y:S06]  /*1ac0*/  BRA `(.L_x_1044) ;  /* 0x0000000000147947 */ /* 0x000fec0003800000 */
.L_x_1043:
[----:B------:R-:W1:Y:S01]  /*1ad0*/  LDCU.64 UR8, c[0x0][0x5c8] ;  /* 0x0000b900ff0877ac */ /* 0x000e620008000a00 */
[----:B------:R-:W-:-:S05]  /*1ae0*/  IADD3 R203, PT, PT, R203, UR34, RZ ;  /* 0x00000022cbcb7c10 */ /* 0x000fca000fffe0ff */
[C---:B-1----:R-:W-:Y:S02]  /*1af0*/  IMAD R7, R203.reuse, UR9, RZ ;  /* 0x00000009cb077c24 */ /* 0x042fe4000f8e02ff */
[----:B------:R-:W-:-:S05]  /*1b00*/  IMAD.WIDE.U32 R8, R203, UR8, RZ ;  /* 0x00000008cb087c25 */ /* 0x000fca000f8e00ff */
[----:B------:R-:W-:Y:S02]  /*1b10*/  IADD3 R7, PT, PT, R9, R7, RZ ;  /* 0x0000000709077210 */ /* 0x000fe40007ffe0ff */
.L_x_1044:
        /* <DEDUP_REMOVED lines=8> */
[----:B------:R-:W-:Y:S02]  /*1ba0*/  IADD3 R10, P0, PT, R6, R10, RZ ;  /* 0x0000000a060a7210 */ /* 0x000fe40007f1e0ff */
        /* <DEDUP_REMOVED lines=17> */
.L_x_1046:
[----:B------:R-:W-:Y:S05]  /*1cc0*/  BSYNC.RECONVERGENT B0 ;  /* 0x0000000000007941 */ /* 0x000fea0003800200 */
.L_x_1045:
[----:B------:R-:W-:Y:S04]  /*1cd0*/  BSSY.RECONVERGENT B0, `(.L_x_1047) ;  /* 0x000000d000007945 */ /* 0x000fe80003800200 */
[----:B------:R-:W-:Y:S05]  /*1ce0*/  @P1 BRA `(.L_x_1048) ;  /* 0x00000000002c1947 */ /* 0x000fea0003800000 */
[----:B------:R-:W2:Y:S01]  /*1cf0*/  LDCU.64 UR6, c[0x0][0x560] ;  /* 0x0000ac00ff0677ac */ /* 0x000ea20008000a00 */
[----:B------:R-:W-:Y:S01]  /*1d00*/  MOV R11, R5 ;  /* 0x00000005000b7202 */ /* 0x000fe20000000f00 */
[----:B------:R-:W-:Y:S02]  /*1d10*/  IMAD R3, R4, UR10, RZ ;  /* 0x0000000a04037c24 */ /* 0x000fe4000f8e02ff */
        /* <DEDUP_REMOVED lines=8> */
.L_x_1048:
[----:B------:R-:W-:Y:S05]  /*1da0*/  BSYNC.RECONVERGENT B0 ;  /* 0x0000000000007941 */ /* 0x000fea0003800200 */
.L_x_1047:
[----:B------:R-:W3:Y:S01]  /*1db0*/  LDCU.64 UR6, c[0x0][0x5e0] ;  /* 0x0000bc00ff0677ac */ /* 0x000ee20008000a00 */
[----:B------:R-:W-:Y:S01]  /*1dc0*/  MOV R3, UR8 ;  /* 0x0000000800037c02 */ /* 0x000fe20008000f00 */
[----:B------:R-:W-:Y:S01]  /*1dd0*/  BSSY.RECONVERGENT B0, `(.L_x_1049) ;  /* 0x0000015000007945 */ /* 0x000fe20003800200 */
[----:B------:R-:W-:-:S03]  /*1de0*/  UIMAD UR4, UR4, UR8, URZ ;  /* 0x00000008040472a4 */ /* 0x000fc6000f8e02ff */
[----:B------:R-:W-:Y:S01]  /*1df0*/  IMAD.WIDE.U32 R14, R3, UR27, R14 ;  /* 0x0000001b030e7c25 */ /* 0x000fe2000f8e000e */
[----:B------:R-:W-:Y:S02]  /*1e00*/  UIMAD UR4, UR27, UR9, UR4 ;  /* 0x000000091b0472a4 */ /* 0x000fe4000f8e0204 */
[----:B------:R-:W-:-:S04]  /*1e10*/  IADD3 R8, P0, PT, R8, R14, RZ ;  /* 0x0000000e08087210 */ /* 0x000fc80007f1e0ff */
[----:B------:R-:W-:Y:S02]  /*1e20*/  IADD3.X R9, PT, PT, R7, UR4, R15, P0, !PT ;  /* 0x0000000407097c10 */ /* 0x000fe400087fe40f */
[----:B---3--:R-:W-:Y:S02]  /*1e30*/  MOV R6, UR6 ;  /* 0x0000000600067c02 */ /* 0x008fe40008000f00 */
[----:B------:R-:W-:-:S03]  /*1e40*/  MOV R3, UR7 ;  /* 0x0000000700037c02 */ /* 0x000fc60008000f00 */
[----:B------:R-:W-:-:S04]  /*1e50*/  IMAD.WIDE.U32 R6, R6, UR24, R8 ;  /* 0x0000001806067c25 */ /* 0x000fc8000f8e0008 */
[----:B------:R-:W-:Y:S01]  /*1e60*/  IMAD R3, R3, UR24, R7 ;  /* 0x0000001803037c24 */ /* 0x000fe2000f8e0207 */
[----:B------:R-:W-:Y:S06]  /*1e70*/  @P2 BRA `(.L_x_1050) ;  /* 0x0000000000282947 */ /* 0x000fec0003800000 */
[----:B------:R-:W3:Y:S01]  /*1e80*/  LDCU.64 UR6, c[0x0][0x568] ;  /* 0x0000ad00ff0677ac */ /* 0x000ee20008000a00 */
[----:B------:R-:W-:Y:S02]  /*1e90*/  MOV R8, R6 ;  /* 0x0000000600087202 */ /* 0x000fe40000000f00 */
[----:B------:R-:W-:-:S03]  /*1ea0*/  MOV R9, R3 ;  /* 0x0000000300097202 */ /* 0x000fc60000000f00 */
[----:B------:R-:W-:-:S04]  /*1eb0*/  IMAD.WIDE.U32 R8, R185, UR8, R8 ;  /* 0x00000008b9087c25 */ /* 0x000fc8000f8e0008 */
[----:B------:R-:W-:Y:S01]  /*1ec0*/  IMAD R5, R185, UR9, R9 ;  /* 0x00000009b9057c24 */ /* 0x000fe2000f8e0209 */
[----:B---3--:R-:W-:-:S04]  /*1ed0*/  LEA R10, P0, R8, UR6, 0x1 ;  /* 0x00000006080a7c11 */ /* 0x008fc8000f8008ff */
[----:B------:R-:W-:-:S05]  /*1ee0*/  LEA.HI.X R11, R8, UR7, R5, 0x1, P0 ;  /* 0x00000007080b7c11 */ /* 0x000fca00080f0c05 */
[----:B------:R3:W-:Y:S04]  /*1ef0*/  STG.E.128 desc[UR30][R10.64], RZ ;  /* 0x000000ff0a007986 */ /* 0x0007e8000c101d1e */
[----:B------:R3:W-:Y:S04]  /*1f00*/  STG.E.128 desc[UR30][R10.64+0x40], RZ ;  /* 0x000040ff0a007986 */ /* 0x0007e8000c101d1e */
[----:B------:R3:W-:Y:S02]  /*1f10*/  STG.E.128 desc[UR30][R10.64+0x80], RZ ;  /* 0x000080ff0a007986 */ /* 0x0007e4000c101d1e */
.L_x_1050:
[----:B------:R-:W-:Y:S05]  /*1f20*/  BSYNC.RECONVERGENT B0 ;  /* 0x0000000000007941 */ /* 0x000fea0003800200 */
.L_x_1049:
[----:B------:R-:W-:Y:S05]  /*1f30*/  @P1 BRA `(.L_x_1051) ;  /* 0x00000064001c1947 */ /* 0x000fea0003800000 */
[----:B------:R-:W4:Y:S01]  /*1f40*/  LDCU.64 UR6, c[0x0][0x568] ;  /* 0x0000ad00ff0677ac */ /* 0x000f220008000a00 */
[----:B------:R-:W-:Y:S01]  /*1f50*/  MOV R7, R3 ;  /* 0x0000000300077202 */ /* 0x000fe20000000f00 */
[----:B------:R-:W-:Y:S02]  /*1f60*/  IMAD R5, R4, UR8, RZ ;  /* 0x0000000804057c24 */ /* 0x000fe4000f8e02ff */
[----:B------:R-:W-:-:S04]  /*1f70*/  IMAD.WIDE.U32 R6, R18, UR8, R6 ;  /* 0x0000000812067c25 */ /* 0x000fc8000f8e0006 */
[----:B------:R-:W-:-:S05]  /*1f80*/  IMAD R5, R18, UR9, R5 ;  /* 0x0000000912057c24 */ /* 0x000fca000f8e0205 */
[----:B------:R-:W-:Y:S02]  /*1f90*/  IADD3 R5, PT, PT, R7, R5, RZ ;  /* 0x0000000507057210 */ /* 0x000fe40007ffe0ff */
[----:B----4-:R-:W-:-:S04]  /*1fa0*/  LEA R4, P0, R6, UR6, 0x1 ;  /* 0x0000000606047c11 */ /* 0x010fc8000f8008ff */
[----:B------:R-:W-:-:S05]  /*1fb0*/  LEA.HI.X R5, R6, UR7, R5, 0x1, P0 ;  /* 0x0000000706057c11 */ /* 0x000fca00080f0c05 */
[----:B------:R4:W-:Y:S04]  /*1fc0*/  STG.E.128 desc[UR30][R4.64], RZ ;  /* 0x000000ff04007986 */ /* 0x0009e8000c101d1e */
[----:B------:R4:W-:Y:S04]  /*1fd0*/  STG.E.128 desc[UR30][R4.64+0x40], RZ ;  /* 0x000040ff04007986 */ /* 0x0009e8000c101d1e */
[----:B------:R4:W-:Y:S01]  /*1fe0*/  STG.E.128 desc[UR30][R4.64+0x80], RZ ;  /* 0x000080ff04007986 */ /* 0x0009e2000c101d1e */
[----:B------:R-:W-:Y:S05]  /*1ff0*/  BRA `(.L_x_1051) ;  /* 0x0000006000ec7947 */ /* 0x000fea0003800000 */
.L_x_1040:
[----:B------:R-:W1:Y:S01]  /*2000*/  LDCU.64 UR8, c[0x0][0x3d0] ;  /* 0x00007a00ff0877ac */ /* 0x000e620008000a00 */
[----:B------:R-:W-:Y:S02]  /*2010*/  IMAD.U32 R11, RZ, RZ, UR14 ;  /* 0x0000000eff0b7e24 */ /* 0x000fe4000f8e00ff */
[----:B------:R-:W-:Y:S01]  /*2020*/  IMAD.U32 R5, RZ, RZ, UR12 ;  /* 0x0000000cff057e24 */ /* 0x000fe2000f8e00ff */
[----:B------:R-:W2:Y:S01]  /*2030*/  LDCU.64 UR6, c[0x0][0x3d8] ;  /* 0x00007b00ff0677ac */ /* 0x000ea20008000a00 */
[----:B------:R-:W-:Y:S01]  /*2040*/  IMAD.WIDE.U32 R16, R11, UR27, R14 ;  /* 0x0000001b0b107c25 */ /* 0x000fe2000f8e000e */
[----:B------:R-:W-:-:S03]  /*2050*/  UIADD3 UR10, UPT, UPT, -UR27, UR33, URZ ;  /* 0x000000211b0a7290 */ /* 0x000fc6000fffe1ff */
[----:B------:R-:W-:Y:S01]  /*2060*/  IMAD.WIDE.U32 R14, R5, UR27, R14 ;  /* 0x0000001b050e7c25 */ /* 0x000fe2000f8e000e */
[----:B------:R-:W-:Y:S01]  /*2070*/  UIMAD UR17, UR4, UR14, URZ ;  /* 0x0000000e041172a4 */ /* 0x000fe2000f8e02ff */
[----:B------:R-:W-:Y:S01]  /*2080*/  IADD3 R10, P0, PT, R10, R16, RZ ;  /* 0x000000100a0a7210 */ /* 0x000fe20007f1e0ff */
[----:B------:R-:W-:Y:S02]  /*2090*/  UIMAD UR4, UR4, UR12, URZ ;  /* 0x0000000c040472a4 */ /* 0x000fe4000f8e02ff */
[----:B------:R-:W-:Y:S01]  /*20a0*/  UIMAD UR35, UR37, -0x40, UR35 ;  /* 0xffffffc0252378a4 */ /* 0x000fe2000f8e0223 */
[----:B------:R-:W-:Y:S01]  /*20b0*/  ISETP.GE.AND P2, PT, R13, UR10, PT ;  /* 0x0000000a0d007c0c */ /* 0x000fe2000bf46270 */
[----:B------:R-:W-:Y:S01]  /*20c0*/  UIMAD UR17, UR27, UR15, UR17 ;  /* 0x0000000f1b1172a4 */ /* 0x000fe2000f8e0211 */
[C---:B------:R-:W-:Y:S01]  /*20d0*/  ISETP.GE.AND P3, PT, R185.reuse, UR10, PT ;  /* 0x0000000ab9007c0c */ /* 0x040fe2000bf66270 */
[----:B------:R-:W-:Y:S01]  /*20e0*/  UIMAD UR4, UR27, UR13, UR4 ;  /* 0x0000000d1b0472a4 */ /* 0x000fe2000f8e0204 */
[----:B-1----:R-:W-:Y:S01]  /*20f0*/  IMAD R24, R6, UR8, RZ ;  /* 0x0000000806187c24 */ /* 0x002fe2000f8e02ff */
[----:B------:R-:W-:Y:S01]  /*2100*/  ISETP.GE.AND P4, PT, R185, UR35, PT ;  /* 0x00000023b9007c0c */ /* 0x000fe2000bf86270 */
[----:B------:R-:W-:Y:S01]  /*2110*/  @P5 BAR.SYNC.DEFER_BLOCKING 0x0 ;  /* 0x0000000000005b1d */ /* 0x000fe20000010000 */
[----:B------:R-:W-:Y:S01]  /*2120*/  IADD3.X R11, PT, PT, R8, UR17, R17, P0, !PT ;  /* 0x00000011080b7c10 */ /* 0x000fe200087fe411 */
[----:B--2---:R-:W-:Y:S01]  /*2130*/  IMAD R20, R6, UR6, RZ ;  /* 0x0000000606147c24 */ /* 0x004fe2000f8e02ff */
[----:B------:R-:W-:Y:S01]  /*2140*/  IADD3 R12, P0, PT, R12, R14, RZ ;  /* 0x0000000e0c0c7210 */ /* 0x000fe20007f1e0ff */
[----:B------:R-:W-:-:S02]  /*2150*/  IMAD R24, R7, UR9, R24 ;  /* 0x0000000907187c24 */ /* 0x000fc4000f8e0218 */
[----:B------:R-:W-:Y:S01]  /*2160*/  IMAD.WIDE.U32 R22, R7, UR8, R10 ;  /* 0x0000000807167c25 */ /* 0x000fe2000f8e000a */
[----:B------:R-:W-:Y:S01]  /*2170*/  IADD3.X R13, PT, PT, R9, UR4, R15, P0, !PT ;  /* 0x00000004090d7c10 */ /* 0x000fe200087fe40f */
[----:B------:R-:W-:Y:S01]  /*2180*/  ULOP3.LUT UR4, UR37, 0x80000001, URZ, 0xc0, !UPT ;  /* 0x8000000125047892 */ /* 0x000fe2000f8ec0ff */
[----:B------:R-:W1:Y:S01]  /*2190*/  @!P2 LDC.64 R8, c[0x0][0x388] ;  /* 0x0000e200ff08ab82 */ /* 0x000e620000000a00 */
[----:B------:R-:W-:Y:S02]  /*21a0*/  @!P2 IMAD R5, R4, UR12, RZ ;  /* 0x0000000c0405ac24 */ /* 0x000fe4000f8e02ff */
[C---:B------:R-:W-:Y:S01]  /*21b0*/  IMAD R20, R7.reuse, UR7, R20 ;  /* 0x0000000707147c24 */ /* 0x040fe2000f8e0214 */
[----:B------:R-:W-:Y:S01]  /*21c0*/  UISETP.NE.AND UP0, UPT, UR4, 0x1, UPT ;  /* 0x000000010400788c */ /* 0x000fe2000bf05270 */
[----:B------:R-:W-:-:S04]  /*21d0*/  IMAD.WIDE.U32 R6, R7, UR6, R12 ;  /* 0x0000000607067c25 */ /* 0x000fc8000f8e000c */
[----:B------:R-:W-:Y:S01]  /*21e0*/  IMAD.MOV.U32 R201, RZ, RZ, 0x7f800000 ;  /* 0x7f800000ffc97424 */ /* 0x000fe200078e00ff */
[----:B------:R-:W2:Y:S01]  /*21f0*/  @!P3 LDC.64 R10, c[0x0][0x388] ;  /* 0x0000e200ff0abb82 */ /* 0x000ea20000000a00 */
[----:B------:R-:W-:Y:S01]  /*2200*/  @!P2 IMAD R13, R4, UR14, RZ ;  /* 0x0000000e040dac24 */ /* 0x000fe2000f8e02ff */
[----:B------:R-:W-:Y:S01]  /*2210*/  USEL UR4, URZ, 0x3000, UP0 ;  /* 0x00003000ff047887 */ /* 0x000fe20008000000 */
[C---:B------:R-:W-:Y:S01]  /*2220*/  @!P2 IMAD R12, R18.reuse, UR13, R5 ;  /* 0x0000000d120cac24 */ /* 0x040fe2000f8e0205 */
[----:B------:R-:W-:Y:S01]  /*2230*/  @!PT LDS RZ, [RZ] ;  /* 0x00000000fffff984 */ /* 0x000fe20000000800 */
[----:B------:R-:W-:Y:S01]  /*2240*/  @!PT LDS RZ, [RZ] ;  /* 0x00000000fffff984 */ /* 0x000fe20000000800 */
[----:B------:R-:W-:Y:S01]  /*2250*/  @!PT LDS RZ, [RZ] ;  /* 0x00000000fffff984 */ /* 0x000fe20000000800 */
[----:B------:R-:W-:Y:S01]  /*2260*/  @!P4 LDGSTS.E.BYPASS.LTC128B.128 [R187+0x6000], desc[UR30][R208.64] ;  /* 0x06000000d0bbcfae */ /* 0x000fe2000b981a1e */
[----:B------:R-:W-:Y:S02]  /*2270*/  IMAD.IADD R25, R23, 0x1, R24 ;  /* 0x0000000117197824 */ /* 0x000fe400078e0218 */
[----:B------:R-:W-:Y:S01]  /*2280*/  IMAD.MOV.U32 R200, RZ, RZ, 0x7f800000 ;  /* 0x7f800000ffc87424 */ /* 0x000fe200078e00ff */
[----:B------:R-:W3:Y:S01]  /*2290*/  @!P2 LDC.64 R4, c[0x0][0x390] ;  /* 0x0000e400ff04ab82 */ /* 0x000ee20000000a00 */
[----:B------:R-:W-:Y:S01]  /*22a0*/  @!P2 IMAD.MOV.U32 R23, RZ, RZ, R25 ;  /* 0x000000ffff17a224 */ /* 0x000fe200078e0019 */
[----:B------:R-:W-:Y:S01]  /*22b0*/  @!P4 LDGSTS.E.BYPASS.LTC128B.128 [R187+0x7000], desc[UR30][R208.64+0x40] ;  /* 0x07000040d0bbcfae */ /* 0x000fe2000b981a1e */
[----:B------:R-:W-:Y:S01]  /*22c0*/  IMAD.IADD R21, R7, 0x1, R20 ;  /* 0x0000000107157824 */ /* 0x000fe200078e0214 */
[----:B------:R-:W4:Y:S01]  /*22d0*/  S2R R192, SR_TID.X ;  /* 0x0000000000c07919 */ /* 0x000f220000002100 */
[--C-:B------:R-:W-:Y:S01]  /*22e0*/  @!P3 IMAD.MOV.U32 R24, RZ, RZ, R22.reuse ;  /* 0x000000ffff18b224 */ /* 0x100fe200078e0016 */
[----:B------:R-:W-:Y:S01]  /*22f0*/  UIMAD UR9, UR32, UR36, UR24 ;  /* 0x00000024200972a4 */ /* 0x000fe2000f8e0218 */
[C---:B------:R-:W-:Y:S01]  /*2300*/  @!P2 IMAD R13, R18.reuse, UR15, R13 ;  /* 0x0000000f120dac24 */ /* 0x040fe2000f8e020d */
[----:B------:R-:W-:Y:S01]  /*2310*/  @!P4 LDGSTS.E.BYPASS.LTC128B.128 [R187+0x8000], desc[UR30][R208.64+0x80] ;  /* 0x08000080d0bbcfae */ /* 0x000fe2000b981a1e */
[----:B------:R-:W-:Y:S01]  /*2320*/  @!P2 IMAD.WIDE.U32 R22, R18, UR14, R22 ;  /* 0x0000000e1216ac25 */ /* 0x000fe2000f8e0016 */
[----:B------:R-:W2:Y:S03]  /*2330*/  LDC R190, c[0x0][0x44c] ;  /* 0x00011300ffbe7b82 */ /* 0x000ea60000000800 */
[----:B------:R-:W-:Y:S01]  /*2340*/  IMAD.MOV.U32 R199, RZ, RZ, 0x7f800000 ;  /* 0x7f800000ffc77424 */ /* 0x000fe200078e00ff */
[----:B-1----:R-:W-:Y:S01]  /*2350*/  @!P2 LEA R8, P0, R22, R8, 0x1 ;  /* 0x000000081608a211 */ /* 0x002fe200078008ff */
[----:B------:R-:W-:Y:S01]  /*2360*/  @!P2 IMAD.MOV.U32 R7, RZ, RZ, R21 ;  /* 0x000000ffff07a224 */ /* 0x000fe200078e0015 */
[----:B------:R1:W-:Y:S01]  /*2370*/  @P4 STS.128 [R187+0x6000], RZ ;  /* 0x006000ffbb004388 */ /* 0x0003e20000000c00 */
[----:B------:R-:W-:-:S02]  /*2380*/  @!P2 IMAD.IADD R16, R23, 0x1, R13 ;  /* 0x000000011710a824 */ /* 0x000fc400078e020d */
[----:B------:R-:W-:Y:S01]  /*2390*/  IMAD.MOV.U32 R198, RZ, RZ, 0x7f800000 ;  /* 0x7f800000ffc67424 */ /* 0x000fe200078e00ff */
[----:B------:R1:W-:Y:S01]  /*23a0*/  @P4 STS.128 [R187+0x7000], RZ ;  /* 0x007000ffbb004388 */ /* 0x0003e20000000c00 */
[----:B------:R-:W-:Y:S01]  /*23b0*/  @!P2 IMAD.WIDE.U32 R18, R18, UR12, R6 ;  /* 0x0000000c1212ac25 */ /* 0x000fe2000f8e0006 */
[----:B------:R-:W-:-:S03]  /*23c0*/  @!P2 LEA.HI.X R9, R22, R9, R16, 0x1, P0 ;  /* 0x000000091609a211 */ /* 0x000fc600000f0c10 */
[----:B------:R-:W-:Y:S01]  /*23d0*/  IMAD.MOV.U32 R193, RZ, RZ, 0x10 ;  /* 0x00000010ffc17424 */ /* 0x000fe200078e00ff */
[----:B---3--:R-:W-:Y:S01]  /*23e0*/  @!P2 LEA R16, P0, R18, R4, 0x1 ;  /* 0x000000041210a211 */ /* 0x008fe200078008ff */
[----:B------:R-:W-:Y:S01]  /*23f0*/  @!P3 IMAD.MOV.U32 R20, RZ, RZ, R6 ;  /* 0x000000ffff14b224 */ /* 0x000fe200078e0006 */
[----:B------:R1:W-:Y:S01]  /*2400*/  @P4 STS.128 [R187+0x8000], RZ ;  /* 0x008000ffbb004388 */ /* 0x0003e20000000c00 */
[----:B------:R-:W-:Y:S01]  /*2410*/  @!P2 IMAD.IADD R12, R19, 0x1, R12 ;  /* 0x00000001130ca824 */ /* 0x000fe200078e020c */
[----:B------:R-:W3:Y:S01]  /*2420*/  @!P3 LDC.64 R6, c[0x0][0x390] ;  /* 0x0000e400ff06bb82 */ /* 0x000ee20000000a00 */
[----:B------:R-:W-:-:S04]  /*2430*/  @!P3 IMAD.WIDE.U32 R24, R185, UR14, R24 ;  /* 0x0000000eb918bc25 */ /* 0x000fc8000f8e0018 */
[----:B------:R-:W-:Y:S01]  /*2440*/  IMAD.U32 R197, RZ, RZ, UR26 ;  /* 0x0000001affc57e24 */ /* 0x000fe2000f8e00ff */
[----:B------:R-:W-:Y:S01]  /*2450*/  @!P2 LEA.HI.X R17, R18, R5, R12, 0x1, P0 ;  /* 0x000000051211a211 */ /* 0x000fe200000f0c0c */
[----:B------:R-:W-:Y:S01]  /*2460*/  @!P3 IMAD R14, R185, UR15, R25 ;  /* 0x0000000fb90ebc24 */ /* 0x000fe2000f8e0219 */
[----:B------:R-:W4:Y:S01]  /*2470*/  LDC.64 R12, c[0x0][0x528] ;  /* 0x00014a00ff0c7b82 */ /* 0x000f220000000a00 */
[C---:B--2---:R-:W-:Y:S01]  /*2480*/  @!P3 LEA R10, P1, R24.reuse, R10, 0x1 ;  /* 0x0000000a180ab211 */ /* 0x044fe200078208ff */
[----:B------:R-:W-:Y:S01]  /*2490*/  VIADD R202, R187, UR4 ;  /* 0x00000004bbca7c36 */ /* 0x000fe20008000000 */
[----:B------:R-:W-:Y:S01]  /*24a0*/  UIADD3 UR27, UPT, UPT, UR27, 0x80, URZ ;  /* 0x000000801b1b7890 */ /* 0x000fe2000fffe0ff */
[C---:B------:R-:W-:Y:S01]  /*24b0*/  @!P3 IMAD.WIDE.U32 R20, R185.reuse, UR12, R20 ;  /* 0x0000000cb914bc25 */ /* 0x040fe2000f8e0014 */
[----:B------:R-:W-:Y:S02]  /*24c0*/  @!P3 LEA.HI.X R11, R24, R11, R14, 0x1, P1 ;  /* 0x0000000b180bb211 */ /* 0x000fe400008f0c0e */
[----:B------:R-:W-:Y:S01]  /*24d0*/  CS2R R126, SRZ ;  /* 0x00000000007e7805 */ /* 0x000fe2000001ff00 */
[----:B------:R-:W-:Y:S01]  /*24e0*/  @!PT LDS RZ, [RZ] ;  /* 0x00000000fffff984 */ /* 0x000fe20000000800 */
[----:B------:R-:W-:Y:S01]  /*24f0*/  @!PT LDS RZ, [RZ] ;  /* 0x00000000fffff984 */ /* 0x000fe20000000800 */
[----:B------:R-:W-:Y:S01]  /*2500*/  @!PT LDS RZ, [RZ] ;  /* 0x00000000fffff984 */ /* 0x000fe20000000800 */
[----:B------:R-:W-:Y:S01]  /*2510*/  @!P4 LDGSTS.E.BYPASS.LTC128B.128 [R202], desc[UR30][R210.64] ;  /* 0x00000000d2cacfae */ /* 0x000fe2000b981a1e */
[----:B------:R-:W-:Y:S01]  /*2520*/  @!P3 IMAD R14, R185, UR13, R21 ;  /* 0x0000000db90ebc24 */ /* 0x000fe2000f8e0215 */
[----:B------:R-:W-:Y:S01]  /*2530*/  CS2R R124, SRZ ;  /* 0x00000000007c7805 */ /* 0x000fe2000001ff00 */
[----:B------:R-:W-:Y:S01]  /*2540*/  IMAD.IADD R180, R177, 0x1, R172 ;  /* 0x00000001b1b47824 */ /* 0x000fe200078e02ac */
[----:B------:R-:W-:Y:S01]  /*2550*/  @!P4 LDGSTS.E.BYPASS.LTC128B.128 [R202+0x1000], desc[UR30][R210.64+0x40] ;  /* 0x01000040d2cacfae */ /* 0x000fe2000b981a1e */
[----:B------:R-:W-:Y:S01]  /*2560*/  IMAD.MOV.U32 R191, RZ, RZ, 0x4 ;  /* 0x00000004ffbf7424 */ /* 0x000fe200078e00ff */
[----:B------:R-:W-:-:S02]  /*2570*/  CS2R R130, SRZ ;  /* 0x0000000000827805 */ /* 0x000fc4000001ff00 */
[----:B------:R-:W-:Y:S01]  /*2580*/  CS2R R128, SRZ ;  /* 0x0000000000807805 */ /* 0x000fe2000001ff00 */
[----:B------:R-:W-:Y:S01]  /*2590*/  @!P4 LDGSTS.E.BYPASS.LTC128B.128 [R202+0x2000], desc[UR30][R210.64+0x80] ;  /* 0x02000080d2cacfae */ /* 0x000fe2000b981a1e */
[C---:B---3--:R-:W-:Y:S02]  /*25a0*/  @!P3 LEA R6, P1, R20.reuse, R6, 0x1 ;  /* 0x000000061406b211 */ /* 0x048fe400078208ff */
[----:B------:R-:W-:Y:S02]  /*25b0*/  CS2R R122, SRZ ;  /* 0x00000000007a7805 */ /* 0x000fe4000001ff00 */
[----:B------:R-:W-:Y:S01]  /*25c0*/  CS2R R120, SRZ ;  /* 0x0000000000787805 */ /* 0x000fe2000001ff00 */
[----:B------:R1:W-:Y:S01]  /*25d0*/  @P4 STS.128 [R202], RZ ;  /* 0x000000ffca004388 */ /* 0x0003e20000000c00 */
[----:B------:R-:W-:Y:S02]  /*25e0*/  @!P3 LEA.HI.X R7, R20, R7, R14, 0x1, P1 ;  /* 0x000000071407b211 */ /* 0x000fe400008f0c0e */
[----:B------:R-:W-:-:S02]  /*25f0*/  CS2R R118, SRZ ;  /* 0x0000000000767805 */ /* 0x000fc4000001ff00 */
[----:B------:R-:W-:Y:S01]  /*2600*/  CS2R R116, SRZ ;  /* 0x0000000000747805 */ /* 0x000fe2000001ff00 */
[----:B------:R1:W-:Y:S01]  /*2610*/  @P4 STS.128 [R202+0x1000], RZ ;  /* 0x001000ffca004388 */ /* 0x0003e20000000c00 */
[----:B------:R-:W-:Y:S02]  /*2620*/  CS2R R110, SRZ ;  /* 0x00000000006e7805 */ /* 0x000fe4000001ff00 */
[----:B------:R-:W-:Y:S02]  /*2630*/  CS2R R108, SRZ ;  /* 0x00000000006c7805 */ /* 0x000fe4000001ff00 */
[----:B------:R-:W-:Y:S01]  /*2640*/  CS2R R114, SRZ ;  /* 0x0000000000727805 */ /* 0x000fe2000001ff00 */
[----:B------:R1:W-:Y:S01]  /*2650*/  @P4 STS.128 [R202+0x2000], RZ ;  /* 0x002000ffca004388 */ /* 0x0003e20000000c00 */
        /* <DEDUP_REMOVED lines=18> */
[----:B------:R1:W-:Y:S01]  /*2780*/  @P3 STS.128 [R187+0x9000], RZ ;  /* 0x009000ffbb003388 */ /* 0x0003e20000000c00 */
[----:B------:R-:W-:Y:S02]  /*2790*/  CS2R R84, SRZ ;  /* 0x0000000000547805 */ /* 0x000fe4000001ff00 */
        /* <DEDUP_REMOVED lines=34> */
[----:B------:R-:W-:Y:S01]  /*29c0*/  CS2R R36, SRZ ;  /* 0x0000000000247805 */ /* 0x000fe2000001ff00 */
[----:B------:R-:W-:Y:S02]  /*29d0*/  USHF.L.U32 UR38, UR38, 0x3, URZ ;  /* 0x0000000326267899 */ /* 0x000fe400080006ff */
[----:B------:R-:W-:Y:S01]  /*29e0*/  @!P3 LDGSTS.E.BYPASS.LTC128B.128 [R187+0xf000], desc[UR30][R6.64] ;  /* 0x0f00000006bbbfae */ /* 0x000fe2000b981a1e */
[----:B------:R-:W3:Y:S03]  /*29f0*/  LDCU UR6, c[0x0][0x3e0] ;  /* 0x00007c00ff0677ac */ /* 0x000ee60008000800 */
[----:B------:R-:W-:Y:S01]  /*2a00*/  @!P3 LDGSTS.E.BYPASS.LTC128B.128 [R187+0x11000], desc[UR30][R6.64+0x40] ;  /* 0x1100004006bbbfae */ /* 0x000fe2000b981a1e */
[----:B------:R-:W1:Y:S03]  /*2a10*/  LDCU UR7, c[0x0][0x45c] ;  /* 0x00008b80ff0777ac */ /* 0x000e660008000800 */
[----:B------:R4:W-:Y:S01]  /*2a20*/  @!P3 LDGSTS.E.BYPASS.LTC128B.128 [R187+0x13000], desc[UR30][R6.64+0x80] ;  /* 0x1300008006bbbfae */ /* 0x0009e2000b981a1e */
[----:B------:R-:W1:Y:S03]  /*2a30*/  LDCU.U8 UR8, c[0x0][0x4f8] ;  /* 0x00009f00ff0877ac */ /* 0x000e660008000000 */
[----:B------:R1:W-:Y:S04]  /*2a40*/  @P3 STS.128 [R187+0xf000], RZ ;  /* 0x00f000ffbb003388 */ /* 0x0003e80000000c00 */
[----:B------:R1:W-:Y:S04]  /*2a50*/  @P3 STS.128 [R187+0x11000], RZ ;  /* 0x011000ffbb003388 */ /* 0x0003e80000000c00 */
[----:B------:R1:W-:Y:S01]  /*2a60*/  @P3 STS.128 [R187+0x13000], RZ ;  /* 0x013000ffbb003388 */ /* 0x0003e20000000c00 */
[----:B--2---:R-:W-:-:S03]  /*2a70*/  VIADD R8, R184, 0x8 ;  /* 0x00000008b8087836 */ /* 0x004fc60000000000 */
[----:B------:R2:W-:Y:S04]  /*2a80*/  @P2 STS.128 [R187+0x10000], RZ ;  /* 0x010000ffbb002388 */ /* 0x0005e80000000c00 */
[----:B------:R2:W-:Y:S04]  /*2a90*/  @P2 STS.128 [R187+0x12000], RZ ;  /* 0x012000ffbb002388 */ /* 0x0005e80000000c00 */
[----:B------:R2:W-:Y:S01]  /*2aa0*/  @P2 STS.128 [R187+0x14000], RZ ;  /* 0x014000ffbb002388 */ /* 0x0005e20000000c00 */
[----:B------:R-:W-:-:S03]  /*2ab0*/  ISETP.GE.AND P3, PT, R184, UR35, PT ;  /* 0x00000023b8007c0c */ /* 0x000fc6000bf66270 */
[----:B------:R-:W-:Y:S01]  /*2ac0*/  @!PT LDS RZ, [RZ] ;  /* 0x00000000fffff984 */ /* 0x000fe20000000800 */
[----:B------:R-:W-:Y:S01]  /*2ad0*/  @!PT LDS RZ, [RZ] ;  /* 0x00000000fffff984 */ /* 0x000fe20000000800 */
[----:B------:R-:W-:Y:S01]  /*2ae0*/  @!PT LDS RZ, [RZ] ;  /* 0x00000000fffff984 */ /* 0x000fe20000000800 */
[----:B------:R2:W-:Y:S01]  /*2af0*/  @!P2 LDGSTS.E.BYPASS.LTC128B.128 [R187+0x10000], desc[UR30][R16.64] ;  /* 0x1000000010bbafae */ /* 0x0005e2000b981a1e */
[----:B----4-:R-:W-:-:S03]  /*2b00*/  LOP3.LUT R7, R184, 0x20, RZ, 0xfc, !PT ;  /* 0x00000020b8077812 */ /* 0x010fc600078efcff */
[----:B------:R2:W-:Y:S04]  /*2b10*/  @!P2 LDGSTS.E.BYPASS.LTC128B.128 [R187+0x12000], desc[UR30][R16.64+0x40] ;  /* 0x1200004010bbafae */ /* 0x0005e8000b981a1e */
[----:B------:R2:W-:Y:S01]  /*2b20*/  @!P2 LDGSTS.E.BYPASS.LTC128B.128 [R187+0x14000], desc[UR30][R16.64+0x80] ;  /* 0x1400008010bbafae */ /* 0x0005e2000b981a1e */
[----:B------:R-:W-:Y:S02]  /*2b30*/  ISETP.GE.AND P2, PT, R8, UR35, PT ;  /* 0x0000002308007c0c */ /* 0x000fe4000bf46270 */
[----:B------:R-:W-:Y:S01]  /*2b40*/  ISETP.GE.AND P1, PT, R7, UR35, PT ;  /* 0x0000002307007c0c */ /* 0x000fe2000bf26270 */
[----:B------:R-:W-:Y:S01]  /*2b50*/  IMAD.MOV.U32 R7, RZ, RZ, 0x4 ;  /* 0x00000004ff077424 */ /* 0x000fe200078e00ff */
[----:B------:R-:W0:Y:S04]  /*2b60*/  LDGDEPBAR ;  /* 0x00000000000079af */ /* 0x000e280000000000 */
[----:B------:R-:W4:Y:S04]  /*2b70*/  LDG.E.64 R194, desc[UR30][R12.64+0x8] ;  /* 0x0000081e0cc27981 */ /* 0x000f28000c1e1b00 */
[----:B------:R-:W3:Y:S01]  /*2b80*/  LDG.E.64 R4, desc[UR30][R12.64] ;  /* 0x0000001e0c047981 */ /* 0x000ee2000c1e1b00 */
[----:B------:R-:W-:-:S04]  /*2b90*/  IMAD.WIDE.U32 R8, R184, R7, UR52 ;  /* 0x00000034b8087e25 */ /* 0x000fc8000f8e0007 */
[----:B------:R-:W-:Y:S01]  /*2ba0*/  VIADD R6, R184, 0x28 ;  /* 0x00000028b8067836 */ /* 0x000fe20000000000 */
[----:B------:R2:W5:Y:S04]  /*2bb0*/  @!P3 LDG.E R201, desc[UR30][R8.64] ;  /* 0x0000001e08c9b981 */ /* 0x000568000c1e1900 */
[----:B------:R2:W5:Y:S01]  /*2bc0*/  @!P2 LDG.E R200, desc[UR30][R8.64+0x20] ;  /* 0x0000201e08c8a981 */ /* 0x000562000c1e1900 */
[----:B------:R-:W-:Y:S01]  /*2bd0*/  ISETP.GE.AND P0, PT, R6, UR35, PT ;  /* 0x0000002306007c0c */ /* 0x000fe2000bf06270 */
[----:B------:R-:W-:Y:S02]  /*2be0*/  USHF.L.U32 UR9, UR9, 0x5, URZ ;  /* 0x0000000509097899 */ /* 0x000fe400080006ff */
[----:B------:R2:W5:Y:S02]  /*2bf0*/  @!P1 LDG.E R199, desc[UR30][R8.64+0x80] ;  /* 0x0000801e08c79981 */ /* 0x000564000c1e1900 */
[----:B------:R-:W-:-:S08]  /*2c00*/  USHF.R.S32.HI UR12, URZ, 0x1f, UR9 ;  /* 0x0000001fff0c7899 */ /* 0x000fd00008011409 */
[----:B------:R2:W5:Y:S01]  /*2c10*/  @!P0 LDG.E R198, desc[UR30][R8.64+0xa0] ;  /* 0x0000a01e08c68981 */ /* 0x000562000c1e1900 */
[----:B------:R-:W-:Y:S01]  /*2c20*/  LOP3.LUT R6, R3, 0x1, RZ, 0xc0, !PT ;  /* 0x0000000103067812 */ /* 0x000fe200078ec0ff */
[----:B------:R-:W-:-:S04]  /*2c30*/  IMAD.IADD R3, R181, 0x1, R172 ;  /* 0x00000001b5037824 */ /* 0x000fc800078e02ac */
[----:B------:R-:W-:Y:S01]  /*2c40*/  IMAD R197, R197, 0x4, R6 ;  /* 0x00000004c5c57824 */ /* 0x000fe200078e0206 */
[----:B------:R-:W-:Y:S01]  /*2c50*/  SHF.R.U32.HI R196, RZ, 0x6, R192 ;  /* 0x00000006ffc47819 */ /* 0x000fe200000116c0 */
[----:B------:R-:W-:Y:S02]  /*2c60*/  VIADD R175, R181, UR4 ;  /* 0x00000004b5af7c36 */ /* 0x000fe40008000000 */
[----:B------:R-:W-:Y:S02]  /*2c70*/  VIADD R197, R197, 0xfffffffc ;  /* 0xfffffffcc5c57836 */ /* 0x000fe40000000000 */
[----:B------:R-:W-:Y:S01]  /*2c80*/  VIADD R173, R179, UR4 ;  /* 0x00000004b3ad7c36 */ /* 0x000fe20008000000 */
[----:B------:R-:W-:Y:S01]  /*2c90*/  UISETP.GE.AND UP0, UPT, UR27, UR33, UPT ;  /* 0x000000211b00728c */ /* 0x000fe2000bf06270 */
[----:B----4-:R-:W-:Y:S01]  /*2ca0*/  IADD3 R204, P1, P0, R194, UR9, R204 ;  /* 0x00000009c2cc7c10 */ /* 0x010fe2000f83e0cc */
[----:B------:R-:W4:Y:S03]  /*2cb0*/  LDCU UR9, c[0x0][0x3b0] ;  /* 0x00007600ff0977ac */ /* 0x000f260008000800 */
[----:B------:R-:W-:Y:S01]  /*2cc0*/  IADD3.X R194, PT, PT, R195, UR12, RZ, P1, P0 ;  /* 0x0000000cc3c27c10 */ /* 0x000fe20008fe04ff */
[----:B------:R-:W1:Y:S01]  /*2cd0*/  LDCU UR12, c[0x0][0x590] ;  /* 0x0000b200ff0c77ac */ /* 0x000e620008000800 */
[----:B---3--:R-:W-:-:S02]  /*2ce0*/  R2UR UR40, R5 ;  /* 0x00000000052872ca */ /* 0x008fc400000e0000 */
[----:B------:R-:W-:Y:S02]  /*2cf0*/  R2UR UR41, R4 ;  /* 0x00000000042972ca */ /* 0x000fe400000e0000 */
[----:B------:R-:W-:-:S04]  /*2d00*/  LOP3.LUT P0, RZ, R192, 0x4, RZ, 0xc0, !PT ;  /* 0x00000004c0ff7812 */ /* 0x000fc8000780c0ff */
[----:B------:R-:W-:Y:S01]  /*2d10*/  SEL R193, R193, 0xfffffff0, !P0 ;  /* 0xfffffff0c1c17807 */ /* 0x000fe20004000000 */
[----:B------:R-:W-:-:S04]  /*2d20*/  IMAD.WIDE.U32 R204, R204, -0x2daee0ad, RZ ;  /* 0xd2511f53cccc7825 */ /* 0x000fc800078e00ff */
[----:B------:R-:W-:Y:S01]  /*2d30*/  IMAD.IADD R195, R193, 0x1, R186 ;  /* 0x00000001c1c37824 */ /* 0x000fe200078e02ba */
[----:B----4-:R-:W-:Y:S02]  /*2d40*/  USHF.L.U32 UR9, UR9, 0x6, URZ ;  /* 0x0000000609097899 */ /* 0x010fe400080006ff */
[----:B------:R-:W-:Y:S02]  /*2d50*/  UIADD3 UR39, UPT, UPT, UR41, -0x61c88647, URZ ;  /* 0x9e3779b929277890 */ /* 0x000fe4000fffe0ff */
[----:B-1----:R-:W-:Y:S02]  /*2d60*/  USHF.L.U32 UR12, UR12, 0x6, URZ ;  /* 0x000000060c0c7899 */ /* 0x002fe400080006ff */
[----:B------:R-:W-:Y:S02]  /*2d70*/  UIADD3 UR36, UPT, UPT, UR40, -0x4498517b, URZ ;  /* 0xbb67ae8528247890 */ /* 0x000fe4000fffe0ff */
        /* <DEDUP_REMOVED lines=9> */
[----:B--2---:R-:W-:-:S12]  /*2e10*/  UIADD3 UR13, UPT, UPT, UR40, 0x646e171e, URZ ;  /* 0x646e171e280d7890 */ /* 0x004fd8000fffe0ff */
.L_x_1054:
[----:B------:R-:W0:Y:S01]  /*2e20*/  LDGDEPBAR ;  /* 0x00000000000079af */ /* 0x000e220000000000 */
[----:B------:R-:W-:Y:S01]  /*2e30*/  IMAD.IADD R182, R175, 0x1, R172 ;  /* 0x00000001afb67824 */ /* 0x000fe200078e02ac */
[----:B------:R-:W-:Y:S01]  /*2e40*/  PLOP3.LUT P0, PT, PT, PT, UP0, 0x80, 0x8 ;  /* 0x000000000008781c */ /* 0x000fe20003f0f008 */
[----:B------:R-:W-:Y:S01]  /*2e50*/  IMAD.U32 R218, RZ, RZ, UR16 ;  /* 0x00000010ffda7e24 */ /* 0x000fe2000f8e00ff */
[----:B------:R-:W-:Y:S01]  /*2e60*/  PLOP3.LUT P2, PT, PT, PT, UP0, 0x80, 0x8 ;  /* 0x000000000008781c */ /* 0x000fe20003f4f008 */
[----:B------:R-:W-:Y:S01]  /*2e70*/  IMAD.U32 R219, RZ, RZ, UR11 ;  /* 0x0000000bffdb7e24 */ /* 0x000fe2000f8e00ff */
[----:B------:R-:W-:Y:S01]  /*2e80*/  PLOP3.LUT P3, PT, PT, PT, UP0, 0x80, 0x8 ;  /* 0x000000000008781c */ /* 0x000fe20003f6f008 */
[----:B------:R-:W-:Y:S01]  /*2e90*/  IMAD.U32 R215, RZ, RZ, UR25 ;  /* 0x00000019ffd77e24 */ /* 0x000fe2000f8e00ff */
[----:B------:R-:W-:Y:S01]  /*2ea0*/  PLOP3.LUT P1, PT, PT, PT, UP0, 0x80, 0x8 ;  /* 0x000000000008781c */ /* 0x000fe20003f2f008 */
[----:B------:R-:W-:Y:S01]  /*2eb0*/  VIADD R212, R197, 0x2 ;  /* 0x00000002c5d47836 */ /* 0x000fe20000000000 */
[----:B------:R-:W-:Y:S01]  /*2ec0*/  PLOP3.LUT P4, PT, PT, PT, UP0, 0x80, 0x8 ;  /* 0x000000000008781c */ /* 0x000fe20003f8f008 */
[----:B-----5:R-:W-:Y:S01]  /*2ed0*/  FMUL.FTZ R240, R201, 1.4426950216293334961 ;  /* 0x3fb8aa3bc9f07820 */ /* 0x020fe20000410000 */
[----:B------:R-:W-:Y:S01]  /*2ee0*/  PLOP3.LUT P6, PT, PT, PT, UP0, 0x80, 0x8 ;  /* 0x000000000008781c */ /* 0x000fe20003fcf008 */
[----:B------:R-:W-:Y:S01]  /*2ef0*/  FMUL.FTZ R245, R199, 1.4426950216293334961 ;  /* 0x3fb8aa3bc7f57820 */ /* 0x000fe20000410000 */
[----:B------:R-:W-:Y:S01]  /*2f00*/  PLOP3.LUT P5, PT, PT, PT, UP0, 0x80, 0x8 ;  /* 0x000000000008781c */ /* 0x000fe20003faf008 */
[----:B------:R-:W-:Y:S01]  /*2f10*/  @P0 IMAD.SHL.U32 R213, R192, 0x2, RZ ;  /* 0x00000002c0d50824 */ /* 0x000fe200078e00ff */
[----:B------:R-:W-:Y:S01]  /*2f20*/  PLOP3.LUT P0, PT, PT, PT, UP0, 0x80, 0x8 ;  /* 0x000000000008781c */ /* 0x000fe20003f0f008 */
[----:B------:R-:W-:Y:S01]  /*2f30*/  FMUL.FTZ R244, R198, 1.4426950216293334961 ;  /* 0x3fb8aa3bc6f47820 */ /* 0x000fe20000410000 */
[----:B------:R-:W-:Y:S01]  /*2f40*/  @P2 SHF.R.U32.HI R216, RZ, 0x1, R192 ;  /* 0x00000001ffd82819 */ /* 0x000fe200000116c0 */
[----:B------:R-:W-:Y:S01]  /*2f50*/  UIADD3 UR4, UPT, UPT, UR37, 0x1, URZ ;  /* 0x0000000125047890 */ /* 0x000fe2000fffe0ff */
[----:B------:R-:W-:Y:S02]  /*2f60*/  @P3 LOP3.LUT R213, R213, 0x6, RZ, 0xc0, !PT ;  /* 0x00000006d5d53812 */ /* 0x000fe400078ec0ff */
[----:B------:R-:W-:Y:S01]  /*2f70*/  PLOP3.LUT P3, PT, PT, PT, UP0, 0x80, 0x8 ;  /* 0x000000000008781c */ /* 0x000fe20003f6f008 */
[----:B------:R-:W-:Y:S01]  /*2f80*/  UISETP.NE.AND UP1, UPT, UR4, 0x1, UPT ;  /* 0x000000010400788c */ /* 0x000fe2000bf25270 */
[----:B------:R-:W-:Y:S04]  /*2f90*/  DEPBAR.LE SB0, 0x0 ;  /* 0x000080000000791a */ /* 0x000fe80000000000 */
[----:B------:R-:W-:Y:S01]  /*2fa0*/  BAR.SYNC.DEFER_BLOCKING 0x0 ;  /* 0x0000000000007b1d */ /* 0x000fe20000010000 */
[----:B------:R-:W-:Y:S01]  /*2fb0*/  @P1 LOP3.LUT R216, R213, 0x1e0, R216, 0xf8, !PT ;  /* 0x000001e0d5d81812 */ /* 0x000fe200078ef8d8 */
[----:B------:R-:W-:Y:S01]  /*2fc0*/  IMAD.U32 R213, RZ, RZ, UR25 ;  /* 0x00000019ffd57e24 */ /* 0x000fe2000f8e00ff */
[C---:B------:R-:W-:Y:S02]  /*2fd0*/  LEA R222, P1, R184.reuse, R218, 0x2 ;  /* 0x000000dab8de7211 */ /* 0x040fe400078210ff */
[----:B------:R-:W-:Y:S01]  /*2fe0*/  PLOP3.LUT P2, PT, PT, PT, UP0, 0x80, 0x8 ;  /* 0x000000000008781c */ /* 0x000fe20003f4f008 */
[----:B------:R-:W-:Y:S01]  /*2ff0*/  @P0 IMAD R216, R215, 0x80, R216 ;  /* 0x00000080d7d80824 */ /* 0x000fe200078e02d8 */
[----:B------:R-:W-:Y:S01]  /*3000*/  LEA.HI.X R223, R184, R219, RZ, 0x2, P1 ;  /* 0x000000dbb8df7211 */ /* 0x000fe200008f14ff */
[----:B------:R-:W-:Y:S01]  /*3010*/  IMAD.WIDE.U32 R214, R212, -0x326172a9, RZ ;  /* 0xcd9e8d57d4d67825 */ /* 0x000fe200078e00ff */
[----:B------:R-:W-:Y:S02]  /*3020*/  PLOP3.LUT P1, PT, PT, PT, UP0, 0x80, 0x8 ;  /* 0x000000000008781c */ /* 0x000fe40003f2f008 */
[----:B------:R-:W-:Y:S01]  /*3030*/  PLOP3.LUT P0, PT, PT, PT, UP0, 0x80, 0x8 ;  /* 0x000000000008781c */ /* 0x000fe20003f0f008 */
[C---:B------:R-:W-:Y:S01]  /*3040*/  @P6 VIADD R212, R216.reuse, 0x1 ;  /* 0x00000001d8d46836 */ /* 0x040fe20000000000 */
[----:B------:R-:W-:Y:S01]  /*3050*/  @P3 ISETP.GE.AND P3, PT, R216, UR33, PT ;  /* 0x00000021d8003c0c */ /* 0x000fe2000bf66270 */
[----:B------:R-:W-:Y:S01]  /*3060*/  IMAD R213, R213, 0x4, R196 ;  /* 0x00000004d5d57824 */ /* 0x000fe200078e02c4 */
[----:B------:R-:W-:Y:S01]  /*3070*/  PLOP3.LUT P6, PT, PT, PT, UP0, 0x80, 0x8 ;  /* 0x000000000008781c */ /* 0x000fe20003fcf008 */
[----:B------:R-:W-:Y:S01]  /*3080*/  IMAD.WIDE.U32 R218, R197, -0x326172a9, RZ ;  /* 0xcd9e8d57c5da7825 */ /* 0x000fe200078e00ff */
[----:B------:R-:W-:Y:S02]  /*3090*/  @P5 ISETP.GE.AND P5, PT, R212, UR33, PT ;  /* 0x00000021d4005c0c */ /* 0x000fe4000bfa6270 */
[----:B------:R-:W-:Y:S02]  /*30a0*/  LOP3.LUT R224, R213, UR40, R205, 0x96, !PT ;  /* 0x00000028d5e07c12 */ /* 0x000fe4000f8e96cd */
[C---:B------:R-:W-:Y:S02]  /*30b0*/  LOP3.LUT R220, R194.reuse, UR41, R219, 0x96, !PT ;  /* 0x00000029c2dc7c12 */ /* 0x040fe4000f8e96db */
[----:B------:R-:W-:Y:S01]  /*30c0*/  LOP3.LUT R219, R194, UR41, R215, 0x96, !PT ;  /* 0x00000029c2db7c12 */ /* 0x000fe2000f8e96d7 */
[----:B------:R-:W-:Y:S01]  /*30d0*/  LDSM.16.M88.4 R132, [R175] ;  /* 0x00000000af84783b */ /* 0x000fe20000000200 */
[----:B------:R-:W-:Y:S04]  /*30e0*/  IMAD.WIDE.U32 R224, R224, -0x326172a9, RZ ;  /* 0xcd9e8d57e0e07825 */ /* 0x000fe800078e00ff */
[----:B------:R-:W-:Y:S01]  /*30f0*/  IMAD.WIDE.U32 R234, R220, -0x2daee0ad, RZ ;  /* 0xd2511f53dcea7825 */ /* 0x000fe200078e00ff */
[--C-:B------:R-:W-:Y:S02]  /*3100*/  LOP3.LUT R217, R214, UR39, R225.reuse, 0x96, !PT ;  /* 0x00000027d6d97c12 */ /* 0x100fe4000f8e96e1 */
[----:B------:R-:W1:Y:S01]  /*3110*/  LDSM.16.M88.4 R136, [R177] ;  /* 0x00000000b188783b */ /* 0x000e620000000200 */
[----:B------:R-:W-:Y:S01]  /*3120*/  LOP3.LUT R218, R218, UR39, R225, 0x96, !PT ;  /* 0x00000027dada7c12 */ /* 0x000fe2000f8e96e1 */
[----:B------:R-:W-:Y:S01]  /*3130*/  @P6 VIADD R221, R216, 0x8 ;  /* 0x00000008d8dd6836 */ /* 0x000fe20000000000 */
[----:B------:R-:W-:Y:S01]  /*3140*/  LOP3.LUT R232, R204, UR36, R235, 0x96, !PT ;  /* 0x00000024cce87c12 */ /* 0x000fe2000f8e96eb */
[----:B------:R-:W-:Y:S01]  /*3150*/  IMAD.WIDE.U32 R236, R217, -0x2daee0ad, RZ ;  /* 0xd2511f53d9ec7825 */ /* 0x000fe200078e00ff */
[----:B------:R-:W-:Y:S03]  /*3160*/  PLOP3.LUT P6, PT, PT, PT, UP0, 0x80, 0x8 ;  /* 0x000000000008781c */ /* 0x000fe60003fcf008 */
[----:B------:R-:W2:Y:S01]  /*3170*/  LDSM.16.M88.4 R140, [R175+0x800] ;  /* 0x00080000af8c783b */ /* 0x000ea20000000200 */
[----:B------:R-:W-:Y:S04]  /*3180*/  IMAD.WIDE.U32 R238, R218, -0x2daee0ad, RZ ;  /* 0xd2511f53daee7825 */ /* 0x000fe800078e00ff */
[----:B------:R-:W-:Y:S01]  /*3190*/  IMAD.WIDE.U32 R226, R219, -0x2daee0ad, RZ ;  /* 0xd2511f53dbe27825 */ /* 0x000fe200078e00ff */
[----:B------:R-:W-:Y:S02]  /*31a0*/  LOP3.LUT R218, R234, UR32, R239, 0x96, !PT ;  /* 0x00000020eada7c12 */ /* 0x000fe4000f8e96ef */
[----:B------:R-:W3:Y:S01]  /*31b0*/  LDSM.16.M88.4 R144, [R177+0x400] ;  /* 0x00040000b190783b */ /* 0x000ee20000000200 */
[----:B------:R-:W-:Y:S01]  /*31c0*/  IMAD.WIDE.U32 R232, R232, -0x326172a9, RZ ;  /* 0xcd9e8d57e8e87825 */ /* 0x000fe200078e00ff */
[----:B------:R-:W-:Y:S02]  /*31d0*/  LOP3.LUT R217, R226, UR32, R237, 0x96, !PT ;  /* 0x00000020e2d97c12 */ /* 0x000fe4000f8e96ed */
[----:B------:R-:W-:Y:S04]  /*31e0*/  LOP3.LUT R228, R204, UR36, R227, 0x96, !PT ;  /* 0x00000024cce47c12 */ /* 0x000fe8000f8e96e3 */
[----:B------:R-:W4:Y:S01]  /*31f0*/  LDG.E R215, desc[UR30][R222.64] ;  /* 0x0000001eded77981 */ /* 0x000f22000c1e1900 */
[----:B------:R-:W-:Y:S03]  /*3200*/  IMAD.WIDE.U32 R228, R228, -0x326172a9, RZ ;  /* 0xcd9e8d57e4e47825 */ /* 0x000fe600078e00ff */
[----:B------:R-:W-:Y:S02]  /*3210*/  LDSM.16.M88.4 R148, [R182] ;  /* 0x00000000b694783b */ /* 0x000fe40000000200 */
[----:B------:R-:W-:Y:S05]  /*3220*/  LOP3.LUT R230, R224, UR35, R229, 0x96, !PT ;  /* 0x00000023e0e67c12 */ /* 0x000fea000f8e96e5 */
[----:B------:R-:W-:Y:S01]  /*3230*/  IMAD.WIDE.U32 R230, R230, -0x2daee0ad, RZ ;  /* 0xd2511f53e6e67825 */ /* 0x000fe200078e00ff */
[----:B------:R-:W4:Y:S01]  /*3240*/  LDG.E R214, desc[UR30][R222.64+0x20] ;  /* 0x0000201eded67981 */ /* 0x000f22000c1e1900 */
[-C--:B-1----:R-:W-:Y:S03]  /*3250*/  HMMA.16816.F32.BF16 R4, R132, R136.reuse, RZ ;  /* 0x000000888404723c */ /* 0x082fe600000418ff */
[----:B------:R-:W1:Y:S01]  /*3260*/  LDSM.16.M88.4 R152, [R180] ;  /* 0x00000000b498783b */ /* 0x000e620000000200 */
[----:B------:R-:W-:Y:S04]  /*3270*/  LOP3.LUT R226, R236, UR26, R231, 0x96, !PT ;  /* 0x0000001aece27c12 */ /* 0x000fe8000f8e96e7 */
[C---:B--2---:R-:W-:Y:S03]  /*3280*/  HMMA.16816.F32.BF16 R8, R140.reuse, R136, RZ ;  /* 0x000000888c08723c */ /* 0x044fe600000418ff */
[----:B------:R-:W2:Y:S01]  /*3290*/  LDSM.16.M88.4 R156, [R182+0x800] ;  /* 0x00080000b69c783b */ /* 0x000ea20000000200 */
[----:B------:R-:W-:Y:S04]  /*32a0*/  IMAD.WIDE.U32 R226, R226, -0x326172a9, RZ ;  /* 0xcd9e8d57e2e27825 */ /* 0x000fe800078e00ff */
[-C--:B------:R-:W-:Y:S03]  /*32b0*/  HMMA.16816.F32.BF16 R12, R140, R138.reuse, RZ ;  /* 0x0000008a8c0c723c */ /* 0x080fe600000418ff */
[----:B------:R-:W2:Y:S05]  /*32c0*/  LDSM.16.M88.4 R160, [R180+0x400] ;  /* 0x00040000b4a0783b */ /* 0x000eaa0000000200 */
[C---:B------:R-:W-:Y:S03]  /*32d0*/  HMMA.16816.F32.BF16 R16, R132.reuse, R138, RZ ;  /* 0x0000008a8410723c */ /* 0x040fe600000418ff */
[----:B------:R-:W-:Y:S05]  /*32e0*/  LDSM.16.M88.4 R136, [R175+0x1000] ;  /* 0x00100000af88783b */ /* 0x000fea0000000200 */
[-C--:B---3--:R-:W-:Y:S03]  /*32f0*/  HMMA.16816.F32.BF16 R20, R132, R144.reuse, RZ ;  /* 0x000000908414723c */ /* 0x088fe600000418ff */
[----:B------:R-:W3:Y:S05]  /*3300*/  LDSM.16.M88.4 R164, [R177+0x2000] ;  /* 0x00200000b1a4783b */ /* 0x000eea0000000200 */
[C---:B------:R-:W-:Y:S03]  /*3310*/  HMMA.16816.F32.BF16 R24, R140.reuse, R144, RZ ;  /* 0x000000908c18723c */ /* 0x040fe600000418ff */
[----:B------:R-:W3:Y:S05]  /*3320*/  LDSM.16.M88.4 R168, [R175+0x1800] ;  /* 0x00180000afa8783b */ /* 0x000eea0000000200 */
[-C--:B------:R-:W-:Y:S03]  /*3330*/  HMMA.16816.F32.BF16 R28, R140, R146.reuse, RZ ;  /* 0x000000928c1c723c */ /* 0x080fe600000418ff */
[----:B------:R-:W-:Y:S05]  /*3340*/  LDSM.16.M88.4 R140, [R182+0x1000] ;  /* 0x00100000b68c783b */ /* 0x000fea0000000200 */
[----:B------:R-:W-:Y:S03]  /*3350*/  HMMA.16816.F32.BF16 R32, R132, R146, RZ ;  /* 0x000000928420723c */ /* 0x000fe600000418ff */
[----:B------:R-:W3:Y:S05]  /*3360*/  LDSM.16.M88.4 R132, [R177+0x2400] ;  /* 0x00240000b184783b */ /* 0x000eea0000000200 */
[-C--:B-1----:R-:W-:Y:S03]  /*3370*/  HMMA.16816.F32.BF16 R4, R148, R152.reuse, R4 ;  /* 0x000000989404723c */ /* 0x082fe60000041804 */
[----:B------:R-:W1:Y:S05]  /*3380*/  LDSM.16.M88.4 R144, [R180+0x2000] ;  /* 0x00200000b490783b */ /* 0x000e6a0000000200 */
[C---:B--2---:R-:W-:Y:S03]  /*3390*/  HMMA.16816.F32.BF16 R8, R156.reuse, R152, R8 ;  /* 0x000000989c08723c */ /* 0x044fe60000041808 */
[----:B------:R-:W5:Y:S04]  /*33a0*/  LDG.E R213, desc[UR30][R222.64+0x80] ;  /* 0x0000801eded57981 */ /* 0x000f68000c1e1900 */
[----:B------:R2:W5:Y:S01]  /*33b0*/  LDG.E R212, desc[UR30][R222.64+0xa0] ;  /* 0x0000a01eded47981 */ /* 0x000562000c1e1900 */
[-C--:B------:R-:W-:Y:S08]  /*33c0*/  HMMA.16816.F32.BF16 R12, R156, R154.reuse, R12 ;  /* 0x0000009a9c0c723c */ /* 0x080ff0000004180c */
[C---:B------:R-:W-:Y:S01]  /*33d0*/  HMMA.16816.F32.BF16 R16, R148.reuse, R154, R16 ;  /* 0x0000009a9410723c */ /* 0x040fe20000041810 */
[----:B------:R-:W-:Y:S07]  /*33e0*/  LDSM.16.M88.4 R152, [R180+0x2400] ;  /* 0x00240000b498783b */ /* 0x000fee0000000200 */
[-C--:B------:R-:W-:Y:S03]  /*33f0*/  HMMA.16816.F32.BF16 R20, R148, R160.reuse, R20 ;  /* 0x000000a09414723c */ /* 0x080fe60000041814 */
[----:B--2---:R-:W-:Y:S05]  /*3400*/  LOP3.LUT R223, R224, UR35, R233, 0x96, !PT ;  /* 0x00000023e0df7c12 */ /* 0x004fea000f8e96e9 */
[C---:B------:R-:W-:Y:S08]  /*3410*/  HMMA.16816.F32.BF16 R24, R156.reuse, R160, R24 ;  /* 0x000000a09c18723c */ /* 0x040ff00000041818 */
[-C--:B------:R-:W-:Y:S01]  /*3420*/  HMMA.16816.F32.BF16 R28, R156, R162.reuse, R28 ;  /* 0x000000a29c1c723c */ /* 0x080fe2000004181c */
[----:B------:R-:W-:Y:S07]  /*3430*/  LDSM.16.M88.4 R156, [R175+0x2000] ;  /* 0x00200000af9c783b */ /* 0x000fee0000000200 */
[----:B------:R-:W-:Y:S01]  /*3440*/  HMMA.16816.F32.BF16 R32, R148, R162, R32 ;  /* 0x000000a29420723c */ /* 0x000fe20000041820 */
[----:B------:R-:W2:Y:S07]  /*3450*/  LDSM.16.M88.4 R148, [R182+0x1800] ;  /* 0x00180000b694783b */ /* 0x000eae0000000200 */
[-C--:B---3--:R-:W-:Y:S01]  /*3460*/  HMMA.16816.F32.BF16 R4, R136, R164.reuse, R4 ;  /* 0x000000a48804723c */ /* 0x088fe20000041804 */
[----:B------:R-:W3:Y:S07]  /*3470*/  LDSM.16.M88.4 R160, [R177+0x4000] ;  /* 0x00400000b1a0783b */ /* 0x000eee0000000200 */
[C---:B------:R-:W-:Y:S08]  /*3480*/  HMMA.16816.F32.BF16 R8, R168.reuse, R164, R8 ;  /* 0x000000a4a808723c */ /* 0x040ff00000041808 */
[-C--:B------:R-:W-:Y:S08]  /*3490*/  HMMA.16816.F32.BF16 R12, R168, R166.reuse, R12 ;  /* 0x000000a6a80c723c */ /* 0x080ff0000004180c */
[C---:B------:R-:W-:Y:S01]  /*34a0*/  HMMA.16816.F32.BF16 R16, R136.reuse, R166, R16 ;  /* 0x000000a68810723c */ /* 0x040fe20000041810 */
[----:B------:R-:W3:Y:S07]  /*34b0*/  LDSM.16.M88.4 R164, [R175+0x2800] ;  /* 0x00280000afa4783b */ /* 0x000eee0000000200 */
[-C--:B------:R-:W-:Y:S08]  /*34c0*/  HMMA.16816.F32.BF16 R20, R136, R132.reuse, R20 ;  /* 0x000000848814723c */ /* 0x080ff00000041814 */
[C---:B------:R-:W-:Y:S08]  /*34d0*/  HMMA.16816.F32.BF16 R24, R168.reuse, R132, R24 ;  /* 0x00000084a818723c */ /* 0x040ff00000041818 */
[-C--:B------:R-:W-:Y:S08]  /*34e0*/  HMMA.16816.F32.BF16 R28, R168, R134.reuse, R28 ;  /* 0x00000086a81c723c */ /* 0x080ff0000004181c */
[----:B------:R-:W-:Y:S01]  /*34f0*/  HMMA.16816.F32.BF16 R32, R136, R134, R32 ;  /* 0x000000868820723c */ /* 0x000fe20000041820 */
[----:B------:R-:W3:Y:S07]  /*3500*/  LDSM.16.M88.4 R132, [R177+0x4400] ;  /* 0x00440000b184783b */ /* 0x000eee0000000200 */
[-C--:B-1----:R-:W-:Y:S01]  /*3510*/  HMMA.16816.F32.BF16 R4, R140, R144.reuse, R4 ;  /* 0x000000908c04723c */ /* 0x082fe20000041804 */
[----:B------:R-:W-:Y:S07]  /*3520*/  LDSM.16.M88.4 R136, [R182+0x2000] ;  /* 0x00200000b688783b */ /* 0x000fee0000000200 */
[C---:B--2---:R-:W-:Y:S08]  /*3530*/  HMMA.16816.F32.BF16 R8, R148.reuse, R144, R8 ;  /* 0x000000909408723c */ /* 0x044ff00000041808 */
[-C--:B------:R-:W-:Y:S08]  /*3540*/  HMMA.16816.F32.BF16 R12, R148, R146.reuse, R12 ;  /* 0x00000092940c723c */ /* 0x080ff0000004180c */
[C---:B------:R-:W-:Y:S01]  /*3550*/  HMMA.16816.F32.BF16 R16, R140.reuse, R146, R16 ;  /* 0x000000928c10723c */ /* 0x040fe20000041810 */
[----:B------:R-:W-:Y:S07]  /*3560*/  LDSM.16.M88.4 R144, [R182+0x2800] ;  /* 0x00280000b690783b */ /* 0x000fee0000000200 */
[-C--:B------:R-:W-:Y:S08]  /*3570*/  HMMA.16816.F32.BF16 R20, R140, R152.reuse, R20 ;  /* 0x000000988c14723c */ /* 0x080ff00000041814 */
[C---:B------:R-:W-:Y:S08]  /*3580*/  HMMA.16816.F32.BF16 R24, R148.reuse, R152, R24 ;  /* 0x000000989418723c */ /* 0x040ff00000041818 */
[-C--:B------:R-:W-:Y:S08]  /*3590*/  HMMA.16816.F32.BF16 R28, R148, R154.reuse, R28 ;  /* 0x0000009a941c723c */ /* 0x080ff0000004181c */
[----:B------:R-:W-:Y:S01]  /*35a0*/  HMMA.16816.F32.BF16 R32, R140, R154, R32 ;  /* 0x0000009a8c20723c */ /* 0x000fe20000041820 */
[----:B------:R-:W1:Y:S07]  /*35b0*/  LDSM.16.M88.4 R140, [R180+0x4000] ;  /* 0x00400000b48c783b */ /* 0x000e6e0000000200 */
        /* <DEDUP_REMOVED lines=8> */
[----:B------:R2:W3:Y:S07]  /*3640*/  LDSM.16.M88.4 R132, [R180+0x4400] ;  /* 0x00440000b484783b */ /* 0x0004ee0000000200 */
[-C--:B-1----:R-:W-:Y:S08]  /*3650*/  HMMA.16816.F32.BF16 R4, R136, R140.reuse, R4 ;  /* 0x0000008c8804723c */ /* 0x082ff00000041804 */
[C---:B------:R-:W-:Y:S08]  /*3660*/  HMMA.16816.F32.BF16 R8, R144.reuse, R140, R8 ;  /* 0x0000008c9008723c */ /* 0x040ff00000041808 */
[-C--:B------:R-:W-:Y:S03]  /*3670*/  HMMA.16816.F32.BF16 R12, R144, R142.reuse, R12 ;  /* 0x0000008e900c723c */ /* 0x080fe6000004180c */
[----:B------:R-:W-:Y:S01]  /*3680*/  @P2 FSEL R4, R4, -INF , !P3 ;  /* 0xff80000004042808 */ /* 0x000fe20005800000 */
[----:B--2---:R-:W-:Y:S01]  /*3690*/  IMAD.IADD R180, R177, 0x1, R172 ;  /* 0x00000001b1b47824 */ /* 0x004fe200078e02ac */
[----:B------:R-:W-:Y:S02]  /*36a0*/  @P1 FSEL R6, R6, -INF , !P3 ;  /* 0xff80000006061808 */ /* 0x000fe40005800000 */
[----:B------:R-:W-:Y:S01]  /*36b0*/  PLOP3.LUT P1, PT, PT, PT, UP0, 0x80, 0x8 ;  /* 0x000000000008781c */ /* 0x000fe20003f2f008 */
[C---:B------:R-:W-:Y:S01]  /*36c0*/  HMMA.16816.F32.BF16 R16, R136.reuse, R142, R16 ;  /* 0x0000008e8810723c */ /* 0x040fe20000041810 */
[----:B------:R-:W-:Y:S03]  /*36d0*/  PLOP3.LUT P2, PT, PT, PT, UP0, 0x80, 0x8 ;  /* 0x000000000008781c */ /* 0x000fe60003f4f008 */
[----:B------:R-:W-:Y:S02]  /*36e0*/  @P4 FSEL R8, R8, -INF , !P3 ;  /* 0xff80000008084808 */ /* 0x000fe40005800000 */
[----:B------:R-:W-:Y:S02]  /*36f0*/  @P0 FSEL R10, R10, -INF , !P3 ;  /* 0xff8000000a0a0808 */ /* 0x000fe40005800000 */
[----:B------:R-:W-:Y:S01]  /*3700*/  PLOP3.LUT P3, PT, PT, PT, UP0, 0x80, 0x8 ;  /* 0x000000000008781c */ /* 0x000fe20003f6f008 */
[-C--:B---3--:R-:W-:Y:S01]  /*3710*/  HMMA.16816.F32.BF16 R20, R136, R132.reuse, R20 ;  /* 0x000000848814723c */ /* 0x088fe20000041814 */
[----:B------:R-:W-:Y:S02]  /*3720*/  PLOP3.LUT P0, PT, PT, PT, UP0, 0x80, 0x8 ;  /* 0x000000000008781c */ /* 0x000fe40003f0f008 */
[----:B------:R-:W-:Y:S02]  /*3730*/  PLOP3.LUT P4, PT, PT, PT, UP0, 0x80, 0x8 ;  /* 0x000000000008781c */ /* 0x000fe40003f8f008 */
[----:B------:R-:W-:Y:S01]  /*3740*/  @P1 ISETP.GE.AND P1, PT, R221, UR33, PT ;  /* 0x00000021dd001c0c */ /* 0x000fe2000bf26270 */
[C---:B------:R-:W-:Y:S01]  /*3750*/  @P6 VIADD R221, R216.reuse, 0x9 ;  /* 0x00000009d8dd6836 */ /* 0x040fe20000000000 */
[----:B------:R-:W-:Y:S01]  /*3760*/  @P2 FSEL R5, R5, -INF , !P5 ;  /* 0xff80000005052808 */ /* 0x000fe20006800000 */
[C---:B------:R-:W-:Y:S01]  /*3770*/  HMMA.16816.F32.BF16 R24, R144.reuse, R132, R24 ;  /* 0x000000849018723c */ /* 0x040fe20000041818 */
[----:B------:R-:W-:Y:S02]  /*3780*/  PLOP3.LUT P6, PT, PT, PT, UP0, 0x80, 0x8 ;  /* 0x000000000008781c */ /* 0x000fe40003fcf008 */
[----:B------:R-:W-:Y:S02]  /*3790*/  PLOP3.LUT P2, PT, PT, PT, UP0, 0x80, 0x8 ;  /* 0x000000000008781c */ /* 0x000fe40003f4f008 */
[----:B------:R-:W-:Y:S02]  /*37a0*/  @P3 FSEL R9, R9, -INF , !P5 ;  /* 0xff80000009093808 */ /* 0x000fe40006800000 */
[----:B------:R-:W-:Y:S01]  /*37b0*/  @P0 FSEL R11, R11, -INF , !P5 ;  /* 0xff8000000b0b0808 */ /* 0x000fe20006800000 */
[-C--:B------:R-:W-:Y:S01]  /*37c0*/  HMMA.16816.F32.BF16 R28, R144, R134.reuse, R28 ;  /* 0x00000086901c723c */ /* 0x080fe2000004181c */
[----:B------:R-:W-:Y:S02]  /*37d0*/  PLOP3.LUT P3, PT, PT, PT, UP0, 0x80, 0x8 ;  /* 0x000000000008781c */ /* 0x000fe40003f6f008 */
[----:B------:R-:W-:Y:S02]  /*37e0*/  PLOP3.LUT P0, PT, PT, PT, UP0, 0x80, 0x8 ;  /* 0x000000000008781c */ /* 0x000fe40003f0f008 */
[----:B------:R-:W-:Y:S02]  /*37f0*/  @P4 FSEL R7, R7, -INF , !P5 ;  /* 0xff80000007074808 */ /* 0x000fe40006800000 */
[----:B------:R-:W-:Y:S01]  /*3800*/  PLOP3.LUT P5, PT, PT, PT, UP0, 0x80, 0x8 ;  /* 0x000000000008781c */ /* 0x000fe20003faf008 */
[----:B------:R-:W-:Y:S01]  /*3810*/  HMMA.16816.F32.BF16 R32, R136, R134, R32 ;  /* 0x000000868820723c */ /* 0x000fe20000041820 */
[----:B------:R-:W-:Y:S03]  /*3820*/  PLOP3.LUT P4, PT, PT, PT, UP0, 0x80, 0x8 ;  /* 0x000000000008781c */ /* 0x000fe60003f8f008 */
[----:B------:R-:W-:Y:S01]  /*3830*/  @P6 ISETP.GE.AND P6, PT, R221, UR33, PT ;  /* 0x00000021dd006c0c */ /* 0x000fe2000bfc6270 */
[C---:B------:R-:W-:Y:S01]  /*3840*/  @P2 VIADD R222, R216.reuse, 0x10 ;  /* 0x00000010d8de2836 */ /* 0x040fe20000000000 */
[----:B------:R-:W-:Y:S01]  /*3850*/  PLOP3.LUT P2, PT, PT, PT, UP0, 0x80, 0x8 ;  /* 0x000000000008781c */ /* 0x000fe20003f4f008 */
[----:B------:R-:W-:Y:S01]  /*3860*/  @P3 VIADD R220, R216, 0x18 ;  /* 0x00000018d8dc3836 */ /* 0x000fe20000000000 */
[----:B------:R-:W-:Y:S02]  /*3870*/  @P0 FSEL R14, R14, -INF , !P1 ;  /* 0xff8000000e0e0808 */ /* 0x000fe40004800000 */
[----:B------:R-:W-:Y:S02]  /*3880*/  PLOP3.LUT P3, PT, PT, PT, UP0, 0x80, 0x8 ;  /* 0x000000000008781c */ /* 0x000fe40003f6f008 */
[----:B------:R-:W-:Y:S02]  /*3890*/  PLOP3.LUT P0, PT, PT, PT, UP0, 0x80, 0x8 ;  /* 0x000000000008781c */ /* 0x000fe40003f0f008 */
[----:B------:R-:W-:Y:S01]  /*38a0*/  @P5 FSEL R12, R12, -INF , !P1 ;  /* 0xff8000000c0c5808 */ /* 0x000fe20004800000 */
[----:B------:R-:W-:Y:S01]  /*38b0*/  @P4 VIADD R219, R216, 0x11 ;  /* 0x00000011d8db4836 */ /* 0x000fe20000000000 */
[----:B------:R-:W-:Y:S02]  /*38c0*/  PLOP3.LUT P4, PT, PT, PT, UP0, 0x80, 0x8 ;  /* 0x000000000008781c */ /* 0x000fe40003f8f008 */
[----:B------:R-:W-:Y:S02]  /*38d0*/  PLOP3.LUT P5, PT, PT, PT, UP0, 0x80, 0x8 ;  /* 0x000000000008781c */ /* 0x000fe40003faf008 */
[----:B------:R-:W-:Y:S01]  /*38e0*/  @P2 ISETP.GE.AND P2, PT, R222, UR33, PT ;  /* 0x00000021de002c0c */ /* 0x000fe2000bf46270 */
[----:B------:R-:W-:Y:S03]  /*38f0*/  IMAD.WIDE.U32 R222, R223, -0x2daee0ad, RZ ;  /* 0xd2511f53dfde7825 */ /* 0x000fe600078e00ff */
[----:B------:R-:W-:Y:S02]  /*3900*/  @P3 FSEL R16, R16, -INF , !P1 ;  /* 0xff80000010103808 */ /* 0x000fe40004800000 */
[----:B------:R-:W-:Y:S02]  /*3910*/  @P0 FSEL R18, R18, -INF , !P1 ;  /* 0xff80000012120808 */ /* 0x000fe40004800000 */
[----:B------:R-:W-:Y:S02]  /*3920*/  PLOP3.LUT P3, PT, PT, PT, UP0, 0x80, 0x8 ;  /* 0x000000000008781c */ /* 0x000fe40003f6f008 */
[----:B------:R-:W-:Y:S02]  /*3930*/  PLOP3.LUT P1, PT, PT, PT, UP0, 0x80, 0x8 ;  /* 0x000000000008781c */ /* 0x000fe40003f2f008 */
[----:B------:R-:W-:Y:S02]  /*3940*/  PLOP3.LUT P0, PT, PT, PT, UP0, 0x80, 0x8 ;  /* 0x000000000008781c */ /* 0x000fe40003f0f008 */
[----:B------:R-:W-:Y:S02]  /*3950*/  LOP3.LUT R224, R238, UR26, R223, 0x96, !PT ;  /* 0x0000001aeee07c12 */ /* 0x000fe4000f8e96df */
[----:B------:R-:W-:Y:S01]  /*3960*/  @P4 ISETP.GE.AND P4, PT, R219, UR33, PT ;  /* 0x00000021db004c0c */ /* 0x000fe2000bf86270 */
[----:B------:R-:W-:Y:S01]  /*3970*/  IMAD.WIDE.U32 R218, R218, -0x326172a9, RZ ;  /* 0xcd9e8d57dada7825 */ /* 0x000fe200078e00ff */
[----:B------:R-:W-:Y:S03]  /*3980*/  @P5 ISETP.GE.AND P5, PT, R220, UR33, PT ;  /* 0x00000021dc005c0c */ /* 0x000fe6000bfa6270 */
[----:B------:R-:W-:Y:S01]  /*3990*/  @P3 FSEL R13, R13, -INF , !P6 ;  /* 0xff8000000d0d3808 */ /* 0x000fe20007000000 */
[----:B------:R-:W-:Y:S01]  /*39a0*/  IMAD.WIDE.U32 R220, R217, -0x326172a9, RZ ;  /* 0xcd9e8d57d9dc7825 */ /* 0x000fe200078e00ff */
[----:B------:R-:W-:Y:S02]  /*39b0*/  PLOP3.LUT P3, PT, PT, PT, UP0, 0x80, 0x8 ;  /* 0x000000000008781c */ /* 0x000fe40003f6f008 */
[----:B------:R-:W-:Y:S01]  /*39c0*/  @P1 FSEL R17, R17, -INF , !P6 ;  /* 0xff80000011111808 */ /* 0x000fe20007000000 */
[----:B------:R-:W-:Y:S01]  /*39d0*/  IMAD.WIDE.U32 R224, R224, -0x326172a9, RZ ;  /* 0xcd9e8d57e0e07825 */ /* 0x000fe200078e00ff */
[----:B------:R-:W-:Y:S02]  /*39e0*/  @P0 FSEL R15, R15, -INF , !P6 ;  /* 0xff8000000f0f0808 */ /* 0x000fe40007000000 */
[----:B------:R-:W-:Y:S02]  /*39f0*/  PLOP3.LUT P1, PT, PT, PT, UP0, 0x80, 0x8 ;  /* 0x000000000008781c */ /* 0x000fe40003f2f008 */
[----:B------:R-:W-:Y:S02]  /*3a00*/  PLOP3.LUT P0, PT, PT, PT, UP0, 0x80, 0x8 ;  /* 0x000000000008781c */ /* 0x000fe40003f0f008 */
[----:B------:R-:W-:Y:S02]  /*3a10*/  LOP3.LUT R217, R232, UR27, R219, 0x96, !PT ;  /* 0x0000001be8d97c12 */ /* 0x000fe4000f8e96db */
[----:B------:R-:W-:Y:S02]  /*3a20*/  LOP3.LUT R228, R228, UR27, R221, 0x96, !PT ;  /* 0x0000001be4e47c12 */ /* 0x000fe4000f8e96dd */
[----:B------:R-:W-:Y:S01]  /*3a30*/  @P3 FSEL R19, R19, -INF , !P6 ;  /* 0xff80000013133808 */ /* 0x000fe20007000000 */
[----:B------:R-:W-:Y:S01]  /*3a40*/  IMAD.WIDE.U32 R232, R217, -0x2daee0ad, RZ ;  /* 0xd2511f53d9e87825 */ /* 0x000fe200078e00ff */
[----:B------:R-:W-:Y:S02]  /*3a50*/  PLOP3.LUT P3, PT, PT, PT, UP0, 0x80, 0x8 ;  /* 0x000000000008781c */ /* 0x000fe40003f6f008 */
[----:B------:R-:W-:Y:S01]  /*3a60*/  LOP3.LUT R218, R218, UR19, R225, 0x96, !PT ;  /* 0x00000013dada7c12 */ /* 0x000fe2000f8e96e1 */
[----:B------:R-:W-:Y:S01]  /*3a70*/  IMAD.WIDE.U32 R228, R228, -0x2daee0ad, RZ ;  /* 0xd2511f53e4e47825 */ /* 0x000fe200078e00ff */
[----:B------:R-:W-:Y:S02]  /*3a80*/  @P1 FSEL R20, R20, -INF , !P2 ;  /* 0xff80000014141808 */ /* 0x000fe40005000000 */
[----:B------:R-:W-:Y:S01]  /*3a90*/  PLOP3.LUT P1, PT, PT, PT, UP0, 0x80, 0x8 ;  /* 0x000000000008781c */ /* 0x000fe20003f2f008 */
[----:B------:R-:W-:Y:S01]  /*3aa0*/  @P0 VIADD R216, R216, 0x19 ;  /* 0x00000019d8d80836 */ /* 0x000fe20000000000 */
[----:B------:R-:W-:Y:S01]  /*3ab0*/  PLOP3.LUT P0, PT, PT, PT, UP0, 0x80, 0x8 ;  /* 0x000000000008781c */ /* 0x000fe20003f0f008 */
[----:B------:R-:W-:Y:S01]  /*3ac0*/  IMAD.WIDE.U32 R218, R218, -0x2daee0ad, RZ ;  /* 0xd2511f53dada7825 */ /* 0x000fe200078e00ff */
[----:B------:R-:W-:Y:S02]  /*3ad0*/  LOP3.LUT R220, R220, UR19, R227, 0x96, !PT ;  /* 0x00000013dcdc7c12 */ /* 0x000fe4000f8e96e3 */
[----:B------:R-:W-:Y:S02]  /*3ae0*/  PLOP3.LUT P6, PT, PT, PT, UP0, 0x80, 0x8 ;  /* 0x000000000008781c */ /* 0x000fe40003fcf008 */
[----:B------:R-:W-:Y:S01]  /*3af0*/  @P3 FSEL R22, R22, -INF , !P2 ;  /* 0xff80000016163808 */ /* 0x000fe20005000000 */
[----:B------:R-:W-:Y:S01]  /*3b00*/  IMAD.WIDE.U32 R220, R220, -0x2daee0ad, RZ ;  /* 0xd2511f53dcdc7825 */ /* 0x000fe200078e00ff */
[----:B------:R-:W-:Y:S02]  /*3b10*/  PLOP3.LUT P3, PT, PT, PT, UP0, 0x80, 0x8 ;  /* 0x000000000008781c */ /* 0x000fe40003f6f008 */
[----:B------:R-:W-:Y:S02]  /*3b20*/  LOP3.LUT R222, R222, UR18, R233, 0x96, !PT ;  /* 0x00000012dede7c12 */ /* 0x000fe4000f8e96e9 */
[----:B------:R-:W-:Y:S02]  /*3b30*/  @P1 FSEL R26, R26, -INF , !P2 ;  /* 0xff8000001a1a1808 */ /* 0x000fe40005000000 */
[----:B------:R-:W-:Y:S02]  /*3b40*/  @P0 FSEL R24, R24, -INF , !P2 ;  /* 0xff80000018180808 */ /* 0x000fe40005000000 */
[----:B------:R-:W-:Y:S02]  /*3b50*/  PLOP3.LUT P1, PT, PT, PT, UP0, 0x80, 0x8 ;  /* 0x000000000008781c */ /* 0x000fe40003f2f008 */
[----:B------:R-:W-:Y:S02]  /*3b60*/  PLOP3.LUT P0, PT, PT, PT, UP0, 0x80, 0x8 ;  /* 0x000000000008781c */ /* 0x000fe40003f0f008 */
[----:B------:R-:W-:Y:S02]  /*3b70*/  PLOP3.LUT P2, PT, PT, PT, UP0, 0x80, 0x8 ;  /* 0x000000000008781c */ /* 0x000fe40003f4f008 */
[----:B------:R-:W-:Y:S02]  /*3b80*/  @P3 FSEL R21, R21, -INF , !P4 ;  /* 0xff80000015153808 */ /* 0x000fe40006000000 */
[----:B------:R-:W-:Y:S02]  /*3b90*/  PLOP3.LUT P3, PT, PT, PT, UP0, 0x80, 0x8 ;  /* 0x000000000008781c */ /* 0x000fe40003f6f008 */
[----:B------:R-:W-:Y:S02]  /*3ba0*/  LOP3.LUT R217, R230, UR18, R229, 0x96, !PT ;  /* 0x00000012e6d97c12 */ /* 0x000fe4000f8e96e5 */
[----:B------:R-:W-:Y:S01]  /*3bb0*/  LOP3.LUT R219, R232, UR15, R219, 0x96, !PT ;  /* 0x0000000fe8db7c12 */ /* 0x000fe2000f8e96db */
[----:B------:R-:W-:Y:S01]  /*3bc0*/  IMAD.WIDE.U32 R232, R222, -0x326172a9, RZ ;  /* 0xcd9e8d57dee87825 */ /* 0x000fe200078e00ff */
[----:B------:R-:W-:Y:S02]  /*3bd0*/  @P1 FSEL R25, R25, -INF , !P4 ;  /* 0xff80000019191808 */ /* 0x000fe40006000000 */
[----:B------:R-:W-:Y:S01]  /*3be0*/  @P0 FSEL R23, R23, -INF , !P4 ;  /* 0xff80000017170808 */ /* 0x000fe20006000000 */
[----:B------:R-:W-:Y:S01]  /*3bf0*/  IMAD.WIDE.U32 R222, R217, -0x326172a9, RZ ;  /* 0xcd9e8d57d9de7825 */ /* 0x000fe200078e00ff */
[----:B------:R-:W-:Y:S02]  /*3c00*/  PLOP3.LUT P1, PT, PT, PT, UP0, 0x80, 0x8 ;  /* 0x000000000008781c */ /* 0x000fe40003f2f008 */
[----:B------:R-:W-:Y:S01]  /*3c10*/  PLOP3.LUT P0, PT, PT, PT, UP0, 0x80, 0x8 ;  /* 0x000000000008781c */ /* 0x000fe20003f0f008 */
[----:B------:R-:W-:Y:S01]  /*3c20*/  IMAD.WIDE.U32 R230, R219, -0x326172a9, RZ ;  /* 0xcd9e8d57dbe67825 */ /* 0x000fe200078e00ff */
[----:B------:R-:W-:Y:S02]  /*3c30*/  @P3 FSEL R28, R28, -INF , !P5 ;  /* 0xff8000001c1c3808 */ /* 0x000fe40006800000 */
[----:B------:R-:W-:Y:S02]  /*3c40*/  PLOP3.LUT P3, PT, PT, PT, UP0, 0x80, 0x8 ;  /* 0x000000000008781c */ /* 0x000fe40003f6f008 */
[----:B------:R-:W-:Y:S02]  /*3c50*/  @P2 FSEL R27, R27, -INF , !P4 ;  /* 0xff8000001b1b2808 */ /* 0x000fe40006000000 */
[----:B------:R-:W-:Y:S02]  /*3c60*/  PLOP3.LUT P2, PT, PT, PT, UP0, 0x80, 0x8 ;  /* 0x000000000008781c */ /* 0x000fe40003f4f008 */
[----:B------:R-:W-:Y:S02]  /*3c70*/  LOP3.LUT R221, R228, UR15, R221, 0x96, !PT ;  /* 0x0000000fe4dd7c12 */ /* 0x000fe4000f8e96dd */
[----:B------:R-:W-:Y:S02]  /*3c80*/  @P1 FSEL R32, R32, -INF , !P5 ;  /* 0xff80000020201808 */ /* 0x000fe40006800000 */
[----:B------:R-:W-:Y:S02]  /*3c90*/  @P0 FSEL R30, R30, -INF , !P5 ;  /* 0xff8000001e1e0808 */ /* 0x000fe40006800000 */
[----:B------:R-:W-:Y:S02]  /*3ca0*/  PLOP3.LUT P1, PT, PT, PT, UP0, 0x80, 0x8 ;  /* 0x000000000008781c */ /* 0x000fe40003f2f008 */
[----:B------:R-:W-:Y:S02]  /*3cb0*/  PLOP3.LUT P0, PT, PT, PT, UP0, 0x80, 0x8 ;  /* 0x000000000008781c */ /* 0x000fe40003f0f008 */
[----:B------:R-:W-:Y:S02]  /*3cc0*/  LOP3.LUT R219, R224, UR17, R233, 0x96, !PT ;  /* 0x00000011e0db7c12 */ /* 0x000fe4000f8e96e9 */
[----:B------:R-:W-:Y:S02]  /*3cd0*/  LOP3.LUT R217, R226, UR17, R223, 0x96, !PT ;  /* 0x00000011e2d97c12 */ /* 0x000fe4000f8e96df */
[----:B------:R-:W-:Y:S01]  /*3ce0*/  @P6 ISETP.GE.AND P6, PT, R216, UR33, PT ;  /* 0x00000021d8006c0c */ /* 0x000fe2000bfc6270 */
[----:B------:R-:W-:Y:S01]  /*3cf0*/  IMAD.WIDE.U32 R242, R219, -0x2daee0ad, RZ ;  /* 0xd2511f53dbf27825 */ /* 0x000fe200078e00ff */
[----:B------:R-:W-:Y:S02]  /*3d00*/  LOP3.LUT R216, R232, UR14, R231, 0x96, !PT ;  /* 0x0000000ee8d87c12 */ /* 0x000fe4000f8e96e7 */
[C---:B------:R-:W-:Y:S01]  /*3d10*/  PRMT R229, R230.reuse, 0x7770, RZ ;  /* 0x00007770e6e57816 */ /* 0x040fe200000000ff */
[----:B------:R-:W-:Y:S01]  /*3d20*/  IMAD.WIDE.U32 R232, R221, -0x326172a9, RZ ;  /* 0xcd9e8d57dde87825 */ /* 0x000fe200078e00ff */
[C---:B------:R-:W-:Y:S02]  /*3d30*/  PRMT R223, R230.reuse, 0x7771, RZ ;  /* 0x00007771e6df7816 */ /* 0x040fe400000000ff */
[C---:B------:R-:W-:Y:S02]  /*3d40*/  PRMT R224, R230.reuse, 0x7773, RZ ;  /* 0x00007773e6e07816 */ /* 0x040fe400000000ff */
[----:B------:R-:W-:Y:S01]  /*3d50*/  PRMT R221, R230, 0x7772, RZ ;  /* 0x00007772e6dd7816 */ /* 0x000fe200000000ff */
[----:B------:R-:W-:Y:S01]  /*3d60*/  IMAD.WIDE.U32 R230, R217, -0x2daee0ad, RZ ;  /* 0xd2511f53d9e67825 */ /* 0x000fe200078e00ff */
[----:B------:R-:W-:Y:S02]  /*3d70*/  LOP3.LUT R217, R216, 0xff, RZ, 0xc0, !PT ;  /* 0x000000ffd8d97812 */ /* 0x000fe400078ec0ff */
[----:B------:R-:W-:Y:S02]  /*3d80*/  @P3 FSEL R31, R31, -INF , !P6 ;  /* 0xff8000001f1f3808 */ /* 0x000fe40007000000 */
[----:B------:R-:W-:Y:S02]  /*3d90*/  LOP3.LUT R222, R222, UR14, R233, 0x96, !PT ;  /* 0x0000000edede7c12 */ /* 0x000fe4000f8e96e9 */
[----:B------:R-:W-:Y:S02]  /*3da0*/  @P1 FSEL R35, R35, -INF , !P6 ;  /* 0xff80000023231808 */ /* 0x000fe40007000000 */
[----:B------:R-:W-:Y:S02]  /*3db0*/  ISETP.LE.U32.AND P3, PT, R217, UR8, PT ;  /* 0x00000008d9007c0c */ /* 0x000fe4000bf63070 */
[----:B------:R-:W-:Y:S01]  /*3dc0*/  LOP3.LUT R233, R218, UR13, R243, 0x96, !PT ;  /* 0x0000000ddae97c12 */ /* 0x000fe2000f8e96f3 */
[----:B------:R-:W-:Y:S01]  /*3dd0*/  FMUL.FTZ R243, R200, 1.4426950216293334961 ;  /* 0x3fb8aa3bc8f37820 */ /* 0x000fe20000410000 */
[----:B------:R-:W-:Y:S02]  /*3de0*/  @P2 FSEL R29, R29, -INF , !P6 ;  /* 0xff8000001d1d2808 */ /* 0x000fe40007000000 */
[----:B------:R-:W-:Y:S02]  /*3df0*/  @P0 FSEL R33, R33, -INF , !P6 ;  /* 0xff80000021210808 */ /* 0x000fe40007000000 */
[----:B------:R-:W-:Y:S02]  /*3e00*/  PRMT R217, R216, 0x7632, R217 ;  /* 0x00007632d8d97816 */ /* 0x000fe400000000d9 */
[----:B------:R-:W-:Y:S02]  /*3e10*/  FSETP.NEU.FTZ.AND P1, PT, R201, -INF , PT ;  /* 0xff800000c900780b */ /* 0x000fe40003f3d000 */
[----:B------:R-:W-:Y:S02]  /*3e20*/  FSETP.NEU.FTZ.AND P6, PT, R200, -INF , PT ;  /* 0xff800000c800780b */ /* 0x000fe40003fdd000 */
[----:B------:R-:W-:Y:S02]  /*3e30*/  LOP3.LUT R217, R217, 0xff, RZ, 0xc0, !PT ;  /* 0x000000ffd9d97812 */ /* 0x000fe400078ec0ff */
[----:B------:R-:W-:Y:S02]  /*3e40*/  FSEL R240, R240, RZ, P1 ;  /* 0x000000fff0f07208 */ /* 0x000fe40000800000 */
[----:B------:R-:W-:Y:S02]  /*3e50*/  LOP3.LUT R219, R216, 0xffff, RZ, 0xc0, !PT ;  /* 0x0000ffffd8db7812 */ /* 0x000fe400078ec0ff */
[----:B------:R-:W-:Y:S01]  /*3e60*/  FSEL R243, R243, RZ, P6 ;  /* 0x000000fff3f37208 */ /* 0x000fe20003000000 */
[--C-:B------:R-:W-:Y:S01]  /*3e70*/  FFMA.FTZ R237, R20, UR7, -R240.reuse ;  /* 0x0000000714ed7c23 */ /* 0x100fe200080108f0 */
[----:B------:R-:W-:Y:S01]  /*3e80*/  FSETP.NEU.FTZ.AND P6, PT, R199, -INF , PT ;  /* 0xff800000c700780b */ /* 0x000fe20003fdd000 */
[--C-:B------:R-:W-:Y:S01]  /*3e90*/  FFMA.FTZ R238, R21, UR7, -R240.reuse ;  /* 0x0000000715ee7c23 */ /* 0x100fe200080108f0 */
[----:B------:R-:W-:Y:S01]  /*3ea0*/  ISETP.LE.U32.AND P1, PT, R217, UR8, PT ;  /* 0x00000008d9007c0c */ /* 0x000fe2000bf23070 */
[----:B------:R-:W-:Y:S01]  /*3eb0*/  FFMA.FTZ R217, R5, UR7, -R240 ;  /* 0x0000000705d97c23 */ /* 0x000fe200080108f0 */
[----:B------:R-:W-:Y:S01]  /*3ec0*/  SHF.R.U32.HI R219, RZ, 0x8, R219 ;  /* 0x00000008ffdb7819 */ /* 0x000fe200000116db */
[--C-:B------:R-:W-:Y:S01]  /*3ed0*/  FFMA.FTZ R236, R19, UR7, -R243.reuse ;  /* 0x0000000713ec7c23 */ /* 0x100fe200080108f3 */
[----:B------:R-:W-:Y:S01]  /*3ee0*/  PLOP3.LUT P4, PT, PT, PT, UP0, 0x80, 0x8 ;  /* 0x000000000008781c */ /* 0x000fe20003f8f008 */
[--C-:B------:R-:W-:Y:S01]  /*3ef0*/  FFMA.FTZ R252, R23, UR7, -R243.reuse ;  /* 0x0000000717fc7c23 */ /* 0x100fe200080108f3 */
[----:B------:R-:W-:Y:S01]  /*3f00*/  SHF.R.U32.HI R218, RZ, 0x18, R216 ;  /* 0x00000018ffda7819 */ /* 0x000fe200000116d8 */
[----:B------:R-:W1:Y:S01]  /*3f10*/  MUFU.EX2 R217, R217 ;  /* 0x000000d900d97308 */ /* 0x000e620000000800 */
[----:B------:R-:W-:Y:S01]  /*3f20*/  FSEL R245, R245, RZ, P6 ;  /* 0x000000fff5f57208 */ /* 0x000fe20003000000 */
[----:B------:R-:W-:Y:S01]  /*3f30*/  FFMA.FTZ R216, R4, UR7, -R240 ;  /* 0x0000000704d87c23 */ /* 0x000fe200080108f0 */
[----:B------:R-:W-:Y:S01]  /*3f40*/  FSETP.NEU.FTZ.AND P6, PT, R198, -INF , PT ;  /* 0xff800000c600780b */ /* 0x000fe20003fdd000 */
[----:B------:R-:W-:Y:S01]  /*3f50*/  FFMA.FTZ R239, R22, UR7, -R243 ;  /* 0x0000000716ef7c23 */ /* 0x000fe200080108f3 */
[----:B------:R-:W-:Y:S01]  /*3f60*/  LOP3.LUT R219, R219, 0xffff, RZ, 0xc0, !PT ;  /* 0x0000ffffdbdb7812 */ /* 0x000fe200078ec0ff */
[----:B------:R-:W-:Y:S01]  /*3f70*/  FFMA.FTZ R25, R25, UR7, -R245 ;  /* 0x0000000719197c23 */ /* 0x000fe200080108f5 */
[----:B------:R-:W-:Y:S01]  /*3f80*/  ISETP.LE.U32.AND P0, PT, R218, UR8, PT ;  /* 0x00000008da007c0c */ /* 0x000fe2000bf03070 */
[----:B------:R-:W-:Y:S01]  /*3f90*/  FFMA.FTZ R218, R6, UR7, -R243 ;  /* 0x0000000706da7c23 */ /* 0x000fe200080108f3 */
[----:B------:R-:W-:Y:S01]  /*3fa0*/  FSEL R244, R244, RZ, P6 ;  /* 0x000000fff4f47208 */ /* 0x000fe20003000000 */
[----:B------:R-:W-:Y:S01]  /*3fb0*/  MUFU.EX2 R216, R216 ;  /* 0x000000d800d87308 */ /* 0x000fe20000000800 */
[----:B------:R-:W-:Y:S02]  /*3fc0*/  ISETP.LE.U32.AND P6, PT, R219, UR8, PT ;  /* 0x00000008db007c0c */ /* 0x000fe4000bfc3070 */
[----:B------:R-:W-:Y:S07]  /*3fd0*/  LOP3.LUT R219, R222, 0xffff, RZ, 0xc0, !PT ;  /* 0x0000ffffdedb7812 */ /* 0x000fee00078ec0ff */
[----:B------:R-:W2:Y:S01]  /*3fe0*/  MUFU.EX2 R218, R218 ;  /* 0x000000da00da7308 */ /* 0x000ea20000000800 */
[----:B------:R-:W-:Y:S01]  /*3ff0*/  ISETP.GT.U32.AND P2, PT, R221, UR8, PT ;  /* 0x00000008dd007c0c */ /* 0x000fe2000bf44070 */
[--C-:B------:R-:W-:Y:S01]  /*4000*/  FFMA.FTZ R235, R11, UR7, -R244.reuse ;  /* 0x000000070beb7c23 */ /* 0x100fe200080108f4 */
[----:B------:R-:W-:Y:S01]  /*4010*/  @P4 FSEL R34, R34, -INF , !P5 ;  /* 0xff80000022224808 */ /* 0x000fe20006800000 */
[--C-:B------:R-:W-:Y:S01]  /*4020*/  FFMA.FTZ R234, R10, UR7, -R244.reuse ;  /* 0x000000070aea7c23 */ /* 0x100fe200080108f4 */
[----:B------:R-:W-:Y:S01]  /*4030*/  SHF.R.U32.HI R221, RZ, 0x8, R219 ;  /* 0x00000008ffdd7819 */ /* 0x000fe200000116db */
[--C-:B------:R-:W-:Y:S01]  /*4040*/  FFMA.FTZ R26, R26, UR7, -R244.reuse ;  /* 0x000000071a1a7c23 */ /* 0x100fe200080108f4 */
[----:B------:R-:W-:Y:S01]  /*4050*/  ISETP.GT.U32.AND P5, PT, R223, UR8, PT ;  /* 0x00000008df007c0c */ /* 0x000fe2000bfa4070 */
[----:B------:R-:W-:Y:S01]  /*4060*/  FFMA.FTZ R223, R7, UR7, -R243 ;  /* 0x0000000707df7c23 */ /* 0x000fe200080108f3 */
[----:B------:R-:W-:Y:S01]  /*4070*/  LOP3.LUT R221, R221, 0xffff, RZ, 0xc0, !PT ;  /* 0x0000ffffdddd7812 */ /* 0x000fe200078ec0ff */
[----:B-1----:R-:W-:Y:S01]  /*4080*/  @!P6 FADD.FTZ R217, -R217, -RZ ;  /* 0x800000ffd9d9e221 */ /* 0x002fe20000010100 */
[----:B------:R-:W-:Y:S01]  /*4090*/  LOP3.LUT R241, R220, UR13, R231, 0x96, !PT ;  /* 0x0000000ddcf17c12 */ /* 0x000fe2000f8e96e7 */
[--C-:B------:R-:W-:Y:S01]  /*40a0*/  FFMA.FTZ R231, R9, UR7, -R245.reuse ;  /* 0x0000000709e77c23 */ /* 0x100fe200080108f5 */
[----:B------:R-:W1:Y:S01]  /*40b0*/  MUFU.EX2 R219, R223 ;  /* 0x000000df00db7308 */ /* 0x000e620000000800 */
[----:B------:R-:W-:Y:S01]  /*40c0*/  PRMT R227, R232, 0x7771, RZ ;  /* 0x00007771e8e37816 */ /* 0x000fe200000000ff */
[----:B--2---:R-:W-:Y:S01]  /*40d0*/  @!P1 FADD.FTZ R218, -R218, -RZ ;  /* 0x800000ffdada9221 */ /* 0x004fe20000010100 */
[----:B------:R-:W-:Y:S01]  /*40e0*/  PRMT R226, R232, 0x7772, RZ ;  /* 0x00007772e8e27816 */ /* 0x000fe200000000ff */
[----:B------:R-:W-:Y:S01]  /*40f0*/  @!P3 FADD.FTZ R216, -R216, -RZ ;  /* 0x800000ffd8d8b221 */ /* 0x000fe20000010100 */
[C---:B------:R-:W-:Y:S05]  /*4100*/  PRMT R225, R232.reuse, 0x7770, RZ ;  /* 0x00007770e8e17816 */ /* 0x040fea00000000ff */
[----:B------:R2:W-:Y:S01]  /*4110*/  MUFU.EX2 R223, R234 ;  /* 0x000000ea00df7308 */ /* 0x0005e20000000800 */
[----:B------:R-:W-:Y:S01]  /*4120*/  PRMT R228, R232, 0x7773, RZ ;  /* 0x00007773e8e47816 */ /* 0x000fe200000000ff */
[----:B------:R-:W-:Y:S01]  /*4130*/  FFMA.FTZ R31, R31, UR7, -R244 ;  /* 0x000000071f1f7c23 */ /* 0x000fe200080108f4 */
[----:B------:R-:W-:Y:S02]  /*4140*/  ISETP.LE.U32.AND P6, PT, R221, UR8, PT ;  /* 0x00000008dd007c0c */ /* 0x000fe4000bfc3070 */
[C---:B------:R-:W-:Y:S05]  /*4150*/  LOP3.LUT R220, R222.reuse, 0xff, RZ, 0xc0, !PT ;  /* 0x000000ffdedc7812 */ /* 0x040fea00078ec0ff */
[----:B------:R3:W4:Y:S01]  /*4160*/  MUFU.EX2 R221, R231 ;  /* 0x000000e700dd7308 */ /* 0x0007220000000800 */
[----:B------:R-:W-:Y:S01]  /*4170*/  PRMT R232, R222, 0x7632, R232 ;  /* 0x00007632dee87816 */ /* 0x000fe200000000e8 */
[----:B-1----:R-:W-:Y:S01]  /*4180*/  @!P0 FADD.FTZ R219, -R219, -RZ ;  /* 0x800000ffdbdb8221 */ /* 0x002fe20000010100 */
[----:B------:R-:W-:Y:S02]  /*4190*/  SHF.R.U32.HI R222, RZ, 0x18, R222 ;  /* 0x00000018ffde7819 */ /* 0x000fe400000116de */
[----:B------:R-:W-:Y:S01]  /*41a0*/  ISETP.LE.U32.AND P4, PT, R229, UR8, PT ;  /* 0x00000008e5007c0c */ /* 0x000fe2000bf83070 */
[----:B------:R-:W-:Y:S01]  /*41b0*/  FFMA.FTZ R229, R8, UR7, -R245 ;  /* 0x0000000708e57c23 */ /* 0x000fe200080108f5 */
[----:B------:R-:W-:Y:S01]  /*41c0*/  ISETP.LE.U32.AND P1, PT, R222, UR8, PT ;  /* 0x00000008de007c0c */ /* 0x000fe2000bf23070 */
[----:B--2---:R-:W-:Y:S01]  /*41d0*/  FFMA.FTZ R234, R18, UR7, -R243 ;  /* 0x0000000712ea7c23 */ /* 0x004fe200080108f3 */
[----:B------:R-:W-:Y:S01]  /*41e0*/  ISETP.LE.U32.AND P3, PT, R220, UR8, PT ;  /* 0x00000008dc007c0c */ /* 0x000fe2000bf63070 */
[----:B------:R-:W1:Y:S01]  /*41f0*/  MUFU.EX2 R222, R235 ;  /* 0x000000eb00de7308 */ /* 0x000e620000000800 */
[----:B------:R-:W-:Y:S02]  /*4200*/  LOP3.LUT R232, R232, 0xff, RZ, 0xc0, !PT ;  /* 0x000000ffe8e87812 */ /* 0x000fe400078ec0ff */
[----:B------:R-:W-:Y:S07]  /*4210*/  PRMT R249, R230, 0x7771, RZ ;  /* 0x00007771e6f97816 */ /* 0x000fee00000000ff */
[----:B------:R-:W2:Y:S01]  /*4220*/  MUFU.EX2 R220, R229 ;  /* 0x000000e500dc7308 */ /* 0x000ea20000000800 */
[----:B------:R-:W-:Y:S01]  /*4230*/  ISETP.LE.U32.AND P0, PT, R232, UR8, PT ;  /* 0x00000008e8007c0c */ /* 0x000fe2000bf03070 */
[--C-:B---3--:R-:W-:Y:S01]  /*4240*/  FFMA.FTZ R231, R12, UR7, -R245.reuse ;  /* 0x000000070ce77c23 */ /* 0x108fe200080108f5 */
[----:B----4-:R-:W-:Y:S01]  /*4250*/  @!P6 FADD.FTZ R221, -R221, -RZ ;  /* 0x800000ffdddde221 */ /* 0x010fe20000010100 */
[----:B------:R-:W-:Y:S01]  /*4260*/  ISETP.LE.U32.AND P6, PT, R225, UR8, PT ;  /* 0x00000008e1007c0c */ /* 0x000fe2000bfc3070 */
[----:B------:R-:W-:Y:S05]  /*4270*/  FFMA.FTZ R232, R17, UR7, -R240 ;  /* 0x0000000711e87c23 */ /* 0x000fea00080108f0 */
[----:B------:R-:W3:Y:S01]  /*4280*/  MUFU.EX2 R225, R231 ;  /* 0x000000e700e17308 */ /* 0x000ee20000000800 */
[----:B------:R-:W-:Y:S01]  /*4290*/  PRMT R251, R230, 0x7773, RZ ;  /* 0x00007773e6fb7816 */ /* 0x000fe200000000ff */
[--C-:B------:R-:W-:Y:S01]  /*42a0*/  FFMA.FTZ R17, R24, UR7, -R245.reuse ;  /* 0x0000000718117c23 */ /* 0x100fe200080108f5 */
[----:B------:R-:W-:Y:S01]  /*42b0*/  PRMT R250, R230, 0x7770, RZ ;  /* 0x00007770e6fa7816 */ /* 0x000fe200000000ff */
[----:B-1----:R-:W-:Y:S01]  /*42c0*/  @!P1 FADD.FTZ R222, -R222, -RZ ;  /* 0x800000ffdede9221 */ /* 0x002fe20000010100 */
[----:B------:R-:W-:Y:S01]  /*42d0*/  ISETP.GT.U32.AND P1, PT, R226, UR8, PT ;  /* 0x00000008e2007c0c */ /* 0x000fe2000bf24070 */
[--C-:B------:R-:W-:Y:S01]  /*42e0*/  FFMA.FTZ R226, R14, UR7, -R244.reuse ;  /* 0x000000070ee27c23 */ /* 0x100fe200080108f4 */
[----:B------:R-:W-:Y:S01]  /*42f0*/  PRMT R248, R230, 0x7772, RZ ;  /* 0x00007772e6f87816 */ /* 0x000fe200000000ff */
[----:B--2---:R-:W-:Y:S01]  /*4300*/  @!P3 FADD.FTZ R220, -R220, -RZ ;  /* 0x800000ffdcdcb221 */ /* 0x004fe20000010100 */
[----:B------:R-:W-:Y:S01]  /*4310*/  ISETP.GT.U32.AND P3, PT, R224, UR8, PT ;  /* 0x00000008e0007c0c */ /* 0x000fe2000bf64070 */
[----:B------:R-:W-:Y:S01]  /*4320*/  FFMA.FTZ R224, R13, UR7, -R245 ;  /* 0x000000070de07c23 */ /* 0x000fe200080108f5 */
[----:B------:R-:W-:Y:S01]  /*4330*/  @!P0 FADD.FTZ R223, -R223, -RZ ;  /* 0x800000ffdfdf8221 */ /* 0x000fe20000010100 */
[----:B------:R-:W-:Y:S01]  /*4340*/  ISETP.GT.U32.AND P0, PT, R227, UR8, PT ;  /* 0x00000008e3007c0c */ /* 0x000fe2000bf04070 */
[----:B------:R-:W-:Y:S01]  /*4350*/  FFMA.FTZ R227, R15, UR7, -R244 ;  /* 0x000000070fe37c23 */ /* 0x000fe200080108f4 */
[----:B------:R-:W1:Y:S01]  /*4360*/  MUFU.EX2 R226, R226 ;  /* 0x000000e200e27308 */ /* 0x000e620000000800 */
[----:B---3--:R-:W-:Y:S01]  /*4370*/  @!P6 FADD.FTZ R225, -R225, -RZ ;  /* 0x800000ffe1e1e221 */ /* 0x008fe20000010100 */
[----:B------:R-:W-:Y:S01]  /*4380*/  FFMA.FTZ R231, R16, UR7, -R240 ;  /* 0x0000000710e77c23 */ /* 0x000fe200080108f0 */
[----:B------:R-:W-:Y:S07]  /*4390*/  ISETP.GT.U32.AND P6, PT, R228, UR8, PT ;  /* 0x00000008e4007c0c */ /* 0x000fee000bfc4070 */
[----:B------:R-:W2:Y:S01]  /*43a0*/  MUFU.EX2 R224, R224 ;  /* 0x000000e000e07308 */ /* 0x000ea20000000800 */
[----:B------:R-:W-:Y:S02]  /*43b0*/  LOP3.LUT R230, R233, 0xff, RZ, 0xc0, !PT ;  /* 0x000000ffe9e67812 */ /* 0x000fe400078ec0ff */
[C---:B------:R-:W-:Y:S07]  /*43c0*/  PRMT R229, R242.reuse, 0x7770, RZ ;  /* 0x00007770f2e57816 */ /* 0x040fee00000000ff */
[----:B------:R-:W3:Y:S01]  /*43d0*/  MUFU.EX2 R227, R227 ;  /* 0x000000e300e37308 */ /* 0x000ee20000000800 */
[----:B------:R-:W-:Y:S02]  /*43e0*/  SHF.R.U32.HI R235, RZ, 0x18, R233 ;  /* 0x00000018ffeb7819 */ /* 0x000fe400000116e9 */
[----:B------:R-:W-:Y:S07]  /*43f0*/  PRMT R247, R242, 0x7771, RZ ;  /* 0x00007771f2f77816 */ /* 0x000fee00000000ff */
[----:B------:R-:W4:Y:S01]  /*4400*/  MUFU.EX2 R228, R231 ;  /* 0x000000e700e47308 */ /* 0x000f220000000800 */
[----:B------:R-:W-:Y:S01]  /*4410*/  F2FP.RELU.BF16.F32.PACK_AB R19, R221, R220 ;  /* 0x000000dcdd13723e */ /* 0x000fe200000018ff */
[----:B-1----:R-:W-:Y:S01]  /*4420*/  @P1 FADD.FTZ R226, -R226, -RZ ;  /* 0x800000ffe2e21221 */ /* 0x002fe20000010100 */
[----:B------:R-:W-:Y:S07]  /*4430*/  ISETP.LE.U32.AND P1, PT, R230, UR8, PT ;  /* 0x00000008e6007c0c */ /* 0x000fee000bf23070 */
[----:B------:R-:W1:Y:S01]  /*4440*/  MUFU.EX2 R231, R236 ;  /* 0x000000ec00e77308 */ /* 0x000e620000000800 */
[----:B------:R-:W-:Y:S01]  /*4450*/  PRMT R246, R242, 0x7772, RZ ;  /* 0x00007772f2f67816 */ /* 0x000fe200000000ff */
[----:B--2---:R-:W-:Y:S01]  /*4460*/  @P0 FADD.FTZ R224, -R224, -RZ ;  /* 0x800000ffe0e00221 */ /* 0x004fe20000010100 */
[----:B------:R-:W-:Y:S07]  /*4470*/  ISETP.LE.U32.AND P0, PT, R229, UR8, PT ;  /* 0x00000008e5007c0c */ /* 0x000fee000bf03070 */
[----:B------:R-:W2:Y:S01]  /*4480*/  MUFU.EX2 R230, R234 ;  /* 0x000000ea00e67308 */ /* 0x000ea20000000800 */
[----:B------:R-:W-:Y:S01]  /*4490*/  PRMT R242, R242, 0x7773, RZ ;  /* 0x00007773f2f27816 */ /* 0x000fe200000000ff */
[----:B---3--:R-:W-:Y:S01]  /*44a0*/  @P6 FADD.FTZ R227, -R227, -RZ ;  /* 0x800000ffe3e36221 */ /* 0x008fe20000010100 */
[----:B------:R-:W-:Y:S07]  /*44b0*/  ISETP.LE.U32.AND P6, PT, R235, UR8, PT ;  /* 0x00000008eb007c0c */ /* 0x000fee000bfc3070 */
[----:B------:R-:W3:Y:S01]  /*44c0*/  MUFU.EX2 R229, R232 ;  /* 0x000000e800e57308 */ /* 0x000ee20000000800 */
[----:B------:R-:W-:Y:S01]  /*44d0*/  LOP3.LUT R235, R241, 0xff, RZ, 0xc0, !PT ;  /* 0x000000fff1eb7812 */ /* 0x000fe200078ec0ff */
[----:B----4-:R-:W-:Y:S01]  /*44e0*/  @!P4 FADD.FTZ R228, -R228, -RZ ;  /* 0x800000ffe4e4c221 */ /* 0x010fe20000010100 */
[----:B------:R-:W-:Y:S07]  /*44f0*/  F2FP.RELU.BF16.F32.PACK_AB R18, R224, R225 ;  /* 0x000000e1e012723e */ /* 0x000fee00000018ff */
[----:B------:R-:W4:Y:S01]  /*4500*/  MUFU.EX2 R232, R237 ;  /* 0x000000ed00e87308 */ /* 0x000f220000000800 */
[----:B------:R-:W-:Y:S01]  /*4510*/  ISETP.LE.U32.AND P4, PT, R235, UR8, PT ;  /* 0x00000008eb007c0c */ /* 0x000fe2000bf83070 */
[----:B-1----:R-:W-:Y:S01]  /*4520*/  @P3 FADD.FTZ R231, -R231, -RZ ;  /* 0x800000ffe7e73221 */ /* 0x002fe20000010100 */
[----:B------:R-:W-:Y:S02]  /*4530*/  PRMT R235, R233, 0x7632, R235 ;  /* 0x00007632e9eb7816 */ /* 0x000fe400000000eb */
[----:B------:R-:W-:Y:S01]  /*4540*/  LOP3.LUT R236, R241, 0xffff, RZ, 0xc0, !PT ;  /* 0x0000fffff1ec7812 */ /* 0x000fe200078ec0ff */
[----:B--2---:R-:W-:Y:S01]  /*4550*/  @P2 FADD.FTZ R230, -R230, -RZ ;  /* 0x800000ffe6e62221 */ /* 0x004fe20000010100 */
[----:B------:R-:W-:Y:S02]  /*4560*/  LOP3.LUT R235, R235, 0xff, RZ, 0xc0, !PT ;  /* 0x000000ffebeb7812 */ /* 0x000fe400078ec0ff */
[----:B------:R-:W-:Y:S01]  /*4570*/  LOP3.LUT R234, R233, 0xffff, RZ, 0xc0, !PT ;  /* 0x0000ffffe9ea7812 */ /* 0x000fe200078ec0ff */
[----:B---3--:R-:W-:Y:S01]  /*4580*/  @P5 FADD.FTZ R229, -R229, -RZ ;  /* 0x800000ffe5e55221 */ /* 0x008fe20000010100 */
[----:B------:R-:W-:Y:S01]  /*4590*/  ISETP.LE.U32.AND P5, PT, R235, UR8, PT ;  /* 0x00000008eb007c0c */ /* 0x000fe2000bfa3070 */
[----:B------:R1:W-:Y:S01]  /*45a0*/  MUFU.EX2 R233, R238 ;  /* 0x000000ee00e97308 */ /* 0x0003e20000000800 */
[----:B------:R-:W-:Y:S01]  /*45b0*/  SHF.R.U32.HI R235, RZ, 0x8, R234 ;  /* 0x00000008ffeb7819 */ /* 0x000fe200000116ea */
[----:B----4-:R-:W-:Y:S01]  /*45c0*/  @!P1 FADD.FTZ R232, -R232, -RZ ;  /* 0x800000ffe8e89221 */ /* 0x010fe20000010100 */
[----:B------:R-:W-:Y:S07]  /*45d0*/  F2FP.RELU.BF16.F32.PACK_AB R22, R231, R230 ;  /* 0x000000e6e716723e */ /* 0x000fee00000018ff */
[----:B------:R-:W2:Y:S01]  /*45e0*/  MUFU.EX2 R234, R239 ;  /* 0x000000ef00ea7308 */ /* 0x000ea20000000800 */
[----:B------:R-:W-:Y:S09]  /*45f0*/  LOP3.LUT R237, R235, 0xffff, RZ, 0xc0, !PT ;  /* 0x0000ffffebed7812 */ /* 0x000ff200078ec0ff */
[----:B------:R3:W-:Y:S01]  /*4600*/  MUFU.EX2 R235, R252 ;  /* 0x000000fc00eb7308 */ /* 0x0007e20000000800 */
[----:B------:R-:W-:Y:S02]  /*4610*/  ISETP.LE.U32.AND P2, PT, R237, UR8, PT ;  /* 0x00000008ed007c0c */ /* 0x000fe4000bf43070 */
[----:B------:R-:W-:Y:S07]  /*4620*/  SHF.R.U32.HI R237, RZ, 0x8, R236 ;  /* 0x00000008ffed7819 */ /* 0x000fee00000116ec */
[----:B------:R-:W-:Y:S01]  /*4630*/  MUFU.EX2 R239, R25 ;  /* 0x0000001900ef7308 */ /* 0x000fe20000000800 */
[----:B-1----:R-:W-:Y:S02]  /*4640*/  PRMT R238, R241, 0x7632, R238 ;  /* 0x00007632f1ee7816 */ /* 0x002fe400000000ee */
[----:B------:R-:W-:Y:S07]  /*4650*/  LOP3.LUT R237, R237, 0xffff, RZ, 0xc0, !PT ;  /* 0x0000ffffeded7812 */ /* 0x000fee00078ec0ff */
[----:B------:R-:W1:Y:S01]  /*4660*/  MUFU.EX2 R236, R17 ;  /* 0x0000001100ec7308 */ /* 0x000e620000000800 */
[----:B------:R-:W-:Y:S01]  /*4670*/  LOP3.LUT R238, R238, 0xff, RZ, 0xc0, !PT ;  /* 0x000000ffeeee7812 */ /* 0x000fe200078ec0ff */
[----:B--2---:R-:W-:Y:S01]  /*4680*/  @!P5 FADD.FTZ R234, -R234, -RZ ;  /* 0x800000ffeaead221 */ /* 0x004fe20000010100 */
[----:B------:R-:W-:Y:S01]  /*4690*/  ISETP.LE.U32.AND P3, PT, R237, UR8, PT ;  /* 0x00000008ed007c0c */ /* 0x000fe2000bf63070 */
[--C-:B---3--:R-:W-:Y:S01]  /*46a0*/  FFMA.FTZ R252, R32, UR7, -R240.reuse ;  /* 0x0000000720fc7c23 */ /* 0x108fe200080108f0 */
[----:B------:R-:W-:Y:S01]  /*46b0*/  ISETP.LE.U32.AND P1, PT, R238, UR8, PT ;  /* 0x00000008ee007c0c */ /* 0x000fe2000bf23070 */
[----:B------:R-:W-:Y:S01]  /*46c0*/  @!P2 FADD.FTZ R233, -R233, -RZ ;  /* 0x800000ffe9e9a221 */ /* 0x000fe20000010100 */
[----:B------:R-:W-:Y:S03]  /*46d0*/  ISETP.GT.U32.AND P2, PT, R247, UR8, PT ;  /* 0x00000008f7007c0c */ /* 0x000fe6000bf44070 */
[----:B------:R-:W2:Y:S01]  /*46e0*/  MUFU.EX2 R238, R252 ;  /* 0x000000fc00ee7308 */ /* 0x000ea20000000800 */
[----:B------:R-:W-:Y:S01]  /*46f0*/  F2FP.RELU.BF16.F32.PACK_AB R247, R219, R218 ;  /* 0x000000dadbf7723e */ /* 0x000fe200000018ff */
[----:B------:R-:W-:Y:S01]  /*4700*/  FFMA.FTZ R240, R33, UR7, -R240 ;  /* 0x0000000721f07c23 */ /* 0x000fe200080108f0 */
[----:B------:R-:W-:Y:S07]  /*4710*/  SHF.R.U32.HI R241, RZ, 0x18, R241 ;  /* 0x00000018fff17819 */ /* 0x000fee00000116f1 */
[----:B------:R-:W3:Y:S01]  /*4720*/  MUFU.EX2 R237, R26 ;  /* 0x0000001a00ed7308 */ /* 0x000ee20000000800 */
[----:B-1----:R-:W-:Y:S01]  /*4730*/  @!P4 FADD.FTZ R236, -R236, -RZ ;  /* 0x800000ffececc221 */ /* 0x002fe20000010100 */
[----:B------:R1:W-:Y:S01]  /*4740*/  STS [R186+0x400], R247 ;  /* 0x000400f7ba007388 */ /* 0x0003e20000000800 */
[----:B------:R-:W-:Y:S01]  /*4750*/  @!P3 FADD.FTZ R239, -R239, -RZ ;  /* 0x800000ffefefb221 */ /* 0x000fe20000010100 */
[----:B------:R-:W-:Y:S06]  /*4760*/  ISETP.GT.U32.AND P3, PT, R249, UR8, PT ;  /* 0x00000008f9007c0c */ /* 0x000fec000bf64070 */
[----:B------:R-:W4:Y:S01]  /*4770*/  MUFU.EX2 R240, R240 ;  /* 0x000000f000f07308 */ /* 0x000f220000000800 */
[----:B------:R-:W-:Y:S01]  /*4780*/  F2FP.RELU.BF16.F32.PACK_AB R249, R217, R216 ;  /* 0x000000d8d9f9723e */ /* 0x000fe200000018ff */
[----:B------:R-:W-:Y:S01]  /*4790*/  @!P6 FADD.FTZ R235, -R235, -RZ ;  /* 0x800000ffebebe221 */ /* 0x000fe20000010100 */
[----:B------:R-:W-:Y:S01]  /*47a0*/  ISETP.LE.U32.AND P4, PT, R250, UR8, PT ;  /* 0x00000008fa007c0c */ /* 0x000fe2000bf83070 */
[----:B------:R-:W-:Y:S01]  /*47b0*/  FFMA.FTZ R250, R34, UR7, -R243 ;  /* 0x0000000722fa7c23 */ /* 0x000fe200080108f3 */
[----:B--2---:R-:W-:Y:S01]  /*47c0*/  @!P0 FADD.FTZ R238, -R238, -RZ ;  /* 0x800000ffeeee8221 */ /* 0x004fe20000010100 */
[----:B------:R-:W-:Y:S01]  /*47d0*/  ISETP.GT.U32.AND P0, PT, R251, UR8, PT ;  /* 0x00000008fb007c0c */ /* 0x000fe2000bf04070 */
[----:B------:R2:W-:Y:S01]  /*47e0*/  STS [R186], R249 ;  /* 0x000000f9ba007388 */ /* 0x0005e20000000800 */
[----:B------:R-:W-:Y:S01]  /*47f0*/  F2FP.RELU.BF16.F32.PACK_AB R251, R229, R228 ;  /* 0x000000e4e5fb723e */ /* 0x000fe200000018ff */
[----:B---3--:R-:W-:Y:S01]  /*4800*/  @!P1 FADD.FTZ R237, -R237, -RZ ;  /* 0x800000ffeded9221 */ /* 0x008fe20000010100 */
[----:B------:R-:W-:Y:S01]  /*4810*/  ISETP.GT.U32.AND P1, PT, R248, UR8, PT ;  /* 0x00000008f8007c0c */ /* 0x000fe2000bf24070 */
[----:B------:R-:W-:Y:S01]  /*4820*/  FFMA.FTZ R248, R28, UR7, -R245 ;  /* 0x000000071cf87c23 */ /* 0x000fe200080108f5 */
[----:B------:R-:W-:Y:S01]  /*4830*/  FFMA.FTZ R243, R35, UR7, -R243 ;  /* 0x0000000723f37c23 */ /* 0x000fe200080108f3 */
[----:B------:R3:W-:Y:S01]  /*4840*/  STS [R195], R251 ;  /* 0x000000fbc3007388 */ /* 0x0007e20000000800 */
[----:B----4-:R-:W-:Y:S01]  /*4850*/  @P2 FADD.FTZ R240, -R240, -RZ ;  /* 0x800000fff0f02221 */ /* 0x010fe20000010100 */
[----:B------:R-:W-:Y:S01]  /*4860*/  ISETP.LE.U32.AND P2, PT, R241, UR8, PT ;  /* 0x00000008f1007c0c */ /* 0x000fe2000bf43070 */
[----:B------:R-:W-:Y:S01]  /*4870*/  FFMA.FTZ R245, R29, UR7, -R245 ;  /* 0x000000071df57c23 */ /* 0x000fe200080108f5 */
[----:B------:R-:W4:Y:S01]  /*4880*/  MUFU.EX2 R241, R248 ;  /* 0x000000f800f17308 */ /* 0x000f220000000800 */
[----:B------:R-:W-:Y:S01]  /*4890*/  F2FP.RELU.BF16.F32.PACK_AB R17, R222, R223 ;  /* 0x000000dfde11723e */ /* 0x000fe200000018ff */
[----:B------:R-:W-:Y:S01]  /*48a0*/  STS [R195+0x400], R22 ;  /* 0x00040016c3007388 */ /* 0x000fe20000000800 */
[----:B------:R-:W-:Y:S07]  /*48b0*/  F2FP.RELU.BF16.F32.PACK_AB R252, R233, R232 ;  /* 0x000000e8e9fc723e */ /* 0x000fee00000018ff */
[----:B------:R3:W3:Y:S01]  /*48c0*/  MUFU.EX2 R248, R250 ;  /* 0x000000fa00f87308 */ /* 0x0006e20000000800 */
[----:B------:R-:W-:Y:S01]  /*48d0*/  ISETP.GT.U32.AND P6, PT, R242, UR8, PT ;  /* 0x00000008f2007c0c */ /* 0x000fe2000bfc4070 */
[----:B------:R-:W-:Y:S01]  /*48e0*/  STS [R186+0x1000], R19 ;  /* 0x00100013ba007388 */ /* 0x000fe20000000800 */
[--C-:B------:R-:W-:Y:S07]  /*48f0*/  FFMA.FTZ R242, R27, UR7, -R244.reuse ;  /* 0x000000071bf27c23 */ /* 0x100fee00080108f4 */
[----:B-1----:R1:W1:Y:S01]  /*4900*/  MUFU.EX2 R247, R243 ;  /* 0x000000f300f77308 */ /* 0x0022620000000800 */
[----:B------:R-:W-:Y:S01]  /*4910*/  ISETP.GT.U32.AND P5, PT, R246, UR8, PT ;  /* 0x00000008f6007c0c */ /* 0x000fe2000bfa4070 */
[----:B------:R1:W-:Y:S01]  /*4920*/  STS [R186+0x1400], R17 ;  /* 0x00140011ba007388 */ /* 0x0003e20000000800 */
[----:B------:R-:W-:Y:S07]  /*4930*/  FFMA.FTZ R246, R30, UR7, -R244 ;  /* 0x000000071ef67c23 */ /* 0x000fee00080108f4 */
[----:B------:R-:W1:Y:S01]  /*4940*/  MUFU.EX2 R242, R242 ;  /* 0x000000f200f27308 */ /* 0x000e620000000800 */
[----:B------:R-:W-:Y:S01]  /*4950*/  STS [R195+0x1000], R18 ;  /* 0x00100012c3007388 */ /* 0x000fe20000000800 */
[----:B--2---:R-:W-:Y:S01]  /*4960*/  F2FP.RELU.BF16.F32.PACK_AB R249, R227, R226 ;  /* 0x000000e2e3f9723e */ /* 0x004fe200000018ff */
[----:B----4-:R-:W-:Y:S07]  /*4970*/  @!P4 FADD.FTZ R241, -R241, -RZ ;  /* 0x800000fff1f1c221 */ /* 0x010fee0000010100 */
[----:B------:R-:W2:Y:S01]  /*4980*/  MUFU.EX2 R244, R245 ;  /* 0x000000f500f47308 */ /* 0x000ea20000000800 */
[----:B---3--:R-:W-:Y:S01]  /*4990*/  F2FP.RELU.BF16.F32.PACK_AB R250, R240, R238 ;  /* 0x000000eef0fa723e */ /* 0x008fe200000018ff */
[----:B------:R3:W-:Y:S01]  /*49a0*/  STS [R195+0x1400], R249 ;  /* 0x001400f9c3007388 */ /* 0x0007e20000000800 */
[----:B------:R-:W-:Y:S01]  /*49b0*/  F2FP.RELU.BF16.F32.PACK_AB R251, R235, R234 ;  /* 0x000000eaebfb723e */ /* 0x000fe200000018ff */
[----:B-1----:R-:W-:Y:S06]  /*49c0*/  IMAD.IADD R243, R193, 0x1, R188 ;  /* 0x00000001c1f37824 */ /* 0x002fec00078e02bc */
[----:B------:R-:W1:Y:S01]  /*49d0*/  MUFU.EX2 R245, R31 ;  /* 0x0000001f00f57308 */ /* 0x000e620000000800 */
[----:B------:R4:W-:Y:S01]  /*49e0*/  STS [R188], R252 ;  /* 0x000000fcbc007388 */ /* 0x0009e20000000800 */
[----:B------:R-:W-:Y:S01]  /*49f0*/  @P5 FADD.FTZ R248, -R248, -RZ ;  /* 0x800000fff8f85221 */ /* 0x000fe20000010100 */
[----:B------:R-:W-:Y:S07]  /*4a00*/  @P6 FADD.FTZ R247, -R247, -RZ ;  /* 0x800000fff7f76221 */ /* 0x000fee0000010100 */
[----:B------:R-:W3:Y:S01]  /*4a10*/  MUFU.EX2 R246, R246 ;  /* 0x000000f600f67308 */ /* 0x000ee20000000800 */
[----:B------:R4:W-:Y:S01]  /*4a20*/  STS [R188+0x400], R251 ;  /* 0x000400fbbc007388 */ /* 0x0009e20000000800 */
[----:B------:R-:W-:Y:S01]  /*4a30*/  @!P2 FADD.FTZ R242, -R242, -RZ ;  /* 0x800000fff2f2a221 */ /* 0x000fe20000010100 */
[----:B------:R-:W-:Y:S01]  /*4a40*/  FSETP.GE.FTZ.AND P2, PT, R232, RZ, PT ;  /* 0x000000ffe800720b */ /* 0x000fe20003f56000 */
[----:B--2---:R-:W-:Y:S01]  /*4a50*/  @P3 FADD.FTZ R244, -R244, -RZ ;  /* 0x800000fff4f43221 */ /* 0x004fe20000010100 */
[----:B------:R2:W-:Y:S01]  /*4a60*/  STS [R243], R250 ;  /* 0x000000faf3007388 */ /* 0x0005e20000000800 */
[----:B------:R-:W-:Y:S01]  /*4a70*/  F2FP.RELU.BF16.F32.PACK_AB R17, R239, R236 ;  /* 0x000000ecef11723e */ /* 0x000fe200000018ff */
[----:B-1----:R-:W-:Y:S01]  /*4a80*/  @P0 FADD.FTZ R245, -R245, -RZ ;  /* 0x800000fff5f50221 */ /* 0x002fe20000010100 */
[----:B------:R-:W-:Y:S01]  /*4a90*/  FSETP.GE.FTZ.AND P0, PT, R217, RZ, PT ;  /* 0x000000ffd900720b */ /* 0x000fe20003f16000 */
[----:B---3--:R-:W-:Y:S01]  /*4aa0*/  @P1 FADD.FTZ R246, -R246, -RZ ;  /* 0x800000fff6f61221 */ /* 0x008fe20000010100 */
[----:B------:R-:W-:Y:S02]  /*4ab0*/  FSETP.GE.FTZ.AND P1, PT, R216, RZ, PT ;  /* 0x000000ffd800720b */ /* 0x000fe40003f36000 */
[----:B------:R-:W-:Y:S02]  /*4ac0*/  F2FP.RELU.BF16.F32.PACK_AB R249, R247, R248 ;  /* 0x000000f8f7f9723e */ /* 0x000fe400000018ff */
[----:B----4-:R-:W-:Y:S03]  /*4ad0*/  F2FP.RELU.BF16.F32.PACK_AB R252, R244, R241 ;  /* 0x000000f1f4fc723e */ /* 0x010fe600000018ff */
[----:B------:R-:W-:Y:S01]  /*4ae0*/  STS [R243+0x400], R249 ;  /* 0x000400f9f3007388 */ /* 0x000fe20000000800 */
[----:B------:R-:W-:Y:S03]  /*4af0*/  F2FP.RELU.BF16.F32.PACK_AB R251, R242, R237 ;  /* 0x000000edf2fb723e */ /* 0x000fe600000018ff */
[----:B------:R-:W-:Y:S01]  /*4b00*/  STS [R188+0x1000], R17 ;  /* 0x00100011bc007388 */ /* 0x000fe20000000800 */
[----:B--2---:R-:W-:Y:S03]  /*4b10*/  F2FP.RELU.BF16.F32.PACK_AB R250, R245, R246 ;  /* 0x000000f6f5fa723e */ /* 0x004fe600000018ff */
[----:B------:R-:W-:Y:S04]  /*4b20*/  STS [R188+0x1400], R251 ;  /* 0x001400fbbc007388 */ /* 0x000fe80000000800 */
[----:B------:R-:W-:Y:S04]  /*4b30*/  STS [R243+0x1000], R252 ;  /* 0x001000fcf3007388 */ /* 0x000fe80000000800 */
[----:B------:R-:W-:Y:S04]  /*4b40*/  STS [R243+0x1400], R250 ;  /* 0x001400faf3007388 */ /* 0x000fe80000000800 */
[----:B------:R-:W-:Y:S08]  /*4b50*/  LDSM.16.M88.4 R132, [R181+0x6000] ;  /* 0x00600000b584783b */ /* 0x000ff00000000200 */
[----:B------:R-:W1:Y:S08]  /*4b60*/  LDSM.16.M88.4 R136, [R177+0x6000] ;  /* 0x00600000b188783b */ /* 0x000e700000000200 */
[----:B------:R-:W2:Y:S08]  /*4b70*/  LDSM.16.M88.4 R140, [R181+0x6800] ;  /* 0x00680000b58c783b */ /* 0x000eb00000000200 */
[----:B------:R-:W3:Y:S08]  /*4b80*/  LDSM.16.M88.4 R144, [R177+0x6400] ;  /* 0x00640000b190783b */ /* 0x000ef00000000200 */
[----:B------:R-:W-:Y:S08]  /*4b90*/  LDSM.16.M88.4 R148, [R3+0x6000] ;  /* 0x006000000394783b */ /* 0x000ff00000000200 */
        /* <DEDUP_REMOVED lines=11> */
[C---:B------:R-:W-:Y:S08]  /*4c50*/  HMMA.16816.F32.BF16 R24, R140.reuse, R144, RZ ;  /* 0x000000908c18723c */ /* 0x040ff000000418ff */
[-C--:B------:R-:W-:Y:S01]  /*4c60*/  HMMA.16816.F32.BF16 R28, R140, R146.reuse, RZ ;  /* 0x000000928c1c723c */ /* 0x080fe200000418ff */
[----:B------:R-:W-:Y:S07]  /*4c70*/  LDSM.16.M88.4 R140, [R3+0x7000] ;  /* 0x00700000038c783b */ /* 0x000fee0000000200 */
[----:B------:R-:W-:Y:S01]  /*4c80*/  HMMA.16816.F32.BF16 R32, R132, R146, RZ ;  /* 0x000000928420723c */ /* 0x000fe200000418ff */
[----:B------:R-:W3:Y:S07]  /*4c90*/  LDSM.16.M88.4 R132, [R177+0x8400] ;  /* 0x00840000b184783b */ /* 0x000eee0000000200 */
[-C--:B----4-:R-:W-:Y:S01]  /*4ca0*/  HMMA.16816.F32.BF16 R4, R148, R152.reuse, R4 ;  /* 0x000000989404723c */ /* 0x090fe20000041804 */
[----:B------:R-:W4:Y:S07]  /*4cb0*/  LDSM.16.M88.4 R144, [R180+0x8000] ;  /* 0x00800000b490783b */ /* 0x000f2e0000000200 */
        /* <DEDUP_REMOVED lines=18> */
[-C--:B------:R-:W-:Y:S08]  /*4de0*/  HMMA.16816.F32.BF16 R28, R168, R134.reuse, R28 ;  /* 0x00000086a81c723c */ /* 0x080ff0000004181c */
[----:B------:R-:W-:Y:S01]  /*4df0*/  HMMA.16816.F32.BF16 R32, R136, R134, R32 ;  /* 0x000000868820723c */ /* 0x000fe20000041820 */
[----:B------:R-:W-:Y:S07]  /*4e00*/  LDSM.16.M88.4 R132, [R181+0x8000] ;  /* 0x00800000b584783b */ /* 0x000fee0000000200 */
[-C--:B----4-:R-:W-:Y:S01]  /*4e10*/  HMMA.16816.F32.BF16 R4, R140, R144.reuse, R4 ;  /* 0x000000908c04723c */ /* 0x090fe20000041804 */
[----:B------:R-:W3:Y:S07]  /*4e20*/  LDSM.16.M88.4 R136, [R177+0xa000] ;  /* 0x00a00000b188783b */ /* 0x000eee0000000200 */
        /* <DEDUP_REMOVED lines=9> */
[----:B------:R-:W4:Y:S07]  /*4ec0*/  LDSM.16.M88.4 R140, [R180+0xa400] ;  /* 0x00a40000b48c783b */ /* 0x000f2e0000000200 */
        /* <DEDUP_REMOVED lines=11> */
[C---:B------:R-:W-:Y:S01]  /*4f80*/  FADD.FTZ R252, -R215.reuse, R4 ;  /* 0x00000004d7fc7221 */ /* 0x040fe20000010100 */
[----:B------:R-:W-:Y:S04]  /*4f90*/  FADD.FTZ R250, -R215, R5 ;  /* 0x00000005d7fa7221 */ /* 0x000fe80000010100 */
[C---:B------:R-:W-:Y:S04]  /*4fa0*/  HMMA.16816.F32.BF16 R16, R144.reuse, R166, R16 ;  /* 0x000000a69010723c */ /* 0x040fe80000041810 */
[-C--:B------:R-:W-:Y:S02]  /*4fb0*/  FSEL R249, R252, R215.reuse, P1 ;  /* 0x000000d7fcf97208 */ /* 0x080fe40000800000 */
[----:B------:R-:W-:Y:S02]  /*4fc0*/  FSEL R250, R250, R215, P0 ;  /* 0x000000d7fafa7208 */ /* 0x000fe40000000000 */
[----:B------:R-:W-:Y:S01]  /*4fd0*/  FSETP.GE.FTZ.AND P0, PT, R229, RZ, PT ;  /* 0x000000ffe500720b */ /* 0x000fe20003f16000 */
[-C--:B----4-:R-:W-:Y:S03]  /*4fe0*/  HMMA.16816.F32.BF16 R20, R144, R140.reuse, R20 ;  /* 0x0000008c9014723c */ /* 0x090fe60000041814 */
[----:B------:R-:W-:Y:S01]  /*4ff0*/  FSETP.GE.FTZ.AND P1, PT, R228, RZ, PT ;  /* 0x000000ffe400720b */ /* 0x000fe20003f36000 */
[----:B------:R-:W-:Y:S01]  /*5000*/  FMUL.FTZ R249, R216, R249 ;  /* 0x000000f9d8f97220 */ /* 0x000fe20000410000 */
[----:B------:R-:W-:Y:S03]  /*5010*/  FMUL.FTZ R250, R217, R250 ;  /* 0x000000fad9fa7220 */ /* 0x000fe60000410000 */
[C---:B------:R-:W-:Y:S04]  /*5020*/  HMMA.16816.F32.BF16 R24, R152.reuse, R140, R24 ;  /* 0x0000008c9818723c */ /* 0x040fe80000041818 */
[----:B------:R-:W-:Y:S01]  /*5030*/  F2FP.BF16.F32.PACK_AB R249, R250, R249 ;  /* 0x000000f9faf9723e */ /* 0x000fe200000010ff */
[C---:B------:R-:W-:Y:S01]  /*5040*/  FADD.FTZ R252, -R215.reuse, R17 ;  /* 0x00000011d7fc7221 */ /* 0x040fe20000010100 */
[C---:B------:R-:W-:Y:S02]  /*5050*/  FADD.FTZ R216, -R215.reuse, R16 ;  /* 0x00000010d7d87221 */ /* 0x040fe40000010100 */
[-C--:B------:R-:W-:Y:S03]  /*5060*/  HMMA.16816.F32.BF16 R28, R152, R142.reuse, R28 ;  /* 0x0000008e981c723c */ /* 0x080fe6000004181c */
[-C--:B------:R-:W-:Y:S01]  /*5070*/  FSEL R252, R252, R215.reuse, P0 ;  /* 0x000000d7fcfc7208 */ /* 0x080fe20000000000 */
[----:B------:R-:W-:Y:S01]  /*5080*/  FADD.FTZ R251, -R215, R21 ;  /* 0x00000015d7fb7221 */ /* 0x000fe20000010100 */
[----:B------:R-:W-:Y:S02]  /*5090*/  FSETP.GE.FTZ.AND P0, PT, R240, RZ, PT ;  /* 0x000000fff000720b */ /* 0x000fe40003f16000 */
[----:B------:R-:W-:Y:S01]  /*50a0*/  FSEL R217, R216, R215, P1 ;  /* 0x000000d7d8d97208 */ /* 0x000fe20000800000 */
[----:B------:R-:W-:Y:S04]  /*50b0*/  HMMA.16816.F32.BF16 R32, R144, R142, R32 ;  /* 0x0000008e9020723c */ /* 0x000fe80000041820 */
[----:B------:R-:W-:Y:S01]  /*50c0*/  FSETP.GE.FTZ.AND P1, PT, R233, RZ, PT ;  /* 0x000000ffe900720b */ /* 0x000fe20003f36000 */
[----:B------:R-:W-:Y:S01]  /*50d0*/  FADD.FTZ R216, -R215, R20 ;  /* 0x00000014d7d87221 */ /* 0x000fe20000010100 */
[----:B------:R-:W-:Y:S01]  /*50e0*/  FMUL.FTZ R217, R228, R217 ;  /* 0x000000d9e4d97220 */ /* 0x000fe20000410000 */
[----:B------:R-:W-:Y:S01]  /*50f0*/  FMUL.FTZ R252, R229, R252 ;  /* 0x000000fce5fc7220 */ /* 0x000fe20000410000 */
[-C--:B------:R-:W-:Y:S01]  /*5100*/  FSEL R228, R251, R215.reuse, P1 ;  /* 0x000000d7fbe47208 */ /* 0x080fe20000800000 */
[----:B------:R-:W-:Y:S01]  /*5110*/  FADD.FTZ R251, -R214, R7 ;  /* 0x00000007d6fb7221 */ /* 0x000fe20000010100 */
[----:B------:R-:W-:Y:S02]  /*5120*/  FSEL R216, R216, R215, P2 ;  /* 0x000000d7d8d87208 */ /* 0x000fe40001000000 */
[----:B------:R-:W-:Y:S01]  /*5130*/  FSETP.GE.FTZ.AND P1, PT, R238, RZ, PT ;  /* 0x000000ffee00720b */ /* 0x000fe20003f36000 */
[----:B------:R-:W-:Y:S01]  /*5140*/  FMUL.FTZ R233, R233, R228 ;  /* 0x000000e4e9e97220 */ /* 0x000fe20000410000 */
[----:B------:R-:W-:Y:S01]  /*5150*/  F2FP.BF16.F32.PACK_AB R252, R252, R217 ;  /* 0x000000d9fcfc723e */ /* 0x000fe200000010ff */
[----:B------:R-:W-:Y:S01]  /*5160*/  FMUL.FTZ R216, R232, R216 ;  /* 0x000000d8e8d87220 */ /* 0x000fe20000410000 */
[----:B------:R-:W-:Y:S03]  /*5170*/  FADD.FTZ R217, -R214, R6 ;  /* 0x00000006d6d97221 */ /* 0x000fe60000010100 */
[----:B------:R-:W-:Y:S01]  /*5180*/  FADD.FTZ R229, -R215, R32 ;  /* 0x00000020d7e57221 */ /* 0x000fe20000010100 */
[----:B------:R-:W-:Y:S04]  /*5190*/  F2FP.BF16.F32.PACK_AB R233, R233, R216 ;  /* 0x000000d8e9e9723e */ /* 0x000fe800000010ff */
        /* <DEDUP_REMOVED lines=8> */
[----:B------:R-:W-:Y:S08]  /*5220*/  BRA.U !UP1, `(.L_x_1052) ;  /* 0x0000000109447547 */ /* 0x000ff0000b800000 */
        /* <DEDUP_REMOVED lines=17> */
.L_x_1052:
[C---:B------:R-:W-:Y:S01]  /*5340*/  FADD.FTZ R5, -R214.reuse, R18 ;  /* 0x00000012d6057221 */ /* 0x040fe20000010100 */
[----:B------:R-:W-:Y:S01]  /*5350*/  FADD.FTZ R19, -R214, R19 ;  /* 0x00000013d6137221 */ /* 0x000fe20000010100 */
[----:B------:R-:W-:Y:S01]  /*5360*/  FSETP.GE.FTZ.AND P0, PT, R230, RZ, PT ;  /* 0x000000ffe600720b */ /* 0x000fe20003f16000 */
[----:B------:R-:W-:Y:S01]  /*5370*/  FMUL.FTZ R217, R218, R217 ;  /* 0x000000d9dad97220 */ /* 0x000fe20000410000 */
[----:B------:R-:W-:Y:S01]  /*5380*/  FSETP.GE.FTZ.AND P3, PT, R231, RZ, PT ;  /* 0x000000ffe700720b */ /* 0x000fe20003f76000 */
[----:B------:R-:W-:Y:S01]  /*5390*/  FMUL.FTZ R216, R219, R216 ;  /* 0x000000d8dbd87220 */ /* 0x000fe20000410000 */
[-C--:B------:R-:W-:Y:S01]  /*53a0*/  FSEL R5, R5, R214.reuse, P0 ;  /* 0x000000d605057208 */ /* 0x080fe20000000000 */
[----:B------:R-:W-:Y:S01]  /*53b0*/  STS [R186+-0x4000], R249 ;  /* 0xffc000f9ba007388 */ /* 0x000fe20000000800 */
[----:B------:R-:W-:Y:S01]  /*53c0*/  FSEL R4, R19, R214, P3 ;  /* 0x000000d613047208 */ /* 0x000fe20001800000 */
[----:B------:R-:W-:Y:S01]  /*53d0*/  FADD.FTZ R7, -R214, R22 ;  /* 0x00000016d6077221 */ /* 0x000fe20000010100 */
[----:B------:R-:W-:Y:S01]  /*53e0*/  F2FP.BF16.F32.PACK_AB R217, R216, R217 ;  /* 0x000000d9d8d9723e */ /* 0x000fe200000010ff */
[----:B------:R-:W-:Y:S01]  /*53f0*/  FMUL.FTZ R5, R230, R5 ;  /* 0x00000005e6057220 */ /* 0x000fe20000410000 */
[C---:B------:R-:W-:Y:S01]  /*5400*/  FADD.FTZ R23, -R214.reuse, R23 ;  /* 0x00000017d6177221 */ /* 0x040fe20000010100 */
[----:B------:R-:W-:Y:S01]  /*5410*/  FMUL.FTZ R4, R231, R4 ;  /* 0x00000004e7047220 */ /* 0x000fe20000410000 */
[----:B------:R-:W-:Y:S01]  /*5420*/  FSETP.GE.FTZ.AND P1, PT, R235, RZ, PT ;  /* 0x000000ffeb00720b */ /* 0x000fe20003f36000 */
[----:B------:R-:W-:Y:S01]  /*5430*/  STS [R186+-0x3c00], R217 ;  /* 0xffc400d9ba007388 */ /* 0x000fe20000000800 */
[----:B------:R-:W-:Y:S01]  /*5440*/  FSETP.GE.FTZ.AND P0, PT, R247, RZ, PT ;  /* 0x000000fff700720b */ /* 0x000fe20003f16000 */
[----:B------:R-:W-:Y:S01]  /*5450*/  FADD.FTZ R17, -R214, R34 ;  /* 0x00000022d6117221 */ /* 0x000fe20000010100 */
[----:B------:R-:W-:Y:S01]  /*5460*/  F2FP.BF16.F32.PACK_AB R4, R4, R5 ;  /* 0x000000050404723e */ /* 0x000fe200000010ff */
[C---:B-----5:R-:W-:Y:S01]  /*5470*/  FADD.FTZ R12, -R213.reuse, R12 ;  /* 0x0000000cd50c7221 */ /* 0x060fe20000010100 */
[----:B------:R-:W-:Y:S01]  /*5480*/  FSETP.GE.FTZ.AND P2, PT, R234, RZ, PT ;  /* 0x000000ffea00720b */ /* 0x000fe20003f56000 */
[----:B------:R-:W-:Y:S01]  /*5490*/  FADD.FTZ R8, -R213, R8 ;  /* 0x00000008d5087221 */ /* 0x000fe20000010100 */
[-C--:B------:R-:W-:Y:S01]  /*54a0*/  FSEL R6, R23, R214.reuse, P1 ;  /* 0x000000d617067208 */ /* 0x080fe20000800000 */
[----:B------:R2:W-:Y:S01]  /*54b0*/  STS [R195+-0x3c00], R4 ;  /* 0xffc40004c3007388 */ /* 0x0005e20000000800 */
[----:B------:R-:W-:Y:S01]  /*54c0*/  FSEL R7, R7, R214, P2 ;  /* 0x000000d607077208 */ /* 0x000fe20001000000 */
[----:B------:R-:W-:Y:S01]  /*54d0*/  FADD.FTZ R24, -R213, R24 ;  /* 0x00000018d5187221 */ /* 0x000fe20000010100 */
[----:B------:R-:W-:Y:S01]  /*54e0*/  FSETP.GE.FTZ.AND P1, PT, R248, RZ, PT ;  /* 0x000000fff800720b */ /* 0x000fe20003f36000 */
[----:B------:R-:W-:Y:S01]  /*54f0*/  FMUL.FTZ R6, R235, R6 ;  /* 0x00000006eb067220 */ /* 0x000fe20000410000 */
[----:B------:R-:W-:Y:S01]  /*5500*/  FSETP.GE.FTZ.AND P2, PT, R220, RZ, PT ;  /* 0x000000ffdc00720b */ /* 0x000fe20003f56000 */
[----:B------:R-:W-:Y:S01]  /*5510*/  FMUL.FTZ R7, R234, R7 ;  /* 0x00000007ea077220 */ /* 0x000fe20000410000 */
[----:B------:R-:W-:Y:S01]  /*5520*/  FSEL R17, R17, R214, P1 ;  /* 0x000000d611117208 */ /* 0x000fe20000800000 */
[----:B------:R-:W-:Y:S01]  /*5530*/  @P0 FADD.FTZ R214, -R214, R35 ;  /* 0x00000023d6d60221 */ /* 0x000fe20000010100 */
[----:B------:R-:W-:Y:S01]  /*5540*/  FSETP.GE.FTZ.AND P0, PT, R225, RZ, PT ;  /* 0x000000ffe100720b */ /* 0x000fe20003f16000 */
[C---:B------:R-:W-:Y:S01]  /*5550*/  FADD.FTZ R28, -R213.reuse, R28 ;  /* 0x0000001cd51c7221 */ /* 0x040fe20000010100 */
[----:B------:R-:W-:Y:S01]  /*5560*/  F2FP.BF16.F32.PACK_AB R19, R6, R7 ;  /* 0x000000070613723e */ /* 0x000fe200000010ff */
[----:B------:R-:W-:Y:S01]  /*5570*/  FADD.FTZ R6, -R213, R9 ;  /* 0x00000009d5067221 */ /* 0x000fe20000010100 */
[----:B------:R-:W-:Y:S01]  /*5580*/  FSETP.GE.FTZ.AND P1, PT, R221, RZ, PT ;  /* 0x000000ffdd00720b */ /* 0x000fe20003f36000 */
[----:B------:R-:W-:Y:S01]  /*5590*/  FADD.FTZ R11, -R212, R11 ;  /* 0x0000000bd40b7221 */ /* 0x000fe20000010100 */
[-C--:B------:R-:W-:Y:S01]  /*55a0*/  FSEL R12, R12, R213.reuse, P0 ;  /* 0x000000d50c0c7208 */ /* 0x080fe20000000000 */
[----:B------:R-:W-:Y:S01]  /*55b0*/  FADD.FTZ R15, -R212, R15 ;  /* 0x0000000fd40f7221 */ /* 0x000fe20000010100 */
[-C--:B------:R-:W-:Y:S01]  /*55c0*/  FSEL R5, R8, R213.reuse, P2 ;  /* 0x000000d508057208 */ /* 0x080fe20001000000 */
[----:B------:R-:W-:Y:S01]  /*55d0*/  FADD.FTZ R8, -R213, R13 ;  /* 0x0000000dd5087221 */ /* 0x000fe20000010100 */
[----:B------:R-:W-:Y:S01]  /*55e0*/  FSETP.GE.FTZ.AND P0, PT, R244, RZ, PT ;  /* 0x000000fff400720b */ /* 0x000fe20003f16000 */
[----:B------:R-:W-:Y:S01]  /*55f0*/  FMUL.FTZ R12, R225, R12 ;  /* 0x0000000ce10c7220 */ /* 0x000fe20000410000 */
[----:B------:R-:W-:Y:S01]  /*5600*/  FSEL R6, R6, R213, P1 ;  /* 0x000000d506067208 */ /* 0x000fe20000800000 */
[----:B------:R-:W-:Y:S01]  /*5610*/  FADD.FTZ R13, -R212, R10 ;  /* 0x0000000ad40d7221 */ /* 0x000fe20000010100 */
[----:B------:R-:W-:Y:S01]  /*5620*/  FSETP.GE.FTZ.AND P3, PT, R236, RZ, PT ;  /* 0x000000ffec00720b */ /* 0x000fe20003f76000 */
[----:B------:R-:W-:Y:S01]  /*5630*/  FMUL.FTZ R5, R220, R5 ;  /* 0x00000005dc057220 */ /* 0x000fe20000410000 */
[----:B--2---:R-:W-:Y:S01]  /*5640*/  FADD.FTZ R4, -R213, R25 ;  /* 0x00000019d5047221 */ /* 0x004fe20000010100 */
[----:B------:R-:W-:Y:S01]  /*5650*/  FSETP.GE.FTZ.AND P1, PT, R224, RZ, PT ;  /* 0x000000ffe000720b */ /* 0x000fe20003f36000 */
[----:B------:R-:W-:Y:S01]  /*5660*/  FMUL.FTZ R6, R221, R6 ;  /* 0x00000006dd067220 */ /* 0x000fe20000410000 */
[----:B------:R-:W-:Y:S01]  /*5670*/  FSETP.GE.FTZ.AND P2, PT, R239, RZ, PT ;  /* 0x000000ffef00720b */ /* 0x000fe20003f56000 */
[----:B------:R-:W-:Y:S01]  /*5680*/  STS [R195+-0x4000], R252 ;  /* 0xffc000fcc3007388 */ /* 0x000fe20000000800 */
        /* <DEDUP_REMOVED lines=18> */
[----:B------:R-:W-:Y:S01]  /*57b0*/  F2FP.BF16.F32.PACK_AB R29, R4, R9 ;  /* 0x00000009041d723e */ /* 0x000fe200000010ff */
[C---:B------:R-:W-:Y:S01]  /*57c0*/  FADD.FTZ R9, -R212.reuse, R26 ;  /* 0x0000001ad4097221 */ /* 0x040fe20000010100 */
[-C--:B------:R-:W-:Y:S01]  /*57d0*/  FSEL R4, R13, R212.reuse, P1 ;  /* 0x000000d40d047208 */ /* 0x080fe20000800000 */
[----:B------:R-:W-:Y:S01]  /*57e0*/  FADD.FTZ R13, -R212, R30 ;  /* 0x0000001ed40d7221 */ /* 0x000fe20000010100 */
[----:B------:R-:W-:Y:S01]  /*57f0*/  FSEL R11, R11, R212, P0 ;  /* 0x000000d40b0b7208 */ /* 0x000fe20000000000 */
[----:B------:R-:W-:Y:S01]  /*5800*/  FMUL.FTZ R213, R244, R213 ;  /* 0x000000d5f4d57220 */ /* 0x000fe20000410000 */
[----:B------:R-:W-:Y:S01]  /*5810*/  FSETP.GE.FTZ.AND P1, PT, R226, RZ, PT ;  /* 0x000000ffe200720b */ /* 0x000fe20003f36000 */
[----:B------:R-:W-:Y:S01]  /*5820*/  FMUL.FTZ R4, R223, R4 ;  /* 0x00000004df047220 */ /* 0x000fe20000410000 */
[----:B------:R-:W-:Y:S01]  /*5830*/  F2FP.BF16.F32.PACK_AB R5, R6, R5 ;  /* 0x000000050605723e */ /* 0x000fe200000010ff */
[----:B------:R-:W-:Y:S01]  /*5840*/  FMUL.FTZ R11, R222, R11 ;  /* 0x0000000bde0b7220 */ /* 0x000fe20000410000 */
[-C--:B------:R-:W-:Y:S01]  /*5850*/  FSEL R6, R15, R212.reuse, P4 ;  /* 0x000000d40f067208 */ /* 0x080fe20002000000 */
[----:B------:R-:W-:Y:S01]  /*5860*/  IMAD R160, R190, UR6, RZ ;  /* 0x00000006bea07c24 */ /* 0x000fe2000f8e02ff */
[----:B------:R-:W-:Y:S01]  /*5870*/  FSEL R7, R7, R212, P1 ;  /* 0x000000d407077208 */ /* 0x000fe20000800000 */
[----:B------:R-:W-:Y:S01]  /*5880*/  STS [R186+-0x3000], R5 ;  /* 0xffd00005ba007388 */ /* 0x000fe20000000800 */
[----:B------:R-:W-:Y:S01]  /*5890*/  FSETP.GE.FTZ.AND P0, PT, R245, RZ, PT ;  /* 0x000000fff500720b */ /* 0x000fe20003f16000 */
[----:B------:R-:W-:Y:S01]  /*58a0*/  FMUL.FTZ R6, R227, R6 ;  /* 0x00000006e3067220 */ /* 0x000fe20000410000 */
[----:B------:R-:W-:Y:S01]  /*58b0*/  F2FP.BF16.F32.PACK_AB R11, R11, R4 ;  /* 0x000000040b0b723e */ /* 0x000fe200000010ff */
[----:B------:R-:W-:Y:S01]  /*58c0*/  FMUL.FTZ R7, R226, R7 ;  /* 0x00000007e2077220 */ /* 0x000fe20000410000 */
[----:B------:R-:W-:Y:S02]  /*58d0*/  FSETP.GE.FTZ.AND P3, PT, R237, RZ, PT ;  /* 0x000000ffed00720b */ /* 0x000fe40003f76000 */
[----:B------:R-:W-:Y:S01]  /*58e0*/  FSETP.GE.FTZ.AND P2, PT, R242, RZ, PT ;  /* 0x000000fff200720b */ /* 0x000fe20003f56000 */
[----:B------:R-:W-:Y:S01]  /*58f0*/  STS [R186+-0x2c00], R11 ;  /* 0xffd4000bba007388 */ /* 0x000fe20000000800 */
[----:B------:R-:W-:Y:S02]  /*5900*/  F2FP.BF16.F32.PACK_AB R10, R6, R7 ;  /* 0x00000007060a723e */ /* 0x000fe400000010ff */
[-C--:B------:R-:W-:Y:S02]  /*5910*/  FSEL R8, R9, R212.reuse, P3 ;  /* 0x000000d409087208 */ /* 0x080fe40001800000 */
[----:B------:R-:W-:Y:S01]  /*5920*/  STS [R195+-0x3000], R12 ;  /* 0xffd0000cc3007388 */ /* 0x000fe20000000800 */
[----:B------:R-:W-:Y:S02]  /*5930*/  FSEL R27, R27, R212, P2 ;  /* 0x000000d41b1b7208 */ /* 0x000fe40001000000 */
[----:B------:R-:W-:Y:S02]  /*5940*/  FSETP.GE.FTZ.AND P1, PT, R246, RZ, PT ;  /* 0x000000fff600720b */ /* 0x000fe40003f36000 */
[----:B------:R-:W-:Y:S01]  /*5950*/  STS [R195+-0x2c00], R10 ;  /* 0xffd4000ac3007388 */ /* 0x000fe20000000800 */
[----:B------:R-:W-:Y:S01]  /*5960*/  FMUL.FTZ R8, R237, R8 ;  /* 0x00000008ed087220 */ /* 0x000fe20000410000 */
[----:B------:R-:W-:Y:S01]  /*5970*/  FMUL.FTZ R27, R242, R27 ;  /* 0x0000001bf21b7220 */ /* 0x000fe20000410000 */
[----:B------:R-:W-:Y:S01]  /*5980*/  FSEL R13, R13, R212, P1 ;  /* 0x000000d40d0d7208 */ /* 0x000fe20000800000 */
[----:B------:R-:W-:Y:S01]  /*5990*/  @P0 FADD.FTZ R212, -R212, R31 ;  /* 0x0000001fd4d40221 */ /* 0x000fe20000010100 */
[----:B------:R-:W-:Y:S01]  /*59a0*/  F2FP.BF16.F32.PACK_AB R214, R214, R17 ;  /* 0x00000011d6d6723e */ /* 0x000fe200000010ff */
[----:B------:R-:W-:Y:S01]  /*59b0*/  STS [R188+-0x4000], R233 ;  /* 0xffc000e9bc007388 */ /* 0x000fe20000000800 */
[----:B------:R-:W-:Y:S01]  /*59c0*/  F2FP.BF16.F32.PACK_AB R240, R240, R229 ;  /* 0x000000e5f0f0723e */ /* 0x000fe200000010ff */
[----:B------:R-:W-:Y:S01]  /*59d0*/  FMUL.FTZ R13, R246, R13 ;  /* 0x0000000df60d7220 */ /* 0x000fe20000410000 */
[----:B------:R-:W-:Y:S02]  /*59e0*/  FMUL.FTZ R212, R245, R212 ;  /* 0x000000d4f5d47220 */ /* 0x000fe40000410000 */
[----:B------:R-:W-:Y:S01]  /*59f0*/  STS [R188+-0x3c00], R19 ;  /* 0xffc40013bc007388 */ /* 0x000fe20000000800 */
[----:B------:R-:W-:Y:S02]  /*5a00*/  F2FP.BF16.F32.PACK_AB R33, R27, R8 ;  /* 0x000000081b21723e */ /* 0x000fe400000010ff */
[----:B------:R-:W-:Y:S02]  /*5a10*/  F2FP.BF16.F32.PACK_AB R132, R213, R28 ;  /* 0x0000001cd584723e */ /* 0x000fe400000010ff */
[----:B------:R-:W-:Y:S01]  /*5a20*/  STS [R243+-0x4000], R240 ;  /* 0xffc000f0f3007388 */ /* 0x000fe20000000800 */
[----:B------:R-:W-:Y:S04]  /*5a30*/  F2FP.BF16.F32.PACK_AB R212, R212, R13 ;  /* 0x0000000dd4d4723e */ /* 0x000fe800000010ff */
        /* <DEDUP_REMOVED lines=80> */
[----:B------:R-:W-:Y:S05]  /*5f40*/  IADD3 R4, P0, PT, RZ, -UR29, RZ ;  /* 0x8000001dff047c10 */ /* 0x000fea000ff1e0ff */
[----:B------:R-:W-:Y:S05]  /*5f50*/  IMAD.X R5, RZ, RZ, ~UR12, P0 ;  /* 0x8000000cff057e24 */ /* 0x000fea00080e06ff */
[----:B------:R-:W-:Y:S04]  /*5f60*/  SHF.R.S64 R7, R4, 0x1f, R5 ;  /* 0x0000001f04077819 */ /* 0x000fe80000001005 */
[----:B------:R-:W-:Y:S04]  /*5f70*/  IADD3 R208, P0, PT, R208, R7, RZ ;  /* 0x00000007d0d07210 */ /* 0x000fe80007f1e0ff */
[----:B------:R-:W-:Y:S05]  /*5f80*/  LEA.HI.X.SX32 R209, R5, R209, 0x1, P0 ;  /* 0x000000d105d17211 */ /* 0x000fea00000f0eff */
[----:B------:R-:W-:Y:S01]  /*5f90*/  @!PT LDS RZ, [RZ] ;  /* 0x00000000fffff984 */ /* 0x000fe20000000800 */
[----:B------:R-:W-:Y:S01]  /*5fa0*/  @!PT LDS RZ, [RZ] ;  /* 0x00000000fffff984 */ /* 0x000fe20000000800 */
[----:B------:R-:W-:Y:S01]  /*5fb0*/  @!PT LDS RZ, [RZ] ;  /* 0x00000000fffff984 */ /* 0x000fe20000000800 */
[----:B------:R1:W-:Y:S04]  /*5fc0*/  LDGSTS.E.BYPASS.LTC128B.128 [R187+0x6000], desc[UR30][R208.64] ;  /* 0x06000000d0bb7fae */ /* 0x0003e8000b981a1e */
[----:B------:R1:W-:Y:S04]  /*5fd0*/  LDGSTS.E.BYPASS.LTC128B.128 [R187+0x7000], desc[UR30][R208.64+0x40] ;  /* 0x07000040d0bb7fae */ /* 0x0003e8000b981a1e */
[----:B------:R1:W-:Y:S04]  /*5fe0*/  LDGSTS.E.BYPASS.LTC128B.128 [R187+0x8000], desc[UR30][R208.64+0x80] ;  /* 0x08000080d0bb7fae */ /* 0x0003e8000b981a1e */
[----:B------:R-:W0:Y:S02]  /*5ff0*/  LDGDEPBAR ;  /* 0x00000000000079af */ /* 0x000e240000000000 */
.L_x_1053:
[----:B------:R-:W-:Y:S01]  /*6000*/  LDSM.16.M88.4 R28, [R178+0x15000] ;  /* 0x01500000b21c783b */ /* 0x000fe20000000200 */
[----:B------:R-:W-:Y:S01]  /*6010*/  UISETP.NE.AND UP3, UPT, UR37, URZ, UPT ;  /* 0x000000ff2500728c */ /* 0x000fe2000bf65270 */
[----:B------:R-:W-:Y:S01]  /*6020*/  VIADD R197, R197, 0xfffffffc ;  /* 0xfffffffcc5c57836 */ /* 0x000fe20000000000 */
[----:B------:R-:W-:Y:S01]  /*6030*/  ULOP3.LUT UR4, UR37, 0x1, URZ, 0xc0, !UPT ;  /* 0x0000000125047892 */ /* 0x000fe2000f8ec0ff */
[----:B------:R-:W2:Y:S01]  /*6040*/  LDSM.16.MT88.4 R8, [R179+0x9000] ;  /* 0x00900000b308783b */ /* 0x000ea20000004200 */
[----:B------:R-:W-:Y:S02]  /*6050*/  UIADD3 UR43, UPT, UPT, UR37, -0x1, URZ ;  /* 0xffffffff252b7890 */ /* 0x000fe4000fffe0ff */
[----:B------:R-:W-:Y:S01]  /*6060*/  PLOP3.LUT P1, PT, PT, PT, UP3, 0x80, 0x8 ;  /* 0x000000000008781c */ /* 0x000fe20003f2f038 */
[----:B------:R-:W3:Y:S01]  /*6070*/  LDSM.16.MT88.4 R16, [R179+0xb000] ;  /* 0x00b00000b310783b */ /* 0x000ee20000004200 */
[----:B------:R-:W-:Y:S03]  /*6080*/  UISETP.NE.U32.AND UP1, UPT, UR4, 0x1, UPT ;  /* 0x000000010400788c */ /* 0x000fe6000bf25070 */
[----:B------:R-:W4:Y:S01]  /*6090*/  LDSM.16.MT88.4 R24, [R179+0xd000] ;  /* 0x00d00000b318783b */ /* 0x000f220000004200 */
[----:B------:R-:W-:Y:S03]  /*60a0*/  @UP3 UIADD3 UR42, UP2, UPT, UR52, -0x100, URZ ;  /* 0xffffff00342a3890 */ /* 0x000fe6000ff5e0ff */
[----:B------:R-:W-:Y:S01]  /*60b0*/  LDSM.16.M88.4 R32, [R2+0x15000] ;  /* 0x015000000220783b */ /* 0x000fe20000000200 */
[----:B------:R-:W-:Y:S03]  /*60c0*/  @UP3 UIADD3.X UR4, UPT, UPT, UR53, -0x1, URZ, UP2, !UPT ;  /* 0xffffffff35043890 */ /* 0x000fe600097fe4ff */
[----:B------:R-:W1:Y:S01]  /*60d0*/  LDSM.16.MT88.4 R132, [R179+0x9400] ;  /* 0x00940000b384783b */ /* 0x000e620000004200 */
[----:B------:R-:W-:Y:S01]  /*60e0*/  @P1 IMAD.WIDE.U32 R216, R184, R191, UR52 ;  /* 0x00000034b8d81e25 */ /* 0x000fe2000f8e00bf */
[----:B------:R-:W-:Y:S02]  /*60f0*/  @UP3 UMOV UR52, UR42 ;  /* 0x0000002a00343c82 */ /* 0x000fe40008000000 */
[----:B------:R-:W1:Y:S01]  /*6100*/  LDSM.16.MT88.4 R136, [R179+0xb400] ;  /* 0x00b40000b388783b */ /* 0x000e620000004200 */
[----:B------:R-:W-:Y:S03]  /*6110*/  @UP3 UMOV UR53, UR4 ;  /* 0x0000000400353c82 */ /* 0x000fe60008000000 */
[----:B------:R-:W1:Y:S04]  /*6120*/  LDSM.16.MT88.4 R140, [R179+0xd400] ;  /* 0x00d40000b38c783b */ /* 0x000e680000004200 */
[----:B------:R-:W-:Y:S04]  /*6130*/  LDSM.16.M88.4 R144, [R174] ;  /* 0x00000000ae90783b */ /* 0x000fe80000000200 */
[----:B------:R-:W1:Y:S04]  /*6140*/  LDSM.16.MT88.4 R148, [R179+0x9800] ;  /* 0x00980000b394783b */ /* 0x000e680000004200 */
[----:B------:R-:W-:Y:S01]  /*6150*/  LDSM.16.MT88.4 R152, [R179+0x9c00] ;  /* 0x009c0000b398783b */ /* 0x000fe20000004200 */
[C---:B--2---:R-:W-:Y:S03]  /*6160*/  HMMA.16816.F32.BF16 R4, R28.reuse, R8, RZ ;  /* 0x000000081c04723c */ /* 0x044fe600000418ff */
[----:B------:R-:W-:Y:S04]  /*6170*/  LDSM.16.MT88.4 R156, [R179+0xa000] ;  /* 0x00a00000b39c783b */ /* 0x000fe80000004200 */
[----:B------:R2:W5:Y:S01]  /*6180*/  @P1 LDG.E R201, desc[UR30][R216.64+-0x100] ;  /* 0xffff001ed8c91981 */ /* 0x000562000c1e1900 */
[C---:B------:R-:W-:Y:S03]  /*6190*/  HMMA.16816.F32.BF16 R8, R28.reuse, R10, RZ ;  /* 0x0000000a1c08723c */ /* 0x040fe600000418ff */
[----:B------:R2:W5:Y:S04]  /*61a0*/  @P1 LDG.E R200, desc[UR30][R216.64+-0xe0] ;  /* 0xffff201ed8c81981 */ /* 0x000568000c1e1900 */
[----:B------:R2:W5:Y:S01]  /*61b0*/  @P1 LDG.E R199, desc[UR30][R216.64+-0x80] ;  /* 0xffff801ed8c71981 */ /* 0x000562000c1e1900 */
[C---:B---3--:R-:W-:Y:S03]  /*61c0*/  HMMA.16816.F32.BF16 R12, R28.reuse, R16, RZ ;  /* 0x000000101c0c723c */ /* 0x048fe600000418ff */
[----:B------:R2:W5:Y:S05]  /*61d0*/  @P1 LDG.E R198, desc[UR30][R216.64+-0x60] ;  /* 0xffffa01ed8c61981 */ /* 0x00056a000c1e1900 */
[C---:B------:R-:W-:Y:S08]  /*61e0*/  HMMA.16816.F32.BF16 R16, R28.reuse, R18, RZ ;  /* 0x000000121c10723c */ /* 0x040ff000000418ff */
[C---:B----4-:R-:W-:Y:S08]  /*61f0*/  HMMA.16816.F32.BF16 R20, R28.reuse, R24, RZ ;  /* 0x000000181c14723c */ /* 0x050ff000000418ff */
[----:B------:R-:W-:Y:S01]  /*6200*/  HMMA.16816.F32.BF16 R24, R28, R26, RZ ;  /* 0x0000001a1c18723c */ /* 0x000fe200000418ff */
[----:B------:R-:W3:Y:S07]  /*6210*/  LDSM.16.MT88.4 R28, [R179+0xb800] ;  /* 0x00b80000b31c783b */ /* 0x000eee0000004200 */
[C---:B-1----:R-:W-:Y:S08]  /*6220*/  HMMA.16816.F32.BF16 R4, R32.reuse, R132, R4 ;  /* 0x000000842004723c */ /* 0x042ff00000041804 */
[C---:B------:R-:W-:Y:S01]  /*6230*/  HMMA.16816.F32.BF16 R8, R32.reuse, R134, R8 ;  /* 0x000000862008723c */ /* 0x040fe20000041808 */
[----:B------:R-:W1:Y:S07]  /*6240*/  LDSM.16.MT88.4 R132, [R179+0xd800] ;  /* 0x00d80000b384783b */ /* 0x000e6e0000004200 */
[C---:B------:R-:W-:Y:S08]  /*6250*/  HMMA.16816.F32.BF16 R12, R32.reuse, R136, R12 ;  /* 0x00000088200c723c */ /* 0x040ff0000004180c */
[C---:B------:R-:W-:Y:S01]  /*6260*/  HMMA.16816.F32.BF16 R16, R32.reuse, R138, R16 ;  /* 0x0000008a2010723c */ /* 0x040fe20000041810 */
[----:B------:R-:W4:Y:S07]  /*6270*/  LDSM.16.M88.4 R136, [R0] ;  /* 0x000000000088783b */ /* 0x000f2e0000000200 */
[C---:B------:R-:W-:Y:S08]  /*6280*/  HMMA.16816.F32.BF16 R20, R32.reuse, R140, R20 ;  /* 0x0000008c2014723c */ /* 0x040ff00000041814 */
[----:B------:R-:W-:Y:S01]  /*6290*/  HMMA.16816.F32.BF16 R24, R32, R142, R24 ;  /* 0x0000008e2018723c */ /* 0x000fe20000041818 */
[----:B------:R-:W2:Y:S04]  /*62a0*/  LDSM.16.MT88.4 R32, [R179+0xbc00] ;  /* 0x00bc0000b320783b */ /* 0x000ea80000004200 */
[----:B------:R-:W2:Y:S03]  /*62b0*/  LDSM.16.MT88.4 R140, [R179+0xdc00] ;  /* 0x00dc0000b38c783b */ /* 0x000ea60000004200 */
[C---:B------:R-:W-:Y:S08]  /*62c0*/  HMMA.16816.F32.BF16 R4, R144.reuse, R148, R4 ;  /* 0x000000949004723c */ /* 0x040ff00000041804 */
[C---:B------:R-:W-:Y:S01]  /*62d0*/  HMMA.16816.F32.BF16 R8, R144.reuse, R150, R8 ;  /* 0x000000969008723c */ /* 0x040fe20000041808 */
[----:B------:R-:W2:Y:S07]  /*62e0*/  LDSM.16.M88.4 R148, [R178+0x17000] ;  /* 0x01700000b294783b */ /* 0x000eae0000000200 */
[C---:B---3--:R-:W-:Y:S08]  /*62f0*/  HMMA.16816.F32.BF16 R12, R144.reuse, R28, R12 ;  /* 0x0000001c900c723c */ /* 0x048ff0000004180c */
[C---:B------:R-:W-:Y:S01]  /*6300*/  HMMA.16816.F32.BF16 R16, R144.reuse, R30, R16 ;  /* 0x0000001e9010723c */ /* 0x040fe20000041810 */
[----:B------:R-:W3:Y:S07]  /*6310*/  LDSM.16.MT88.4 R28, [R179+0xc000] ;  /* 0x00c00000b31c783b */ /* 0x000eee0000004200 */
[C---:B-1----:R-:W-:Y:S08]  /*6320*/  HMMA.16816.F32.BF16 R20, R144.reuse, R132, R20 ;  /* 0x000000849014723c */ /* 0x042ff00000041814 */
[----:B------:R-:W-:Y:S01]  /*6330*/  HMMA.16816.F32.BF16 R24, R144, R134, R24 ;  /* 0x000000869018723c */ /* 0x000fe20000041818 */
[----:B------:R-:W1:Y:S01]  /*6340*/  LDSM.16.MT88.4 R132, [R179+0xe000] ;  /* 0x00e00000b384783b */ /* 0x000e620000004200 */
[----:B------:R-:W-:Y:S05]  /*6350*/  IMAD.U32 R145, RZ, RZ, UR38 ;  /* 0x00000026ff917e24 */ /* 0x000fea000f8e00ff */
[----:B------:R-:W-:Y:S01]  /*6360*/  LEA R144, P0, R145, R206, 0x2 ;  /* 0x000000ce91907211 */ /* 0x000fe200078010ff */
[C---:B----4-:R-:W-:Y:S08]  /*6370*/  HMMA.16816.F32.BF16 R4, R136.reuse, R152, R4 ;  /* 0x000000988804723c */ /* 0x050ff00000041804 */
[C---:B------:R-:W-:Y:S08]  /*6380*/  HMMA.16816.F32.BF16 R8, R136.reuse, R154, R8 ;  /* 0x0000009a8808723c */ /* 0x040ff00000041808 */
[C---:B--2---:R-:W-:Y:S08]  /*6390*/  HMMA.16816.F32.BF16 R12, R136.reuse, R32, R12 ;  /* 0x00000020880c723c */ /* 0x044ff0000004180c */
[C---:B------:R-:W-:Y:S01]  /*63a0*/  HMMA.16816.F32.BF16 R16, R136.reuse, R34, R16 ;  /* 0x000000228810723c */ /* 0x040fe20000041810 */
[----:B------:R-:W-:Y:S07]  /*63b0*/  LDSM.16.M88.4 R32, [R2+0x17000] ;  /* 0x017000000220783b */ /* 0x000fee0000000200 */
[C---:B------:R-:W-:Y:S01]  /*63c0*/  HMMA.16816.F32.BF16 R20, R136.reuse, R140, R20 ;  /* 0x0000008c8814723c */ /* 0x040fe20000041814 */
[----:B------:R-:W-:Y:S05]  /*63d0*/  IMAD.U32 R141, RZ, RZ, UR38 ;  /* 0x00000026ff8d7e24 */ /* 0x000fea000f8e00ff */
[----:B------:R-:W-:Y:S02]  /*63e0*/  LEA.HI.X.SX32 R145, R141, R207, 0x2, P0 ;  /* 0x000000cf8d917211 */ /* 0x000fe400000f16ff */
[----:B------:R-:W-:Y:S01]  /*63f0*/  HMMA.16816.F32.BF16 R24, R136, R142, R24 ;  /* 0x0000008e8818723c */ /* 0x000fe20000041818 */
[----:B------:R-:W2:Y:S02]  /*6400*/  LDSM.16.MT88.4 R136, [R179+0xa400] ;  /* 0x00a40000b388783b */ /* 0x000ea40000004200 */
[C---:B------:R-:W-:Y:S02]  /*6410*/  LEA R146, P0, R160.reuse, R144, 0x5 ;  /* 0x00000090a0927211 */ /* 0x040fe400078028ff */
[----:B------:R-:W-:Y:S02]  /*6420*/  LDSM.16.MT88.4 R140, [R179+0xa800] ;  /* 0x00a80000b38c783b */ /* 0x000fe40000004200 */
[C---:B------:R-:W-:Y:S01]  /*6430*/  LEA.HI.X.SX32 R147, R160.reuse, R145, 0x5, P0 ;  /* 0x00000091a0937211 */ /* 0x040fe200000f2eff */
[C---:B------:R-:W-:Y:S08]  /*6440*/  HMMA.16816.F32.BF16 R4, R148.reuse, R156, R4 ;  /* 0x0000009c9404723c */ /* 0x040ff00000041804 */
[C---:B------:R-:W-:Y:S08]  /*6450*/  HMMA.16816.F32.BF16 R8, R148.reuse, R158, R8 ;  /* 0x0000009e9408723c */ /* 0x040ff00000041808 */
[C---:B---3--:R-:W-:Y:S08]  /*6460*/  HMMA.16816.F32.BF16 R12, R148.reuse, R28, R12 ;  /* 0x0000001c940c723c */ /* 0x048ff0000004180c */
[C---:B------:R-:W-:Y:S01]  /*6470*/  HMMA.16816.F32.BF16 R16, R148.reuse, R30, R16 ;  /* 0x0000001e9410723c */ /* 0x040fe20000041810 */
[----:B------:R-:W3:Y:S07]  /*6480*/  LDSM.16.MT88.4 R28, [R179+0xc400] ;  /* 0x00c40000b31c783b */ /* 0x000eee0000004200 */
[C---:B-1----:R-:W-:Y:S08]  /*6490*/  HMMA.16816.F32.BF16 R20, R148.reuse, R132, R20 ;  /* 0x000000849414723c */ /* 0x042ff00000041814 */
[----:B------:R-:W-:Y:S01]  /*64a0*/  HMMA.16816.F32.BF16 R24, R148, R134, R24 ;  /* 0x000000869418723c */ /* 0x000fe20000041818 */
[----:B------:R-:W1:Y:S02]  /*64b0*/  LDSM.16.MT88.4 R132, [R179+0xe400] ;  /* 0x00e40000b384783b */ /* 0x000e640000004200 */
[C---:B------:R-:W-:Y:S04]  /*64c0*/  LEA R148, P0, R160.reuse, R146, 0x5 ;  /* 0x00000092a0947211 */ /* 0x040fe800078028ff */
[C---:B------:R-:W-:Y:S01]  /*64d0*/  LEA.HI.X.SX32 R149, R160.reuse, R147, 0x5, P0 ;  /* 0x00000093a0957211 */ /* 0x040fe200000f2eff */
[C---:B--2---:R-:W-:Y:S05]  /*64e0*/  HMMA.16816.F32.BF16 R4, R32.reuse, R136, R4 ;  /* 0x000000882004723c */ /* 0x044fea0000041804 */
[C---:B------:R-:W-:Y:S03]  /*64f0*/  LEA R150, P0, R160.reuse, R148, 0x5 ;  /* 0x00000094a0967211 */ /* 0x040fe600078028ff */
[C---:B------:R-:W-:Y:S01]  /*6500*/  HMMA.16816.F32.BF16 R8, R32.reuse, R138, R8 ;  /* 0x0000008a2008723c */ /* 0x040fe20000041808 */
[----:B------:R-:W2:Y:S02]  /*6510*/  LDSM.16.M88.4 R136, [R174+0x2000] ;  /* 0x00200000ae88783b */ /* 0x000ea40000000200 */
        /* <DEDUP_REMOVED lines=34> */
[C---:B------:R-:W-:Y:S03]  /*6740*/  LEA R212, P0, R160.reuse, R170, 0x5 ;  /* 0x000000aaa0d47211 */ /* 0x040fe600078028ff */
[C---:B--2---:R-:W-:Y:S05]  /*6750*/  HMMA.16816.F32.BF16 R4, R132.reuse, R140, R4 ;  /* 0x0000008c8404723c */ /* 0x044fea0000041804 */
[C---:B------:R-:W-:Y:S03]  /*6760*/  LEA.HI.X.SX32 R213, R160.reuse, R171, 0x5, P0 ;  /* 0x000000aba0d57211 */ /* 0x040fe600000f2eff */
[C---:B------:R-:W-:Y:S03]  /*6770*/  HMMA.16816.F32.BF16 R8, R132.reuse, R142, R8 ;  /* 0x0000008e8408723c */ /* 0x040fe60000041808 */
[C---:B------:R-:W-:Y:S03]  /*6780*/  IMAD.WIDE R136, R160.reuse, -0xc0, R212 ;  /* 0xffffff40a0887825 */ /* 0x040fe600078e02d4 */
[C---:B------:R-:W-:Y:S02]  /*6790*/  LEA R138, P0, R160.reuse, R136, 0x5 ;  /* 0x00000088a08a7211 */ /* 0x040fe400078028ff */
[C---:B---3--:R-:W-:Y:S03]  /*67a0*/  HMMA.16816.F32.BF16 R12, R132.reuse, R28, R12 ;  /* 0x0000001c840c723c */ /* 0x048fe6000004180c */
[----:B------:R-:W-:Y:S01]  /*67b0*/  REDG.E.ADD.F32.FTZ.RN.STRONG.GPU desc[UR30][R206.64], R4 ;  /* 0x00000004ce0079a6 */ /* 0x000fe2000c12f31e */
[C---:B------:R-:W-:Y:S02]  /*67c0*/  LEA.HI.X.SX32 R139, R160.reuse, R137, 0x5, P0 ;  /* 0x00000089a08b7211 */ /* 0x040fe400000f2eff */
[C---:B------:R-:W-:Y:S01]  /*67d0*/  LEA R140, P0, R160.reuse, R138, 0x5 ;  /* 0x0000008aa08c7211 */ /* 0x040fe200078028ff */
[----:B------:R2:W-:Y:S01]  /*67e0*/  REDG.E.ADD.F32.FTZ.RN.STRONG.GPU desc[UR30][R144.64], R5 ;  /* 0x00000005900079a6 */ /* 0x0005e2000c12f31e */
[C---:B------:R-:W-:Y:S03]  /*67f0*/  HMMA.16816.F32.BF16 R16, R132.reuse, R30, R16 ;  /* 0x0000001e8410723c */ /* 0x040fe60000041810 */
[----:B------:R-:W-:Y:S01]  /*6800*/  REDG.E.ADD.F32.FTZ.RN.STRONG.GPU desc[UR30][R146.64], R6 ;  /* 0x00000006920079a6 */ /* 0x000fe2000c12f31e */
[C---:B------:R-:W-:Y:S02]  /*6810*/  LEA.HI.X.SX32 R141, R160.reuse, R139, 0x5, P0 ;  /* 0x0000008ba08d7211 */ /* 0x040fe400000f2eff */
[C---:B------:R-:W-:Y:S01]  /*6820*/  LEA R142, P0, R160.reuse, R140, 0x5 ;  /* 0x0000008ca08e7211 */ /* 0x040fe200078028ff */
[----:B------:R-:W-:Y:S01]  /*6830*/  REDG.E.ADD.F32.FTZ.RN.STRONG.GPU desc[UR30][R148.64], R7 ;  /* 0x00000007940079a6 */ /* 0x000fe2000c12f31e */
[C---:B-1----:R-:W-:Y:S03]  /*6840*/  HMMA.16816.F32.BF16 R20, R132.reuse, R32, R20 ;  /* 0x000000208414723c */ /* 0x042fe60000041814 */
        /* <DEDUP_REMOVED lines=13> */
[----:B------:R-:W-:Y:S02]  /*6920*/  LEA.HI.X.SX32 R145, R160, R219, 0x5, P0 ;  /* 0x000000dba0917211 */ /* 0x000fe400000f2eff */
[----:B------:R-:W-:Y:S01]  /*6930*/  PLOP3.LUT P0, PT, PT, PT, UP1, 0x80, 0x8 ;  /* 0x000000000008781c */ /* 0x000fe20003f0f018 */
[----:B------:R-:W-:Y:S01]  /*6940*/  LDSM.16.MT88.4 R4, [R176+UR5+0x15000] ;  /* 0x01500005b004783b */ /* 0x000fe20008004200 */
[----:B------:R-:W-:Y:S03]  /*6950*/  @UP3 UIADD3 UR16, UP1, UPT, UR16, -0x100, URZ ;  /* 0xffffff0010103890 */ /* 0x000fe6000ff3e0ff */
[----:B------:R-:W1:Y:S01]  /*6960*/  LDSM.16.MT88.4 R8, [R173] ;  /* 0x00000000ad08783b */ /* 0x000e620000004200 */
[----:B------:R-:W-:Y:S02]  /*6970*/  @UP3 UIADD3.X UR11, UPT, UPT, UR11, -0x1, URZ, UP1, !UPT ;  /* 0xffffffff0b0b3890 */ /* 0x000fe40008ffe4ff */
[----:B------:R-:W-:Y:S01]  /*6980*/  UISETP.GT.AND UP1, UPT, UR37, URZ, UPT ;  /* 0x000000ff2500728c */ /* 0x000fe2000bf24270 */
[----:B------:R-:W-:Y:S02]  /*6990*/  REDG.E.ADD.F32.FTZ.RN.STRONG.GPU desc[UR30][R162.64+0x80], R14 ;  /* 0x0000800ea20079a6 */ /* 0x000fe4000c12f31e */
[----:B------:R-:W-:Y:S02]  /*69a0*/  UMOV UR37, UR43 ;  /* 0x0000002b00257c82 */ /* 0x000fe40008000000 */
        /* <DEDUP_REMOVED lines=11> */
[----:B------:R-:W-:Y:S01]  /*6a60*/  LDSM.16.MT88.4 R148, [R173+0x2c00] ;  /* 0x002c0000ad94783b */ /* 0x000fe20000004200 */
[C---:B--2---:R-:W-:Y:S03]  /*6a70*/  HMMA.16816.F32.BF16 R88, R12.reuse, R8, R88 ;  /* 0x000000080c58723c */ /* 0x044fe60000041858 */
[----:B------:R-:W-:Y:S04]  /*6a80*/  REDG.E.ADD.F32.FTZ.RN.STRONG.GPU desc[UR30][R206.64+0x100], R20 ;  /* 0x00010014ce0079a6 */ /* 0x000fe8000c12f31e */
[----:B------:R-:W-:Y:S01]  /*6a90*/  REDG.E.ADD.F32.FTZ.RN.STRONG.GPU desc[UR30][R136.64+0x100], R21 ;  /* 0x00010015880079a6 */ /* 0x000fe2000c12f31e */
[-C--:B------:R-:W-:Y:S03]  /*6aa0*/  HMMA.16816.F32.BF16 R92, R12, R10.reuse, R92 ;  /* 0x0000000a0c5c723c */ /* 0x080fe6000004185c */
[----:B------:R-:W-:Y:S04]  /*6ab0*/  REDG.E.ADD.F32.FTZ.RN.STRONG.GPU desc[UR30][R138.64+0x100], R22 ;  /* 0x000100168a0079a6 */ /* 0x000fe8000c12f31e */
[----:B------:R-:W-:Y:S01]  /*6ac0*/  LDSM.16.MT88.4 R136, [R173+0xc00] ;  /* 0x000c0000ad88783b */ /* 0x000fe20000004200 */
[C---:B------:R-:W-:Y:S03]  /*6ad0*/  HMMA.16816.F32.BF16 R96, R4.reuse, R10, R96 ;  /* 0x0000000a0460723c */ /* 0x040fe60000041860 */
[----:B------:R-:W-:Y:S04]  /*6ae0*/  LDSM.16.MT88.4 R8, [R173+0x1400] ;  /* 0x00140000ad08783b */ /* 0x000fe80000004200 */
[----:B------:R-:W-:Y:S01]  /*6af0*/  REDG.E.ADD.F32.FTZ.RN.STRONG.GPU desc[UR30][R140.64+0x100], R23 ;  /* 0x000100178c0079a6 */ /* 0x000fe2000c12f31e */
[-C--:B---3--:R-:W-:Y:S03]  /*6b00*/  HMMA.16816.F32.BF16 R100, R4, R16.reuse, R100 ;  /* 0x000000100464723c */ /* 0x088fe60000041864 */
[----:B------:R-:W1:Y:S04]  /*6b10*/  LDSM.16.MT88.4 R20, [R173+0x400] ;  /* 0x00040000ad14783b */ /* 0x000e680000004200 */
[----:B------:R-:W-:Y:S01]  /*6b20*/  REDG.E.ADD.F32.FTZ.RN.STRONG.GPU desc[UR30][R142.64+0x100], R24 ;  /* 0x000100188e0079a6 */ /* 0x000fe2000c12f31e */
[C---:B------:R-:W-:Y:S03]  /*6b30*/  HMMA.16816.F32.BF16 R104, R12.reuse, R16, R104 ;  /* 0x000000100c68723c */ /* 0x040fe60000041868 */
[----:B------:R-:W-:Y:S04]  /*6b40*/  LDSM.16.MT88.4 R140, [R176+UR5+0x18800] ;  /* 0x01880005b08c783b */ /* 0x000fe80008004200 */
[----:B------:R-:W-:Y:S01]  /*6b50*/  REDG.E.ADD.F32.FTZ.RN.STRONG.GPU desc[UR30][R214.64+0x100], R25 ;  /* 0x00010019d60079a6 */ /* 0x000fe2000c12f31e */
[-C--:B------:R-:W-:Y:S03]  /*6b60*/  HMMA.16816.F32.BF16 R108, R12, R18.reuse, R108 ;  /* 0x000000120c6c723c */ /* 0x080fe6000004186c */
[----:B------:R-:W-:Y:S04]  /*6b70*/  REDG.E.ADD.F32.FTZ.RN.STRONG.GPU desc[UR30][R218.64+0x100], R26 ;  /* 0x0001001ada0079a6 */ /* 0x000fe8000c12f31e */
[----:B------:R-:W-:Y:S01]  /*6b80*/  REDG.E.ADD.F32.FTZ.RN.STRONG.GPU desc[UR30][R144.64+0x100], R27 ;  /* 0x0001001b900079a6 */ /* 0x000fe2000c12f31e */
[C---:B------:R-:W-:Y:S03]  /*6b90*/  HMMA.16816.F32.BF16 R112, R4.reuse, R18, R112 ;  /* 0x000000120470723c */ /* 0x040fe60000041870 */
[----:B------:R-:W-:Y:S04]  /*6ba0*/  LDSM.16.MT88.4 R16, [R173+0x800] ;  /* 0x00080000ad10783b */ /* 0x000fe80000004200 */
[----:B------:R-:W-:Y:S01]  /*6bb0*/  LDSM.16.MT88.4 R24, [R176+UR5+0x18000] ;  /* 0x01800005b018783b */ /* 0x000fe20008004200 */
[-C--:B----4-:R-:W-:Y:S03]  /*6bc0*/  HMMA.16816.F32.BF16 R116, R4, R28.reuse, R116 ;  /* 0x0000001c0474723c */ /* 0x090fe60000041874 */
[----:B------:R-:W-:Y:S05]  /*6bd0*/  LDSM.16.MT88.4 R144, [R173+0x1c00] ;  /* 0x001c0000ad90783b */ /* 0x000fea0000004200 */
[C---:B------:R-:W-:Y:S08]  /*6be0*/  HMMA.16816.F32.BF16 R120, R12.reuse, R28, R120 ;  /* 0x0000001c0c78723c */ /* 0x040ff00000041878 */
[-C--:B------:R-:W-:Y:S01]  /*6bf0*/  HMMA.16816.F32.BF16 R124, R12, R30.reuse, R124 ;  /* 0x0000001e0c7c723c */ /* 0x080fe2000004187c */
[----:B------:R-:W2:Y:S07]  /*6c00*/  LDSM.16.MT88.4 R12, [R173+0x2400] ;  /* 0x00240000ad0c783b */ /* 0x000eae0000004200 */
        /* <DEDUP_REMOVED lines=12> */
[----:B------:R-:W1:Y:S07]  /*6cd0*/  LDSM.16.MT88.4 R8, [R176+UR5+0x16800] ;  /* 0x01680005b008783b */ /* 0x000e6e0008004200 */
        /* <DEDUP_REMOVED lines=16> */
[C---:B------:R-:W-:Y:S02]  /*6de0*/  VIADD R4, R173.reuse, 0xffffd000 ;  /* 0xffffd000ad047836 */ /* 0x040fe40000000000 */
[----:B------:R-:W-:Y:S02]  /*6df0*/  @P0 VIADD R4, R173, 0x3000 ;  /* 0x00003000ad040836 */ /* 0x000fe40000000000 */
[-C--:B------:R-:W-:Y:S05]  /*6e00*/  HMMA.16816.F32.BF16 R84, R8, R136.reuse, R84 ;  /* 0x000000880854723c */ /* 0x080fea0000041854 */
[----:B------:R-:W-:Y:S03]  /*6e10*/  IMAD.MOV.U32 R173, RZ, RZ, R4 ;  /* 0x000000ffffad7224 */ /* 0x000fe600078e0004 */
        /* <DEDUP_REMOVED lines=14> */
[----:B------:R-:W-:Y:S02]  /*6f00*/  SHF.L.U32 R3, R192, 0x2, RZ ;  /* 0x00000002c0037819 */ /* 0x000fe400000006ff */
[----:B------:R-:W-:Y:S01]  /*6f10*/  ISETP.NE.AND P0, PT, R203, -0x1, PT ;  /* 0xffffffffcb00780c */ /* 0x000fe20003f05270 */
[----:B------:R-:W2:Y:S01]  /*6f20*/  LDCU UR6, c[0x0][0x4fc] ;  /* 0x00009f80ff0677ac */ /* 0x000ea20008000800 */
[----:B------:R-:W-:-:S04]  /*6f30*/  LOP3.LUT R4, R3, 0x40, RZ, 0xc0, !PT ;  /* 0x0000004003047812 */ /* 0x000fc800078ec0ff */
[----:B------:R-:W-:Y:S01]  /*6f40*/  IADD3 R3, PT, PT, R189, -R4, RZ ;  /* 0x80000004bd037210 */ /* 0x000fe20007ffe0ff */
        /* <DEDUP_REMOVED lines=56> */
[----:B------:R1:W-:Y:S01]  /*72d0*/  STS [R189], R84 ;  /* 0x00000054bd007388 */ /* 0x0003e20000000800 */
        /* <DEDUP_REMOVED lines=136> */
[----:B------:R-:W-:Y:S05]  /*7b60*/  @P0 BRA `(.L_x_1055) ;  /* 0x0000000000340947 */ /* 0x000fea0003800000 */
[----:B------:R-:W2:Y:S01]  /*7b70*/  LDCU.64 UR8, c[0x0][0x5c0] ;  /* 0x0000b800ff0877ac */ /* 0x000ea20008000a00 */
[----:B------:R-:W3:Y:S01]  /*7b80*/  LDC.64 R4, c[0x0][0x5a8] ;  /* 0x00016a00ff047b82 */ /* 0x000ee20000000a00 */
[----:B------:R-:W-:-:S04]  /*7b90*/  MOV R8, UR34 ;  /* 0x0000002200087c02 */ /* 0x000fc80008000f00 */
[----:B------:R-:W-:Y:S02]  /*7ba0*/  SHF.R.S32.HI R8, RZ, 0x1f, R8 ;  /* 0x0000001fff087819 */ /* 0x000fe40000011408 */
[----:B--2---:R-:W-:-:S03]  /*7bb0*/  MOV R6, UR8 ;  /* 0x0000000800067c02 */ /* 0x004fc60008000f00 */
[----:B------:R-:W-:Y:S01]  /*7bc0*/  IMAD R8, R8, UR8, RZ ;  /* 0x0000000808087c24 */ /* 0x000fe2000f8e02ff */
[----:B-1----:R-:W-:Y:S01]  /*7bd0*/  MOV R3, UR9 ;  /* 0x0000000900037c02 */ /* 0x002fe20008000f00 */
[----:B------:R-:W-:-:S04]  /*7be0*/  IMAD.WIDE.U32 R6, R6, UR34, RZ ;  /* 0x0000002206067c25 */ /* 0x000fc8000f8e00ff */
[----:B------:R-:W-:-:S05]  /*7bf0*/  IMAD R3, R3, UR34, R8 ;  /* 0x0000002203037c24 */ /* 0x000fca000f8e0208 */
[----:B------:R-:W-:-:S03]  /*7c00*/  IADD3 R7, PT, PT, R7, R3, RZ ;  /* 0x0000000307077210 */ /* 0x000fc60007ffe0ff */
[----:B---3--:R-:W-:-:S04]  /*7c10*/  IMAD.WIDE.U32 R46, R4, UR21, R6 ;  /* 0x00000015042e7c25 */ /* 0x008fc8000f8e0006 */
[----:B------:R-:W-:Y:S01]  /*7c20*/  IMAD R44, R5, UR21, R47 ;  /* 0x00000015052c7c24 */ /* 0x000fe2000f8e022f */
[----:B------:R-:W-:Y:S05]  /*7c30*/  BRA `(.L_x_1056) ;  /* 0x0000000000147947 */ /* 0x000fea0003800000 */
.L_x_1055:
[----:B------:R-:W2:Y:S01]  /*7c40*/  LDCU.64 UR8, c[0x0][0x5c0] ;  /* 0x0000b800ff0877ac */ /* 0x000ea20008000a00 */
[----:B-1----:R-:W-:-:S05]  /*7c50*/  IADD3 R46, PT, PT, R203, UR34, RZ ;  /* 0x00000022cb2e7c10 */ /* 0x002fca000fffe0ff */
[C---:B--2---:R-:W-:Y:S02]  /*7c60*/  IMAD R44, R46.reuse, UR9, RZ ;  /* 0x000000092e2c7c24 */ /* 0x044fe4000f8e02ff */
[----:B------:R-:W-:-:S05]  /*7c70*/  IMAD.WIDE.U32 R46, R46, UR8, RZ ;  /* 0x000000082e2e7c25 */ /* 0x000fca000f8e00ff */
[----:B------:R-:W-:Y:S02]  /*7c80*/  IADD3 R44, PT, PT, R47, R44, RZ ;  /* 0x0000002c2f2c7210 */ /* 0x000fe40007ffe0ff */
.L_x_1056:
[----:B------:R-:W-:Y:S05]  /*7c90*/  @P0 BRA `(.L_x_1057) ;  /* 0x0000000000340947 */ /* 0x000fea0003800000 */
[----:B------:R-:W1:Y:S01]  /*7ca0*/  LDCU.64 UR6, c[0x0][0x5c8] ;  /* 0x0000b900ff0677ac */ /* 0x000e620008000a00 */
[----:B------:R-:W2:Y:S01]  /*7cb0*/  LDC.64 R4, c[0x0][0x5b0] ;  /* 0x00016c00ff047b82 */ /* 0x000ea20000000a00 */
[----:B------:R-:W-:-:S04]  /*7cc0*/  MOV R8, UR34 ;  /* 0x0000002200087c02 */ /* 0x000fc80008000f00 */
[----:B------:R-:W-:Y:S02]  /*7cd0*/  SHF.R.S32.HI R8, RZ, 0x1f, R8 ;  /* 0x0000001fff087819 */ /* 0x000fe40000011408 */
[----:B-1----:R-:W-:-:S03]  /*7ce0*/  MOV R6, UR6 ;  /* 0x0000000600067c02 */ /* 0x002fc60008000f00 */
[----:B------:R-:W-:Y:S01]  /*7cf0*/  IMAD R8, R8, UR6, RZ ;  /* 0x0000000608087c24 */ /* 0x000fe2000f8e02ff */
[----:B------:R-:W-:Y:S01]  /*7d00*/  MOV R3, UR7 ;  /* 0x0000000700037c02 */ /* 0x000fe20008000f00 */
[----:B------:R-:W-:-:S04]  /*7d10*/  IMAD.WIDE.U32 R6, R6, UR34, RZ ;  /* 0x0000002206067c25 */ /* 0x000fc8000f8e00ff */
[----:B------:R-:W-:-:S05]  /*7d20*/  IMAD R3, R3, UR34, R8 ;  /* 0x0000002203037c24 */ /* 0x000fca000f8e0208 */
[----:B------:R-:W-:-:S03]  /*7d30*/  IADD3 R7, PT, PT, R7, R3, RZ ;  /* 0x0000000307077210 */ /* 0x000fc60007ffe0ff */
[----:B--2---:R-:W-:-:S04]  /*7d40*/  IMAD.WIDE.U32 R58, R4, UR21, R6 ;  /* 0x00000015043a7c25 */ /* 0x004fc8000f8e0006 */
[----:B------:R-:W-:Y:S01]  /*7d50*/  IMAD R3, R5, UR21, R59 ;  /* 0x0000001505037c24 */ /* 0x000fe2000f8e023b */
[----:B------:R-:W-:Y:S06]  /*7d60*/  BRA `(.L_x_1058) ;  /* 0x0000000000147947 */ /* 0x000fec0003800000 */
.L_x_1057:
[----:B------:R-:W1:Y:S01]  /*7d70*/  LDCU.64 UR6, c[0x0][0x5c8] ;  /* 0x0000b900ff0677ac */ /* 0x000e620008000a00 */
[----:B------:R-:W-:-:S05]  /*7d80*/  IADD3 R58, PT, PT, R203, UR34, RZ ;  /* 0x00000022cb3a7c10 */ /* 0x000fca000fffe0ff */
[C---:B-1----:R-:W-:Y:S02]  /*7d90*/  IMAD R3, R58.reuse, UR7, RZ ;  /* 0x000000073a037c24 */ /* 0x042fe4000f8e02ff */
[----:B------:R-:W-:-:S05]  /*7da0*/  IMAD.WIDE.U32 R58, R58, UR6, RZ ;  /* 0x000000063a3a7c25 */ /* 0x000fca000f8e00ff */
[----:B------:R-:W-:-:S07]  /*7db0*/  IADD3 R3, PT, PT, R59, R3, RZ ;  /* 0x000000033b037210 */ /* 0x000fce0007ffe0ff */
.L_x_1058:
[----:B------:R-:W-:Y:S01]  /*7dc0*/  BAR.SYNC.DEFER_BLOCKING 0x0 ;  /* 0x0000000000007b1d */ /* 0x000fe20000010000 */
[----:B------:R-:W-:Y:S01]  /*7dd0*/  USHF.L.U32 UR4, UR25, 0x7, URZ ;  /* 0x0000000719047899 */ /* 0x000fe200080006ff */
[----:B------:R-:W-:Y:S01]  /*7de0*/  IMAD.SHL.U32 R56, R192, 0x8, RZ ;  /* 0x00000008c0387824 */ /* 0x000fe200078e00ff */
[----:B------:R-:W-:Y:S02]  /*7df0*/  ISETP.GE.AND P1, PT, R185, UR10, PT ;  /* 0x0000000ab9007c0c */ /* 0x000fe4000bf26270 */
[----:B------:R-:W-:-:S03]  /*7e00*/  USHF.R.S32.HI UR14, URZ, 0x1f, UR4 ;  /* 0x0000001fff0e7899 */ /* 0x000fc60008011404 */
[----:B------:R-:W1:Y:S01]  /*7e10*/  LDC.64 R6, c[0x0][0x5d8] ;  /* 0x00017600ff067b82 */ /* 0x000e620000000a00 */
[----:B------:R-:W-:Y:S01]  /*7e20*/  UIMAD.WIDE.U32 UR12, UR4, UR8, URZ ;  /* 0x00000008040c72a5 */ /* 0x000fe2000f8e00ff */
[----:B------:R-:W-:Y:S01]  /*7e30*/  LOP3.LUT R56, R56, 0x18, RZ, 0xc0, !PT ;  /* 0x0000001838387812 */ /* 0x000fe200078ec0ff */
[----:B------:R-:W-:Y:S01]  /*7e40*/  UIMAD UR11, UR14, UR8, URZ ;  /* 0x000000080e0b72a4 */ /* 0x000fe2000f8e02ff */
[----:B------:R-:W-:Y:S01]  /*7e50*/  LEA.HI R192, R192, 0x40, RZ, 0x1e ;  /* 0x00000040c0c07811 */ /* 0x000fe200078ff0ff */
[----:B------:R-:W-:Y:S02]  /*7e60*/  BSSY.RECONVERGENT B0, `(.L_x_1059) ;  /* 0x0000024000007945 */ /* 0x000fe40003800200 */
[----:B------:R-:W-:Y:S01]  /*7e70*/  UIMAD UR11, UR4, UR9, UR11 ;  /* 0x00000009040b72a4 */ /* 0x000fe2000f8e020b */
[----:B------:R-:W2:Y:S01]  /*7e80*/  LDC.64 R4, c[0x0][0x5e0] ;  /* 0x00017800ff047b82 */ /* 0x000ea20000000a00 */
[----:B------:R-:W-:Y:S02]  /*7e90*/  LOP3.LUT R45, R56, UR12, RZ, 0xfc, !PT ;  /* 0x0000000c382d7c12 */ /* 0x000fe4000f8efcff */
[----:B------:R-:W-:-:S02]  /*7ea0*/  ISETP.GE.AND P2, PT, R192, UR10, PT ;  /* 0x0000000ac0007c0c */ /* 0x000fc4000bf46270 */
[----:B------:R-:W-:Y:S01]  /*7eb0*/  IADD3 R62, P0, PT, R46, R45, RZ ;  /* 0x0000002d2e3e7210 */ /* 0x000fe20007f1e0ff */
[----:B------:R-:W-:Y:S01]  /*7ec0*/  IMAD.U32 R45, RZ, RZ, UR11 ;  /* 0x0000000bff2d7e24 */ /* 0x000fe2000f8e00ff */
[----:B------:R3:W4:Y:S04]  /*7ed0*/  LDS.128 R40, [R187+0xa000] ;  /* 0x00a00000bb287984 */ /* 0x0007280000000c00 */
[----:B------:R-:W-:Y:S02]  /*7ee0*/  IADD3.X R63, PT, PT, R44, UR13, R45, P0, !PT ;  /* 0x0000000d2c3f7c10 */ /* 0x000fe400087fe42d */
[----:B------:R-:W-:Y:S01]  /*7ef0*/  IADD3 R57, P0, PT, R185, 0x40, RZ ;  /* 0x00000040b9397810 */ /* 0x000fe20007f1e0ff */
[----:B------:R3:W2:Y:S01]  /*7f00*/  LDS.128 R36, [R187+0xc000] ;  /* 0x00c00000bb247984 */ /* 0x0006a20000000c00 */
[----:B-1----:R-:W-:-:S03]  /*7f10*/  IMAD.WIDE.U32 R62, R6, UR20, R62 ;  /* 0x00000014063e7c25 */ /* 0x002fc6000f8e003e */
[----:B------:R3:W1:Y:S01]  /*7f20*/  LDS.128 R32, [R187+0xe000] ;  /* 0x00e00000bb207984 */ /* 0x0006620000000c00 */
[----:B------:R-:W-:-:S03]  /*7f30*/  IMAD.U32 R6, RZ, RZ, UR6 ;  /* 0x00000006ff067e24 */ /* 0x000fc6000f8e00ff */
[----:B------:R3:W1:Y:S01]  /*7f40*/  LDS.128 R28, [R187+0xf000] ;  /* 0x00f00000bb1c7984 */ /* 0x0006620000000c00 */
[----:B------:R-:W-:Y:S02]  /*7f50*/  IMAD.X R59, RZ, RZ, RZ, P0 ;  /* 0x000000ffff3b7224 */ /* 0x000fe400000e06ff */
[----:B------:R-:W-:Y:S01]  /*7f60*/  IMAD R7, R7, UR20, R63 ;  /* 0x0000001407077c24 */ /* 0x000fe2000f8e023f */
[----:B------:R3:W1:Y:S04]  /*7f70*/  LDS.128 R24, [R187+0x10000] ;  /* 0x01000000bb187984 */ /* 0x0006680000000c00 */
[----:B------:R3:W1:Y:S04]  /*7f80*/  LDS.128 R20, [R187+0x11000] ;  /* 0x01100000bb147984 */ /* 0x0006680000000c00 */
        /* <DEDUP_REMOVED lines=17> */
.L_x_1060:
[----:B------:R-:W-:Y:S05]  /*80a0*/  BSYNC.RECONVERGENT B0 ;  /* 0x0000000000007941 */ /* 0x000fea0003800200 */
.L_x_1059:
[----:B------:R-:W-:Y:S04]  /*80b0*/  BSSY.RECONVERGENT B0, `(.L_x_1061) ;  /* 0x000000e000007945 */ /* 0x000fe80003800200 */
[----:B------:R-:W-:Y:S05]  /*80c0*/  @P2 BRA `(.L_x_1062) ;  /* 0x0000000000302947 */ /* 0x000fea0003800000 */
[----:B------:R-:W4:Y:S01]  /*80d0*/  LDCU.64 UR10, c[0x0][0x560] ;  /* 0x0000ac00ff0a77ac */ /* 0x000f220008000a00 */
[----:B--2---:R-:W-:Y:S01]  /*80e0*/  MOV R46, R62 ;  /* 0x0000003e002e7202 */ /* 0x004fe20000000f00 */
[----:B------:R-:W-:Y:S01]  /*80f0*/  IMAD R44, R59, UR8, RZ ;  /* 0x000000083b2c7c24 */ /* 0x000fe2000f8e02ff */
[----:B------:R-:W-:-:S03]  /*8100*/  MOV R47, R7 ;  /* 0x00000007002f7202 */ /* 0x000fc60000000f00 */
[C---:B------:R-:W-:Y:S02]  /*8110*/  IMAD R44, R57.reuse, UR9, R44 ;  /* 0x00000009392c7c24 */ /* 0x040fe4000f8e022c */
[----:B------:R-:W-:-:S05]  /*8120*/  IMAD.WIDE.U32 R46, R57, UR8, R46 ;  /* 0x00000008392e7c25 */ /* 0x000fca000f8e002e */
[----:B------:R-:W-:Y:S02]  /*8130*/  IADD3 R44, PT, PT, R44, R47, RZ ;  /* 0x0000002f2c2c7210 */ /* 0x000fe40007ffe0ff */
[----:B----4-:R-:W-:-:S04]  /*8140*/  LEA R48, P0, R46, UR10, 0x1 ;  /* 0x0000000a2e307c11 */ /* 0x010fc8000f8008ff */
[----:B------:R-:W-:-:S05]  /*8150*/  LEA.HI.X R49, R46, UR11, R44, 0x1, P0 ;  /* 0x0000000b2e317c11 */ /* 0x000fca00080f0c2c */
[----:B------:R4:W-:Y:S04]  /*8160*/  STG.E.128 desc[UR30][R48.64], R40 ;  /* 0x0000002830007986 */ /* 0x0009e8000c101d1e */
[----:B------:R4:W-:Y:S04]  /*8170*/  STG.E.128 desc[UR30][R48.64+0x40], R36 ;  /* 0x0000402430007986 */ /* 0x0009e8000c101d1e */
[----:B-1----:R4:W-:Y:S02]  /*8180*/  STG.E.128 desc[UR30][R48.64+0x80], R32 ;  /* 0x0000802030007986 */ /* 0x0029e4000c101d1e */
.L_x_1062:
[----:B------:R-:W-:Y:S05]  /*8190*/  BSYNC.RECONVERGENT B0 ;  /* 0x0000000000007941 */ /* 0x000fea0003800200 */
.L_x_1061:
[----:B-1--4-:R-:W-:Y:S01]  /*81a0*/  MOV R32, R56 ;  /* 0x0000003800207202 */ /* 0x012fe20000000f00 */
[----:B------:R-:W-:Y:S01]  /*81b0*/  UIMAD UR14, UR14, UR6, URZ ;  /* 0x000000060e0e72a4 */ /* 0x000fe2000f8e02ff */
[----:B------:R-:W-:Y:S01]  /*81c0*/  MOV R33, RZ ;  /* 0x000000ff00217202 */ /* 0x000fe20000000f00 */
[----:B------:R-:W-:Y:S02]  /*81d0*/  BSSY.RECONVERGENT B0, `(.L_x_1063) ;  /* 0x0000011000007945 */ /* 0x000fe40003800200 */
[----:B------:R-:W-:Y:S01]  /*81e0*/  UIMAD UR14, UR4, UR7, UR14 ;  /* 0x00000007040e72a4 */ /* 0x000fe2000f8e020e */
[----:B------:R-:W-:-:S03]  /*81f0*/  IMAD.WIDE.U32 R6, R6, UR4, R32 ;  /* 0x0000000406067c25 */ /* 0x000fc6000f8e0020 */
[----:B------:R-:W-:-:S04]  /*8200*/  IADD3 R6, P0, PT, R58, R6, RZ ;  /* 0x000000063a067210 */ /* 0x000fc80007f1e0ff */
[----:B------:R-:W-:-:S03]  /*8210*/  IADD3.X R7, PT, PT, R3, UR14, R7, P0, !PT ;  /* 0x0000000e03077c10 */ /* 0x000fc600087fe407 */
[----:B------:R-:W-:-:S04]  /*8220*/  IMAD.WIDE.U32 R6, R4, UR20, R6 ;  /* 0x0000001404067c25 */ /* 0x000fc8000f8e0006 */
[----:B------:R-:W-:Y:S01]  /*8230*/  IMAD R5, R5, UR20, R7 ;  /* 0x0000001405057c24 */ /* 0x000fe2000f8e0207 */
[----:B------:R-:W-:Y:S06]  /*8240*/  @P1 BRA `(.L_x_1064) ;  /* 0x0000000000241947 */ /* 0x000fec0003800000 */
[----:B------:R-:W1:Y:S01]  /*8250*/  LDCU.64 UR8, c[0x0][0x568] ;  /* 0x0000ad00ff0877ac */ /* 0x000e620008000a00 */
[----:B------:R-:W-:-:S05]  /*8260*/  MOV R4, R6 ;  /* 0x0000000600047202 */ /* 0x000fca0000000f00 */
[----:B------:R-:W-:-:S04]  /*8270*/  IMAD.WIDE.U32 R32, R185, UR6, R4 ;  /* 0x00000006b9207c25 */ /* 0x000fc8000f8e0004 */
[----:B------:R-:W-:Y:S01]  /*8280*/  IMAD R3, R185, UR7, R33 ;  /* 0x00000007b9037c24 */ /* 0x000fe2000f8e0221 */
[----:B-1----:R-:W-:-:S04]  /*8290*/  LEA R34, P0, R32, UR8, 0x1 ;  /* 0x0000000820227c11 */ /* 0x002fc8000f8008ff */
[----:B------:R-:W-:-:S05]  /*82a0*/  LEA.HI.X R35, R32, UR9, R3, 0x1, P0 ;  /* 0x0000000920237c11 */ /* 0x000fca00080f0c03 */
[----:B------:R1:W-:Y:S04]  /*82b0*/  STG.E.128 desc[UR30][R34.64], R28 ;  /* 0x0000001c22007986 */ /* 0x0003e8000c101d1e */
[----:B------:R1:W-:Y:S04]  /*82c0*/  STG.E.128 desc[UR30][R34.64+0x40], R20 ;  /* 0x0000401422007986 */ /* 0x0003e8000c101d1e */
[----:B------:R1:W-:Y:S02]  /*82d0*/  STG.E.128 desc[UR30][R34.64+0x80], R12 ;  /* 0x0000800c22007986 */ /* 0x0003e4000c101d1e */
.L_x_1064:
[----:B------:R-:W-:Y:S05]  /*82e0*/  BSYNC.RECONVERGENT B0 ;  /* 0x0000000000007941 */ /* 0x000fea0003800200 */
.L_x_1063:
[----:B------:R-:W-:Y:S05]  /*82f0*/  @P2 BRA `(.L_x_1051) ;  /* 0x00000000002c2947 */ /* 0x000fea0003800000 */
[----:B------:R-:W1:Y:S01]  /*8300*/  LDCU.64 UR8, c[0x0][0x568] ;  /* 0x0000ad00ff0877ac */ /* 0x000e620008000a00 */
[----:B------:R-:W-:Y:S01]  /*8310*/  MOV R7, R5 ;  /* 0x0000000500077202 */ /* 0x000fe20000000f00 */
[----:B------:R-:W-:Y:S02]  /*8320*/  IMAD R4, R59, UR6, RZ ;  /* 0x000000063b047c24 */ /* 0x000fe4000f8e02ff */
        /* <DEDUP_REMOVED lines=8> */
.L_x_1051:
[----:B------:R-:W-:Y:S05]  /*83b0*/  BSYNC.RECONVERGENT B1 ;  /* 0x0000000000017941 */ /* 0x000fea0003800200 */
.L_x_1029:
[----:B------:R-:W2:Y:S01]  /*83c0*/  LDCU UR6, c[0x0][0x438] ;  /* 0x00008700ff0677ac */ /* 0x000ea20008000800 */
[----:B----4-:R-:W4:Y:S01]  /*83d0*/  LDC R8, c[0x0][0x438] ;  /* 0x00010e00ff087b82 */ /* 0x010f220000000800 */
[----:B------:R-:W3:Y:S01]  /*83e0*/  LDCU UR7, c[0x0][0x370] ;  /* 0x00006e00ff0777ac */ /* 0x000ee20008000800 */
[----:B--2---:R-:W-:-:S04]  /*83f0*/  UIADD3 UR6, UPT, UPT, UR6, 0x7f, URZ ;  /* 0x0000007f06067890 */ /* 0x004fc8000fffe0ff */
[----:B------:R-:W-:Y:S02]  /*8400*/  USHF.R.S32.HI UR4, URZ, 0x1f, UR6 ;  /* 0x0000001fff047899 */ /* 0x000fe40008011406 */
[----:B---3--:R-:W-:Y:S02]  /*8410*/  UIADD3 UR25, UPT, UPT, UR7, UR25, URZ ;  /* 0x0000001907197290 */ /* 0x008fe4000fffe0ff */
[----:B------:R-:W-:-:S04]  /*8420*/  ULEA.HI UR4, UR4, UR6, URZ, 0x7 ;  /* 0x0000000604047291 */ /* 0x000fc8000f8f38ff */
[----:B------:R-:W-:-:S04]  /*8430*/  USHF.R.S32.HI UR4, URZ, 0x7, UR4 ;  /* 0x00000007ff047899 */ /* 0x000fc80008011404 */
[----:B------:R-:W-:-:S09]  /*8440*/  UISETP.GE.AND UP0, UPT, UR25, UR4, UPT ;  /* 0x000000041900728c */ /* 0x000fd2000bf06270 */
[----:B------:R-:W-:Y:S05]  /*8450*/  BRA.U !UP0, `(.L_x_1065) ;  /* 0xffffff8108787547 */ /* 0x000fea000b83ffff */
[----:B------:R-:W-:Y:S05]  /*8460*/  EXIT ;  /* 0x000000000000794d */ /* 0x000fea0003800000 */
.L_x_1066:
        /* <DEDUP_REMOVED lines=9> */
.L_x_1733:


//--------------------- .text._ZN5flash44flash_bwd_dq_dk_dv_loop_seqk_parallel_kernelI23Flash_bwd_kernel_traitsILi96ELi64ELi128ELi8ELi2ELi4ELi4ELb0ELb0EN7cutlass10bfloat16_tE19Flash_kernel_traitsILi96ELi64ELi128ELi8ES3_EELb0ELb0ELb0ELb0ELb0ELb1ELb1EEEvNS_16Flash_bwd_paramsE --------------------------
	.section	.text._ZN5flash44flash_bwd_dq_dk_dv_loop_seqk_parallel_kernelI23Flash_bwd_kernel_traitsILi96ELi64ELi128ELi8ELi2ELi4ELi4ELb0ELb0EN7cutlass10bfloat16_tE19Flash_kernel_traitsILi96ELi64ELi128ELi8ES3_EELb0ELb0ELb0ELb0ELb0ELb1ELb1EEEvNS_16Flash_bwd_paramsE,"ax",@progbits
	.align	128
        .global         _ZN5flash44flash_bwd_dq_dk_dv_loop_seqk_parallel_kernelI23Flash_bwd_kernel_traitsILi96ELi64ELi128ELi8ELi2ELi4ELi4ELb0ELb0EN7cutlass10bfloat16_tE19Flash_kernel_traitsILi96ELi64ELi128ELi8ES3_EELb0ELb0ELb0ELb0ELb0ELb1ELb1EEEvNS_16Flash_bwd_paramsE
        .type           _ZN5flash44flash_bwd_dq_dk_dv_loop_seqk_parallel_kernelI23Flash_bwd_kernel_traitsILi96ELi64ELi128ELi8ELi2ELi4ELi4ELb0ELb0EN7cutlass10bfloat16_tE19Flash_kernel_traitsILi96ELi64ELi128ELi8ES3_EELb0ELb0ELb0ELb0ELb0ELb1ELb1EEEvNS_16Flash_bwd_paramsE,@function
        .size           _ZN5flash44flash_bwd_dq_dk_dv_loop_seqk_parallel_kernelI23Flash_bwd_kernel_traitsILi96ELi64ELi128ELi8ELi2ELi4ELi4ELb0ELb0EN7cutlass10bfloat16_tE19Flash_kernel_traitsILi96ELi64ELi128ELi8ES3_EELb0ELb0ELb0ELb0ELb0ELb1ELb1EEEvNS_16Flash_bwd_paramsE,(.L_x_1734 - _ZN5flash44flash_bwd_dq_dk_dv_loop_seqk_parallel_kernelI23Flash_bwd_kernel_traitsILi96ELi64ELi128ELi8ELi2ELi4ELi4ELb0ELb0EN7cutlass10bfloat16_tE19Flash_kernel_traitsILi96ELi64ELi128ELi8ES3_EELb0ELb0ELb0ELb0ELb0ELb1ELb1EEEvNS_16Flash_bwd_paramsE)
        .other          _ZN5flash44flash_bwd_dq_dk_dv_loop_seqk_parallel_kernelI23Flash_bwd_kernel_traitsILi96ELi64ELi128ELi8ELi2ELi4ELi4ELb0ELb0EN7cutlass10bfloat16_tE19Flash_kernel_traitsILi96ELi64ELi128ELi8ES3_EELb0ELb0ELb0ELb0ELb0ELb1ELb1EEEvNS_16Flash_bwd_paramsE,@"STO_CUDA_ENTRY STV_DEFAULT"
_ZN5flash44flash_bwd_dq_dk_dv_loop_seqk_parallel_kernelI23Flash_bwd_kernel_traitsILi96ELi64ELi128ELi8ELi2ELi4ELi4ELb0ELb0EN7cutlass10bfloat16_tE19Flash_kernel_traitsILi96ELi64ELi128ELi8ES3_EELb0ELb0ELb0ELb0ELb0ELb1ELb1EEEvNS_16Flash_bwd_paramsE:
.text._ZN5flash44flash_bwd_dq_dk_dv_loop_seqk_parallel_kernelI23Flash_bwd_kernel_traitsILi96ELi64ELi128ELi8ELi2ELi4ELi4ELb0ELb0EN7cutlass10bfloat16_tE19Flash_kernel_traitsILi96ELi64ELi128ELi8ES3_EELb0ELb0ELb0ELb0ELb0ELb1ELb1EEEvNS_16Flash_bwd_paramsE:
        /* <DEDUP_REMOVED lines=12> */
[----:B------:R-:W3:Y:S01]  /*00c0*/  S2UR UR28, SR_CgaCtaId ;  /* 0x00000000001c79c3 */ /* 0x000ee20000008800 */
[----:B------:R-:W4:Y:S01]  /*00d0*/  LDCU.64 UR4, c[0x0][0x468] ;  /* 0x00008d00ff0477ac */ /* 0x000f220008000a00 */
[----:B------:R-:W5:Y:S06]  /*00e0*/  LDCU.U8 UR12, c[0x0][0x532] ;  /* 0x0000a640ff0c77ac */ /* 0x000f6c0008000000 */
[----:B------:R-:W-:Y:S01]  /*00f0*/  S2UR UR27, SR_CTAID.Z ;  /* 0x00000000001b79c3 */ /* 0x000fe20000002700 */
[----:B------:R-:W3:Y:S01]  /*0100*/  LDCU.64 UR38, c[0x0][0x358] ;  /* 0x00006b00ff2677ac */ /* 0x000ee20008000a00 */
[----:B------:R-:W3:Y:S06]  /*0110*/  LDCU.64 UR32, c[0x0][0x460] ;  /* 0x00008c00ff2077ac */ /* 0x000eec0008000a00 */
[----:B------:R-:W-:Y:S01]  /*0120*/  S2UR UR25, SR_CTAID.X ;  /* 0x00000000001979c3 */ /* 0x000fe20000002500 */
[----:B-1----:R-:W-:-:S02]  /*0130*/  ULEA UR9, UP0, UR41, UR10, 0x2 ;  /* 0x0000000a29097291 */ /* 0x002fc4000f8010ff */
[----:B--2---:R-:W-:Y:S02]  /*0140*/  UISETP.NE.U32.AND UP1, UPT, UR6, URZ, UPT ;  /* 0x000000ff0600728c */ /* 0x004fe4000bf25070 */
[----:B------:R-:W-:Y:S02]  /*0150*/  ULEA.HI.X UR8, UR41, UR11, URZ, 0x2, UP0 ;  /* 0x0000000b29087291 */ /* 0x000fe400080f14ff */
[----:B------:R-:W-:Y:S01]  /*0160*/  UISETP.NE.U32.AND UP0, UPT, UR6, URZ, UPT ;  /* 0x000000ff0600728c */ /* 0x000fe2000bf05070 */
[----:B------:R-:W-:Y:S01]  /*0170*/  S2UR UR22, SR_CTAID.Y ;  /* 0x00000000001679c3 */ /* 0x000fe20000002600 */
[----:B----4-:R-:W-:Y:S01]  /*0180*/  UISETP.EQ.U32.AND UP2, UPT, UR4, URZ, UPT ;  /* 0x000000ff0400728c */ /* 0x010fe2000bf42070 */
[----:B------:R-:W-:Y:S01]  /*0190*/  MOV R198, UR9 ;  /* 0x0000000900c67c02 */ /* 0x000fe20008000f00 */
[----:B------:R-:W-:Y:S01]  /*01a0*/  UISETP.NE.U32.AND UP6, UPT, UR4, URZ, UPT ;  /* 0x000000ff0400728c */ /* 0x000fe2000bfc5070 */
[----:B------:R-:W-:Y:S01]  /*01b0*/  MOV R199, UR8 ;  /* 0x0000000800c77c02 */ /* 0x000fe20008000f00 */
[----:B------:R-:W-:-:S02]  /*01c0*/  UISETP.NE.AND.EX UP5, UPT, UR7, URZ, UPT, UP1 ;  /* 0x000000ff0700728c */ /* 0x000fc4000bfa5310 */
[----:B------:R-:W-:Y:S01]  /*01d0*/  UISETP.NE.AND.EX UP4, UPT, UR7, URZ, UPT, UP0 ;  /* 0x000000ff0700728c */ /* 0x000fe2000bf85300 */
[----:B------:R-:W1:Y:S01]  /*01e0*/  S2UR UR4, SR_CgaCtaId ;  /* 0x00000000000479c3 */ /* 0x000e620000008800 */
[----:B------:R-:W2:Y:S01]  /*01f0*/  LDCU.64 UR6, c[0x0][0x470] ;  /* 0x00008e00ff0677ac */ /* 0x000ea20008000a00 */
[----:B-----5:R-:W-:Y:S02]  /*0200*/  UISETP.NE.AND UP3, UPT, UR12, URZ, UPT ;  /* 0x000000ff0c00728c */ /* 0x020fe4000bf65270 */
[----:B------:R-:W-:-:S04]  /*0210*/  UISETP.NE.AND.EX UP6, UPT, UR5, URZ, UPT, UP6 ;  /* 0x000000ff0500728c */ /* 0x000fc8000bfc5360 */
[----:B------:R-:W4:Y:S01]  /*0220*/  S2UR UR24, SR_CTAID.Z ;  /* 0x00000000001879c3 */ /* 0x000f220000002700 */
[----:B------:R-:W-:Y:S01]  /*0230*/  UISETP.EQ.OR.EX UP0, UPT, UR5, URZ, !UP3, UP2 ;  /* 0x000000ff0500728c */ /* 0x000fe2000df02720 */
[----:B------:R-:W-:Y:S02]  /*0240*/  UMOV UR11, 0x400 ;  /* 0x00000400000b7882 */ /* 0x000fe40000000000 */
[----:B------:R-:W-:Y:S01]  /*0250*/  UMOV UR5, 0x400 ;  /* 0x0000040000057882 */ /* 0x000fe20000000000 */
[----:B------:R-:W-:Y:S02]  /*0260*/  UP2UR UR30, UPR, URZ, 0x1 ;  /* 0x00000001ff1e7883 */ /* 0x000fe40008000000 */
[----:B------:R-:W-:Y:S01]  /*0270*/  UP2UR UR29, UPR, URZ, 0x8 ;  /* 0x00000008ff1d7883 */ /* 0x000fe20008000000 */
[----:B------:R-:W4:Y:S01]  /*0280*/  LDCU UR10, c[0x0][0x438] ;  /* 0x00008700ff0a77ac */ /* 0x000f220008000800 */
[----:B--2---:R-:W-:Y:S01]  /*0290*/  UISETP.NE.U32.AND UP0, UPT, UR6, URZ, UPT ;  /* 0x000000ff0600728c */ /* 0x004fe2000bf05070 */
[----:B------:R-:W2:Y:S01]  /*02a0*/  LDCU UR23, c[0x0][0x438] ;  /* 0x00008700ff1777ac */ /* 0x000ea20008000800 */
[----:B------:R-:W2:Y:S01]  /*02b0*/  @!UP4 LDCU UR26, c[0x0][0x434] ;  /* 0x00008680ff1ac7ac */ /* 0x000ea20008000800 */
[----:B---3--:R-:W-:-:S02]  /*02c0*/  ULEA UR28, UR28, UR11, 0x18 ;  /* 0x0000000b1c1c7291 */ /* 0x008fc4000f8ec0ff */
[----:B-1----:R-:W-:Y:S02]  /*02d0*/  ULEA UR4, UR4, UR5, 0x18 ;  /* 0x0000000504047291 */ /* 0x002fe4000f8ec0ff */
[----:B------:R-:W-:Y:S01]  /*02e0*/  UISETP.NE.AND.EX UP3, UPT, UR7, URZ, UPT, UP0 ;  /* 0x000000ff0700728c */ /* 0x000fe2000bf65300 */
[----:B------:R-:W-:Y:S01]  /*02f0*/  UMOV UR34, 0xffffd000 ;  /* 0xffffd00000227882 */ /* 0x000fe20000000000 */
[----:B------:R-:W-:Y:S01]  /*0300*/  UMOV UR35, URZ ;  /* 0x000000ff00237c82 */ /* 0x000fe20008000000 */
[----:B------:R-:W-:-:S08]  /*0310*/  UMOV UR36, URZ ;  /* 0x000000ff00247c82 */ /* 0x000fd00008000000 */
.L_x_1104:
        /* <DEDUP_REMOVED lines=12> */
[----:B------:R-:W3:Y:S01]  /*03e0*/  @P1 LDG.E R3, desc[UR38][R2.64] ;  /* 0x0000002602031981 */ /* 0x000ee2000c1e1900 */
[----:B------:R-:W-:-:S06]  /*03f0*/  UISETP.NE.AND.EX UP0, UPT, UR9, URZ, UPT, UP0 ;  /* 0x000000ff0900728c */ /* 0x000fcc000bf05300 */
[----:B------:R-:W-:-:S05]  /*0400*/  PLOP3.LUT P0, PT, PT, PT, UP0, 0x80, 0x8 ;  /* 0x000000000008781c */ /* 0x000fca0003f0f008 */
[----:B------:R-:W-:Y:S01]  /*0410*/  @UP0 ULEA UR14, UP1, UR41, UR8, 0x2 ;  /* 0x00000008290e0291 */ /* 0x000fe2000f8210ff */
[----:B------:R-:W-:Y:S01]  /*0420*/  IMAD.U32 R6, RZ, RZ, UR12 ;  /* 0x0000000cff067e24 */ /* 0x000fe2000f8e00ff */
[----:B------:R-:W1:Y:S02]  /*0430*/  @!UP0 LDCU UR5, c[0x0][0x43c] ;  /* 0x00008780ff0587ac */ /* 0x000e640008000800 */
[----:B------:R-:W-:Y:S02]  /*0440*/  @UP0 ULEA.HI.X UR15, UR41, UR9, URZ, 0x2, UP1 ;  /* 0x00000009290f0291 */ /* 0x000fe400088f14ff */
[----:B----4-:R-:W-:Y:S01]  /*0450*/  IMAD.U32 R4, RZ, RZ, UR14 ;  /* 0x0000000eff047e24 */ /* 0x010fe2000f8e00ff */
[----:B-----5:R-:W5:Y:S01]  /*0460*/  @!UP0 LDCU.64 UR8, c[0x0][0x488] ;  /* 0x00009100ff0887ac */ /* 0x020f620008000a00 */
[----:B------:R-:W-:Y:S02]  /*0470*/  IMAD.U32 R7, RZ, RZ, UR13 ;  /* 0x0000000dff077e24 */ /* 0x000fe4000f8e00ff */
[----:B------:R-:W-:-:S03]  /*0480*/  IMAD.U32 R5, RZ, RZ, UR15 ;  /* 0x0000000fff057e24 */ /* 0x000fc6000f8e00ff */
[----:B------:R-:W4:Y:S04]  /*0490*/  @P2 LDG.E R2, desc[UR38][R6.64+0x4] ;  /* 0x0000042606022981 */ /* 0x000f28000c1e1900 */
[----:B------:R-:W2:Y:S01]  /*04a0*/  @P0 LDG.E R0, desc[UR38][R4.64] ;  /* 0x0000002604000981 */ /* 0x000ea2000c1e1900 */
        /* <DEDUP_REMOVED lines=9> */
[----:B---3--:R-:W-:-:S02]  /*0540*/  @P1 R2UR UR42, R3 ;  /* 0x00000000032a12ca */ /* 0x008fc400000e0000 */
[----:B----4-:R-:W-:Y:S02]  /*0550*/  @P2 R2UR UR5, R2 ;  /* 0x00000000020522ca */ /* 0x010fe400000e0000 */
[----:B--2---:R-:W-:-:S13]  /*0560*/  @P0 R2UR UR37, R0 ;  /* 0x00000000002502ca */ /* 0x004fda00000e0000 */
        /* <DEDUP_REMOVED lines=11> */
.L_x_1067:
        /* <DEDUP_REMOVED lines=32> */
.L_x_1069:
[----:B------:R-:W1:Y:S01]  /*0820*/  LDCU.64 UR16, c[0x0][0x3b8] ;  /* 0x00007700ff1077ac */ /* 0x000e620008000a00 */
[----:B------:R-:W-:-:S04]  /*0830*/  UIADD3 UR5, UPT, UPT, UR42, UR43, URZ ;  /* 0x0000002b2a057290 */ /* 0x000fc8000fffe0ff */
[----:B-1----:R-:W-:Y:S02]  /*0840*/  UIMAD.WIDE.U32 UR46, UR5, UR16, URZ ;  /* 0x00000010052e72a5 */ /* 0x002fe4000f8e00ff */
[----:B------:R-:W-:-:S04]  /*0850*/  UIMAD UR5, UR5, UR17, URZ ;  /* 0x00000011050572a4 */ /* 0x000fc8000f8e02ff */
[----:B------:R-:W-:-:S06]  /*0860*/  UIADD3 UR5, UPT, UPT, UR47, UR5, URZ ;  /* 0x000000052f057290 */ /* 0x000fcc000fffe0ff */
[----:B------:R-:W-:-:S07]  /*0870*/  MOV R2, UR5 ;  /* 0x0000000500027c02 */ /* 0x000fce0008000f00 */
.L_x_1070:
        /* <DEDUP_REMOVED lines=42> */
.L_x_1071:
[----:B------:R-:W1:Y:S01]  /*0b20*/  LDCU.64 UR14, c[0x0][0x3c0] ;  /* 0x00007800ff0e77ac */ /* 0x000e620008000a00 */
[----:B------:R-:W-:-:S04]  /*0b30*/  UIADD3 UR8, UPT, UPT, UR42, UR43, URZ ;  /* 0x0000002b2a087290 */ /* 0x000fc8000fffe0ff */
[----:B-1----:R-:W-:Y:S02]  /*0b40*/  UIMAD.WIDE.U32 UR10, UR8, UR14, URZ ;  /* 0x0000000e080a72a5 */ /* 0x002fe4000f8e00ff */
[----:B------:R-:W-:-:S04]  /*0b50*/  UIMAD UR8, UR8, UR15, URZ ;  /* 0x0000000f080872a4 */ /* 0x000fc8000f8e02ff */
[----:B------:R-:W-:Y:S01]  /*0b60*/  UIADD3 UR8, UPT, UPT, UR11, UR8, URZ ;  /* 0x000000080b087290 */ /* 0x000fe2000fffe0ff */
[----:B------:R-:W-:-:S05]  /*0b70*/  UMOV UR48, UR10 ;  /* 0x0000000a00307c82 */ /* 0x000fca0008000000 */
[----:B------:R-:W-:-:S07]  /*0b80*/  MOV R7, UR8 ;  /* 0x0000000800077c02 */ /* 0x000fce0008000f00 */
.L_x_1072:
        /* <DEDUP_REMOVED lines=27> */
.L_x_1073:
[----:B------:R-:W-:Y:S02]  /*0d40*/  UIMAD.WIDE.U32 UR52, UR60, UR12, URZ ;  /* 0x0000000c3c3472a5 */ /* 0x000fe4000f8e00ff */
[----:B------:R-:W-:-:S04]  /*0d50*/  UIMAD UR8, UR61, UR12, URZ ;  /* 0x0000000c3d0872a4 */ /* 0x000fc8000f8e02ff */
[----:B------:R-:W-:Y:S02]  /*0d60*/  UIADD3 UR8, UPT, UPT, UR53, UR8, URZ ;  /* 0x0000000835087290 */ /* 0x000fe4000fffe0ff */
.L_x_1074:
        /* <DEDUP_REMOVED lines=20> */
.L_x_1075:
[----:B------:R-:W1:Y:S01]  /*0eb0*/  LDCU UR54, c[0x0][0x434] ;  /* 0x00008680ff3677ac */ /* 0x000e620008000800 */
[----:B------:R-:W-:-:S04]  /*0ec0*/  UIMAD UR11, UR41, UR56, UR27 ;  /* 0x00000038290b72a4 */ /* 0x000fc8000f8e021b */
[----:B-1----:R-:W-:Y:S02]  /*0ed0*/  UIMAD UR54, UR11, UR54, URZ ;  /* 0x000000360b3672a4 */ /* 0x002fe4000f8e02ff */
.L_x_1076:
        /* <DEDUP_REMOVED lines=11> */
.L_x_1077:
[----:B------:R-:W1:Y:S01]  /*0f90*/  LDCU UR53, c[0x0][0x444] ;  /* 0x00008880ff3577ac */ /* 0x000e620008000800 */
[----:B------:R-:W-:-:S04]  /*0fa0*/  UIMAD UR10, UR41, UR56, UR27 ;  /* 0x00000038290a72a4 */ /* 0x000fc8000f8e021b */
[----:B-1----:R-:W-:-:S12]  /*0fb0*/  UIMAD UR53, UR10, UR53, URZ ;  /* 0x000000350a3572a4 */ /* 0x002fd8000f8e02ff */
.L_x_1078:
        /* <DEDUP_REMOVED lines=20> */
[----:B-1----:R-:W-:Y:S01]  /*1100*/  IMAD.SHL.U32 R3, R0, 0x8, RZ ;  /* 0x0000000800037824 */ /* 0x002fe200078e00ff */
[----:B-----5:R-:W-:Y:S01]  /*1110*/  UIMAD UR49, UR49, UR8, URZ ;  /* 0x00000008313172a4 */ /* 0x020fe2000f8e02ff */
[----:B------:R-:W-:Y:S01]  /*1120*/  IMAD.U32 R14, RZ, RZ, UR8 ;  /* 0x00000008ff0e7e24 */ /* 0x000fe2000f8e00ff */
[----:B------:R-:W-:-:S02]  /*1130*/  SHF.R.U32.HI R9, RZ, 0x5, R0 ;  /* 0x00000005ff097819 */ /* 0x000fc40000011600 */
[----:B------:R-:W-:-:S04]  /*1140*/  LOP3.LUT R18, R3, 0x18, RZ, 0xc0, !PT ;  /* 0x0000001803127812 */ /* 0x000fc800078ec0ff */
[----:B------:R-:W-:Y:S01]  /*1150*/  IADD3 R16, P0, PT, R18, UR58, RZ ;  /* 0x0000003a12107c10 */ /* 0x000fe2000ff1e0ff */
[----:B------:R-:W-:Y:S01]  /*1160*/  IMAD.WIDE.U32 R12, R12, UR20, R18 ;  /* 0x000000140c0c7c25 */ /* 0x000fe2000f8e0012 */
[----:B------:R-:W1:Y:S03]  /*1170*/  LDCU.64 UR58, c[0x0][0x420] ;  /* 0x00008400ff3a77ac */ /* 0x000e660008000a00 */
[----:B------:R-:W-:Y:S01]  /*1180*/  IMAD.X R17, RZ, RZ, UR57, P0 ;  /* 0x00000039ff117e24 */ /* 0x000fe200080e06ff */
[----:B------:R-:W-:Y:S01]  /*1190*/  IADD3 R12, P1, PT, R12, UR50, RZ ;  /* 0x000000320c0c7c10 */ /* 0x000fe2000ff3e0ff */
[----:B------:R-:W2:Y:S01]  /*11a0*/  LDCU.64 UR56, c[0x0][0x5e8] ;  /* 0x0000bd00ff3877ac */ /* 0x000ea20008000a00 */
[----:B------:R-:W-:Y:S02]  /*11b0*/  IMAD.WIDE.U32 R14, R14, UR20, R16 ;  /* 0x000000140e0e7c25 */ /* 0x000fe4000f8e0010 */
[----:B------:R-:W-:Y:S01]  /*11c0*/  IADD3.X R13, PT, PT, R13, UR21, R8, P1, !PT ;  /* 0x000000150d0d7c10 */ /* 0x000fe20008ffe408 */
[----:B------:R-:W-:Y:S01]  /*11d0*/  UIMAD UR20, UR20, UR9, UR49 ;  /* 0x00000009141472a4 */ /* 0x000fe2000f8e0231 */
[----:B------:R-:W-:Y:S01]  /*11e0*/  LOP3.LUT R8, R0, 0x1f, RZ, 0xc0, !PT ;  /* 0x0000001f00087812 */ /* 0x000fe200078ec0ff */
[----:B------:R-:W-:Y:S01]  /*11f0*/  IMAD.U32 R16, RZ, RZ, UR19 ;  /* 0x00000013ff107e24 */ /* 0x000fe2000f8e00ff */
[----:B------:R-:W4:Y:S01]  /*1200*/  LDCU.64 UR18, c[0x0][0x550] ;  /* 0x0000aa00ff1277ac */ /* 0x000f220008000a00 */
[----:B------:R-:W-:-:S02]  /*1210*/  IMAD.WIDE.U32 R20, R20, UR27, R12 ;  /* 0x0000001b14147c25 */ /* 0x000fc4000f8e000c */
[----:B------:R-:W-:Y:S01]  /*1220*/  IADD3 R15, PT, PT, R15, UR20, RZ ;  /* 0x000000140f0f7c10 */ /* 0x000fe2000fffe0ff */
[----:B------:R-:W-:Y:S01]  /*1230*/  USHF.L.U32 UR49, UR47, 0x6, URZ ;  /* 0x000000062f317899 */ /* 0x000fe200080006ff */
[----:B------:R-:W-:Y:S01]  /*1240*/  IMAD.U32 R12, RZ, RZ, UR10 ;  /* 0x0000000aff0c7e24 */ /* 0x000fe2000f8e00ff */
[----:B-1----:R-:W-:Y:S01]  /*1250*/  UIMAD.WIDE UR58, UR54, 0x4, UR58 ;  /* 0x00000004363a78a5 */ /* 0x002fe2000f8e023a */
[----:B------:R-:W-:Y:S01]  /*1260*/  IMAD R8, R9, UR47, R8 ;  /* 0x0000002f09087c24 */ /* 0x000fe2000f8e0208 */
[----:B------:R-:W1:Y:S01]  /*1270*/  LDCU.64 UR20, c[0x0][0x380] ;  /* 0x00007000ff1477ac */ /* 0x000e620008000a00 */
[----:B------:R-:W-:-:S04]  /*1280*/  IMAD.WIDE.U32 R12, R12, UR27, R14 ;  /* 0x0000001b0c0c7c25 */ /* 0x000fc8000f8e000e */
[----:B---3--:R-:W-:-:S04]  /*1290*/  IMAD.WIDE.U32 R14, R4, UR25, RZ ;  /* 0x00000019040e7c25 */ /* 0x008fc8000f8e00ff */
[----:B------:R-:W-:Y:S01]  /*12a0*/  IMAD.U32 R4, RZ, RZ, UR11 ;  /* 0x0000000bff047e24 */ /* 0x000fe2000f8e00ff */
[----:B------:R-:W3:Y:S01]  /*12b0*/  LDCU.64 UR10, c[0x0][0x570] ;  /* 0x0000ae00ff0a77ac */ /* 0x000ee20008000a00 */
[----:B------:R-:W-:Y:S01]  /*12c0*/  IMAD R5, R5, UR25, R15 ;  /* 0x0000001905057c24 */ /* 0x000fe2000f8e020f */
[----:B------:R-:W-:Y:S01]  /*12d0*/  SEL R9, R14, RZ, P3 ;  /* 0x000000ff0e097207 */ /* 0x000fe20001800000 */
[----:B------:R-:W-:Y:S01]  /*12e0*/  IMAD R13, R4, UR27, R13 ;  /* 0x0000001b040d7c24 */ /* 0x000fe2000f8e020d */
[----:B------:R-:W-:Y:S01]  /*12f0*/  SHF.R.S32.HI R4, RZ, 0x1f, R8 ;  /* 0x0000001fff047819 */ /* 0x000fe20000011408 */
[----:B------:R-:W-:Y:S01]  /*1300*/  IMAD R17, R16, UR27, R21 ;  /* 0x0000001b10117c24 */ /* 0x000fe2000f8e0215 */
[----:B------:R-:W-:Y:S01]  /*1310*/  IADD3 R9, P1, P0, R8, UR52, R9 ;  /* 0x0000003408097c10 */ /* 0x000fe2000f83e009 */
[----:B------:R-:W-:Y:S01]  /*1320*/  IMAD.U32 R8, RZ, RZ, UR49 ;  /* 0x00000031ff087e24 */ /* 0x000fe2000f8e00ff */
[----:B------:R-:W-:Y:S02]  /*1330*/  SEL R5, R5, RZ, P3 ;  /* 0x000000ff05057207 */ /* 0x000fe40001800000 */
[----:B------:R-:W-:-:S02]  /*1340*/  SHF.R.U32.HI R15, RZ, 0x2, R0 ;  /* 0x00000002ff0f7819 */ /* 0x000fc40000011600 */
[----:B------:R-:W-:Y:S02]  /*1350*/  IADD3.X R4, PT, PT, R4, UR51, R5, P1, P0 ;  /* 0x0000003304047c10 */ /* 0x000fe40008fe0405 */
[----:B------:R-:W-:Y:S01]  /*1360*/  IADD3 R9, P0, PT, R9, UR49, RZ ;  /* 0x0000003109097c10 */ /* 0x000fe2000ff1e0ff */
[C---:B------:R-:W-:Y:S01]  /*1370*/  IMAD.WIDE.U32 R12, R15.reuse, UR8, R12 ;  /* 0x000000080f0c7c25 */ /* 0x040fe2000f8e000c */
[----:B------:R-:W-:Y:S02]  /*1380*/  MOV R16, R20 ;  /* 0x0000001400107202 */ /* 0x000fe40000000f00 */
[----:B------:R-:W-:Y:S01]  /*1390*/  LEA.HI.X.SX32 R8, R8, R4, 0x1, P0 ;  /* 0x0000000408087211 */ /* 0x000fe200000f0eff */
[----:B------:R-:W-:Y:S01]  /*13a0*/  IMAD R5, R15, UR9, R13 ;  /* 0x000000090f057c24 */ /* 0x000fe2000f8e020d */
[----:B---3--:R-:W-:Y:S01]  /*13b0*/  LEA R186, P0, R9, UR10, 0x2 ;  /* 0x0000000a09ba7c11 */ /* 0x008fe2000f8010ff */
[----:B------:R-:W-:Y:S01]  /*13c0*/  IMAD.WIDE.U32 R16, R15, UR12, R16 ;  /* 0x0000000c0f107c25 */ /* 0x000fe2000f8e0010 */
[----:B----4-:R-:W-:-:S02]  /*13d0*/  LEA R194, P1, R12, UR18, 0x1 ;  /* 0x000000120cc27c11 */ /* 0x010fc4000f8208ff */
[----:B------:R-:W-:Y:S01]  /*13e0*/  LEA.HI.X R187, R9, UR11, R8, 0x2, P0 ;  /* 0x0000000b09bb7c11 */ /* 0x000fe200080f1408 */
[C---:B------:R-:W-:Y:S01]  /*13f0*/  IMAD R4, R15.reuse, UR13, R17 ;  /* 0x0000000d0f047c24 */ /* 0x040fe2000f8e0211 */
[C---:B------:R-:W-:Y:S01]  /*1400*/  IADD3 R9, P0, PT, R15.reuse, 0x40, RZ ;  /* 0x000000400f097810 */ /* 0x040fe20007f1e0ff */
[----:B--2---:R-:W-:Y:S01]  /*1410*/  UIMAD.WIDE UR12, UR53, 0x4, UR56 ;  /* 0x00000004350c78a5 */ /* 0x004fe2000f8e0238 */
[----:B-1----:R-:W-:Y:S02]  /*1420*/  LEA R196, P2, R16, UR20, 0x1 ;  /* 0x0000001410c47c11 */ /* 0x002fe4000f8408ff */
        /* <DEDUP_REMOVED lines=18> */
.L_x_1080:
[----:B------:R-:W1:Y:S01]  /*1550*/  LDCU.64 UR12, c[0x0][0x5c0] ;  /* 0x0000b800ff0c77ac */ /* 0x000e620008000a00 */
[----:B------:R-:W-:-:S04]  /*1560*/  UIADD3 UR8, UPT, UPT, UR42, UR43, URZ ;  /* 0x0000002b2a087290 */ /* 0x000fc8000fffe0ff */
[----:B-1----:R-:W-:Y:S02]  /*1570*/  UIMAD.WIDE.U32 UR16, UR8, UR12, URZ ;  /* 0x0000000c081072a5 */ /* 0x002fe4000f8e00ff */
[----:B------:R-:W-:-:S04]  /*1580*/  UIMAD UR8, UR8, UR13, URZ ;  /* 0x0000000d080872a4 */ /* 0x000fc8000f8e02ff */
[----:B------:R-:W-:-:S06]  /*1590*/  UIADD3 UR8, UPT, UPT, UR17, UR8, URZ ;  /* 0x0000000811087290 */ /* 0x000fcc000fffe0ff */
[----:B------:R-:W-:Y:S02]  /*15a0*/  MOV R3, UR8 ;  /* 0x0000000800037c02 */ /* 0x000fe40008000f00 */
.L_x_1081:
        /* <DEDUP_REMOVED lines=13> */
.L_x_1082:
[----:B------:R-:W1:Y:S01]  /*1680*/  LDCU.64 UR10, c[0x0][0x5c8] ;  /* 0x0000b900ff0a77ac */ /* 0x000e620008000a00 */
[----:B------:R-:W-:-:S04]  /*1690*/  UIADD3 UR42, UPT, UPT, UR42, UR43, URZ ;  /* 0x0000002b2a2a7290 */ /* 0x000fc8000fffe0ff */
[----:B-1----:R-:W-:Y:S02]  /*16a0*/  UIMAD.WIDE.U32 UR14, UR42, UR10, URZ ;  /* 0x0000000a2a0e72a5 */ /* 0x002fe4000f8e00ff */
[----:B------:R-:W-:-:S04]  /*16b0*/  UIMAD UR42, UR42, UR11, URZ ;  /* 0x0000000b2a2a72a4 */ /* 0x000fc8000f8e02ff */
[----:B------:R-:W-:-:S06]  /*16c0*/  UIADD3 UR42, UPT, UPT, UR15, UR42, URZ ;  /* 0x0000002a0f2a7290 */ /* 0x000fcc000fffe0ff */
[----:B------:R-:W-:-:S07]  /*16d0*/  MOV R2, UR42 ;  /* 0x0000002a00027c02 */ /* 0x000fce0008000f00 */
.L_x_1083:
        /* <DEDUP_REMOVED lines=26> */
.L_x_1085:
[----:B------:R-:W-:Y:S05]  /*1880*/  BSYNC.RECONVERGENT B0 ;  /* 0x0000000000007941 */ /* 0x000fea0003800200 */
.L_x_1084:
        /* <DEDUP_REMOVED lines=13> */
.L_x_1087:
[----:B------:R-:W-:Y:S05]  /*1960*/  BSYNC.RECONVERGENT B0 ;  /* 0x0000000000007941 */ /* 0x000fea0003800200 */
.L_x_1086:
        /* <DEDUP_REMOVED lines=23> */
.L_x_1089:
[----:B------:R-:W-:Y:S05]  /*1ae0*/  BSYNC.RECONVERGENT B0 ;  /* 0x0000000000007941 */ /* 0x000fea0003800200 */
.L_x_1088:
        /* <DEDUP_REMOVED lines=13> */
.L_x_1079:
[----:B------:R-:W-:Y:S01]  /*1bc0*/  UIADD3 UR18, UPT, UPT, -UR31, UR37, URZ ;  /* 0x000000251f127290 */ /* 0x000fe2000fffe1ff */
[----:B------:R-:W-:Y:S01]  /*1bd0*/  IMAD.U32 R4, RZ, RZ, UR16 ;  /* 0x00000010ff047e24 */ /* 0x000fe2000f8e00ff */
[----:B------:R-:W1:Y:S01]  /*1be0*/  LDCU.64 UR10, c[0x0][0x3d0] ;  /* 0x00007a00ff0a77ac */ /* 0x000e620008000a00 */
[----:B------:R-:W-:Y:S01]  /*1bf0*/  LOP3.LUT R10, R3, 0xd8, RZ, 0xc0, !PT ;  /* 0x000000d8030a7812 */ /* 0x000fe200078ec0ff */
[----:B------:R-:W-:Y:S01]  /*1c00*/  IMAD.U32 R20, RZ, RZ, UR14 ;  /* 0x0000000eff147e24 */ /* 0x000fe2000f8e00ff */
[----:B------:R-:W-:Y:S01]  /*1c10*/  SHF.R.U32.HI R8, RZ, 0x1, R0 ;  /* 0x00000001ff087819 */ /* 0x000fe20000011600 */
[----:B------:R-:W-:Y:S01]  /*1c20*/  UIMAD UR19, UR5, UR16, URZ ;  /* 0x00000010051372a4 */ /* 0x000fe2000f8e02ff */
[----:B------:R-:W-:Y:S01]  /*1c30*/  ISETP.GE.AND P1, PT, R5, UR18, PT ;  /* 0x0000001205007c0c */ /* 0x000fe2000bf26270 */
[----:B------:R-:W-:Y:S01]  /*1c40*/  IMAD.WIDE.U32 R4, R4, UR31, R18 ;  /* 0x0000001f04047c25 */ /* 0x000fe2000f8e0012 */
[----:B------:R-:W-:Y:S01]  /*1c50*/  ISETP.GE.AND P2, PT, R15, UR18, PT ;  /* 0x000000120f007c0c */ /* 0x000fe2000bf46270 */
[----:B------:R-:W-:Y:S01]  /*1c60*/  UIMAD UR19, UR31, UR17, UR19 ;  /* 0x000000111f1372a4 */ /* 0x000fe2000f8e0213 */
[----:B------:R-:W-:Y:S01]  /*1c70*/  LOP3.LUT R10, R10, 0x18, R0, 0x78, !PT ;  /* 0x000000180a0a7812 */ /* 0x000fe200078e7800 */
[----:B------:R-:W2:Y:S01]  /*1c80*/  LDCU.64 UR8, c[0x0][0x3d8] ;  /* 0x00007b00ff0877ac */ /* 0x000ea20008000a00 */
[----:B------:R-:W-:Y:S01]  /*1c90*/  IADD3 R16, P0, PT, R4, UR46, RZ ;  /* 0x0000002e04107c10 */ /* 0x000fe2000ff1e0ff */
[----:B------:R-:W-:Y:S01]  /*1ca0*/  IMAD.WIDE.U32 R20, R20, UR31, R18 ;  /* 0x0000001f14147c25 */ /* 0x000fe2000f8e0012 */
[----:B------:R-:W-:Y:S01]  /*1cb0*/  LOP3.LUT R10, R10, 0x1f20, R3, 0xf8, !PT ;  /* 0x00001f200a0a7812 */ /* 0x000fe200078ef803 */
[----:B------:R-:W-:Y:S01]  /*1cc0*/  UIMAD UR5, UR5, UR14, URZ ;  /* 0x0000000e050572a4 */ /* 0x000fe2000f8e02ff */
[----:B------:R-:W-:Y:S01]  /*1cd0*/  IADD3.X R17, PT, PT, R2, UR19, R5, P0, !PT ;  /* 0x0000001302117c10 */ /* 0x000fe200087fe405 */
[----:B------:R-:W-:Y:S01]  /*1ce0*/  UIMAD UR19, UR45, -0x40, UR44 ;  /* 0xffffffc02d1378a4 */ /* 0x000fe2000f8e022c */
[----:B------:R-:W-:Y:S01]  /*1cf0*/  IADD3 R20, P0, PT, R20, UR48, RZ ;  /* 0x0000003014147c10 */ /* 0x000fe2000ff1e0ff */
[----:B------:R-:W3:Y:S01]  /*1d00*/  @!P1 LDC.64 R2, c[0x0][0x388] ;  /* 0x0000e200ff029b82 */ /* 0x000ee20000000a00 */
[----:B------:R-:W-:Y:S01]  /*1d10*/  UIMAD UR5, UR31, UR15, UR5 ;  /* 0x0000000f1f0572a4 */ /* 0x000fe2000f8e0205 */
[----:B-1----:R-:W-:Y:S01]  /*1d20*/  IMAD R18, R11, UR10, RZ ;  /* 0x0000000a0b127c24 */ /* 0x002fe2000f8e02ff */
[----:B------:R-:W-:Y:S01]  /*1d30*/  LOP3.LUT R184, R8, 0x10, RZ, 0xc0, !PT ;  /* 0x0000001008b87812 */ /* 0x000fe200078ec0ff */
[----:B------:R-:W-:Y:S01]  /*1d40*/  IMAD.WIDE.U32 R16, R6, UR10, R16 ;  /* 0x0000000a06107c25 */ /* 0x000fe2000f8e0010 */
[----:B------:R-:W-:-:S03]  /*1d50*/  ISETP.GE.AND P6, PT, R15, UR19, PT ;  /* 0x000000130f007c0c */ /* 0x000fc6000bfc6270 */
[----:B------:R-:W1:Y:S01]  /*1d60*/  @!P2 LDC.64 R4, c[0x0][0x390] ;  /* 0x0000e400ff04ab82 */ /* 0x000e620000000a00 */
[----:B------:R-:W-:Y:S01]  /*1d70*/  IMAD R18, R6, UR11, R18 ;  /* 0x0000000b06127c24 */ /* 0x000fe2000f8e0212 */
[----:B------:R-:W-:Y:S01]  /*1d80*/  IADD3.X R21, PT, PT, R7, UR5, R21, P0, !PT ;  /* 0x0000000507157c10 */ /* 0x000fe200087fe415 */
[----:B--2---:R-:W-:Y:S01]  /*1d90*/  IMAD R11, R11, UR8, RZ ;  /* 0x000000080b0b7c24 */ /* 0x004fe2000f8e02ff */
[----:B------:R-:W-:Y:S01]  /*1da0*/  LOP3.LUT R184, R184, 0x7, R15, 0xf8, !PT ;  /* 0x00000007b8b87812 */ /* 0x000fe200078ef80f */
[----:B------:R-:W-:Y:S01]  /*1db0*/  @!P1 IMAD R12, R13, UR16, RZ ;  /* 0x000000100d0c9c24 */ /* 0x000fe2000f8e02ff */
[----:B------:R-:W-:Y:S01]  /*1dc0*/  ULOP3.LUT UR5, UR45, 0x80000001, URZ, 0xc0, !UPT ;  /* 0x800000012d057892 */ /* 0x000fe2000f8ec0ff */
[----:B------:R-:W-:Y:S01]  /*1dd0*/  IMAD.IADD R17, R17, 0x1, R18 ;  /* 0x0000000111117824 */ /* 0x000fe200078e0212 */
[----:B------:R-:W2:Y:S01]  /*1de0*/  LDC R189, c[0x0][0x44c] ;  /* 0x00011300ffbd7b82 */ /* 0x000ea20000000800 */
[C---:B------:R-:W-:Y:S01]  /*1df0*/  IMAD R11, R6.reuse, UR9, R11 ;  /* 0x00000009060b7c24 */ /* 0x040fe2000f8e020b */
[----:B------:R-:W-:Y:S01]  /*1e00*/  UISETP.NE.AND UP0, UPT, UR5, 0x1, UPT ;  /* 0x000000010500788c */ /* 0x000fe2000bf05270 */
[----:B------:R-:W-:Y:S01]  /*1e10*/  IMAD.WIDE.U32 R18, R6, UR8, R20 ;  /* 0x0000000806127c25 */ /* 0x000fe2000f8e0014 */
[----:B------:R-:W4:Y:S03]  /*1e20*/  LDCU UR11, c[0x0][0x3b0] ;  /* 0x00007600ff0b77ac */ /* 0x000f260008000800 */
[C---:B------:R-:W-:Y:S01]  /*1e30*/  @!P1 IMAD R12, R9.reuse, UR17, R12 ;  /* 0x00000011090c9c24 */ /* 0x040fe2000f8e020c */
[----:B------:R-:W4:Y:S01]  /*1e40*/  @!P2 LDC.64 R6, c[0x0][0x388] ;  /* 0x0000e200ff06ab82 */ /* 0x000f220000000a00 */
[----:B------:R-:W-:Y:S01]  /*1e50*/  @!P1 IMAD.WIDE.U32 R22, R9, UR16, R16 ;  /* 0x0000001009169c25 */ /* 0x000fe2000f8e0010 */
[----:B------:R-:W-:-:S03]  /*1e60*/  USEL UR5, URZ, 0x3000, UP0 ;  /* 0x00003000ff057887 */ /* 0x000fc60008000000 */
[----:B------:R-:W-:Y:S01]  /*1e70*/  IMAD.MOV.U32 R183, RZ, RZ, 0x7f800000 ;  /* 0x7f800000ffb77424 */ /* 0x000fe200078e00ff */
[----:B---3--:R-:W-:Y:S01]  /*1e80*/  @!P1 LEA R20, P0, R22, R2, 0x1 ;  /* 0x0000000216149211 */ /* 0x008fe200078008ff */
[----:B------:R-:W-:Y:S02]  /*1e90*/  IMAD.IADD R19, R19, 0x1, R11 ;  /* 0x0000000113137824 */ /* 0x000fe400078e020b */
[----:B------:R-:W-:Y:S02]  /*1ea0*/  IMAD.MOV.U32 R182, RZ, RZ, 0x7f800000 ;  /* 0x7f800000ffb67424 */ /* 0x000fe400078e00ff */
[----:B------:R-:W-:Y:S02]  /*1eb0*/  IMAD.MOV.U32 R181, RZ, RZ, 0x7f800000 ;  /* 0x7f800000ffb57424 */ /* 0x000fe400078e00ff */
[----:B------:R-:W-:Y:S02]  /*1ec0*/  IMAD.MOV.U32 R180, RZ, RZ, 0x7f800000 ;  /* 0x7f800000ffb47424 */ /* 0x000fe400078e00ff */
[----:B------:R-:W-:-:S02]  /*1ed0*/  IMAD.MOV.U32 R160, RZ, RZ, 0x20 ;  /* 0x00000020ffa07424 */ /* 0x000fc400078e00ff */
[----:B------:R-:W-:Y:S01]  /*1ee0*/  IMAD.MOV.U32 R192, RZ, RZ, 0x10 ;  /* 0x00000010ffc07424 */ /* 0x000fe200078e00ff */
[----:B------:R-:W-:Y:S01]  /*1ef0*/  UIADD3 UR31, UPT, UPT, UR31, 0x80, URZ ;  /* 0x000000801f1f7890 */ /* 0x000fe2000fffe0ff */
[----:B------:R-:W-:Y:S01]  /*1f00*/  @!P1 IMAD.IADD R12, R23, 0x1, R12 ;  /* 0x00000001170c9824 */ /* 0x000fe200078e020c */
[----:B------:R-:W-:Y:S01]  /*1f10*/  CS2R R126, SRZ ;  /* 0x00000000007e7805 */ /* 0x000fe2000001ff00 */
[C---:B------:R-:W-:Y:S01]  /*1f20*/  @!P2 IMAD.WIDE.U32 R26, R15.reuse, UR14, R18 ;  /* 0x0000000e0f1aac25 */ /* 0x040fe2000f8e0012 */
[----:B------:R-:W-:Y:S02]  /*1f30*/  CS2R R124, SRZ ;  /* 0x00000000007c7805 */ /* 0x000fe4000001ff00 */
[----:B------:R-:W-:Y:S02]  /*1f40*/  CS2R R130, SRZ ;  /* 0x0000000000827805 */ /* 0x000fe4000001ff00 */
[----:B------:R-:W-:Y:S01]  /*1f50*/  @!P1 LEA.HI.X R21, R22, R3, R12, 0x1, P0 ;  /* 0x0000000316159211 */ /* 0x000fe200000f0c0c */
[----:B------:R-:W-:Y:S01]  /*1f60*/  @!P2 IMAD.MOV.U32 R24, RZ, RZ, R16 ;  /* 0x000000ffff18a224 */ /* 0x000fe200078e0010 */
[----:B-1----:R-:W-:Y:S01]  /*1f70*/  @!P2 LEA R16, P0, R26, R4, 0x1 ;  /* 0x000000041a10a211 */ /* 0x002fe200078008ff */
[----:B------:R-:W-:Y:S01]  /*1f80*/  VIADD R3, R184, 0x28 ;  /* 0x00000028b8037836 */ /* 0x000fe20000000000 */
[----:B------:R-:W-:Y:S01]  /*1f90*/  @P3 BAR.SYNC.DEFER_BLOCKING 0x0 ;  /* 0x0000000000003b1d */ /* 0x000fe20000010000 */
[----:B------:R-:W-:-:S02]  /*1fa0*/  @!P2 IMAD R2, R15, UR15, R27 ;  /* 0x0000000f0f02ac24 */ /* 0x000fc4000f8e021b */
[----:B------:R-:W-:Y:S01]  /*1fb0*/  @!P2 IMAD.MOV.U32 R25, RZ, RZ, R17 ;  /* 0x000000ffff19a224 */ /* 0x000fe200078e0011 */
[----:B------:R-:W-:Y:S01]  /*1fc0*/  ISETP.GE.AND P3, PT, R3, UR19, PT ;  /* 0x0000001303007c0c */ /* 0x000fe2000bf66270 */
[----:B------:R-:W-:Y:S01]  /*1fd0*/  @!P1 IMAD.WIDE.U32 R18, R9, UR14, R18 ;  /* 0x0000000e09129c25 */ /* 0x000fe2000f8e0012 */
[----:B------:R-:W-:Y:S02]  /*1fe0*/  @!P2 LEA.HI.X R17, R26, R5, R2, 0x1, P0 ;  /* 0x000000051a11a211 */ /* 0x000fe400000f0c02 */
[----:B------:R-:W-:Y:S01]  /*1ff0*/  CS2R R128, SRZ ;  /* 0x0000000000807805 */ /* 0x000fe2000001ff00 */
[----:B------:R-:W1:Y:S01]  /*2000*/  @!P1 LDC.64 R2, c[0x0][0x390] ;  /* 0x0000e400ff029b82 */ /* 0x000e620000000a00 */
[----:B------:R-:W-:Y:S01]  /*2010*/  @!P2 IMAD.WIDE.U32 R22, R15, UR16, R24 ;  /* 0x000000100f16ac25 */ /* 0x000fe2000f8e0018 */
[----:B------:R-:W-:Y:S02]  /*2020*/  LEA R5, R10, UR28, 0x1 ;  /* 0x0000001c0a057c11 */ /* 0x000fe4000f8e08ff */
[----:B------:R-:W-:-:S02]  /*2030*/  CS2R R122, SRZ ;  /* 0x00000000007a7805 */ /* 0x000fc4000001ff00 */
[----:B------:R-:W-:Y:S01]  /*2040*/  CS2R R120, SRZ ;  /* 0x0000000000787805 */ /* 0x000fe2000001ff00 */
[----:B------:R-:W-:Y:S01]  /*2050*/  @!P2 IMAD R15, R15, UR17, R23 ;  /* 0x000000110f0fac24 */ /* 0x000fe2000f8e0217 */
[C---:B----4-:R-:W-:Y:S01]  /*2060*/  @!P2 LEA R6, P0, R22.reuse, R6, 0x1 ;  /* 0x000000061606a211 */ /* 0x050fe200078008ff */
[----:B------:R-:W-:Y:S01]  /*2070*/  VIADD R185, R5, UR5 ;  /* 0x0000000505b97c36 */ /* 0x000fe20008000000 */
[----:B------:R-:W-:Y:S01]  /*2080*/  CS2R R118, SRZ ;  /* 0x0000000000767805 */ /* 0x000fe2000001ff00 */
[----:B------:R-:W-:Y:S01]  /*2090*/  @!P1 IMAD R13, R13, UR14, RZ ;  /* 0x0000000e0d0d9c24 */ /* 0x000fe2000f8e02ff */
[----:B------:R-:W-:Y:S01]  /*20a0*/  @!P2 LEA.HI.X R7, R22, R7, R15, 0x1, P0 ;  /* 0x000000071607a211 */ /* 0x000fe200000f0c0f */
[----:B------:R-:W-:Y:S01]  /*20b0*/  VIADD R14, R184, 0x8 ;  /* 0x00000008b80e7836 */ /* 0x000fe20000000000 */
[----:B------:R-:W3:Y:S01]  /*20c0*/  LDCU UR14, c[0x0][0x590] ;  /* 0x0000b200ff0e77ac */ /* 0x000ee20008000800 */
[----:B------:R-:W-:Y:S01]  /*20d0*/  @!P1 IMAD R13, R9, UR15, R13 ;  /* 0x0000000f090d9c24 */ /* 0x000fe2000f8e020d */
[----:B------:R-:W-:Y:S01]  /*20e0*/  @!PT LDS RZ, [RZ] ;  /* 0x00000000fffff984 */ /* 0x000fe20000000800 */
[----:B------:R-:W-:Y:S01]  /*20f0*/  @!PT LDS RZ, [RZ] ;  /* 0x00000000fffff984 */ /* 0x000fe20000000800 */
[----:B------:R-:W-:Y:S01]  /*2100*/  @!PT LDS RZ, [RZ] ;  /* 0x00000000fffff984 */ /* 0x000fe20000000800 */
[----:B------:R-:W-:Y:S03]  /*2110*/  @!P6 LDGSTS.E.BYPASS.LTC128B.128 [R5+0x6000], desc[UR38][R194.64] ;  /* 0x06000000c205efae */ /* 0x000fe6000b981a26 */
[----:B------:R-:W-:Y:S01]  /*2120*/  @!P1 IMAD.IADD R13, R19, 0x1, R13 ;  /* 0x00000001130d9824 */ /* 0x000fe200078e020d */
[----:B------:R-:W-:Y:S01]  /*2130*/  ISETP.GE.AND P5, PT, R14, UR19, PT ;  /* 0x000000130e007c0c */ /* 0x000fe2000bfa6270 */
[----:B------:R-:W-:Y:S01]  /*2140*/  IMAD.MOV.U32 R190, RZ, RZ, 0x20 ;  /* 0x00000020ffbe7424 */ /* 0x000fe200078e00ff */
[----:B------:R-:W-:Y:S01]  /*2150*/  @!P6 LDGSTS.E.BYPASS.LTC128B.128 [R5+0x7000], desc[UR38][R194.64+0x40] ;  /* 0x07000040c205efae */ /* 0x000fe2000b981a26 */
[----:B------:R-:W-:Y:S01]  /*2160*/  LOP3.LUT R14, R184, 0x20, RZ, 0xfc, !PT ;  /* 0x00000020b80e7812 */ /* 0x000fe200078efcff */
[----:B------:R-:W-:Y:S01]  /*2170*/  IMAD.MOV.U32 R188, RZ, RZ, 0x4 ;  /* 0x00000004ffbc7424 */ /* 0x000fe200078e00ff */
[----:B------:R-:W-:Y:S01]  /*2180*/  CS2R R116, SRZ ;  /* 0x0000000000747805 */ /* 0x000fe2000001ff00 */
[----:B------:R-:W-:Y:S01]  /*2190*/  @!P6 LDGSTS.E.BYPASS.LTC128B.128 [R5+0x8000], desc[UR38][R194.64+0x80] ;  /* 0x08000080c205efae */ /* 0x000fe2000b981a26 */
[----:B-1----:R-:W-:Y:S01]  /*21a0*/  @!P1 LEA R10, P0, R18, R2, 0x1 ;  /* 0x00000002120a9211 */ /* 0x002fe200078008ff */
[----:B------:R-:W-:Y:S01]  /*21b0*/  IMAD.MOV.U32 R2, RZ, RZ, 0x4 ;  /* 0x00000004ff027424 */ /* 0x000fe200078e00ff */
[----:B------:R-:W-:Y:S01]  /*21c0*/  ISETP.GE.AND P4, PT, R14, UR19, PT ;  /* 0x000000130e007c0c */ /* 0x000fe2000bf86270 */
[----:B------:R-:W-:Y:S01]  /*21d0*/  @P6 STS.128 [R5+0x6000], RZ ;  /* 0x006000ff05006388 */ /* 0x000fe20000000c00 */
[----:B------:R-:W-:Y:S01]  /*21e0*/  @!P1 LEA.HI.X R11, R18, R3, R13, 0x1, P0 ;  /* 0x00000003120b9211 */ /* 0x000fe200000f0c0d */
[----:B------:R-:W-:Y:S01]  /*21f0*/  IMAD.SHL.U32 R4, R0, 0x20, RZ ;  /* 0x0000002000047824 */ /* 0x000fe200078e00ff */
[----:B------:R-:W-:Y:S01]  /*2200*/  ISETP.GE.AND P0, PT, R184, UR19, PT ;  /* 0x00000013b8007c0c */ /* 0x000fe2000bf06270 */
        /* <DEDUP_REMOVED lines=59> */
[----:B------:R-:W-:Y:S01]  /*25c0*/  CS2R R36, SRZ ;  /* 0x0000000000247805 */ /* 0x000fe2000001ff00 */
[----:B------:R-:W-:Y:S02]  /*25d0*/  USHF.L.U32 UR47, UR47, 0x3, URZ ;  /* 0x000000032f2f7899 */ /* 0x000fe400080006ff */
[----:B------:R-:W-:Y:S01]  /*25e0*/  @P1 STS.128 [R5+0xa000], RZ ;  /* 0x00a000ff05001388 */ /* 0x000fe20000000c00 */
[----:B------:R-:W4:Y:S03]  /*25f0*/  LDCU UR8, c[0x0][0x3e0] ;  /* 0x00007c00ff0877ac */ /* 0x000f260008000800 */
[----:B------:R-:W-:Y:S01]  /*2600*/  @P1 STS.128 [R5+0xc000], RZ ;  /* 0x00c000ff05001388 */ /* 0x000fe20000000c00 */
[----:B------:R-:W2:Y:S03]  /*2610*/  LDCU UR10, c[0x0][0x50c] ;  /* 0x0000a180ff0a77ac */ /* 0x000ea60008000800 */
[----:B------:R-:W-:Y:S01]  /*2620*/  @P1 STS.128 [R5+0xe000], RZ ;  /* 0x00e000ff05001388 */ /* 0x000fe20000000c00 */
[----:B------:R-:W2:Y:S01]  /*2630*/  LDCU UR9, c[0x0][0x45c] ;  /* 0x00008b80ff0977ac */ /* 0x000ea20008000800 */
[----:B-1----:R-:W-:-:S02]  /*2640*/  IMAD.WIDE.U32 R6, R184, R2, UR58 ;  /* 0x0000003ab8067e25 */ /* 0x002fc4000f8e0002 */
[----:B------:R-:W-:Y:S01]  /*2650*/  @!PT LDS RZ, [RZ] ;  /* 0x00000000fffff984 */ /* 0x000fe20000000800 */
[----:B------:R-:W-:Y:S01]  /*2660*/  @!PT LDS RZ, [RZ] ;  /* 0x00000000fffff984 */ /* 0x000fe20000000800 */
[----:B------:R-:W-:Y:S01]  /*2670*/  @!PT LDS RZ, [RZ] ;  /* 0x00000000fffff984 */ /* 0x000fe20000000800 */
[----:B------:R-:W-:Y:S04]  /*2680*/  @!P1 LDGSTS.E.BYPASS.LTC128B.128 [R5+0xa000], desc[UR38][R20.64] ;  /* 0x0a00000014059fae */ /* 0x000fe8000b981a26 */
[----:B------:R-:W-:Y:S04]  /*2690*/  @!P1 LDGSTS.E.BYPASS.LTC128B.128 [R5+0xc000], desc[UR38][R20.64+0x40] ;  /* 0x0c00004014059fae */ /* 0x000fe8000b981a26 */
[----:B------:R-:W-:Y:S04]  /*26a0*/  @!P1 LDGSTS.E.BYPASS.LTC128B.128 [R5+0xe000], desc[UR38][R20.64+0x80] ;  /* 0x0e00008014059fae */ /* 0x000fe8000b981a26 */
[----:B------:R-:W-:Y:S04]  /*26b0*/  @!P2 LDGSTS.E.BYPASS.LTC128B.128 [R5+0xf000], desc[UR38][R16.64] ;  /* 0x0f0000001005afae */ /* 0x000fe8000b981a26 */
[----:B------:R-:W-:Y:S04]  /*26c0*/  @!P2 LDGSTS.E.BYPASS.LTC128B.128 [R5+0x11000], desc[UR38][R16.64+0x40] ;  /* 0x110000401005afae */ /* 0x000fe8000b981a26 */
[----:B------:R-:W-:Y:S04]  /*26d0*/  @!P2 LDGSTS.E.BYPASS.LTC128B.128 [R5+0x13000], desc[UR38][R16.64+0x80] ;  /* 0x130000801005afae */ /* 0x000fe8000b981a26 */
[----:B------:R-:W-:Y:S04]  /*26e0*/  @P2 STS.128 [R5+0xf000], RZ ;  /* 0x00f000ff05002388 */ /* 0x000fe80000000c00 */
[----:B------:R-:W-:Y:S04]  /*26f0*/  @P2 STS.128 [R5+0x11000], RZ ;  /* 0x011000ff05002388 */ /* 0x000fe80000000c00 */
[----:B------:R-:W-:Y:S04]  /*2700*/  @P2 STS.128 [R5+0x13000], RZ ;  /* 0x013000ff05002388 */ /* 0x000fe80000000c00 */
[----:B------:R-:W-:Y:S04]  /*2710*/  @P1 STS.128 [R5+0x10000], RZ ;  /* 0x010000ff05001388 */ /* 0x000fe80000000c00 */
[----:B------:R-:W-:Y:S04]  /*2720*/  @P1 STS.128 [R5+0x12000], RZ ;  /* 0x012000ff05001388 */ /* 0x000fe80000000c00 */
[----:B------:R1:W-:Y:S04]  /*2730*/  @P1 STS.128 [R5+0x14000], RZ ;  /* 0x014000ff05001388 */ /* 0x0003e80000000c00 */
[----:B------:R-:W-:Y:S01]  /*2740*/  @!PT LDS RZ, [RZ] ;  /* 0x00000000fffff984 */ /* 0x000fe20000000800 */
[----:B------:R-:W-:Y:S01]  /*2750*/  @!PT LDS RZ, [RZ] ;  /* 0x00000000fffff984 */ /* 0x000fe20000000800 */
[----:B------:R-:W-:Y:S01]  /*2760*/  @!PT LDS RZ, [RZ] ;  /* 0x00000000fffff984 */ /* 0x000fe20000000800 */
[----:B------:R-:W-:Y:S04]  /*2770*/  @!P1 LDGSTS.E.BYPASS.LTC128B.128 [R5+0x10000], desc[UR38][R10.64] ;  /* 0x100000000a059fae */ /* 0x000fe8000b981a26 */
[----:B------:R-:W-:Y:S04]  /*2780*/  @!P1 LDGSTS.E.BYPASS.LTC128B.128 [R5+0x12000], desc[UR38][R10.64+0x40] ;  /* 0x120000400a059fae */ /* 0x000fe8000b981a26 */
[----:B------:R1:W-:Y:S04]  /*2790*/  @!P1 LDGSTS.E.BYPASS.LTC128B.128 [R5+0x14000], desc[UR38][R10.64+0x80] ;  /* 0x140000800a059fae */ /* 0x0003e8000b981a26 */
[----:B------:R-:W0:Y:S01]  /*27a0*/  LDGDEPBAR ;  /* 0x00000000000079af */ /* 0x000e220000000000 */
[----:B------:R-:W4:Y:S01]  /*27b0*/  S2R R2, SR_TID.X ;  /* 0x0000000000027919 */ /* 0x000f220000002100 */
[----:B------:R-:W-:Y:S01]  /*27c0*/  LOP3.LUT R175, R4, 0x20, RZ, 0xc0, !PT ;  /* 0x0000002004af7812 */ /* 0x000fe200078ec0ff */
[----:B------:R-:W-:Y:S01]  /*27d0*/  IMAD.SHL.U32 R3, R0, 0x4, RZ ;  /* 0x0000000400037824 */ /* 0x000fe200078e00ff */
[----:B------:R-:W-:Y:S01]  /*27e0*/  LOP3.LUT R173, R4, 0x120, RZ, 0xc0, !PT ;  /* 0x0000012004ad7812 */ /* 0x000fe200078ec0ff */
[----:B------:R-:W5:Y:S01]  /*27f0*/  @!P0 LDG.E R183, desc[UR38][R6.64] ;  /* 0x0000002606b78981 */ /* 0x000f62000c1e1900 */
[----:B------:R-:W-:-:S02]  /*2800*/  SHF.R.U32.HI R9, RZ, 0x4, R0 ;  /* 0x00000004ff097819 */ /* 0x000fc40000011600 */
[----:B------:R-:W-:Y:S01]  /*2810*/  LOP3.LUT R3, R3, 0x18, RZ, 0xc0, !PT ;  /* 0x0000001803037812 */ /* 0x000fe200078ec0ff */
[----:B------:R-:W5:Y:S04]  /*2820*/  @!P5 LDG.E R182, desc[UR38][R6.64+0x20] ;  /* 0x0000202606b6d981 */ /* 0x000f68000c1e1900 */
[----:B------:R-:W5:Y:S04]  /*2830*/  @!P4 LDG.E R181, desc[UR38][R6.64+0x80] ;  /* 0x0000802606b5c981 */ /* 0x000f68000c1e1900 */
[----:B------:R2:W5:Y:S01]  /*2840*/  @!P3 LDG.E R180, desc[UR38][R6.64+0xa0] ;  /* 0x0000a02606b4b981 */ /* 0x000562000c1e1900 */
[----:B------:R-:W-:Y:S01]  /*2850*/  LOP3.LUT R9, R9, 0x8, RZ, 0xc0, !PT ;  /* 0x0000000809097812 */ /* 0x000fe200078ec0ff */
[----:B------:R-:W-:Y:S01]  /*2860*/  UISETP.GE.AND UP1, UPT, UR31, UR37, UPT ;  /* 0x000000251f00728c */ /* 0x000fe2000bf26270 */
[----:B-1----:R-:W-:Y:S01]  /*2870*/  IMAD.SHL.U32 R5, R0, 0x10, RZ ;  /* 0x0000001000057824 */ /* 0x002fe200078e00ff */
[----:B------:R-:W-:Y:S01]  /*2880*/  LOP3.LUT R11, R3, 0xc0, R4, 0xf8, !PT ;  /* 0x000000c0030b7812 */ /* 0x000fe200078ef804 */
[----:B------:R-:W-:Y:S01]  /*2890*/  USHF.L.U32 UR11, UR11, 0x6, URZ ;  /* 0x000000060b0b7899 */ /* 0x000fe200080006ff */
[----:B------:R-:W-:Y:S01]  /*28a0*/  LOP3.LUT R9, R9, 0x10, R0, 0xf8, !PT ;  /* 0x0000001009097812 */ /* 0x000fe200078ef800 */
[----:B---3--:R-:W-:Y:S01]  /*28b0*/  USHF.L.U32 UR14, UR14, 0x6, URZ ;  /* 0x000000060e0e7899 */ /* 0x008fe200080006ff */
[----:B------:R-:W-:-:S02]  /*28c0*/  LOP3.LUT R175, R175, 0x3c00, R5, 0xf8, !PT ;  /* 0x00003c00afaf7812 */ /* 0x000fc400078ef805 */
[--C-:B------:R-:W-:Y:S02]  /*28d0*/  LOP3.LUT R173, R173, 0x200, R5.reuse, 0xf8, !PT ;  /* 0x00000200adad7812 */ /* 0x100fe400078ef805 */
[----:B------:R-:W-:Y:S02]  /*28e0*/  LOP3.LUT R175, R175, 0x100, R5, 0xf8, !PT ;  /* 0x00000100afaf7812 */ /* 0x000fe400078ef805 */
[C---:B------:R-:W-:Y:S01]  /*28f0*/  LOP3.LUT R10, R11.reuse, 0x8, R8, 0x78, !PT ;  /* 0x000000080b0a7812 */ /* 0x040fe200078e7808 */
[----:B----4-:R-:W-:Y:S01]  /*2900*/  IMAD.SHL.U32 R5, R2, 0x20, RZ ;  /* 0x0000002002057824 */ /* 0x010fe200078e00ff */
[----:B------:R-:W-:Y:S01]  /*2910*/  LOP3.LUT P0, RZ, R0, 0x4, RZ, 0xc0, !PT ;  /* 0x0000000400ff7812 */ /* 0x000fe2000780c0ff */
[C---:B------:R-:W-:Y:S01]  /*2920*/  IMAD.SHL.U32 R191, R2.reuse, 0x10, RZ ;  /* 0x0000001002bf7824 */ /* 0x040fe200078e00ff */
[----:B------:R-:W-:Y:S01]  /*2930*/  LOP3.LUT R8, R11, 0x8, R0, 0x78, !PT ;  /* 0x000000080b087812 */ /* 0x000fe200078e7800 */
[----:B------:R-:W-:Y:S01]  /*2940*/  IMAD.SHL.U32 R179, R2, 0x2, RZ ;  /* 0x0000000202b37824 */ /* 0x000fe200078e00ff */
[----:B------:R-:W-:-:S02]  /*2950*/  LOP3.LUT R9, R9, 0xc0, R4, 0xf8, !PT ;  /* 0x000000c009097812 */ /* 0x000fc400078ef804 */
[----:B------:R-:W-:Y:S01]  /*2960*/  SHF.R.U32.HI R178, RZ, 0x1, R2 ;  /* 0x00000001ffb27819 */ /* 0x000fe20000011602 */
[----:B--2---:R-:W-:Y:S01]  /*2970*/  IMAD.SHL.U32 R6, R2, 0x4, RZ ;  /* 0x0000000402067824 */ /* 0x004fe200078e00ff */
[----:B------:R-:W-:Y:S02]  /*2980*/  LOP3.LUT R7, R5, 0xc0, RZ, 0xc0, !PT ;  /* 0x000000c005077812 */ /* 0x000fe400078ec0ff */
[----:B------:R-:W-:Y:S02]  /*2990*/  LOP3.LUT R9, R9, R3, RZ, 0x3c, !PT ;  /* 0x0000000309097212 */ /* 0x000fe400078e3cff */
[----:B------:R-:W-:Y:S02]  /*29a0*/  LOP3.LUT R0, R7, 0x18, R6, 0xf8, !PT ;  /* 0x0000001807007812 */ /* 0x000fe400078ef806 */
[C---:B------:R-:W-:Y:S02]  /*29b0*/  LOP3.LUT R6, R5.reuse, 0x20, RZ, 0xc0, !PT ;  /* 0x0000002005067812 */ /* 0x040fe400078ec0ff */
[----:B------:R-:W-:-:S02]  /*29c0*/  LOP3.LUT R3, R5, 0x120, RZ, 0xc0, !PT ;  /* 0x0000012005037812 */ /* 0x000fc400078ec0ff */
[--C-:B------:R-:W-:Y:S02]  /*29d0*/  LOP3.LUT R6, R6, 0x3c00, R191.reuse, 0xf8, !PT ;  /* 0x00003c0006067812 */ /* 0x100fe400078ef8bf */
[--C-:B------:R-:W-:Y:S02]  /*29e0*/  LOP3.LUT R3, R3, 0x200, R191.reuse, 0xf8, !PT ;  /* 0x0000020003037812 */ /* 0x100fe400078ef8bf */
[----:B------:R-:W-:Y:S02]  /*29f0*/  LOP3.LUT R6, R6, 0x100, R191, 0xf8, !PT ;  /* 0x0000010006067812 */ /* 0x000fe400078ef8bf */
[----:B------:R-:W-:Y:S02]  /*2a00*/  LOP3.LUT R191, R191, 0x1c0, RZ, 0xc0, !PT ;  /* 0x000001c0bfbf7812 */ /* 0x000fe400078ec0ff */
[C---:B------:R-:W-:Y:S02]  /*2a10*/  LOP3.LUT R177, R0.reuse, 0x8, R2, 0x78, !PT ;  /* 0x0000000800b17812 */ /* 0x040fe400078e7802 */
[----:B------:R-:W-:-:S02]  /*2a20*/  LOP3.LUT R0, R0, 0x8, R178, 0x78, !PT ;  /* 0x0000000800007812 */ /* 0x000fc400078e78b2 */
[----:B------:R-:W-:Y:S02]  /*2a30*/  LOP3.LUT R173, R173, R10, RZ, 0xfc, !PT ;  /* 0x0000000aadad7212 */ /* 0x000fe400078efcff */
[----:B------:R-:W-:Y:S02]  /*2a40*/  LOP3.LUT R175, R175, R8, RZ, 0xfc, !PT ;  /* 0x00000008afaf7212 */ /* 0x000fe400078efcff */
[----:B------:R-:W-:Y:S02]  /*2a50*/  LOP3.LUT R4, R9, 0x120, R4, 0xf8, !PT ;  /* 0x0000012009047812 */ /* 0x000fe400078ef804 */
[----:B------:R-:W-:Y:S02]  /*2a60*/  LOP3.LUT R5, R5, 0x7400, RZ, 0xc0, !PT ;  /* 0x0000740005057812 */ /* 0x000fe400078ec0ff */
[----:B------:R-:W-:Y:S02]  /*2a70*/  LOP3.LUT R191, R191, 0x38, R179, 0xf8, !PT ;  /* 0x00000038bfbf7812 */ /* 0x000fe400078ef8b3 */
[----:B------:R-:W-:Y:S01]  /*2a80*/  LOP3.LUT R0, R3, R0, RZ, 0xfc, !PT ;  /* 0x0000000003007212 */ /* 0x000fe200078efcff */
[----:B------:R-:W-:Y:S01]  /*2a90*/  IMAD.MOV.U32 R3, RZ, RZ, 0x20 ;  /* 0x00000020ff037424 */ /* 0x000fe200078e00ff */
[----:B------:R-:W-:-:S02]  /*2aa0*/  SEL R160, R160, 0xffffffe0, !P0 ;  /* 0xffffffe0a0a07807 */ /* 0x000fc40004000000 */
[----:B------:R-:W-:Y:S02]  /*2ab0*/  LEA R173, R173, UR28, 0x1 ;  /* 0x0000001cadad7c11 */ /* 0x000fe4000f8e08ff */
[----:B------:R-:W-:Y:S02]  /*2ac0*/  LEA R175, R175, UR28, 0x1 ;  /* 0x0000001cafaf7c11 */ /* 0x000fe4000f8e08ff */
[----:B------:R-:W-:Y:S01]  /*2ad0*/  LEA R4, R4, UR28, 0x1 ;  /* 0x0000001c04047c11 */ /* 0x000fe2000f8e08ff */
[----:B------:R-:W-:Y:S01]  /*2ae0*/  VIADD R173, R173, UR5 ;  /* 0x00000005adad7c36 */ /* 0x000fe20008000000 */
[----:B------:R-:W-:Y:S01]  /*2af0*/  LOP3.LUT R5, R5, 0x6, R179, 0xf8, !PT ;  /* 0x0000000605057812 */ /* 0x000fe200078ef8b3 */
[----:B------:R-:W-:Y:S01]  /*2b00*/  IMAD.IADD R174, R160, 0x1, R175 ;  /* 0x00000001a0ae7824 */ /* 0x000fe200078e02af */
[----:B------:R-:W-:Y:S01]  /*2b10*/  LOP3.LUT R191, R191, 0x20, R178, 0x78, !PT ;  /* 0x00000020bfbf7812 */ /* 0x000fe200078e78b2 */
[----:B------:R-:W-:Y:S01]  /*2b20*/  VIADD R172, R4, UR5 ;  /* 0x0000000504ac7c36 */ /* 0x000fe20008000000 */
[----:B------:R-:W-:-:S02]  /*2b30*/  LOP3.LUT P1, RZ, R2, 0x4, RZ, 0xc0, !PT ;  /* 0x0000000402ff7812 */ /* 0x000fc4000782c0ff */
[----:B------:R-:W-:Y:S02]  /*2b40*/  LOP3.LUT P0, RZ, R2, 0x2, RZ, 0xc0, !PT ;  /* 0x0000000202ff7812 */ /* 0x000fe4000780c0ff */
[----:B------:R-:W-:Y:S02]  /*2b50*/  LOP3.LUT R177, R6, R177, RZ, 0xfc, !PT ;  /* 0x000000b106b17212 */ /* 0x000fe400078efcff */
[----:B------:R-:W-:Y:S02]  /*2b60*/  LOP3.LUT R191, R5, R191, RZ, 0xfc, !PT ;  /* 0x000000bf05bf7212 */ /* 0x000fe400078efcff */
[----:B------:R-:W-:Y:S02]  /*2b70*/  LOP3.LUT P2, RZ, R2, 0x8, RZ, 0xc0, !PT ;  /* 0x0000000802ff7812 */ /* 0x000fe4000784c0ff */
[----:B------:R-:W-:Y:S02]  /*2b80*/  SEL R192, R192, 0xfffffff0, !P1 ;  /* 0xfffffff0c0c07807 */ /* 0x000fe40004800000 */
[----:B------:R-:W-:-:S09]  /*2b90*/  SEL R3, R3, 0xffffffe0, !P0 ;  /* 0xffffffe003037807 */ /* 0x000fd20004000000 */
.L_x_1093:
[----:B------:R-:W0:Y:S01]  /*2ba0*/  LDGDEPBAR ;  /* 0x00000000000079af */ /* 0x000e220000000000 */
[----:B------:R-:W-:Y:S01]  /*2bb0*/  IMAD.IADD R176, R173, 0x1, R160 ;  /* 0x00000001adb07824 */ /* 0x000fe200078e02a0 */
[----:B------:R-:W-:Y:S01]  /*2bc0*/  PLOP3.LUT P5, PT, PT, PT, UP1, 0x80, 0x8 ;  /* 0x000000000008781c */ /* 0x000fe20003faf018 */
[----:B------:R-:W-:Y:S01]  /*2bd0*/  UIADD3 UR5, UPT, UPT, UR45, 0x1, URZ ;  /* 0x000000012d057890 */ /* 0x000fe2000fffe0ff */
[----:B------:R-:W-:Y:S02]  /*2be0*/  PLOP3.LUT P4, PT, PT, PT, UP1, 0x80, 0x8 ;  /* 0x000000000008781c */ /* 0x000fe40003f8f018 */
[----:B------:R-:W-:Y:S01]  /*2bf0*/  PLOP3.LUT P0, PT, PT, PT, UP1, 0x80, 0x8 ;  /* 0x000000000008781c */ /* 0x000fe20003f0f018 */
[----:B------:R-:W-:Y:S01]  /*2c00*/  UISETP.NE.AND UP2, UPT, UR5, 0x1, UPT ;  /* 0x000000010500788c */ /* 0x000fe2000bf45270 */
[----:B------:R-:W-:Y:S02]  /*2c10*/  PLOP3.LUT P3, PT, PT, PT, UP1, 0x80, 0x8 ;  /* 0x000000000008781c */ /* 0x000fe40003f6f018 */
        /* <DEDUP_REMOVED lines=50> */
[C---:B--2---:R-:W-:Y:S08]  /*2f40*/  HMMA.16816.F32.BF16 R8, R136.reuse, R164, R8 ;  /* 0x000000a48808723c */ /* 0x044ff00000041808 */
[-C--:B------:R-:W-:Y:S08]  /*2f50*/  HMMA.16816.F32.BF16 R12, R136, R166.reuse, R12 ;  /* 0x000000a6880c723c */ /* 0x080ff0000004180c */
[C---:B------:R-:W-:Y:S04]  /*2f60*/  HMMA.16816.F32.BF16 R16, R140.reuse, R166, R16 ;  /* 0x000000a68c10723c */ /* 0x040fe80000041810 */
[----:B-1----:R-:W-:Y:S04]  /*2f70*/  LEA R175, R177, UR4, 0x1 ;  /* 0x00000004b1af7c11 */ /* 0x002fe8000f8e08ff */
[-C--:B------:R-:W-:Y:S08]  /*2f80*/  HMMA.16816.F32.BF16 R20, R140, R144.reuse, R20 ;  /* 0x000000908c14723c */ /* 0x080ff00000041814 */
[C---:B------:R-:W-:Y:S08]  /*2f90*/  HMMA.16816.F32.BF16 R24, R136.reuse, R144, R24 ;  /* 0x000000908818723c */ /* 0x040ff00000041818 */
[-C--:B------:R-:W-:Y:S01]  /*2fa0*/  HMMA.16816.F32.BF16 R28, R136, R146.reuse, R28 ;  /* 0x00000092881c723c */ /* 0x080fe2000004181c */
[----:B------:R-:W1:Y:S07]  /*2fb0*/  LDSM.16.M88.4 R136, [R176+0x2800] ;  /* 0x00280000b088783b */ /* 0x000e6e0000000200 */
[----:B------:R-:W-:Y:S08]  /*2fc0*/  HMMA.16816.F32.BF16 R32, R140, R146, R32 ;  /* 0x000000928c20723c */ /* 0x000ff00000041820 */
[-C--:B----4-:R-:W-:Y:S08]  /*2fd0*/  HMMA.16816.F32.BF16 R4, R148, R168.reuse, R4 ;  /* 0x000000a89404723c */ /* 0x090ff00000041804 */
[C---:B---3--:R-:W-:Y:S08]  /*2fe0*/  HMMA.16816.F32.BF16 R8, R132.reuse, R168, R8 ;  /* 0x000000a88408723c */ /* 0x048ff00000041808 */
[-C--:B------:R-:W-:Y:S08]  /*2ff0*/  HMMA.16816.F32.BF16 R12, R132, R170.reuse, R12 ;  /* 0x000000aa840c723c */ /* 0x080ff0000004180c */
[C---:B------:R-:W-:Y:S08]  /*3000*/  HMMA.16816.F32.BF16 R16, R148.reuse, R170, R16 ;  /* 0x000000aa9410723c */ /* 0x040ff00000041810 */
[-C--:B------:R-:W-:Y:S08]  /*3010*/  HMMA.16816.F32.BF16 R20, R148, R152.reuse, R20 ;  /* 0x000000989414723c */ /* 0x080ff00000041814 */
[C---:B------:R-:W-:Y:S04]  /*3020*/  HMMA.16816.F32.BF16 R24, R132.reuse, R152, R24 ;  /* 0x000000988418723c */ /* 0x040fe80000041818 */
[----:B------:R-:W-:Y:S04]  /*3030*/  SHF.R.U32.HI R152, RZ, 0x1, R2 ;  /* 0x00000001ff987819 */ /* 0x000fe80000011602 */
[-C--:B------:R-:W-:Y:S08]  /*3040*/  HMMA.16816.F32.BF16 R28, R132, R154.reuse, R28 ;  /* 0x0000009a841c723c */ /* 0x080ff0000004181c */
[----:B------:R-:W-:Y:S04]  /*3050*/  HMMA.16816.F32.BF16 R32, R148, R154, R32 ;  /* 0x0000009a9420723c */ /* 0x000fe80000041820 */
[----:B------:R-:W-:Y:S04]  /*3060*/  LEA R149, R0, UR4, 0x1 ;  /* 0x0000000400957c11 */ /* 0x000fe8000f8e08ff */
[-C--:B------:R-:W-:Y:S08]  /*3070*/  HMMA.16816.F32.BF16 R4, R156, R160.reuse, R4 ;  /* 0x000000a09c04723c */ /* 0x080ff00000041804 */
[C---:B-1----:R-:W-:Y:S04]  /*3080*/  HMMA.16816.F32.BF16 R8, R136.reuse, R160, R8 ;  /* 0x000000a08808723c */ /* 0x042fe80000041808 */
[----:B------:R-:W-:Y:S04]  /*3090*/  SEL R160, R190, 0xffffffe0, !P1 ;  /* 0xffffffe0bea07807 */ /* 0x000fe80004800000 */
[-C--:B------:R-:W-:Y:S03]  /*30a0*/  HMMA.16816.F32.BF16 R12, R136, R162.reuse, R12 ;  /* 0x000000a2880c723c */ /* 0x080fe6000004180c */
[----:B------:R-:W-:Y:S01]  /*30b0*/  FMUL.FTZ R4, R4, UR10 ;  /* 0x0000000a04047c20 */ /* 0x000fe20008410000 */
[----:B------:R-:W-:Y:S01]  /*30c0*/  FMUL.FTZ R6, R6, UR10 ;  /* 0x0000000a06067c20 */ /* 0x000fe20008410000 */
[----:B------:R-:W-:Y:S01]  /*30d0*/  FMUL.FTZ R5, R5, UR10 ;  /* 0x0000000a05057c20 */ /* 0x000fe20008410000 */
[----:B------:R-:W-:Y:S01]  /*30e0*/  FMUL.FTZ R7, R7, UR10 ;  /* 0x0000000a07077c20 */ /* 0x000fe20008410000 */
[----:B------:R-:W-:Y:S01]  /*30f0*/  MUFU.TANH R164, R4 ;  /* 0x0000000400a47308 */ /* 0x000fe20000002400 */
[C---:B------:R-:W-:Y:S04]  /*3100*/  HMMA.16816.F32.BF16 R16, R156.reuse, R162, R16 ;  /* 0x000000a29c10723c */ /* 0x040fe80000041810 */
[----:B------:R-:W-:Y:S01]  /*3110*/  FMUL.FTZ R9, R9, UR10 ;  /* 0x0000000a09097c20 */ /* 0x000fe20008410000 */
[----:B------:R-:W-:Y:S01]  /*3120*/  FMUL.FTZ R8, R8, UR10 ;  /* 0x0000000a08087c20 */ /* 0x000fe20008410000 */
[----:B------:R-:W-:Y:S03]  /*3130*/  FMUL.FTZ R10, R10, UR10 ;  /* 0x0000000a0a0a7c20 */ /* 0x000fe60008410000 */
[----:B------:R-:W-:Y:S01]  /*3140*/  MUFU.TANH R153, R6 ;  /* 0x0000000600997308 */ /* 0x000fe20000002400 */
[----:B------:R-:W-:Y:S01]  /*3150*/  FMUL.FTZ R11, R11, UR10 ;  /* 0x0000000a0b0b7c20 */ /* 0x000fe20008410000 */
[----:B------:R-:W-:Y:S01]  /*3160*/  IADD3 R148, PT, PT, R149, R160, RZ ;  /* 0x000000a095947210 */ /* 0x000fe20007ffe0ff */
[----:B------:R-:W-:Y:S01]  /*3170*/  FMUL.FTZ R12, R12, UR10 ;  /* 0x0000000a0c0c7c20 */ /* 0x000fe20008410000 */
[----:B------:R-:W-:Y:S01]  /*3180*/  FMUL.FTZ R13, R13, UR10 ;  /* 0x0000000a0d0d7c20 */ /* 0x000fe20008410000 */
[----:B------:R-:W-:Y:S01]  /*3190*/  FMUL.FTZ R14, R14, UR10 ;  /* 0x0000000a0e0e7c20 */ /* 0x000fe20008410000 */
[----:B------:R-:W-:Y:S04]  /*31a0*/  FMUL.FTZ R15, R15, UR10 ;  /* 0x0000000a0f0f7c20 */ /* 0x000fe80008410000 */
[----:B------:R-:W-:Y:S01]  /*31b0*/  MUFU.TANH R161, R5 ;  /* 0x0000000500a17308 */ /* 0x000fe20000002400 */
[----:B------:R-:W-:Y:S01]  /*31c0*/  FMUL.FTZ R16, R16, UR10 ;  /* 0x0000000a10107c20 */ /* 0x000fe20008410000 */
[----:B------:R-:W-:Y:S01]  /*31d0*/  FMUL.FTZ R18, R18, UR10 ;  /* 0x0000000a12127c20 */ /* 0x000fe20008410000 */
[----:B------:R-:W-:Y:S01]  /*31e0*/  FMUL.FTZ R19, R19, UR10 ;  /* 0x0000000a13137c20 */ /* 0x000fe20008410000 */
[----:B------:R-:W-:Y:S06]  /*31f0*/  FMUL.FTZ R17, R17, UR10 ;  /* 0x0000000a11117c20 */ /* 0x000fec0008410000 */
[----:B------:R1:W-:Y:S10]  /*3200*/  MUFU.TANH R154, R7 ;  /* 0x00000007009a7308 */ /* 0x0003f40000002400 */
[----:B------:R2:W-:Y:S10]  /*3210*/  MUFU.TANH R166, R9 ;  /* 0x0000000900a67308 */ /* 0x0005f40000002400 */
[----:B------:R3:W4:Y:S01]  /*3220*/  MUFU.TANH R155, R8 ;  /* 0x00000008009b7308 */ /* 0x0007220000002400 */
[----:B-1----:R1:W4:Y:S09]  /*3230*/  LDSM.16.M88.4 R4, [R174+0xd400] ;  /* 0x00d40000ae04783b */ /* 0x0023320000000200 */
[----:B------:R4:W-:Y:S01]  /*3240*/  MUFU.TANH R168, R12 ;  /* 0x0000000c00a87308 */ /* 0x0009e20000002400 */
[----:B--2---:R-:W-:Y:S02]  /*3250*/  @P5 LOP3.LUT R9, R179, 0x6, RZ, 0xc0, !PT ;  /* 0x00000006b3095812 */ /* 0x004fe400078ec0ff */
[----:B------:R-:W-:Y:S02]  /*3260*/  PLOP3.LUT P5, PT, PT, PT, UP1, 0x80, 0x8 ;  /* 0x000000000008781c */ /* 0x000fe40003faf018 */
[----:B------:R-:W-:Y:S02]  /*3270*/  @P4 LOP3.LUT R9, R9, 0x1e0, R178, 0xf8, !PT ;  /* 0x000001e009094812 */ /* 0x000fe400078ef8b2 */
[----:B------:R-:W-:Y:S03]  /*3280*/  PLOP3.LUT P4, PT, PT, PT, UP1, 0x80, 0x8 ;  /* 0x000000000008781c */ /* 0x000fe60003f8f018 */
[----:B------:R2:W2:Y:S01]  /*3290*/  MUFU.TANH R165, R10 ;  /* 0x0000000a00a57308 */ /* 0x0004a20000002400 */
[----:B---3--:R-:W-:Y:S05]  /*32a0*/  IMAD.U32 R8, RZ, RZ, UR40 ;  /* 0x00000028ff087e24 */ /* 0x008fea000f8e00ff */
[----:B------:R-:W-:Y:S02]  /*32b0*/  @P0 LEA R8, R8, R9, 0x7 ;  /* 0x0000000908080211 */ /* 0x000fe400078e38ff */
[----:B------:R-:W-:Y:S02]  /*32c0*/  PLOP3.LUT P0, PT, PT, PT, UP1, 0x80, 0x8 ;  /* 0x000000000008781c */ /* 0x000fe40003f0f018 */
[----:B------:R3:W3:Y:S01]  /*32d0*/  MUFU.TANH R167, R11 ;  /* 0x0000000b00a77308 */ /* 0x0006e20000002400 */
[----:B-1----:R-:W-:Y:S02]  /*32e0*/  IMAD.IADD R174, R160, 0x1, R175 ;  /* 0x00000001a0ae7824 */ /* 0x002fe400078e02af */
[C---:B------:R-:W-:Y:S01]  /*32f0*/  @P3 VIADD R9, R8.reuse, 0x1 ;  /* 0x0000000108093836 */ /* 0x040fe20000000000 */
[----:B------:R-:W-:Y:S01]  /*3300*/  @P4 ISETP.GE.AND P4, PT, R8, UR37, PT ;  /* 0x0000002508004c0c */ /* 0x000fe2000bf86270 */
[----:B----4-:R-:W-:Y:S01]  /*3310*/  IMAD.MOV.U32 R12, RZ, RZ, R155 ;  /* 0x000000ffff0c7224 */ /* 0x010fe200078e009b */
[----:B------:R-:W-:Y:S02]  /*3320*/  PLOP3.LUT P3, PT, PT, PT, UP1, 0x80, 0x8 ;  /* 0x000000000008781c */ /* 0x000fe40003f6f018 */
[----:B------:R-:W-:Y:S01]  /*3330*/  @P5 ISETP.GE.AND P5, PT, R9, UR37, PT ;  /* 0x0000002509005c0c */ /* 0x000fe2000bfa6270 */
[----:B------:R-:W-:Y:S01]  /*3340*/  IMAD.MOV.U32 R9, RZ, RZ, R164 ;  /* 0x000000ffff097224 */ /* 0x000fe200078e00a4 */
[----:B------:R-:W-:Y:S01]  /*3350*/  MUFU.TANH R171, R18 ;  /* 0x0000001200ab7308 */ /* 0x000fe20000002400 */
[-C--:B--2---:R-:W-:Y:S02]  /*3360*/  MOV R10, R153.reuse ;  /* 0x00000099000a7202 */ /* 0x084fe40000000f00 */
[----:B------:R-:W-:Y:S02]  /*3370*/  @P0 FSEL R9, R164, -INF , !P4 ;  /* 0xff800000a4090808 */ /* 0x000fe40006000000 */
[----:B------:R-:W-:Y:S01]  /*3380*/  PLOP3.LUT P0, PT, PT, PT, UP1, 0x80, 0x8 ;  /* 0x000000000008781c */ /* 0x000fe20003f0f018 */
[-C--:B------:R-:W-:Y:S04]  /*3390*/  HMMA.16816.F32.BF16 R20, R156, R4.reuse, R20 ;  /* 0x000000049c14723c */ /* 0x080fe80000041814 */
[----:B------:R1:W-:Y:S01]  /*33a0*/  MUFU.TANH R163, R13 ;  /* 0x0000000d00a37308 */ /* 0x0003e20000002400 */
[----:B------:R-:W-:Y:S01]  /*33b0*/  @P6 FSEL R10, R153, -INF , !P4 ;  /* 0xff800000990a6808 */ /* 0x000fe20006000000 */
[----:B---3--:R-:W-:Y:S01]  /*33c0*/  IMAD.MOV.U32 R11, RZ, RZ, R165 ;  /* 0x000000ffff0b7224 */ /* 0x008fe200078e00a5 */
[----:B------:R-:W-:Y:S01]  /*33d0*/  @P3 FSEL R12, R155, -INF , !P4 ;  /* 0xff8000009b0c3808 */ /* 0x000fe20006000000 */
[----:B------:R-:W-:Y:S01]  /*33e0*/  FFMA.FTZ R153, -R153, R153, 1 ;  /* 0x3f80000099997423 */ /* 0x000fe20000010199 */
[C---:B-----5:R-:W-:Y:S01]  /*33f0*/  FSETP.NEU.FTZ.AND P3, PT, R183.reuse, -INF , PT ;  /* 0xff800000b700780b */ /* 0x060fe20003f7d000 */
[C---:B------:R-:W-:Y:S01]  /*3400*/  HMMA.16816.F32.BF16 R24, R136.reuse, R4, R24 ;  /* 0x000000048818723c */ /* 0x040fe20000041818 */
[----:B------:R-:W-:Y:S03]  /*3410*/  PLOP3.LUT P6, PT, PT, PT, UP1, 0x80, 0x8 ;  /* 0x000000000008781c */ /* 0x000fe60003fcf018 */
[----:B------:R2:W3:Y:S01]  /*3420*/  MUFU.TANH R162, R14 ;  /* 0x0000000e00a27308 */ /* 0x0004e20000002400 */
[----:B------:R-:W-:Y:S01]  /*3430*/  FMUL.FTZ R5, R183, 1.4426950216293334961 ;  /* 0x3fb8aa3bb7057820 */ /* 0x000fe20000410000 */
[----:B------:R-:W-:Y:S01]  /*3440*/  @P0 FSEL R11, R165, -INF , !P4 ;  /* 0xff800000a50b0808 */ /* 0x000fe20006000000 */
[C---:B------:R-:W-:Y:S01]  /*3450*/  FMUL.FTZ R4, R182.reuse, 1.4426950216293334961 ;  /* 0x3fb8aa3bb6047820 */ /* 0x040fe20000410000 */
[----:B------:R-:W-:Y:S01]  /*3460*/  PLOP3.LUT P4, PT, PT, PT, UP1, 0x80, 0x8 ;  /* 0x000000000008781c */ /* 0x000fe20003f8f018 */
[-C--:B------:R-:W-:Y:S05]  /*3470*/  HMMA.16816.F32.BF16 R28, R136, R6.reuse, R28 ;  /* 0x00000006881c723c */ /* 0x080fea000004181c */
[----:B------:R3:W4:Y:S01]  /*3480*/  MUFU.TANH R170, R16 ;  /* 0x0000001000aa7308 */ /* 0x0007220000002400 */
[----:B------:R-:W-:Y:S01]  /*3490*/  FSETP.NEU.FTZ.AND P0, PT, R182, -INF , PT ;  /* 0xff800000b600780b */ /* 0x000fe20003f1d000 */
[----:B------:R-:W-:Y:S01]  /*34a0*/  FMUL.FTZ R20, R20, UR10 ;  /* 0x0000000a14147c20 */ /* 0x000fe20008410000 */
[----:B------:R-:W-:Y:S01]  /*34b0*/  FSEL R5, R5, RZ, P3 ;  /* 0x000000ff05057208 */ /* 0x000fe20001800000 */
[----:B------:R-:W-:Y:S01]  /*34c0*/  FMUL.FTZ R22, R22, UR10 ;  /* 0x0000000a16167c20 */ /* 0x000fe20008410000 */
[----:B------:R-:W-:Y:S01]  /*34d0*/  FSEL R4, R4, RZ, P0 ;  /* 0x000000ff04047208 */ /* 0x000fe20000000000 */
[----:B------:R-:W-:Y:S01]  /*34e0*/  HMMA.16816.F32.BF16 R32, R156, R6, R32 ;  /* 0x000000069c20723c */ /* 0x000fe20000041820 */
[----:B------:R-:W-:Y:S03]  /*34f0*/  PLOP3.LUT P3, PT, PT, PT, UP1, 0x80, 0x8 ;  /* 0x000000000008781c */ /* 0x000fe60003f6f018 */
[----:B------:R4:W-:Y:S01]  /*3500*/  MUFU.TANH R200, R20 ;  /* 0x0000001400c87308 */ /* 0x0009e20000002400 */
[----:B------:R-:W-:Y:S01]  /*3510*/  PLOP3.LUT P0, PT, PT, PT, UP1, 0x80, 0x8 ;  /* 0x000000000008781c */ /* 0x000fe20003f0f018 */
[----:B------:R-:W-:Y:S01]  /*3520*/  FFMA.FTZ R215, R9, UR9, -R5 ;  /* 0x0000000909d77c23 */ /* 0x000fe20008010805 */
[----:B------:R-:W-:Y:S01]  /*3530*/  IMAD.MOV.U32 R9, RZ, RZ, R154 ;  /* 0x000000ffff097224 */ /* 0x000fe200078e009a */
[----:B------:R-:W-:Y:S01]  /*3540*/  @P4 FSEL R9, R154, -INF , !P5 ;  /* 0xff8000009a094808 */ /* 0x000fe20006800000 */
[--C-:B------:R-:W-:Y:S01]  /*3550*/  FFMA.FTZ R205, R10, UR9, -R4.reuse ;  /* 0x000000090acd7c23 */ /* 0x100fe20008010804 */
[----:B-1----:R-:W-:Y:S01]  /*3560*/  MOV R13, R161 ;  /* 0x000000a1000d7202 */ /* 0x002fe20000000f00 */
[----:B--2---:R-:W-:Y:S01]  /*3570*/  IMAD.MOV.U32 R14, RZ, RZ, R167 ;  /* 0x000000ffff0e7224 */ /* 0x004fe200078e00a7 */
[----:B------:R-:W-:Y:S01]  /*3580*/  @P6 FSEL R13, R161, -INF , !P5 ;  /* 0xff800000a10d6808 */ /* 0x000fe20006800000 */
[----:B------:R-:W-:Y:S01]  /*3590*/  FFMA.FTZ R204, R9, UR9, -R4 ;  /* 0x0000000909cc7c23 */ /* 0x000fe20008010804 */
[----:B------:R-:W-:Y:S01]  /*35a0*/  PLOP3.LUT P6, PT, PT, PT, UP1, 0x80, 0x8 ;  /* 0x000000000008781c */ /* 0x000fe20003fcf018 */
[----:B------:R1:W-:Y:S01]  /*35b0*/  MUFU.TANH R193, R19 ;  /* 0x0000001300c17308 */ /* 0x0003e20000002400 */
[C---:B------:R-:W-:Y:S01]  /*35c0*/  @P3 VIADD R10, R8.reuse, 0x8 ;  /* 0x00000008080a3836 */ /* 0x040fe20000000000 */
[----:B------:R-:W-:Y:S01]  /*35d0*/  PLOP3.LUT P3, PT, PT, PT, UP1, 0x80, 0x8 ;  /* 0x000000000008781c */ /* 0x000fe20003f6f018 */
[----:B------:R-:W-:Y:S01]  /*35e0*/  FFMA.FTZ R208, R13, UR9, -R5 ;  /* 0x000000090dd07c23 */ /* 0x000fe20008010805 */
[----:B------:R-:W-:Y:S01]  /*35f0*/  @P0 IADD3 R9, PT, PT, R8, 0x9, RZ ;  /* 0x0000000908090810 */ /* 0x000fe20007ffe0ff */
[----:B------:R-:W-:Y:S01]  /*3600*/  IMAD.MOV.U32 R13, RZ, RZ, R166 ;  /* 0x000000ffff0d7224 */ /* 0x000fe200078e00a6 */
[----:B------:R-:W-:Y:S01]  /*3610*/  PLOP3.LUT P0, PT, PT, PT, UP1, 0x80, 0x8 ;  /* 0x000000000008781c */ /* 0x000fe20003f0f018 */
[----:B---3--:R-:W-:Y:S01]  /*3620*/  IMAD.MOV.U32 R16, RZ, RZ, R162 ;  /* 0x000000ffff107224 */ /* 0x008fe200078e00a2 */
[----:B------:R-:W-:Y:S02]  /*3630*/  PLOP3.LUT P4, PT, PT, PT, UP1, 0x80, 0x8 ;  /* 0x000000000008781c */ /* 0x000fe40003f8f018 */
[----:B------:R-:W2:Y:S01]  /*3640*/  MUFU.TANH R169, R15 ;  /* 0x0000000f00a97308 */ /* 0x000ea20000002400 */
[----:B----4-:R-:W-:Y:S01]  /*3650*/  MOV R20, R168 ;  /* 0x000000a800147202 */ /* 0x010fe20000000f00 */
[----:B------:R-:W-:Y:S01]  /*3660*/  FMUL.FTZ R26, R26, UR10 ;  /* 0x0000000a1a1a7c20 */ /* 0x000fe20008410000 */
[----:B------:R-:W-:Y:S01]  /*3670*/  @P6 ISETP.GE.AND P6, PT, R10, UR37, PT ;  /* 0x000000250a006c0c */ /* 0x000fe2000bfc6270 */
[----:B------:R-:W-:Y:S01]  /*3680*/  FMUL.FTZ R10, R181, 1.4426950216293334961 ;  /* 0x3fb8aa3bb50a7820 */ /* 0x000fe20000410000 */
[----:B------:R-:W-:Y:S01]  /*3690*/  FMUL.FTZ R24, R24, UR10 ;  /* 0x0000000a18187c20 */ /* 0x000fe20008410000 */
[----:B------:R-:W-:Y:S01]  /*36a0*/  @P3 FSEL R13, R166, -INF , !P5 ;  /* 0xff800000a60d3808 */ /* 0x000fe20006800000 */
[----:B------:R-:W-:Y:S01]  /*36b0*/  FMUL.FTZ R21, R21, UR10 ;  /* 0x0000000a15157c20 */ /* 0x000fe20008410000 */
[----:B------:R-:W-:Y:S02]  /*36c0*/  FSETP.NEU.FTZ.AND P3, PT, R181, -INF , PT ;  /* 0xff800000b500780b */ /* 0x000fe40003f7d000 */
[----:B------:R2:W3:Y:S01]  /*36d0*/  MUFU.TANH R176, R17 ;  /* 0x0000001100b07308 */ /* 0x0004e20000002400 */
[----:B------:R-:W-:Y:S01]  /*36e0*/  @P0 FSEL R14, R167, -INF , !P5 ;  /* 0xff800000a70e0808 */ /* 0x000fe20006800000 */
[----:B-1----:R-:W-:Y:S01]  /*36f0*/  IMAD.MOV.U32 R19, RZ, RZ, R163 ;  /* 0x000000ffff137224 */ /* 0x002fe200078e00a3 */
[----:B------:R-:W-:Y:S01]  /*3700*/  PLOP3.LUT P5, PT, PT, PT, UP1, 0x80, 0x8 ;  /* 0x000000000008781c */ /* 0x000fe20003faf018 */
[----:B------:R-:W-:Y:S01]  /*3710*/  FMUL.FTZ R23, R23, UR10 ;  /* 0x0000000a17177c20 */ /* 0x000fe20008410000 */
[----:B------:R-:W-:Y:S01]  /*3720*/  @P4 ISETP.GE.AND P4, PT, R9, UR37, PT ;  /* 0x0000002509004c0c */ /* 0x000fe2000bf86270 */
[----:B------:R-:W-:Y:S01]  /*3730*/  FMUL.FTZ R9, R180, 1.4426950216293334961 ;  /* 0x3fb8aa3bb4097820 */ /* 0x000fe20000410000 */
[----:B------:R-:W-:Y:S03]  /*3740*/  FSEL R10, R10, RZ, P3 ;  /* 0x000000ff0a0a7208 */ /* 0x000fe60001800000 */
[----:B------:R-:W1:Y:S01]  /*3750*/  MUFU.TANH R202, R22 ;  /* 0x0000001600ca7308 */ /* 0x000e620000002400 */
[----:B------:R-:W-:Y:S01]  /*3760*/  FSETP.NEU.FTZ.AND P3, PT, R180, -INF , PT ;  /* 0xff800000b400780b */ /* 0x000fe20003f7d000 */
[----:B------:R-:W-:Y:S01]  /*3770*/  FMUL.FTZ R25, R25, UR10 ;  /* 0x0000000a19197c20 */ /* 0x000fe20008410000 */
[----:B------:R-:W-:Y:S01]  /*3780*/  PLOP3.LUT P0, PT, PT, PT, UP1, 0x80, 0x8 ;  /* 0x000000000008781c */ /* 0x000fe20003f0f018 */
[----:B------:R-:W-:Y:S01]  /*3790*/  FFMA.FTZ R213, R13, UR9, -R10 ;  /* 0x000000090dd57c23 */ /* 0x000fe2000801080a */
[----:B------:R-:W-:Y:S01]  /*37a0*/  FSEL R9, R9, RZ, P3 ;  /* 0x000000ff09097208 */ /* 0x000fe20001800000 */
[----:B------:R-:W-:Y:S01]  /*37b0*/  IMAD.MOV.U32 R13, RZ, RZ, R170 ;  /* 0x000000ffff0d7224 */ /* 0x000fe200078e00aa */
[----:B------:R-:W-:Y:S01]  /*37c0*/  PLOP3.LUT P3, PT, PT, PT, UP1, 0x80, 0x8 ;  /* 0x000000000008781c */ /* 0x000fe20003f6f018 */
[----:B------:R-:W-:Y:S01]  /*37d0*/  FFMA.FTZ R214, R12, UR9, -R10 ;  /* 0x000000090cd67c23 */ /* 0x000fe2000801080a */
[----:B------:R-:W-:Y:S01]  /*37e0*/  @P5 FSEL R20, R168, -INF , !P6 ;  /* 0xff800000a8145808 */ /* 0x000fe20007000000 */
[--C-:B------:R-:W-:Y:S01]  /*37f0*/  FFMA.FTZ R212, R11, UR9, -R9.reuse ;  /* 0x000000090bd47c23 */ /* 0x100fe20008010809 */
[----:B------:R-:W-:Y:S01]  /*3800*/  PLOP3.LUT P5, PT, PT, PT, UP1, 0x80, 0x8 ;  /* 0x000000000008781c */ /* 0x000fe20003faf018 */
[--C-:B------:R-:W-:Y:S01]  /*3810*/  FFMA.FTZ R211, R14, UR9, -R9.reuse ;  /* 0x000000090ed37c23 */ /* 0x100fe20008010809 */
[----:B------:R-:W-:Y:S01]  /*3820*/  MOV R11, R171 ;  /* 0x000000ab000b7202 */ /* 0x000fe20000000f00 */
[----:B------:R-:W4:Y:S01]  /*3830*/  MUFU.TANH R207, R26 ;  /* 0x0000001a00cf7308 */ /* 0x000f220000002400 */
[----:B--2---:R-:W-:Y:S01]  /*3840*/  MOV R17, R169 ;  /* 0x000000a900117202 */ /* 0x004fe20000000f00 */
[----:B---3--:R-:W-:Y:S01]  /*3850*/  IMAD.MOV.U32 R14, RZ, RZ, R176 ;  /* 0x000000ffff0e7224 */ /* 0x008fe200078e00b0 */
[----:B------:R-:W-:Y:S01]  /*3860*/  @P0 FSEL R16, R162, -INF , !P6 ;  /* 0xff800000a2100808 */ /* 0x000fe20007000000 */
[----:B-1----:R-:W-:Y:S01]  /*3870*/  IMAD.MOV.U32 R15, RZ, RZ, R202 ;  /* 0x000000ffff0f7224 */ /* 0x002fe200078e00ca */
[----:B------:R-:W-:Y:S01]  /*3880*/  PLOP3.LUT P0, PT, PT, PT, UP1, 0x80, 0x8 ;  /* 0x000000000008781c */ /* 0x000fe20003f0f018 */
[----:B------:R-:W-:Y:S01]  /*3890*/  FMUL.FTZ R27, R27, UR10 ;  /* 0x0000000a1b1b7c20 */ /* 0x000fe20008410000 */
[----:B------:R-:W-:Y:S03]  /*38a0*/  @P3 FSEL R13, R170, -INF , !P6 ;  /* 0xff800000aa0d3808 */ /* 0x000fe60007000000 */
[----:B------:R-:W1:Y:S01]  /*38b0*/  MUFU.TANH R206, R24 ;  /* 0x0000001800ce7308 */ /* 0x000e620000002400 */
[----:B------:R-:W-:Y:S01]  /*38c0*/  PLOP3.LUT P3, PT, PT, PT, UP1, 0x80, 0x8 ;  /* 0x000000000008781c */ /* 0x000fe20003f6f018 */
[----:B------:R-:W-:Y:S01]  /*38d0*/  FFMA.FTZ R221, R16, UR9, -R9 ;  /* 0x0000000910dd7c23 */ /* 0x000fe20008010809 */
[----:B------:R-:W-:Y:S01]  /*38e0*/  @P5 FSEL R11, R171, -INF , !P6 ;  /* 0xff800000ab0b5808 */ /* 0x000fe20007000000 */
[----:B------:R-:W-:Y:S01]  /*38f0*/  FMUL.FTZ R28, R28, UR10 ;  /* 0x0000000a1c1c7c20 */ /* 0x000fe20008410000 */
[----:B------:R-:W-:Y:S01]  /*3900*/  PLOP3.LUT P6, PT, PT, PT, UP1, 0x80, 0x8 ;  /* 0x000000000008781c */ /* 0x000fe20003fcf018 */
[----:B------:R-:W-:Y:S01]  /*3910*/  FFMA.FTZ R248, R13, UR9, -R5 ;  /* 0x000000090df87c23 */ /* 0x000fe20008010805 */
[----:B------:R-:W-:Y:S03]  /*3920*/  PLOP3.LUT P5, PT, PT, PT, UP1, 0x80, 0x8 ;  /* 0x000000000008781c */ /* 0x000fe60003faf018 */
[----:B------:R-:W2:Y:S01]  /*3930*/  MUFU.TANH R203, R21 ;  /* 0x0000001500cb7308 */ /* 0x000ea20000002400 */
[----:B------:R-:W-:Y:S01]  /*3940*/  MOV R18, R200 ;  /* 0x000000c800127202 */ /* 0x000fe20000000f00 */
[----:B------:R-:W-:Y:S01]  /*3950*/  @P0 VIADD R12, R8, 0x10 ;  /* 0x00000010080c0836 */ /* 0x000fe20000000000 */
[----:B------:R-:W-:Y:S01]  /*3960*/  PLOP3.LUT P0, PT, PT, PT, UP1, 0x80, 0x8 ;  /* 0x000000000008781c */ /* 0x000fe20003f0f018 */
[----:B------:R-:W-:Y:S01]  /*3970*/  FMUL.FTZ R32, R32, UR10 ;  /* 0x0000000a20207c20 */ /* 0x000fe20008410000 */
[----:B----4-:R-:W-:Y:S01]  /*3980*/  MOV R6, R207 ;  /* 0x000000cf00067202 */ /* 0x010fe20000000f00 */
[----:B------:R-:W-:Y:S01]  /*3990*/  FMUL.FTZ R33, R33, UR10 ;  /* 0x0000000a21217c20 */ /* 0x000fe20008410000 */
[----:B------:R-:W-:Y:S03]  /*39a0*/  @P3 FSEL R19, R163, -INF , !P4 ;  /* 0xff800000a3133808 */ /* 0x000fe60006000000 */
[----:B------:R-:W-:Y:S01]  /*39b0*/  MUFU.EX2 R205, R205 ;  /* 0x000000cd00cd7308 */ /* 0x000fe20000000800 */
[----:B------:R-:W-:Y:S01]  /*39c0*/  PLOP3.LUT P3, PT, PT, PT, UP1, 0x80, 0x8 ;  /* 0x000000000008781c */ /* 0x000fe20003f6f018 */
[----:B-1----:R-:W-:Y:S01]  /*39d0*/  IMAD.MOV.U32 R7, RZ, RZ, R206 ;  /* 0x000000ffff077224 */ /* 0x002fe200078e00ce */
[----:B------:R-:W-:Y:S01]  /*39e0*/  @P6 FSEL R17, R169, -INF , !P4 ;  /* 0xff800000a9116808 */ /* 0x000fe20006000000 */
[----:B------:R-:W-:Y:S01]  /*39f0*/  FFMA.FTZ R222, R19, UR9, -R10 ;  /* 0x0000000913de7c23 */ /* 0x000fe2000801080a */
[----:B------:R-:W-:Y:S05]  /*3a00*/  PLOP3.LUT P6, PT, PT, PT, UP1, 0x80, 0x8 ;  /* 0x000000000008781c */ /* 0x000fea0003fcf018 */
[----:B------:R-:W1:Y:S01]  /*3a10*/  MUFU.EX2 R204, R204 ;  /* 0x000000cc00cc7308 */ /* 0x000e620000000800 */
[----:B------:R-:W-:Y:S01]  /*3a20*/  @P5 ISETP.GE.AND P5, PT, R12, UR37, PT ;  /* 0x000000250c005c0c */ /* 0x000fe2000bfa6270 */
[----:B------:R-:W-:Y:S01]  /*3a30*/  IMAD.MOV.U32 R12, RZ, RZ, R193 ;  /* 0x000000ffff0c7224 */ /* 0x000fe200078e00c1 */
[----:B------:R-:W-:Y:S01]  /*3a40*/  @P0 FSEL R14, R176, -INF , !P4 ;  /* 0xff800000b00e0808 */ /* 0x000fe20006000000 */
[----:B------:R-:W-:Y:S01]  /*3a50*/  FFMA.FTZ R220, R17, UR9, -R9 ;  /* 0x0000000911dc7c23 */ /* 0x000fe20008010809 */
[----:B------:R-:W-:Y:S05]  /*3a60*/  PLOP3.LUT P0, PT, PT, PT, UP1, 0x80, 0x8 ;  /* 0x000000000008781c */ /* 0x000fea0003f0f018 */
[----:B------:R-:W-:Y:S01]  /*3a70*/  MUFU.TANH R201, R23 ;  /* 0x0000001700c97308 */ /* 0x000fe20000002400 */
[----:B------:R-:W-:Y:S01]  /*3a80*/  LEA R157, R191, UR4, 0x1 ;  /* 0x00000004bf9d7c11 */ /* 0x000fe2000f8e08ff */
[----:B------:R-:W-:Y:S01]  /*3a90*/  FMUL.FTZ R29, R29, UR10 ;  /* 0x0000000a1d1d7c20 */ /* 0x000fe20008410000 */
[----:B------:R-:W-:Y:S01]  /*3aa0*/  @P3 FSEL R12, R193, -INF , !P4 ;  /* 0xff800000c10c3808 */ /* 0x000fe20006000000 */
[--C-:B------:R-:W-:Y:S01]  /*3ab0*/  FFMA.FTZ R247, R14, UR9, -R5.reuse ;  /* 0x000000090ef77c23 */ /* 0x100fe20008010805 */
[----:B------:R-:W-:Y:S01]  /*3ac0*/  PLOP3.LUT P3, PT, PT, PT, UP1, 0x80, 0x8 ;  /* 0x000000000008781c */ /* 0x000fe20003f6f018 */
[----:B------:R-:W-:Y:S01]  /*3ad0*/  VIADD R17, R157, 0x19000 ;  /* 0x000190009d117836 */ /* 0x000fe20000000000 */
[----:B------:R-:W-:Y:S03]  /*3ae0*/  @P6 FSEL R18, R200, -INF , !P5 ;  /* 0xff800000c8126808 */ /* 0x000fe60006800000 */
[----:B------:R-:W3:Y:S01]  /*3af0*/  MUFU.TANH R210, R25 ;  /* 0x0000001900d27308 */ /* 0x000ee20000002400 */
[----:B------:R-:W-:Y:S01]  /*3b00*/  PLOP3.LUT P6, PT, PT, PT, UP1, 0x80, 0x8 ;  /* 0x000000000008781c */ /* 0x000fe20003fcf018 */
[--C-:B------:R-:W-:Y:S01]  /*3b10*/  FFMA.FTZ R242, R11, UR9, -R4.reuse ;  /* 0x000000090bf27c23 */ /* 0x100fe20008010804 */
[----:B------:R-:W-:Y:S01]  /*3b20*/  PLOP3.LUT P4, PT, PT, PT, UP1, 0x80, 0x8 ;  /* 0x000000000008781c */ /* 0x000fe20003f8f018 */
[----:B------:R-:W-:Y:S01]  /*3b30*/  FMUL.FTZ R34, R34, UR10 ;  /* 0x0000000a22227c20 */ /* 0x000fe20008410000 */
[----:B------:R-:W-:Y:S01]  /*3b40*/  @P0 FSEL R15, R202, -INF , !P5 ;  /* 0xff800000ca0f0808 */ /* 0x000fe20006800000 */
[----:B------:R-:W-:Y:S01]  /*3b50*/  FFMA.FTZ R241, R12, UR9, -R4 ;  /* 0x000000090cf17c23 */ /* 0x000fe20008010804 */
[----:B------:R-:W-:Y:S03]  /*3b60*/  PLOP3.LUT P0, PT, PT, PT, UP1, 0x80, 0x8 ;  /* 0x000000000008781c */ /* 0x000fe60003f0f018 */
[----:B------:R-:W-:Y:S01]  /*3b70*/  MUFU.TANH R209, R27 ;  /* 0x0000001b00d17308 */ /* 0x000fe20000002400 */
[----:B------:R-:W-:Y:S01]  /*3b80*/  IADD3 R156, PT, PT, R157, 0x19020, RZ ;  /* 0x000190209d9c7810 */ /* 0x000fe20007ffe0ff */
[----:B------:R-:W-:Y:S01]  /*3b90*/  FFMA.FTZ R246, R18, UR9, -R5 ;  /* 0x0000000912f67c23 */ /* 0x000fe20008010805 */
[----:B------:R-:W-:Y:S01]  /*3ba0*/  @P3 FSEL R6, R207, -INF , !P5 ;  /* 0xff800000cf063808 */ /* 0x000fe20006800000 */
[----:B------:R-:W-:Y:S01]  /*3bb0*/  FMUL.FTZ R35, R35, UR10 ;  /* 0x0000000a23237c20 */ /* 0x000fe20008410000 */
[----:B------:R-:W-:Y:S01]  /*3bc0*/  PLOP3.LUT P3, PT, PT, PT, UP1, 0x80, 0x8 ;  /* 0x000000000008781c */ /* 0x000fe20003f6f018 */
[----:B------:R-:W-:Y:S01]  /*3bd0*/  @P6 VIADD R19, R8, 0x11 ;  /* 0x0000001108136836 */ /* 0x000fe20000000000 */
[----:B------:R-:W-:Y:S03]  /*3be0*/  PLOP3.LUT P6, PT, PT, PT, UP1, 0x80, 0x8 ;  /* 0x000000000008781c */ /* 0x000fe60003fcf018 */
[----:B------:R-:W4:Y:S01]  /*3bf0*/  MUFU.TANH R216, R28 ;  /* 0x0000001c00d87308 */ /* 0x000f220000002400 */
[----:B------:R-:W-:Y:S01]  /*3c00*/  @P4 FSEL R7, R206, -INF , !P5 ;  /* 0xff800000ce074808 */ /* 0x000fe20006800000 */
[----:B------:R-:W-:Y:S01]  /*3c10*/  FFMA.FTZ R232, R6, UR9, -R9 ;  /* 0x0000000906e87c23 */ /* 0x000fe20008010809 */
[----:B------:R-:W-:Y:S01]  /*3c20*/  PLOP3.LUT P4, PT, PT, PT, UP1, 0x80, 0x8 ;  /* 0x000000000008781c */ /* 0x000fe20003f8f018 */
[C---:B------:R-:W-:Y:S01]  /*3c30*/  @P0 VIADD R16, R8.reuse, 0x18 ;  /* 0x0000001808100836 */ /* 0x040fe20000000000 */
[----:B------:R-:W-:Y:S01]  /*3c40*/  PLOP3.LUT P0, PT, PT, PT, UP1, 0x80, 0x8 ;  /* 0x000000000008781c */ /* 0x000fe20003f0f018 */
[--C-:B------:R-:W-:Y:S01]  /*3c50*/  FFMA.FTZ R236, R7, UR9, -R10.reuse ;  /* 0x0000000907ec7c23 */ /* 0x100fe2000801080a */
[----:B------:R-:W-:Y:S03]  /*3c60*/  @P2 IADD3 R156, PT, PT, R17, -0x20, RZ ;  /* 0xffffffe0119c2810 */ /* 0x000fe60007ffe0ff */
[----:B------:R-:W-:Y:S01]  /*3c70*/  MUFU.TANH R224, R32 ;  /* 0x0000002000e07308 */ /* 0x000fe20000002400 */
[----:B------:R-:W-:Y:S01]  /*3c80*/  PLOP3.LUT P5, PT, PT, PT, UP1, 0x80, 0x8 ;  /* 0x000000000008781c */ /* 0x000fe20003faf018 */
[----:B------:R-:W-:Y:S01]  /*3c90*/  @P3 VIADD R8, R8, 0x19 ;  /* 0x0000001908083836 */ /* 0x000fe20000000000 */
[----:B--2---:R-:W-:Y:S01]  /*3ca0*/  MOV R17, R203 ;  /* 0x000000cb00117202 */ /* 0x004fe20000000f00 */
[----:B------:R-:W-:Y:S01]  /*3cb0*/  FFMA.FTZ R223, R20, UR9, -R10 ;  /* 0x0000000914df7c23 */ /* 0x000fe2000801080a */
[----:B------:R-:W-:Y:S01]  /*3cc0*/  PLOP3.LUT P3, PT, PT, PT, UP1, 0x80, 0x8 ;  /* 0x000000000008781c */ /* 0x000fe20003f6f018 */
[----:B------:R-:W-:Y:S01]  /*3cd0*/  FFMA.FTZ R240, R15, UR9, -R4 ;  /* 0x000000090ff07c23 */ /* 0x000fe20008010804 */
[----:B------:R-:W-:Y:S03]  /*3ce0*/  @P6 ISETP.GE.AND P6, PT, R8, UR37, PT ;  /* 0x0000002508006c0c */ /* 0x000fe6000bfc6270 */
[----:B------:R-:W2:Y:S01]  /*3cf0*/  MUFU.TANH R225, R33 ;  /* 0x0000002100e17308 */ /* 0x000ea20000002400 */
[----:B-1----:R-:W-:Y:S01]  /*3d00*/  F2FP.BF16.F32.PACK_AB R8, R204, R205 ;  /* 0x000000cdcc08723e */ /* 0x002fe200000010ff */
[----:B------:R-:W-:Y:S01]  /*3d10*/  FMUL.FTZ R30, R30, UR10 ;  /* 0x0000000a1e1e7c20 */ /* 0x000fe20008410000 */
[----:B------:R-:W-:Y:S01]  /*3d20*/  @P4 ISETP.GE.AND P4, PT, R19, UR37, PT ;  /* 0x0000002513004c0c */ /* 0x000fe2000bf86270 */
[----:B------:R-:W-:Y:S01]  /*3d30*/  FMUL.FTZ R31, R31, UR10 ;  /* 0x0000000a1f1f7c20 */ /* 0x000fe20008410000 */
[----:B---3--:R-:W-:Y:S01]  /*3d40*/  MOV R13, R210 ;  /* 0x000000d2000d7202 */ /* 0x008fe20000000f00 */
[----:B------:R1:W-:Y:S01]  /*3d50*/  STS [R157+0x19400], R8 ;  /* 0x019400089d007388 */ /* 0x0003e20000000800 */
[----:B------:R-:W-:Y:S03]  /*3d60*/  @P0 FSEL R17, R203, -INF , !P4 ;  /* 0xff800000cb110808 */ /* 0x000fe60006000000 */
[----:B------:R-:W3:Y:S01]  /*3d70*/  MUFU.TANH R217, R29 ;  /* 0x0000001d00d97308 */ /* 0x000ee20000002400 */
[----:B------:R-:W-:Y:S01]  /*3d80*/  PLOP3.LUT P0, PT, PT, PT, UP1, 0x80, 0x8 ;  /* 0x000000000008781c */ /* 0x000fe20003f0f018 */
[----:B------:R-:W-:Y:S01]  /*3d90*/  IMAD.IADD R158, R192, 0x1, R156 ;  /* 0x00000001c09e7824 */ /* 0x000fe200078e029c */
[----:B------:R-:W-:Y:S01]  /*3da0*/  @P5 ISETP.GE.AND P5, PT, R16, UR37, PT ;  /* 0x0000002510005c0c */ /* 0x000fe2000bfa6270 */
[----:B------:R-:W-:Y:S01]  /*3db0*/  IMAD.MOV.U32 R16, RZ, RZ, R201 ;  /* 0x000000ffff107224 */ /* 0x000fe200078e00c9 */
[----:B------:R-:W-:Y:S01]  /*3dc0*/  @P3 FSEL R16, R201, -INF , !P4 ;  /* 0xff800000c9103808 */ /* 0x000fe20006000000 */
[----:B------:R-:W-:Y:S01]  /*3dd0*/  FFMA.FTZ R245, R17, UR9, -R5 ;  /* 0x0000000911f57c23 */ /* 0x000fe20008010805 */
[----:B------:R-:W-:Y:S03]  /*3de0*/  PLOP3.LUT P3, PT, PT, PT, UP1, 0x80, 0x8 ;  /* 0x000000000008781c */ /* 0x000fe60003f6f018 */
[----:B------:R-:W1:Y:S01]  /*3df0*/  MUFU.TANH R226, R34 ;  /* 0x0000002200e27308 */ /* 0x000e620000002400 */
[----:B----4-:R-:W-:Y:S01]  /*3e00*/  MOV R14, R216 ;  /* 0x000000d8000e7202 */ /* 0x010fe20000000f00 */
[----:B--2---:R-:W-:Y:S01]  /*3e10*/  IMAD.MOV.U32 R7, RZ, RZ, R225 ;  /* 0x000000ffff077224 */ /* 0x004fe200078e00e1 */
[----:B------:R-:W-:Y:S01]  /*3e20*/  MOV R11, R224 ;  /* 0x000000e0000b7202 */ /* 0x000fe20000000f00 */
[----:B------:R-:W-:Y:S01]  /*3e30*/  FFMA.FTZ R239, R16, UR9, -R4 ;  /* 0x0000000910ef7c23 */ /* 0x000fe20008010804 */
[----:B------:R-:W-:Y:S01]  /*3e40*/  IADD3 R159, PT, PT, R192, R157, RZ ;  /* 0x0000009dc09f7210 */ /* 0x000fe20007ffe0ff */
[----:B------:R-:W-:Y:S01]  /*3e50*/  FFMA.FTZ R170, -R170, R170, 1 ;  /* 0x3f800000aaaa7423 */ /* 0x000fe200000101aa */
[----:B------:R-:W-:Y:S03]  /*3e60*/  @P0 FSEL R13, R210, -INF , !P4 ;  /* 0xff800000d20d0808 */ /* 0x000fe60006000000 */
[----:B------:R-:W-:Y:S01]  /*3e70*/  MUFU.EX2 R215, R215 ;  /* 0x000000d700d77308 */ /* 0x000fe20000000800 */
[----:B------:R-:W-:Y:S01]  /*3e80*/  PLOP3.LUT P0, PT, PT, PT, UP1, 0x80, 0x8 ;  /* 0x000000000008781c */ /* 0x000fe20003f0f018 */
[----:B---3--:R-:W-:Y:S02]  /*3e90*/  IMAD.MOV.U32 R12, RZ, RZ, R217 ;  /* 0x000000ffff0c7224 */ /* 0x008fe400078e00d9 */
[----:B------:R-:W-:Y:S06]  /*3ea0*/  FFMA.FTZ R176, -R176, R176, 1 ;  /* 0x3f800000b0b07423 */ /* 0x000fec00000101b0 */
[----:B------:R-:W2:Y:S01]  /*3eb0*/  MUFU.EX2 R208, R208 ;  /* 0x000000d000d07308 */ /* 0x000ea20000000800 */
[--C-:B------:R-:W-:Y:S01]  /*3ec0*/  FFMA.FTZ R235, R13, UR9, -R10.reuse ;  /* 0x000000090deb7c23 */ /* 0x100fe2000801080a */
[----:B------:R-:W-:Y:S01]  /*3ed0*/  FFMA.FTZ R200, -R200, R200, 1 ;  /* 0x3f800000c8c87423 */ /* 0x000fe200000101c8 */
[----:B-1----:R-:W-:Y:S01]  /*3ee0*/  IMAD.MOV.U32 R8, RZ, RZ, R209 ;  /* 0x000000ffff087224 */ /* 0x002fe200078e00d1 */
[----:B------:R-:W-:Y:S06]  /*3ef0*/  @P3 FSEL R8, R209, -INF , !P4 ;  /* 0xff800000d1083808 */ /* 0x000fec0006000000 */
[----:B------:R-:W-:Y:S01]  /*3f00*/  MUFU.EX2 R248, R248 ;  /* 0x000000f800f87308 */ /* 0x000fe20000000800 */
[----:B------:R-:W-:Y:S01]  /*3f10*/  PLOP3.LUT P3, PT, PT, PT, UP1, 0x80, 0x8 ;  /* 0x000000000008781c */ /* 0x000fe20003f6f018 */
[----:B------:R-:W-:Y:S01]  /*3f20*/  FFMA.FTZ R203, -R203, R203, 1 ;  /* 0x3f800000cbcb7423 */ /* 0x000fe200000101cb */
[----:B------:R-:W-:Y:S07]  /*3f30*/  PLOP3.LUT P4, PT, PT, PT, UP1, 0x80, 0x8 ;  /* 0x000000000008781c */ /* 0x000fee0003f8f018 */
[----:B------:R-:W1:Y:S01]  /*3f40*/  MUFU.EX2 R247, R247 ;  /* 0x000000f700f77308 */ /* 0x000e620000000800 */
[----:B------:R-:W-:Y:S01]  /*3f50*/  @P0 FSEL R14, R216, -INF , !P5 ;  /* 0xff800000d80e0808 */ /* 0x000fe20006800000 */
[----:B------:R-:W-:Y:S01]  /*3f60*/  FFMA.FTZ R231, R8, UR9, -R9 ;  /* 0x0000000908e77c23 */ /* 0x000fe20008010809 */
[----:B------:R-:W-:Y:S07]  /*3f70*/  PLOP3.LUT P0, PT, PT, PT, UP1, 0x80, 0x8 ;  /* 0x000000000008781c */ /* 0x000fee0003f0f018 */
[----:B------:R-:W-:Y:S01]  /*3f80*/  MUFU.EX2 R242, R242 ;  /* 0x000000f200f27308 */ /* 0x000fe20000000800 */
[----:B--2---:R-:W-:Y:S01]  /*3f90*/  F2FP.BF16.F32.PACK_AB R19, R208, R215 ;  /* 0x000000d7d013723e */ /* 0x004fe200000010ff */
[--C-:B------:R-:W-:Y:S01]  /*3fa0*/  FFMA.FTZ R234, R14, UR9, -R10.reuse ;  /* 0x000000090eea7c23 */ /* 0x100fe2000801080a */
[----:B------:R-:W-:Y:S07]  /*3fb0*/  MOV R6, R226 ;  /* 0x000000e200067202 */ /* 0x000fee0000000f00 */
[----:B------:R-:W-:Y:S01]  /*3fc0*/  MUFU.EX2 R241, R241 ;  /* 0x000000f100f17308 */ /* 0x000fe20000000800 */
[----:B------:R-:W-:Y:S01]  /*3fd0*/  FMUL.FTZ R170, R170, UR10 ;  /* 0x0000000aaaaa7c20 */ /* 0x000fe20008410000 */
[----:B------:R-:W-:Y:S01]  /*3fe0*/  @P3 FSEL R11, R224, -INF , !P5 ;  /* 0xff800000e00b3808 */ /* 0x000fe20006800000 */
[----:B------:R-:W-:Y:S01]  /*3ff0*/  STS [R157+0x19000], R19 ;  /* 0x019000139d007388 */ /* 0x000fe20000000800 */
[----:B------:R-:W-:Y:S06]  /*4000*/  @P4 FSEL R12, R217, -INF , !P6 ;  /* 0xff800000d90c4808 */ /* 0x000fec0007000000 */
[----:B------:R-:W-:Y:S01]  /*4010*/  MUFU.EX2 R214, R214 ;  /* 0x000000d600d67308 */ /* 0x000fe20000000800 */
[----:B------:R-:W-:Y:S01]  /*4020*/  PLOP3.LUT P4, PT, PT, PT, UP1, 0x80, 0x8 ;  /* 0x000000000008781c */ /* 0x000fe20003f8f018 */
[--C-:B------:R-:W-:Y:S01]  /*4030*/  FFMA.FTZ R244, R11, UR9, -R5.reuse ;  /* 0x000000090bf47c23 */ /* 0x100fe20008010805 */
[----:B------:R-:W-:Y:S07]  /*4040*/  @P0 FSEL R7, R225, -INF , !P6 ;  /* 0xff800000e1070808 */ /* 0x000fee0007000000 */
[----:B------:R-:W2:Y:S01]  /*4050*/  MUFU.EX2 R213, R213 ;  /* 0x000000d500d57308 */ /* 0x000ea20000000800 */
[----:B------:R-:W-:Y:S01]  /*4060*/  PLOP3.LUT P3, PT, PT, PT, UP1, 0x80, 0x8 ;  /* 0x000000000008781c */ /* 0x000fe20003f6f018 */
[----:B------:R-:W-:Y:S01]  /*4070*/  FFMA.FTZ R10, R12, UR9, -R10 ;  /* 0x000000090c0a7c23 */ /* 0x000fe2000801080a */
[----:B------:R-:W-:Y:S01]  /*4080*/  PLOP3.LUT P0, PT, PT, PT, UP1, 0x80, 0x8 ;  /* 0x000000000008781c */ /* 0x000fe20003f0f018 */
[----:B------:R-:W-:Y:S06]  /*4090*/  FFMA.FTZ R5, R7, UR9, -R5 ;  /* 0x0000000907057c23 */ /* 0x000fec0008010805 */
[----:B------:R-:W3:Y:S01]  /*40a0*/  MUFU.TANH R227, R35 ;  /* 0x0000002300e37308 */ /* 0x000ee20000002400 */
[----:B-1----:R-:W-:Y:S01]  /*40b0*/  F2FP.BF16.F32.PACK_AB R7, R247, R248 ;  /* 0x000000f8f707723e */ /* 0x002fe200000010ff */
[----:B------:R-:W-:Y:S01]  /*40c0*/  FMUL.FTZ R176, R176, UR10 ;  /* 0x0000000ab0b07c20 */ /* 0x000fe20008410000 */
[----:B------:R-:W-:Y:S01]  /*40d0*/  FMUL.FTZ R200, R200, UR10 ;  /* 0x0000000ac8c87c20 */ /* 0x000fe20008410000 */
[----:B------:R-:W-:Y:S01]  /*40e0*/  FMUL.FTZ R203, R203, UR10 ;  /* 0x0000000acbcb7c20 */ /* 0x000fe20008410000 */
[----:B------:R-:W-:Y:S01]  /*40f0*/  @P4 FSEL R6, R226, -INF , !P5 ;  /* 0xff800000e2064808 */ /* 0x000fe20006800000 */
[----:B------:R1:W-:Y:S01]  /*4100*/  STS [R159+0x19000], R7 ;  /* 0x019000079f007388 */ /* 0x0003e20000000800 */
[----:B------:R-:W-:Y:S03]  /*4110*/  PLOP3.LUT P4, PT, PT, PT, UP1, 0x80, 0x8 ;  /* 0x000000000008781c */ /* 0x000fe60003f8f018 */
[----:B------:R4:W-:Y:S01]  /*4120*/  MUFU.EX2 R243, R5 ;  /* 0x0000000500f37308 */ /* 0x0009e20000000800 */
[----:B------:R-:W-:Y:S01]  /*4130*/  FFMA.FTZ R224, -R224, R224, 1 ;  /* 0x3f800000e0e07423 */ /* 0x000fe200000101e0 */
[--C-:B------:R-:W-:Y:S01]  /*4140*/  FFMA.FTZ R238, R6, UR9, -R4.reuse ;  /* 0x0000000906ee7c23 */ /* 0x100fe20008010804 */
[----:B--2---:R-:W-:Y:S07]  /*4150*/  F2FP.BF16.F32.PACK_AB R6, R213, R214 ;  /* 0x000000d6d506723e */ /* 0x004fee00000010ff */
[----:B------:R-:W-:Y:S01]  /*4160*/  MUFU.EX2 R212, R212 ;  /* 0x000000d400d47308 */ /* 0x000fe20000000800 */
[----:B------:R-:W-:Y:S01]  /*4170*/  FFMA.FTZ R225, -R225, R225, 1 ;  /* 0x3f800000e1e17423 */ /* 0x000fe200000101e1 */
[----:B------:R-:W-:Y:S01]  /*4180*/  FFMA.FTZ R154, -R154, R154, 1 ;  /* 0x3f8000009a9a7423 */ /* 0x000fe2000001019a */
[----:B------:R-:W-:Y:S07]  /*4190*/  FMUL.FTZ R224, R224, UR10 ;  /* 0x0000000ae0e07c20 */ /* 0x000fee0008410000 */
[----:B------:R-:W1:Y:S01]  /*41a0*/  MUFU.EX2 R211, R211 ;  /* 0x000000d300d37308 */ /* 0x000e620000000800 */
[----:B------:R-:W-:Y:S01]  /*41b0*/  FMUL.FTZ R225, R225, UR10 ;  /* 0x0000000ae1e17c20 */ /* 0x000fe20008410000 */
[----:B---3--:R-:W-:Y:S01]  /*41c0*/  IMAD.MOV.U32 R8, RZ, RZ, R227 ;  /* 0x000000ffff087224 */ /* 0x008fe200078e00e3 */
[----:B------:R-:W-:Y:S07]  /*41d0*/  @P3 FSEL R8, R227, -INF , !P6 ;  /* 0xff800000e3083808 */ /* 0x000fee0007000000 */
[----:B------:R-:W-:Y:S01]  /*41e0*/  MUFU.EX2 R223, R223 ;  /* 0x000000df00df7308 */ /* 0x000fe20000000800 */
[----:B------:R-:W-:Y:S01]  /*41f0*/  FMUL.FTZ R153, R153, UR10 ;  /* 0x0000000a99997c20 */ /* 0x000fe20008410000 */
[----:B----4-:R-:W-:Y:S01]  /*4200*/  F2FP.BF16.F32.PACK_AB R5, R241, R242 ;  /* 0x000000f2f105723e */ /* 0x010fe200000010ff */
[----:B------:R-:W-:Y:S01]  /*4210*/  FMUL.FTZ R154, R154, UR10 ;  /* 0x0000000a9a9a7c20 */ /* 0x000fe20008410000 */
[----:B------:R-:W-:Y:S06]  /*4220*/  FFMA.FTZ R4, R8, UR9, -R4 ;  /* 0x0000000908047c23 */ /* 0x000fec0008010804 */
[----:B------:R-:W-:Y:S01]  /*4230*/  MUFU.EX2 R222, R222 ;  /* 0x000000de00de7308 */ /* 0x000fe20000000800 */
[----:B------:R2:W-:Y:S09]  /*4240*/  STS [R159+0x19400], R5 ;  /* 0x019400059f007388 */ /* 0x0005f20000000800 */
[----:B------:R-:W-:Y:S01]  /*4250*/  MUFU.EX2 R221, R221 ;  /* 0x000000dd00dd7308 */ /* 0x000fe20000000800 */
[----:B------:R3:W-:Y:S01]  /*4260*/  STS [R157+0x1a000], R6 ;  /* 0x01a000069d007388 */ /* 0x0007e20000000800 */
[----:B-1----:R-:W-:Y:S08]  /*4270*/  F2FP.BF16.F32.PACK_AB R7, R211, R212 ;  /* 0x000000d4d307723e */ /* 0x002ff000000010ff */
[----:B------:R-:W2:Y:S10]  /*4280*/  MUFU.EX2 R220, R220 ;  /* 0x000000dc00dc7308 */ /* 0x000eb40000000800 */
[----:B------:R-:W-:Y:S01]  /*4290*/  MUFU.EX2 R246, R246 ;  /* 0x000000f600f67308 */ /* 0x000fe20000000800 */
[----:B------:R-:W-:Y:S09]  /*42a0*/  STS [R157+0x1a400], R7 ;  /* 0x01a400079d007388 */ /* 0x000ff20000000800 */
[----:B------:R-:W1:Y:S10]  /*42b0*/  MUFU.EX2 R245, R245 ;  /* 0x000000f500f57308 */ /* 0x000e740000000800 */
[----:B------:R1:W-:Y:S10]  /*42c0*/  MUFU.EX2 R237, R4 ;  /* 0x0000000400ed7308 */ /* 0x0003f40000000800 */
[----:B------:R-:W-:Y:S01]  /*42d0*/  MUFU.EX2 R240, R240 ;  /* 0x000000f000f07308 */ /* 0x000fe20000000800 */
[----:B--2---:R-:W-:Y:S09]  /*42e0*/  F2FP.BF16.F32.PACK_AB R5, R220, R221 ;  /* 0x000000dddc05723e */ /* 0x004ff200000010ff */
[----:B------:R-:W-:Y:S01]  /*42f0*/  MUFU.EX2 R239, R239 ;  /* 0x000000ef00ef7308 */ /* 0x000fe20000000800 */
[----:B---3--:R-:W-:Y:S01]  /*4300*/  F2FP.BF16.F32.PACK_AB R6, R222, R223 ;  /* 0x000000dfde06723e */ /* 0x008fe200000010ff */
[----:B------:R2:W-:Y:S08]  /*4310*/  STS [R159+0x1a400], R5 ;  /* 0x01a400059f007388 */ /* 0x0005f00000000800 */
[----:B------:R-:W-:Y:S01]  /*4320*/  MUFU.EX2 R244, R244 ;  /* 0x000000f400f47308 */ /* 0x000fe20000000800 */
[----:B-1----:R-:W-:Y:S01]  /*4330*/  F2FP.BF16.F32.PACK_AB R4, R245, R246 ;  /* 0x000000f6f504723e */ /* 0x002fe200000010ff */
[----:B------:R1:W-:Y:S08]  /*4340*/  STS [R159+0x1a000], R6 ;  /* 0x01a000069f007388 */ /* 0x0003f00000000800 */
[----:B------:R-:W2:Y:S01]  /*4350*/  MUFU.EX2 R238, R238 ;  /* 0x000000ee00ee7308 */ /* 0x000ea20000000800 */
[----:B------:R3:W-:Y:S09]  /*4360*/  STS [R156], R4 ;  /* 0x000000049c007388 */ /* 0x0007f20000000800 */
[----:B------:R-:W4:Y:S10]  /*4370*/  MUFU.TANH R219, R30 ;  /* 0x0000001e00db7308 */ /* 0x000f340000002400 */
[----:B------:R-:W-:Y:S10]  /*4380*/  MUFU.EX2 R236, R236 ;  /* 0x000000ec00ec7308 */ /* 0x000ff40000000800 */
[----:B------:R-:W3:Y:S10]  /*4390*/  MUFU.EX2 R235, R235 ;  /* 0x000000eb00eb7308 */ /* 0x000ef40000000800 */
[----:B------:R-:W3:Y:S01]  /*43a0*/  MUFU.TANH R218, R31 ;  /* 0x0000001f00da7308 */ /* 0x000ee20000002400 */
[----:B--2---:R-:W-:Y:S01]  /*43b0*/  F2FP.BF16.F32.PACK_AB R5, R237, R238 ;  /* 0x000000eeed05723e */ /* 0x004fe200000010ff */
[----:B----4-:R-:W-:Y:S01]  /*43c0*/  IMAD.MOV.U32 R11, RZ, RZ, R219 ;  /* 0x000000ffff0b7224 */ /* 0x010fe200078e00db */
[----:B------:R-:W-:Y:S02]  /*43d0*/  @P0 FSEL R11, R219, -INF , !P5 ;  /* 0xff800000db0b0808 */ /* 0x000fe40006800000 */
[----:B-1----:R-:W-:Y:S02]  /*43e0*/  F2FP.BF16.F32.PACK_AB R6, R243, R244 ;  /* 0x000000f4f306723e */ /* 0x002fe400000010ff */
[----:B---3--:R-:W-:Y:S01]  /*43f0*/  F2FP.BF16.F32.PACK_AB R4, R239, R240 ;  /* 0x000000f0ef04723e */ /* 0x008fe200000010ff */
[--C-:B------:R-:W-:Y:S01]  /*4400*/  FFMA.FTZ R230, R11, UR9, -R9.reuse ;  /* 0x000000090be67c23 */ /* 0x100fe20008010809 */
[----:B------:R-:W-:Y:S01]  /*4410*/  F2FP.BF16.F32.PACK_AB R7, R235, R236 ;  /* 0x000000eceb07723e */ /* 0x000fe200000010ff */
[----:B------:R-:W-:Y:S02]  /*4420*/  MUFU.EX2 R232, R232 ;  /* 0x000000e800e87308 */ /* 0x000fe40000000800 */
[----:B------:R1:W-:Y:S08]  /*4430*/  STS [R156+0x400], R4 ;  /* 0x000400049c007388 */ /* 0x0003f00000000800 */
[----:B------:R-:W1:Y:S01]  /*4440*/  MUFU.EX2 R231, R231 ;  /* 0x000000e700e77308 */ /* 0x000e620000000800 */
[----:B------:R2:W-:Y:S01]  /*4450*/  STS [R158], R6 ;  /* 0x000000069e007388 */ /* 0x0005e20000000800 */
[----:B------:R-:W-:Y:S08]  /*4460*/  MOV R8, R218 ;  /* 0x000000da00087202 */ /* 0x000ff00000000f00 */
[----:B------:R-:W-:Y:S01]  /*4470*/  MUFU.EX2 R234, R234 ;  /* 0x000000ea00ea7308 */ /* 0x000fe20000000800 */
[----:B------:R-:W-:Y:S01]  /*4480*/  @P4 FSEL R8, R218, -INF , !P6 ;  /* 0xff800000da084808 */ /* 0x000fe20007000000 */
[----:B------:R3:W-:Y:S08]  /*4490*/  STS [R158+0x400], R5 ;  /* 0x000400059e007388 */ /* 0x0007f00000000800 */
[----:B------:R-:W-:Y:S01]  /*44a0*/  MUFU.EX2 R233, R10 ;  /* 0x0000000a00e97308 */ /* 0x000fe20000000800 */
[----:B------:R4:W-:Y:S01]  /*44b0*/  STS [R156+0x1000], R7 ;  /* 0x001000079c007388 */ /* 0x0009e20000000800 */
[----:B------:R-:W-:Y:S08]  /*44c0*/  FFMA.FTZ R9, R8, UR9, -R9 ;  /* 0x0000000908097c23 */ /* 0x000ff00008010809 */
[----:B------:R-:W-:Y:S10]  /*44d0*/  MUFU.EX2 R230, R230 ;  /* 0x000000e600e67308 */ /* 0x000ff40000000800 */
[----:B------:R-:W2:Y:S01]  /*44e0*/  MUFU.EX2 R229, R9 ;  /* 0x0000000900e57308 */ /* 0x000ea20000000800 */
[----:B-1----:R-:W-:Y:S05]  /*44f0*/  F2FP.BF16.F32.PACK_AB R4, R231, R232 ;  /* 0x000000e8e704723e */ /* 0x002fea00000010ff */
[----:B------:R1:W-:Y:S01]  /*4500*/  STS [R156+0x1400], R4 ;  /* 0x001400049c007388 */ /* 0x0003e20000000800 */
[----:B--2---:R-:W-:Y:S01]  /*4510*/  F2FP.BF16.F32.PACK_AB R6, R229, R230 ;  /* 0x000000e6e506723e */ /* 0x004fe200000010ff */
[----:B---3--:R-:W-:Y:S01]  /*4520*/  IMAD.U32 R5, RZ, RZ, UR13 ;  /* 0x0000000dff057e24 */ /* 0x008fe2000f8e00ff */
[----:B----4-:R-:W-:Y:S03]  /*4530*/  F2FP.BF16.F32.PACK_AB R7, R233, R234 ;  /* 0x000000eae907723e */ /* 0x010fe600000010ff */
[----:B------:R-:W-:Y:S04]  /*4540*/  STS [R158+0x1400], R6 ;  /* 0x001400069e007388 */ /* 0x000fe80000000800 */
[----:B------:R-:W-:Y:S04]  /*4550*/  STS [R158+0x1000], R7 ;  /* 0x001000079e007388 */ /* 0x000fe80000000800 */
[----:B------:R-:W-:Y:S08]  /*4560*/  LDSM.16.M88.4 R32, [R149+0x6000] ;  /* 0x006000009520783b */ /* 0x000ff00000000200 */
[----:B------:R-:W2:Y:S01]  /*4570*/  LDSM.16.M88.4 R16, [R175+0xf000] ;  /* 0x00f00000af10783b */ /* 0x000ea20000000200 */
[----:B-1----:R-:W-:Y:S04]  /*4580*/  MOV R4, UR12 ;  /* 0x0000000c00047c02 */ /* 0x002fe80008000f00 */
[C---:B------:R-:W-:Y:S03]  /*4590*/  LEA R150, P0, R184.reuse, R4, 0x2 ;  /* 0x00000004b8967211 */ /* 0x040fe600078010ff */
[----:B------:R-:W1:Y:S01]  /*45a0*/  LDSM.16.M88.4 R28, [R149+0x6800] ;  /* 0x00680000951c783b */ /* 0x000e620000000200 */
[----:B------:R-:W-:Y:S07]  /*45b0*/  LEA.HI.X R151, R184, R5, RZ, 0x2, P0 ;  /* 0x00000005b8977211 */ /* 0x000fee00000f14ff */
[----:B------:R-:W3:Y:S08]  /*45c0*/  LDSM.16.M88.4 R132, [R175+0xf400] ;  /* 0x00f40000af84783b */ /* 0x000ef00000000200 */
[----:B------:R-:W4:Y:S04]  /*45d0*/  LDG.E R228, desc[UR38][R150.64] ;  /* 0x0000002696e47981 */ /* 0x000f28000c1e1900 */
[----:B------:R-:W-:Y:S08]  /*45e0*/  LDSM.16.M88.4 R136, [R148+0x6000] ;  /* 0x006000009488783b */ /* 0x000ff00000000200 */
[----:B------:R-:W4:Y:S01]  /*45f0*/  LDG.E R251, desc[UR38][R150.64+0x20] ;  /* 0x0000202696fb7981 */ /* 0x000f22000c1e1900 */
[-C--:B--2---:R-:W-:Y:S03]  /*4600*/  HMMA.16816.F32.BF16 R4, R32, R16.reuse, RZ ;  /* 0x000000102004723c */ /* 0x084fe600000418ff */
[----:B------:R-:W2:Y:S05]  /*4610*/  LDSM.16.M88.4 R140, [R174+0xf000] ;  /* 0x00f00000ae8c783b */ /* 0x000eaa0000000200 */
[C---:B-1----:R-:W-:Y:S03]  /*4620*/  HMMA.16816.F32.BF16 R8, R28.reuse, R16, RZ ;  /* 0x000000101c08723c */ /* 0x042fe600000418ff */
[----:B------:R-:W1:Y:S05]  /*4630*/  LDSM.16.M88.4 R144, [R148+0x6800] ;  /* 0x006800009490783b */ /* 0x000e6a0000000200 */
[-C--:B------:R-:W-:Y:S03]  /*4640*/  HMMA.16816.F32.BF16 R12, R28, R18.reuse, RZ ;  /* 0x000000121c0c723c */ /* 0x080fe600000418ff */
[----:B------:R-:W5:Y:S04]  /*4650*/  LDG.E R250, desc[UR38][R150.64+0x80] ;  /* 0x0000802696fa7981 */ /* 0x000f68000c1e1900 */
[----:B------:R4:W5:Y:S01]  /*4660*/  LDG.E R249, desc[UR38][R150.64+0xa0] ;  /* 0x0000a02696f97981 */ /* 0x000962000c1e1900 */
[C---:B------:R-:W-:Y:S08]  /*4670*/  HMMA.16816.F32.BF16 R16, R32.reuse, R18, RZ ;  /* 0x000000122010723c */ /* 0x040ff000000418ff */
[-C--:B---3--:R-:W-:Y:S08]  /*4680*/  HMMA.16816.F32.BF16 R20, R32, R132.reuse, RZ ;  /* 0x000000842014723c */ /* 0x088ff000000418ff */
[C---:B------:R-:W-:Y:S08]  /*4690*/  HMMA.16816.F32.BF16 R24, R28.reuse, R132, RZ ;  /* 0x000000841c18723c */ /* 0x040ff000000418ff */
[-C--:B------:R-:W-:Y:S08]  /*46a0*/  HMMA.16816.F32.BF16 R28, R28, R134.reuse, RZ ;  /* 0x000000861c1c723c */ /* 0x080ff000000418ff */
[----:B------:R-:W-:Y:S01]  /*46b0*/  HMMA.16816.F32.BF16 R32, R32, R134, RZ ;  /* 0x000000862020723c */ /* 0x000fe200000418ff */
[----:B------:R-:W3:Y:S07]  /*46c0*/  LDSM.16.M88.4 R132, [R174+0xf400] ;  /* 0x00f40000ae84783b */ /* 0x000eee0000000200 */
[-C--:B--2---:R-:W-:Y:S08]  /*46d0*/  HMMA.16816.F32.BF16 R4, R136, R140.reuse, R4 ;  /* 0x0000008c8804723c */ /* 0x084ff00000041804 */
        /* <DEDUP_REMOVED lines=9> */
[----:B------:R-:W-:Y:S08]  /*4770*/  LDSM.16.M88.4 R132, [R149+0x7000] ;  /* 0x007000009584783b */ /* 0x000ff00000000200 */
[----:B------:R-:W1:Y:S02]  /*4780*/  LDSM.16.M88.4 R136, [R175+0x11000] ;  /* 0x01100000af88783b */ /* 0x000e640000000200 */
[-C--:B-1----:R-:W-:Y:S08]  /*4790*/  HMMA.16816.F32.BF16 R4, R132, R136.reuse, R4 ;  /* 0x000000888404723c */ /* 0x082ff00000041804 */
        /* <DEDUP_REMOVED lines=9> */
[----:B------:R-:W1:Y:S08]  /*4830*/  LDSM.16.M88.4 R132, [R148+0x7000] ;  /* 0x007000009484783b */ /* 0x000e700000000200 */
[----:B------:R-:W2:Y:S01]  /*4840*/  LDSM.16.M88.4 R144, [R174+0x11400] ;  /* 0x01140000ae90783b */ /* 0x000ea20000000200 */
[-C--:B-1----:R-:W-:Y:S08]  /*4850*/  HMMA.16816.F32.BF16 R4, R132, R136.reuse, R4 ;  /* 0x000000888404723c */ /* 0x082ff00000041804 */
[C---:B------:R-:W-:Y:S08]  /*4860*/  HMMA.16816.F32.BF16 R8, R140.reuse, R136, R8 ;  /* 0x000000888c08723c */ /* 0x040ff00000041808 */
        /* <DEDUP_REMOVED lines=15> */
[-C--:B--2---:R-:W-:Y:S01]  /*4960*/  HMMA.16816.F32.BF16 R20, R132, R144.reuse, R20 ;  /* 0x000000908414723c */ /* 0x084fe20000041814 */
[----:B----4-:R-:W-:Y:S07]  /*4970*/  LDSM.16.M88.4 R148, [R148+0x8800] ;  /* 0x008800009494783b */ /* 0x010fee0000000200 */
[C---:B------:R-:W-:Y:S08]  /*4980*/  HMMA.16816.F32.BF16 R24, R140.reuse, R144, R24 ;  /* 0x000000908c18723c */ /* 0x040ff00000041818 */
[-C--:B------:R-:W-:Y:S01]  /*4990*/  HMMA.16816.F32.BF16 R28, R140, R146.reuse, R28 ;  /* 0x000000928c1c723c */ /* 0x080fe2000004181c */
[----:B------:R-:W1:Y:S07]  /*49a0*/  LDSM.16.M88.4 R140, [R174+0x13000] ;  /* 0x01300000ae8c783b */ /* 0x000e6e0000000200 */
[----:B------:R-:W-:Y:S01]  /*49b0*/  HMMA.16816.F32.BF16 R32, R132, R146, R32 ;  /* 0x000000928420723c */ /* 0x000fe20000041820 */
[----:B------:R-:W2:Y:S07]  /*49c0*/  LDSM.16.M88.4 R132, [R174+0x13400] ;  /* 0x01340000ae84783b */ /* 0x000eae0000000200 */
[-C--:B-1----:R-:W-:Y:S08]  /*49d0*/  HMMA.16816.F32.BF16 R4, R136, R140.reuse, R4 ;  /* 0x0000008c8804723c */ /* 0x082ff00000041804 */
[C---:B------:R-:W-:Y:S08]  /*49e0*/  HMMA.16816.F32.BF16 R8, R148.reuse, R140, R8 ;  /* 0x0000008c9408723c */ /* 0x040ff00000041808 */
[-C--:B------:R-:W-:Y:S03]  /*49f0*/  HMMA.16816.F32.BF16 R12, R148, R142.reuse, R12 ;  /* 0x0000008e940c723c */ /* 0x080fe6000004180c */
[C---:B------:R-:W-:Y:S01]  /*4a00*/  FADD.FTZ R4, -R228.reuse, R4 ;  /* 0x00000004e4047221 */ /* 0x040fe20000010100 */
[----:B------:R-:W-:Y:S01]  /*4a10*/  FADD.FTZ R5, -R228, R5 ;  /* 0x00000005e4057221 */ /* 0x000fe20000010100 */
[C---:B------:R-:W-:Y:S01]  /*4a20*/  FADD.FTZ R6, -R251.reuse, R6 ;  /* 0x00000006fb067221 */ /* 0x040fe20000010100 */
[----:B------:R-:W-:Y:S01]  /*4a30*/  FADD.FTZ R7, -R251, R7 ;  /* 0x00000007fb077221 */ /* 0x000fe20000010100 */
[----:B------:R-:W-:Y:S01]  /*4a40*/  FMUL.FTZ R215, R215, R4 ;  /* 0x00000004d7d77220 */ /* 0x000fe20000410000 */
[C---:B------:R-:W-:Y:S04]  /*4a50*/  HMMA.16816.F32.BF16 R16, R136.reuse, R142, R16 ;  /* 0x0000008e8810723c */ /* 0x040fe80000041810 */
[----:B------:R-:W-:Y:S01]  /*4a60*/  LOP3.LUT R4, R152, 0x30, RZ, 0xc0, !PT ;  /* 0x0000003098047812 */ /* 0x000fe200078ec0ff */
[----:B------:R-:W-:Y:S01]  /*4a70*/  FMUL.FTZ R6, R205, R6 ;  /* 0x00000006cd067220 */ /* 0x000fe20000410000 */
[----:B------:R-:W-:Y:S02]  /*4a80*/  FMUL.FTZ R7, R204, R7 ;  /* 0x00000007cc077220 */ /* 0x000fe40000410000 */
[-C--:B--2---:R-:W-:Y:S03]  /*4a90*/  HMMA.16816.F32.BF16 R20, R136, R132.reuse, R20 ;  /* 0x000000848814723c */ /* 0x084fe60000041814 */
[----:B------:R-:W-:Y:S01]  /*4aa0*/  LOP3.LUT R4, R4, 0x8, R2, 0xf8, !PT ;  /* 0x0000000804047812 */ /* 0x000fe200078ef802 */
[----:B------:R-:W-:Y:S01]  /*4ab0*/  FMUL.FTZ R6, R6, R153 ;  /* 0x0000009906067220 */ /* 0x000fe20000410000 */
[----:B------:R-:W-:Y:S03]  /*4ac0*/  FMUL.FTZ R7, R7, R154 ;  /* 0x0000009a07077220 */ /* 0x000fe60000410000 */
[C---:B------:R-:W-:Y:S04]  /*4ad0*/  HMMA.16816.F32.BF16 R24, R148.reuse, R132, R24 ;  /* 0x000000849418723c */ /* 0x040fe80000041818 */
[----:B------:R-:W-:Y:S01]  /*4ae0*/  FMUL.FTZ R132, R208, R5 ;  /* 0x00000005d0847220 */ /* 0x000fe20000410000 */
[----:B------:R-:W-:Y:S01]  /*4af0*/  FFMA.FTZ R5, -R164, R164, 1 ;  /* 0x3f800000a4057423 */ /* 0x000fe200000101a4 */
[----:B------:R-:W-:Y:S01]  /*4b00*/  FFMA.FTZ R133, -R161, R161, 1 ;  /* 0x3f800000a1857423 */ /* 0x000fe200000101a1 */
[C---:B------:R-:W-:Y:S01]  /*4b10*/  FADD.FTZ R16, -R228.reuse, R16 ;  /* 0x00000010e4107221 */ /* 0x040fe20000010100 */
[-C--:B------:R-:W-:Y:S03]  /*4b20*/  HMMA.16816.F32.BF16 R28, R148, R134.reuse, R28 ;  /* 0x00000086941c723c */ /* 0x080fe6000004181c */
[C---:B------:R-:W-:Y:S01]  /*4b30*/  FADD.FTZ R17, -R228.reuse, R17 ;  /* 0x00000011e4117221 */ /* 0x040fe20000010100 */
[C---:B------:R-:W-:Y:S01]  /*4b40*/  FADD.FTZ R20, -R228.reuse, R20 ;  /* 0x00000014e4147221 */ /* 0x040fe20000010100 */
[----:B------:R-:W-:Y:S01]  /*4b50*/  FADD.FTZ R21, -R228, R21 ;  /* 0x00000015e4157221 */ /* 0x000fe20000010100 */
[C---:B------:R-:W-:Y:S01]  /*4b60*/  SHF.L.U32 R148, R2.reuse, 0x6, RZ ;  /* 0x0000000602947819 */ /* 0x040fe200000006ff */
[----:B------:R-:W-:Y:S01]  /*4b70*/  FMUL.FTZ R5, R5, UR10 ;  /* 0x0000000a05057c20 */ /* 0x000fe20008410000 */
[----:B------:R-:W-:Y:S04]  /*4b80*/  HMMA.16816.F32.BF16 R32, R136, R134, R32 ;  /* 0x000000868820723c */ /* 0x000fe80000041820 */
[----:B------:R-:W-:Y:S02]  /*4b90*/  IMAD.SHL.U32 R161, R2, 0x8, RZ ;  /* 0x0000000802a17824 */ /* 0x000fe400078e00ff */
[----:B------:R-:W-:Y:S01]  /*4ba0*/  FMUL.FTZ R133, R133, UR10 ;  /* 0x0000000a85857c20 */ /* 0x000fe20008410000 */
[----:B------:R-:W-:Y:S01]  /*4bb0*/  FMUL.FTZ R16, R248, R16 ;  /* 0x00000010f8107220 */ /* 0x000fe20000410000 */
[----:B------:R-:W-:Y:S01]  /*4bc0*/  FMUL.FTZ R17, R247, R17 ;  /* 0x00000011f7117220 */ /* 0x000fe20000410000 */
[----:B------:R-:W-:Y:S01]  /*4bd0*/  FMUL.FTZ R20, R246, R20 ;  /* 0x00000014f6147220 */ /* 0x000fe20000410000 */
[----:B------:R-:W-:Y:S01]  /*4be0*/  LOP3.LUT R4, R4, 0x1c0, R148, 0xf8, !PT ;  /* 0x000001c004047812 */ /* 0x000fe200078ef894 */
[----:B------:R-:W-:Y:S01]  /*4bf0*/  FMUL.FTZ R21, R245, R21 ;  /* 0x00000015f5157220 */ /* 0x000fe20000410000 */
[----:B------:R-:W-:Y:S01]  /*4c00*/  FMUL.FTZ R5, R215, R5 ;  /* 0x00000005d7057220 */ /* 0x000fe20000410000 */
[----:B------:R-:W-:Y:S01]  /*4c10*/  LOP3.LUT R164, R148, 0x400, RZ, 0xc0, !PT ;  /* 0x0000040094a47812 */ /* 0x000fe200078ec0ff */
[----:B------:R-:W-:Y:S01]  /*4c20*/  FMUL.FTZ R132, R132, R133 ;  /* 0x0000008584847220 */ /* 0x000fe20000410000 */
[----:B------:R-:W-:Y:S01]  /*4c30*/  FMUL.FTZ R16, R16, R170 ;  /* 0x000000aa10107220 */ /* 0x000fe20000410000 */
[----:B------:R-:W-:Y:S01]  /*4c40*/  LOP3.LUT R4, R4, 0x38, R161, 0x78, !PT ;  /* 0x0000003804047812 */ /* 0x000fe200078e78a1 */
[----:B------:R-:W-:Y:S01]  /*4c50*/  FMUL.FTZ R17, R17, R176 ;  /* 0x000000b011117220 */ /* 0x000fe20000410000 */
[----:B------:R-:W-:Y:S01]  /*4c60*/  FMUL.FTZ R20, R20, R200 ;  /* 0x000000c814147220 */ /* 0x000fe20000410000 */
[----:B------:R-:W-:Y:S01]  /*4c70*/  F2FP.BF16.F32.PACK_AB R5, R132, R5 ;  /* 0x000000058405723e */ /* 0x000fe200000010ff */
[C---:B------:R-:W-:Y:S01]  /*4c80*/  FADD.FTZ R32, -R228.reuse, R32 ;  /* 0x00000020e4207221 */ /* 0x040fe20000010100 */
[----:B------:R-:W-:Y:S01]  /*4c90*/  FADD.FTZ R33, -R228, R33 ;  /* 0x00000021e4217221 */ /* 0x000fe20000010100 */
[----:B------:R-:W-:Y:S01]  /*4ca0*/  LEA R164, R4, R164, 0x1 ;  /* 0x000000a404a47211 */ /* 0x000fe200078e08ff */
[----:B------:R-:W-:Y:S01]  /*4cb0*/  FMUL.FTZ R21, R21, R203 ;  /* 0x000000cb15157220 */ /* 0x000fe20000410000 */
[----:B------:R-:W-:Y:S01]  /*4cc0*/  FMUL.FTZ R32, R244, R32 ;  /* 0x00000020f4207220 */ /* 0x000fe20000410000 */
[----:B------:R-:W-:Y:S01]  /*4cd0*/  F2FP.BF16.F32.PACK_AB R16, R17, R16 ;  /* 0x000000101110723e */ /* 0x000fe200000010ff */
[----:B------:R-:W-:Y:S02]  /*4ce0*/  FMUL.FTZ R33, R243, R33 ;  /* 0x00000021f3217220 */ /* 0x000fe40000410000 */
[----:B------:R-:W-:Y:S01]  /*4cf0*/  F2FP.BF16.F32.PACK_AB R20, R21, R20 ;  /* 0x000000141514723e */ /* 0x000fe200000010ff */
        /* <DEDUP_REMOVED lines=20> */
.L_x_1091:
[----:B------:R-:W-:Y:S01]  /*4e40*/  FADD.FTZ R19, -R251, R19 ;  /* 0x00000013fb137221 */ /* 0x000fe20000010100 */
[----:B------:R-:W-:Y:S01]  /*4e50*/  FFMA.FTZ R193, -R193, R193, 1 ;  /* 0x3f800000c1c17423 */ /* 0x000fe200000101c1 */
[----:B------:R-:W-:Y:S01]  /*4e60*/  FADD.FTZ R18, -R251, R18 ;  /* 0x00000012fb127221 */ /* 0x000fe20000010100 */
[----:B------:R-:W-:Y:S01]  /*4e70*/  FFMA.FTZ R171, -R171, R171, 1 ;  /* 0x3f800000abab7423 */ /* 0x000fe200000101ab */
[----:B------:R-:W-:Y:S01]  /*4e80*/  FMUL.FTZ R19, R241, R19 ;  /* 0x00000013f1137220 */ /* 0x000fe20000410000 */
[----:B------:R-:W-:Y:S01]  /*4e90*/  FMUL.FTZ R193, R193, UR10 ;  /* 0x0000000ac1c17c20 */ /* 0x000fe20008410000 */
[----:B------:R-:W-:Y:S01]  /*4ea0*/  FMUL.FTZ R18, R242, R18 ;  /* 0x00000012f2127220 */ /* 0x000fe20000410000 */
[----:B------:R-:W-:Y:S01]  /*4eb0*/  FMUL.FTZ R171, R171, UR10 ;  /* 0x0000000aabab7c20 */ /* 0x000fe20008410000 */
[----:B-----5:R-:W-:Y:S01]  /*4ec0*/  FADD.FTZ R9, -R250, R9 ;  /* 0x00000009fa097221 */ /* 0x020fe20000010100 */
[----:B------:R-:W-:Y:S01]  /*4ed0*/  FFMA.FTZ R166, -R166, R166, 1 ;  /* 0x3f800000a6a67423 */ /* 0x000fe200000101a6 */
[----:B------:R-:W-:Y:S01]  /*4ee0*/  FADD.FTZ R11, -R249, R11 ;  /* 0x0000000bf90b7221 */ /* 0x000fe20000010100 */
[----:B------:R-:W-:Y:S01]  /*4ef0*/  FFMA.FTZ R167, -R167, R167, 1 ;  /* 0x3f800000a7a77423 */ /* 0x000fe200000101a7 */
[----:B------:R-:W-:Y:S01]  /*4f00*/  FADD.FTZ R8, -R250, R8 ;  /* 0x00000008fa087221 */ /* 0x000fe20000010100 */
[----:B------:R-:W-:Y:S01]  /*4f10*/  FFMA.FTZ R155, -R155, R155, 1 ;  /* 0x3f8000009b9b7423 */ /* 0x000fe2000001019b */
[----:B------:R-:W-:Y:S01]  /*4f20*/  FADD.FTZ R10, -R249, R10 ;  /* 0x0000000af90a7221 */ /* 0x000fe20000010100 */
[----:B------:R-:W-:Y:S01]  /*4f30*/  FFMA.FTZ R165, -R165, R165, 1 ;  /* 0x3f800000a5a57423 */ /* 0x000fe200000101a5 */
[----:B------:R-:W-:Y:S01]  /*4f40*/  FMUL.FTZ R19, R19, R193 ;  /* 0x000000c113137220 */ /* 0x000fe20000410000 */
[----:B------:R-:W-:Y:S01]  /*4f50*/  FMUL.FTZ R18, R18, R171 ;  /* 0x000000ab12127220 */ /* 0x000fe20000410000 */
[----:B------:R-:W-:Y:S01]  /*4f60*/  FMUL.FTZ R9, R213, R9 ;  /* 0x00000009d5097220 */ /* 0x000fe20000410000 */
[----:B------:R-:W-:Y:S01]  /*4f70*/  FMUL.FTZ R166, R166, UR10 ;  /* 0x0000000aa6a67c20 */ /* 0x000fe20008410000 */
[----:B------:R-:W-:Y:S01]  /*4f80*/  FMUL.FTZ R11, R211, R11 ;  /* 0x0000000bd30b7220 */ /* 0x000fe20000410000 */
[----:B------:R-:W-:Y:S01]  /*4f90*/  FMUL.FTZ R167, R167, UR10 ;  /* 0x0000000aa7a77c20 */ /* 0x000fe20008410000 */
[----:B------:R-:W-:Y:S01]  /*4fa0*/  FADD.FTZ R13, -R250, R13 ;  /* 0x0000000dfa0d7221 */ /* 0x000fe20000010100 */
[----:B------:R-:W-:Y:S01]  /*4fb0*/  FMUL.FTZ R8, R214, R8 ;  /* 0x00000008d6087220 */ /* 0x000fe20000410000 */
[----:B------:R-:W-:Y:S01]  /*4fc0*/  FFMA.FTZ R163, -R163, R163, 1 ;  /* 0x3f800000a3a37423 */ /* 0x000fe200000101a3 */
[----:B------:R-:W-:Y:S01]  /*4fd0*/  FMUL.FTZ R155, R155, UR10 ;  /* 0x0000000a9b9b7c20 */ /* 0x000fe20008410000 */
[----:B------:R-:W-:Y:S01]  /*4fe0*/  FMUL.FTZ R10, R212, R10 ;  /* 0x0000000ad40a7220 */ /* 0x000fe20000410000 */
[----:B------:R-:W-:Y:S01]  /*4ff0*/  FADD.FTZ R15, -R249, R15 ;  /* 0x0000000ff90f7221 */ /* 0x000fe20000010100 */
[----:B------:R-:W-:Y:S01]  /*5000*/  FMUL.FTZ R165, R165, UR10 ;  /* 0x0000000aa5a57c20 */ /* 0x000fe20008410000 */
[----:B------:R-:W-:Y:S01]  /*5010*/  FFMA.FTZ R169, -R169, R169, 1 ;  /* 0x3f800000a9a97423 */ /* 0x000fe200000101a9 */
[----:B------:R-:W-:Y:S01]  /*5020*/  FADD.FTZ R12, -R250, R12 ;  /* 0x0000000cfa0c7221 */ /* 0x000fe20000010100 */
[----:B------:R-:W-:Y:S01]  /*5030*/  FFMA.FTZ R168, -R168, R168, 1 ;  /* 0x3f800000a8a87423 */ /* 0x000fe200000101a8 */
[----:B------:R-:W-:Y:S01]  /*5040*/  FADD.FTZ R14, -R249, R14 ;  /* 0x0000000ef90e7221 */ /* 0x000fe20000010100 */
[----:B------:R-:W-:Y:S01]  /*5050*/  FFMA.FTZ R162, -R162, R162, 1 ;  /* 0x3f800000a2a27423 */ /* 0x000fe200000101a2 */
[----:B------:R-:W-:Y:S01]  /*5060*/  F2FP.BF16.F32.PACK_AB R6, R7, R6 ;  /* 0x000000060706723e */ /* 0x000fe200000010ff */
[----:B------:R-:W-:Y:S01]  /*5070*/  FMUL.FTZ R9, R9, R166 ;  /* 0x000000a609097220 */ /* 0x000fe20000410000 */
[----:B------:R-:W-:Y:S01]  /*5080*/  FMUL.FTZ R11, R11, R167 ;  /* 0x000000a70b0b7220 */ /* 0x000fe20000410000 */
[----:B------:R-:W-:Y:S01]  /*5090*/  FMUL.FTZ R13, R222, R13 ;  /* 0x0000000dde0d7220 */ /* 0x000fe20000410000 */
[----:B------:R-:W-:Y:S01]  /*50a0*/  FMUL.FTZ R163, R163, UR10 ;  /* 0x0000000aa3a37c20 */ /* 0x000fe20008410000 */
[----:B------:R-:W-:Y:S01]  /*50b0*/  FMUL.FTZ R8, R8, R155 ;  /* 0x0000009b08087220 */ /* 0x000fe20000410000 */
[----:B------:R-:W-:Y:S01]  /*50c0*/  FMUL.FTZ R15, R220, R15 ;  /* 0x0000000fdc0f7220 */ /* 0x000fe20000410000 */
[----:B------:R-:W-:Y:S01]  /*50d0*/  FMUL.FTZ R10, R10, R165 ;  /* 0x000000a50a0a7220 */ /* 0x000fe20000410000 */
[----:B------:R-:W-:Y:S01]  /*50e0*/  FMUL.FTZ R169, R169, UR10 ;  /* 0x0000000aa9a97c20 */ /* 0x000fe20008410000 */
[----:B------:R-:W-:Y:S01]  /*50f0*/  FADD.FTZ R23, -R251, R23 ;  /* 0x00000017fb177221 */ /* 0x000fe20000010100 */
[----:B------:R-:W-:Y:S01]  /*5100*/  FFMA.FTZ R201, -R201, R201, 1 ;  /* 0x3f800000c9c97423 */ /* 0x000fe200000101c9 */
[----:B------:R-:W-:Y:S01]  /*5110*/  FMUL.FTZ R12, R223, R12 ;  /* 0x0000000cdf0c7220 */ /* 0x000fe20000410000 */
[----:B------:R-:W-:Y:S01]  /*5120*/  FMUL.FTZ R168, R168, UR10 ;  /* 0x0000000aa8a87c20 */ /* 0x000fe20008410000 */
[----:B------:R-:W-:Y:S01]  /*5130*/  FMUL.FTZ R14, R221, R14 ;  /* 0x0000000edd0e7220 */ /* 0x000fe20000410000 */
[----:B------:R-:W-:Y:S01]  /*5140*/  FMUL.FTZ R162, R162, UR10 ;  /* 0x0000000aa2a27c20 */ /* 0x000fe20008410000 */
[----:B------:R-:W-:Y:S01]  /*5150*/  FADD.FTZ R22, -R251, R22 ;  /* 0x00000016fb167221 */ /* 0x000fe20000010100 */
[----:B------:R-:W-:Y:S01]  /*5160*/  FFMA.FTZ R202, -R202, R202, 1 ;  /* 0x3f800000caca7423 */ /* 0x000fe200000101ca */
[----:B------:R-:W-:Y:S01]  /*5170*/  F2FP.BF16.F32.PACK_AB R18, R19, R18 ;  /* 0x000000121312723e */ /* 0x000fe200000010ff */
[----:B------:R-:W-:Y:S01]  /*5180*/  STS [R157+0x15000], R5 ;  /* 0x015000059d007388 */ /* 0x000fe20000000800 */
[----:B------:R-:W-:Y:S01]  /*5190*/  FMUL.FTZ R13, R13, R163 ;  /* 0x000000a30d0d7220 */ /* 0x000fe20000410000 */
[----:B------:R-:W-:Y:S01]  /*51a0*/  FMUL.FTZ R15, R15, R169 ;  /* 0x000000a90f0f7220 */ /* 0x000fe20000410000 */
[----:B------:R-:W-:Y:S02]  /*51b0*/  FMUL.FTZ R23, R239, R23 ;  /* 0x00000017ef177220 */ /* 0x000fe40000410000 */
[----:B------:R-:W-:Y:S01]  /*51c0*/  STS [R157+0x15400], R6 ;  /* 0x015400069d007388 */ /* 0x000fe20000000800 */
[----:B------:R-:W-:Y:S01]  /*51d0*/  FMUL.FTZ R201, R201, UR10 ;  /* 0x0000000ac9c97c20 */ /* 0x000fe20008410000 */
[----:B------:R-:W-:Y:S01]  /*51e0*/  FMUL.FTZ R12, R12, R168 ;  /* 0x000000a80c0c7220 */ /* 0x000fe20000410000 */
[----:B------:R-:W-:Y:S01]  /*51f0*/  FMUL.FTZ R14, R14, R162 ;  /* 0x000000a20e0e7220 */ /* 0x000fe20000410000 */
[----:B------:R-:W-:Y:S01]  /*5200*/  FMUL.FTZ R22, R240, R22 ;  /* 0x00000016f0167220 */ /* 0x000fe20000410000 */
[----:B------:R-:W-:Y:S01]  /*5210*/  FMUL.FTZ R202, R202, UR10 ;  /* 0x0000000acaca7c20 */ /* 0x000fe20008410000 */
[----:B------:R-:W-:Y:S01]  /*5220*/  FADD.FTZ R35, -R251, R35 ;  /* 0x00000023fb237221 */ /* 0x000fe20000010100 */
[----:B------:R-:W-:Y:S01]  /*5230*/  FFMA.FTZ R227, -R227, R227, 1 ;  /* 0x3f800000e3e37423 */ /* 0x000fe200000101e3 */
[----:B------:R-:W-:Y:S01]  /*5240*/  FADD.FTZ R34, -R251, R34 ;  /* 0x00000022fb227221 */ /* 0x000fe20000010100 */
[----:B------:R-:W-:Y:S01]  /*5250*/  FFMA.FTZ R226, -R226, R226, 1 ;  /* 0x3f800000e2e27423 */ /* 0x000fe200000101e2 */
[----:B------:R-:W-:Y:S01]  /*5260*/  F2FP.BF16.F32.PACK_AB R8, R9, R8 ;  /* 0x000000080908723e */ /* 0x000fe200000010ff */
[----:B------:R-:W-:Y:S01]  /*5270*/  STS [R159+0x15000], R16 ;  /* 0x015000109f007388 */ /* 0x000fe20000000800 */
[----:B------:R-:W-:Y:S01]  /*5280*/  F2FP.BF16.F32.PACK_AB R10, R11, R10 ;  /* 0x0000000a0b0a723e */ /* 0x000fe200000010ff */
[----:B------:R-:W-:Y:S01]  /*5290*/  FMUL.FTZ R23, R23, R201 ;  /* 0x000000c917177220 */ /* 0x000fe20000410000 */
[----:B------:R-:W-:Y:S02]  /*52a0*/  FMUL.FTZ R22, R22, R202 ;  /* 0x000000ca16167220 */ /* 0x000fe40000410000 */
[----:B------:R-:W-:Y:S01]  /*52b0*/  STS [R159+0x15400], R18 ;  /* 0x015400129f007388 */ /* 0x000fe20000000800 */
[----:B------:R-:W-:Y:S01]  /*52c0*/  FMUL.FTZ R35, R237, R35 ;  /* 0x00000023ed237220 */ /* 0x000fe20000410000 */
[----:B------:R-:W-:Y:S01]  /*52d0*/  FMUL.FTZ R227, R227, UR10 ;  /* 0x0000000ae3e37c20 */ /* 0x000fe20008410000 */
[----:B------:R-:W-:Y:S01]  /*52e0*/  FMUL.FTZ R34, R238, R34 ;  /* 0x00000022ee227220 */ /* 0x000fe20000410000 */
[----:B------:R-:W-:Y:S01]  /*52f0*/  FMUL.FTZ R226, R226, UR10 ;  /* 0x0000000ae2e27c20 */ /* 0x000fe20008410000 */
[----:B------:R-:W-:Y:S01]  /*5300*/  FADD.FTZ R25, -R250, R25 ;  /* 0x00000019fa197221 */ /* 0x000fe20000010100 */
[----:B------:R-:W-:Y:S01]  /*5310*/  FFMA.FTZ R210, -R210, R210, 1 ;  /* 0x3f800000d2d27423 */ /* 0x000fe200000101d2 */
[----:B------:R-:W-:Y:S01]  /*5320*/  FADD.FTZ R27, -R249, R27 ;  /* 0x0000001bf91b7221 */ /* 0x000fe20000010100 */
[----:B------:R-:W-:Y:S01]  /*5330*/  FFMA.FTZ R209, -R209, R209, 1 ;  /* 0x3f800000d1d17423 */ /* 0x000fe200000101d1 */
        /* <DEDUP_REMOVED lines=12> */
[----:B------:R-:W-:Y:S01]  /*5400*/  FADD.FTZ R31, -R249, R31 ;  /* 0x0000001ff91f7221 */ /* 0x000fe20000010100 */
[----:B------:R-:W-:Y:S01]  /*5410*/  FMUL.FTZ R27, R231, R27 ;  /* 0x0000001be71b7220 */ /* 0x000fe20000410000 */
[----:B------:R-:W-:Y:S01]  /*5420*/  FMUL.FTZ R209, R209, UR10 ;  /* 0x0000000ad1d17c20 */ /* 0x000fe20008410000 */
[----:B------:R-:W-:Y:S01]  /*5430*/  FADD.FTZ R29, -R250, R29 ;  /* 0x0000001dfa1d7221 */ /* 0x000fe20000010100 */
[----:B------:R-:W-:Y:S01]  /*5440*/  FMUL.FTZ R24, R236, R24 ;  /* 0x00000018ec187220 */ /* 0x000fe20000410000 */
[----:B------:R-:W-:Y:S01]  /*5450*/  FMUL.FTZ R206, R206, UR10 ;  /* 0x0000000acece7c20 */ /* 0x000fe20008410000 */
[----:B------:R-:W-:Y:S01]  /*5460*/  FFMA.FTZ R217, -R217, R217, 1 ;  /* 0x3f800000d9d97423 */ /* 0x000fe200000101d9 */
[----:B------:R-:W-:Y:S01]  /*5470*/  FADD.FTZ R30, -R249, R30 ;  /* 0x0000001ef91e7221 */ /* 0x000fe20000010100 */
[----:B------:R-:W-:Y:S01]  /*5480*/  FMUL.FTZ R26, R232, R26 ;  /* 0x0000001ae81a7220 */ /* 0x000fe20000410000 */
[----:B------:R-:W-:Y:S01]  /*5490*/  FMUL.FTZ R207, R207, UR10 ;  /* 0x0000000acfcf7c20 */ /* 0x000fe20008410000 */
[----:B------:R-:W-:Y:S01]  /*54a0*/  FFMA.FTZ R219, -R219, R219, 1 ;  /* 0x3f800000dbdb7423 */ /* 0x000fe200000101db */
[----:B------:R-:W-:Y:S01]  /*54b0*/  FFMA.FTZ R4, -R218, R218, 1 ;  /* 0x3f800000da047423 */ /* 0x000fe200000101da */
        /* <DEDUP_REMOVED lines=8> */
[----:B------:R-:W-:Y:S01]  /*5540*/  FMUL.FTZ R29, R233, R29 ;  /* 0x0000001de91d7220 */ /* 0x000fe20000410000 */
[----:B------:R-:W-:Y:S01]  /*5550*/  FMUL.FTZ R24, R24, R206 ;  /* 0x000000ce18187220 */ /* 0x000fe20000410000 */
[----:B------:R-:W-:Y:S01]  /*5560*/  FMUL.FTZ R217, R217, UR10 ;  /* 0x0000000ad9d97c20 */ /* 0x000fe20008410000 */
[----:B------:R-:W-:Y:S01]  /*5570*/  FMUL.FTZ R30, R230, R30 ;  /* 0x0000001ee61e7220 */ /* 0x000fe20000410000 */
[----:B------:R-:W-:Y:S01]  /*5580*/  FMUL.FTZ R26, R26, R207 ;  /* 0x000000cf1a1a7220 */ /* 0x000fe20000410000 */
[----:B------:R-:W-:Y:S01]  /*5590*/  FMUL.FTZ R219, R219, UR10 ;  /* 0x0000000adbdb7c20 */ /* 0x000fe20008410000 */
[----:B------:R-:W-:Y:S01]  /*55a0*/  FMUL.FTZ R4, R4, UR10 ;  /* 0x0000000a04047c20 */ /* 0x000fe20008410000 */
[----:B------:R-:W-:Y:S01]  /*55b0*/  FMUL.FTZ R28, R234, R28 ;  /* 0x0000001cea1c7220 */ /* 0x000fe20000410000 */
[----:B------:R-:W-:Y:S01]  /*55c0*/  FMUL.FTZ R216, R216, UR10 ;  /* 0x0000000ad8d87c20 */ /* 0x000fe20008410000 */
[----:B------:R-:W-:Y:S01]  /*55d0*/  F2FP.BF16.F32.PACK_AB R32, R33, R32 ;  /* 0x000000202120723e */ /* 0x000fe200000010ff */
[----:B------:R-:W-:Y:S01]  /*55e0*/  STS [R156+-0x4000], R20 ;  /* 0xffc000149c007388 */ /* 0x000fe20000000800 */
[----:B------:R-:W-:Y:S01]  /*55f0*/  F2FP.BF16.F32.PACK_AB R34, R35, R34 ;  /* 0x000000222322723e */ /* 0x000fe200000010ff */
[----:B------:R-:W-:Y:S01]  /*5600*/  FMUL.FTZ R29, R29, R217 ;  /* 0x000000d91d1d7220 */ /* 0x000fe20000410000 */
[----:B------:R-:W-:Y:S02]  /*5610*/  FMUL.FTZ R30, R30, R219 ;  /* 0x000000db1e1e7220 */ /* 0x000fe40000410000 */
[----:B------:R-:W-:Y:S01]  /*5620*/  STS [R156+-0x3c00], R22 ;  /* 0xffc400169c007388 */ /* 0x000fe20000000800 */
[----:B------:R-:W-:Y:S01]  /*5630*/  FMUL.FTZ R4, R31, R4 ;  /* 0x000000041f047220 */ /* 0x000fe20000410000 */
[----:B------:R-:W-:Y:S01]  /*5640*/  FMUL.FTZ R28, R28, R216 ;  /* 0x000000d81c1c7220 */ /* 0x000fe20000410000 */
[----:B------:R-:W-:Y:S02]  /*5650*/  F2FP.BF16.F32.PACK_AB R24, R25, R24 ;  /* 0x000000181918723e */ /* 0x000fe400000010ff */
[----:B------:R-:W-:Y:S01]  /*5660*/  STS [R158+-0x4000], R32 ;  /* 0xffc000209e007388 */ /* 0x000fe20000000800 */
[----:B------:R-:W-:Y:S01]  /*5670*/  F2FP.BF16.F32.PACK_AB R26, R27, R26 ;  /* 0x0000001a1b1a723e */ /* 0x000fe200000010ff */
[----:B------:R-:W-:Y:S01]  /*5680*/  IMAD R170, R189, UR8, RZ ;  /* 0x00000008bdaa7c24 */ /* 0x000fe2000f8e02ff */
[----:B------:R-:W-:Y:S02]  /*5690*/  F2FP.BF16.F32.PACK_AB R28, R29, R28 ;  /* 0x0000001c1d1c723e */ /* 0x000fe400000010ff */
[----:B------:R-:W-:Y:S01]  /*56a0*/  STS [R158+-0x3c00], R34 ;  /* 0xffc400229e007388 */ /* 0x000fe20000000800 */
[----:B------:R-:W-:Y:S02]  /*56b0*/  F2FP.BF16.F32.PACK_AB R4, R4, R30 ;  /* 0x0000001e0404723e */ /* 0x000fe400000010ff */
[--C-:B------:R-:W-:Y:S02]  /*56c0*/  SHF.R.U32.HI R163, RZ, 0x4, R2.reuse ;  /* 0x00000004ffa37819 */ /* 0x100fe40000011602 */
[----:B------:R-:W-:Y:S01]  /*56d0*/  STS [R156+-0x3000], R24 ;  /* 0xffd000189c007388 */ /* 0x000fe20000000800 */
[C---:B------:R-:W-:Y:S02]  /*56e0*/  SHF.L.U32 R149, R2.reuse, 0x5, RZ ;  /* 0x0000000502957819 */ /* 0x040fe400000006ff */
[----:B------:R-:W-:Y:S02]  /*56f0*/  LOP3.LUT R163, R163, 0x8, RZ, 0xc0, !PT ;  /* 0x00000008a3a37812 */ /* 0x000fe400078ec0ff */
[----:B------:R-:W-:Y:S01]  /*5700*/  STS [R156+-0x2c00], R26 ;  /* 0xffd4001a9c007388 */ /* 0x000fe20000000800 */
[----:B------:R-:W-:Y:S02]  /*5710*/  SHF.L.U32 R162, R2, 0x2, RZ ;  /* 0x0000000202a27819 */ /* 0x000fe400000006ff */
[--C-:B------:R-:W-:Y:S02]  /*5720*/  LOP3.LUT R165, R163, 0x10, R2.reuse, 0xf8, !PT ;  /* 0x00000010a3a57812 */ /* 0x100fe400078ef802 */
[----:B------:R-:W-:Y:S01]  /*5730*/  STS [R158+-0x3000], R28 ;  /* 0xffd0001c9e007388 */ /* 0x000fe20000000800 */
[----:B------:R-:W-:Y:S02]  /*5740*/  LOP3.LUT R169, R161, 0xd8, RZ, 0xc0, !PT ;  /* 0x000000d8a1a97812 */ /* 0x000fe400078ec0ff */
[----:B------:R-:W-:Y:S02]  /*5750*/  LOP3.LUT R165, R165, 0xc0, R149, 0xf8, !PT ;  /* 0x000000c0a5a57812 */ /* 0x000fe400078ef895 */
[----:B------:R-:W-:Y:S01]  /*5760*/  STS [R158+-0x2c00], R4 ;  /* 0xffd400049e007388 */ /* 0x000fe20000000800 */
[----:B------:R-:W-:Y:S02]  /*5770*/  LOP3.LUT R169, R169, 0x18, R2, 0x78, !PT ;  /* 0x00000018a9a97812 */ /* 0x000fe400078e7802 */
[----:B------:R-:W-:Y:S01]  /*5780*/  LOP3.LUT R165, R165, 0x18, R162, 0x78, !PT ;  /* 0x00000018a5a57812 */ /* 0x000fe200078e78a2 */
[----:B------:R-:W-:Y:S01]  /*5790*/  BAR.SYNC.DEFER_BLOCKING 0x0 ;  /* 0x0000000000007b1d */ /* 0x000fe20000010000 */
[----:B------:R-:W-:Y:S02]  /*57a0*/  LOP3.LUT R169, R169, 0x1f20, R161, 0xf8, !PT ;  /* 0x00001f20a9a97812 */ /* 0x000fe400078ef8a1 */
[----:B------:R-:W-:Y:S02]  /*57b0*/  LOP3.LUT R165, R165, 0x120, R149, 0xf8, !PT ;  /* 0x00000120a5a57812 */ /* 0x000fe400078ef895 */
[----:B------:R-:W-:Y:S02]  /*57c0*/  LEA R169, R169, UR4, 0x1 ;  /* 0x00000004a9a97c11 */ /* 0x000fe4000f8e08ff */
[----:B------:R-:W-:Y:S01]  /*57d0*/  LEA R165, R165, UR4, 0x1 ;  /* 0x00000004a5a57c11 */ /* 0x000fe2000f8e08ff */
        /* <DEDUP_REMOVED lines=57> */
[----:B------:R-:W-:Y:S04]  /*5b70*/  LEA R4, -R170, RZ, 0x6 ;  /* 0x000000ffaa047211 */ /* 0x000fe800078e31ff */
[-C--:B------:R-:W-:Y:S05]  /*5b80*/  HMMA.16816.F32.BF16 R36, R132, R136.reuse, R36 ;  /* 0x000000888424723c */ /* 0x080fea0000041824 */
        /* <DEDUP_REMOVED lines=28> */
.L_x_1092:
[----:B------:R-:W-:Y:S01]  /*5d50*/  LOP3.LUT R148, R148, 0x200, RZ, 0xc0, !PT ;  /* 0x0000020094947812 */ /* 0x000fe200078ec0ff */
[----:B------:R-:W-:Y:S01]  /*5d60*/  LDSM.16.MT88.4 R8, [R165+0x9000] ;  /* 0x00900000a508783b */ /* 0x000fe20000004200 */
[----:B------:R-:W-:Y:S01]  /*5d70*/  LOP3.LUT R4, R4, 0x38, R161, 0xf8, !PT ;  /* 0x0000003804047812 */ /* 0x000fe200078ef8a1 */
[----:B------:R-:W-:Y:S01]  /*5d80*/  UISETP.NE.AND UP0, UPT, UR45, URZ, UPT ;  /* 0x000000ff2d00728c */ /* 0x000fe2000bf05270 */
[----:B------:R-:W-:Y:S01]  /*5d90*/  LOP3.LUT R148, R148, 0xc00, R149, 0xf8, !PT ;  /* 0x00000c0094947812 */ /* 0x000fe200078ef895 */
[----:B------:R-:W-:Y:S01]  /*5da0*/  LDSM.16.MT88.4 R16, [R165+0xb000] ;  /* 0x00b00000a510783b */ /* 0x000fe20000004200 */
[----:B------:R-:W-:Y:S01]  /*5db0*/  LOP3.LUT R4, R4, 0x8, R152, 0x78, !PT ;  /* 0x0000000804047812 */ /* 0x000fe200078e7898 */
[----:B------:R-:W-:Y:S02]  /*5dc0*/  ULOP3.LUT UR5, UR45, 0x1, URZ, 0xc0, !UPT ;  /* 0x000000012d057892 */ /* 0x000fe4000f8ec0ff */
[----:B------:R-:W-:Y:S01]  /*5dd0*/  PLOP3.LUT P4, PT, PT, PT, UP0, 0x80, 0x8 ;  /* 0x000000000008781c */ /* 0x000fe20003f8f008 */
[----:B------:R-:W-:Y:S01]  /*5de0*/  LDSM.16.MT88.4 R28, [R165+0xd000] ;  /* 0x00d00000a51c783b */ /* 0x000fe20000004200 */
[----:B------:R-:W-:Y:S03]  /*5df0*/  LOP3.LUT R4, R148, R4, RZ, 0xfc, !PT ;  /* 0x0000000494047212 */ /* 0x000fe600078efcff */
[----:B------:R-:W-:Y:S01]  /*5e00*/  LDSM.16.MT88.4 R132, [R165+0x9400] ;  /* 0x00940000a584783b */ /* 0x000fe20000004200 */
[----:B------:R-:W-:Y:S01]  /*5e10*/  LEA R156, R4, UR4, 0x1 ;  /* 0x00000004049c7c11 */ /* 0x000fe2000f8e08ff */
[----:B------:R-:W-:Y:S02]  /*5e20*/  @UP0 UIADD3 UR16, UP2, UPT, UR58, -0x100, URZ ;  /* 0xffffff003a100890 */ /* 0x000fe4000ff5e0ff */
[----:B------:R-:W-:Y:S02]  /*5e30*/  LDSM.16.MT88.4 R136, [R165+0xb400] ;  /* 0x00b40000a588783b */ /* 0x000fe40000004200 */
[----:B------:R-:W-:Y:S01]  /*5e40*/  IMAD.IADD R168, R156, 0x1, R3 ;  /* 0x000000019ca87824 */ /* 0x000fe200078e0203 */
[----:B------:R-:W-:Y:S01]  /*5e50*/  @UP0 UIADD3.X UR15, UPT, UPT, UR59, -0x1, URZ, UP2, !UPT ;  /* 0xffffffff3b0f0890 */ /* 0x000fe200097fe4ff */
[----:B------:R-:W2:Y:S01]  /*5e60*/  LDSM.16.M88.4 R24, [R156+0x15000] ;  /* 0x015000009c18783b */ /* 0x000ea20000000200 */
[----:B------:R-:W-:Y:S01]  /*5e70*/  @P4 LOP3.LUT R6, R152, 0x10, RZ, 0xc0, !PT ;  /* 0x0000001098064812 */ /* 0x000fe200078ec0ff */
[----:B------:R-:W-:Y:S01]  /*5e80*/  VIADD R167, R156, 0x15040 ;  /* 0x000150409ca77836 */ /* 0x000fe20000000000 */
[----:B------:R-:W-:Y:S01]  /*5e90*/  @P4 SHF.R.U32.HI R5, RZ, 0x2, R2 ;  /* 0x00000002ff054819 */ /* 0x000fe20000011602 */
[----:B------:R-:W3:Y:S01]  /*5ea0*/  LDSM.16.M88.4 R32, [R168+0x15000] ;  /* 0x01500000a820783b */ /* 0x000ee20000000200 */
[----:B------:R-:W-:Y:S02]  /*5eb0*/  UISETP.NE.U32.AND UP2, UPT, UR5, 0x1, UPT ;  /* 0x000000010500788c */ /* 0x000fe4000bf45070 */
[----:B------:R-:W-:Y:S01]  /*5ec0*/  @P4 LOP3.LUT R184, R6, 0x7, R5, 0xf8, !PT ;  /* 0x0000000706b84812 */ /* 0x000fe200078ef805 */
[----:B------:R-:W4:Y:S01]  /*5ed0*/  LDSM.16.MT88.4 R140, [R165+0xd400] ;  /* 0x00d40000a58c783b */ /* 0x000f220000004200 */
[----:B------:R-:W-:Y:S02]  /*5ee0*/  UIADD3 UR5, UPT, UPT, UR45, -0x1, URZ ;  /* 0xffffffff2d057890 */ /* 0x000fe4000fffe0ff */
[----:B------:R-:W-:Y:S01]  /*5ef0*/  PLOP3.LUT P3, PT, PT, PT, UP2, 0x80, 0x8 ;  /* 0x000000000008781c */ /* 0x000fe20003f6f028 */
[----:B------:R-:W-:Y:S01]  /*5f00*/  LDSM.16.MT88.4 R144, [R165+0x9800] ;  /* 0x00980000a590783b */ /* 0x000fe20000004200 */
[----:B------:R-:W-:Y:S01]  /*5f10*/  @P4 IMAD.WIDE.U32 R200, R184, R188, UR58 ;  /* 0x0000003ab8c84e25 */ /* 0x000fe2000f8e00bc */
[----:B------:R-:W-:Y:S02]  /*5f20*/  @UP0 UIADD3 UR12, UP2, UPT, UR12, -0x100, URZ ;  /* 0xffffff000c0c0890 */ /* 0x000fe4000ff5e0ff */
[----:B------:R-:W-:Y:S01]  /*5f30*/  LDSM.16.MT88.4 R148, [R165+0xb800] ;  /* 0x00b80000a594783b */ /* 0x000fe20000004200 */
[----:B------:R-:W-:Y:S01]  /*5f40*/  @UP0 UMOV UR58, UR16 ;  /* 0x00000010003a0c82 */ /* 0x000fe20008000000 */
[----:B------:R-:W-:Y:S02]  /*5f50*/  @UP0 UIADD3.X UR13, UPT, UPT, UR13, -0x1, URZ, UP2, !UPT ;  /* 0xffffffff0d0d0890 */ /* 0x000fe400097fe4ff */
[----:B------:R-:W-:Y:S01]  /*5f60*/  LDSM.16.MT88.4 R152, [R165+0x9c00] ;  /* 0x009c0000a598783b */ /* 0x000fe20000004200 */
[----:B------:R-:W-:Y:S01]  /*5f70*/  @UP0 UMOV UR59, UR15 ;  /* 0x0000000f003b0c82 */ /* 0x000fe20008000000 */
[----:B------:R-:W-:Y:S02]  /*5f80*/  UISETP.GT.AND UP0, UPT, UR45, URZ, UPT ;  /* 0x000000ff2d00728c */ /* 0x000fe4000bf04270 */
[----:B------:R1:W5:Y:S01]  /*5f90*/  @P4 LDG.E R183, desc[UR38][R200.64+-0x100] ;  /* 0xffff0026c8b74981 */ /* 0x000362000c1e1900 */
[----:B------:R-:W-:Y:S03]  /*5fa0*/  UMOV UR45, UR5 ;  /* 0x00000005002d7c82 */ /* 0x000fe60008000000 */
[----:B------:R1:W5:Y:S04]  /*5fb0*/  @P4 LDG.E R182, desc[UR38][R200.64+-0xe0] ;  /* 0xffff2026c8b64981 */ /* 0x000368000c1e1900 */
[----:B------:R1:W5:Y:S04]  /*5fc0*/  @P4 LDG.E R181, desc[UR38][R200.64+-0x80] ;  /* 0xffff8026c8b54981 */ /* 0x000368000c1e1900 */
[----:B------:R1:W5:Y:S01]  /*5fd0*/  @P4 LDG.E R180, desc[UR38][R200.64+-0x60] ;  /* 0xffffa026c8b44981 */ /* 0x000362000c1e1900 */
[C---:B--2---:R-:W-:Y:S08]  /*5fe0*/  HMMA.16816.F32.BF16 R4, R24.reuse, R8, RZ ;  /* 0x000000081804723c */ /* 0x044ff000000418ff */
        /* <DEDUP_REMOVED lines=8> */
[----:B------:R-:W2:Y:S06]  /*6070*/  LDSM.16.M88.4 R28, [R167] ;  /* 0x00000000a71c783b */ /* 0x000eac0000000200 */
[C---:B---3--:R-:W-:Y:S08]  /*6080*/  HMMA.16816.F32.BF16 R4, R32.reuse, R132, R4 ;  /* 0x000000842004723c */ /* 0x048ff00000041804 */
[C---:B------:R-:W-:Y:S01]  /*6090*/  HMMA.16816.F32.BF16 R8, R32.reuse, R134, R8 ;  /* 0x000000862008723c */ /* 0x040fe20000041808 */
[----:B------:R-:W3:Y:S07]  /*60a0*/  LDSM.16.MT88.4 R132, [R165+0xd800] ;  /* 0x00d80000a584783b */ /* 0x000eee0000004200 */
[C---:B------:R-:W-:Y:S08]  /*60b0*/  HMMA.16816.F32.BF16 R12, R32.reuse, R136, R12 ;  /* 0x00000088200c723c */ /* 0x040ff0000004180c */
[C---:B------:R-:W-:Y:S01]  /*60c0*/  HMMA.16816.F32.BF16 R16, R32.reuse, R138, R16 ;  /* 0x0000008a2010723c */ /* 0x040fe20000041810 */
[----:B------:R-:W1:Y:S07]  /*60d0*/  LDSM.16.M88.4 R136, [R166] ;  /* 0x00000000a688783b */ /* 0x000e6e0000000200 */
[C---:B----4-:R-:W-:Y:S08]  /*60e0*/  HMMA.16816.F32.BF16 R20, R32.reuse, R140, R20 ;  /* 0x0000008c2014723c */ /* 0x050ff00000041814 */
[----:B------:R-:W-:Y:S01]  /*60f0*/  HMMA.16816.F32.BF16 R24, R32, R142, R24 ;  /* 0x0000008e2018723c */ /* 0x000fe20000041818 */
[----:B------:R-:W4:Y:S04]  /*6100*/  LDSM.16.MT88.4 R32, [R165+0xbc00] ;  /* 0x00bc0000a520783b */ /* 0x000f280000004200 */
[----:B------:R-:W4:Y:S03]  /*6110*/  LDSM.16.MT88.4 R140, [R165+0xdc00] ;  /* 0x00dc0000a58c783b */ /* 0x000f260000004200 */
[C---:B--2---:R-:W-:Y:S08]  /*6120*/  HMMA.16816.F32.BF16 R4, R28.reuse, R144, R4 ;  /* 0x000000901c04723c */ /* 0x044ff00000041804 */
[C---:B------:R-:W-:Y:S01]  /*6130*/  HMMA.16816.F32.BF16 R8, R28.reuse, R146, R8 ;  /* 0x000000921c08723c */ /* 0x040fe20000041808 */
[----:B------:R-:W-:Y:S04]  /*6140*/  LDSM.16.M88.4 R144, [R156+0x17000] ;  /* 0x017000009c90783b */ /* 0x000fe80000000200 */
[----:B------:R-:W-:Y:S03]  /*6150*/  LDSM.16.MT88.4 R156, [R165+0xc000] ;  /* 0x00c00000a59c783b */ /* 0x000fe60000004200 */
[C---:B------:R-:W-:Y:S08]  /*6160*/  HMMA.16816.F32.BF16 R12, R28.reuse, R148, R12 ;  /* 0x000000941c0c723c */ /* 0x040ff0000004180c */
[C---:B------:R-:W-:Y:S01]  /*6170*/  HMMA.16816.F32.BF16 R16, R28.reuse, R150, R16 ;  /* 0x000000961c10723c */ /* 0x040fe20000041810 */
[----:B------:R-:W2:Y:S07]  /*6180*/  LDSM.16.MT88.4 R148, [R165+0xa000] ;  /* 0x00a00000a594783b */ /* 0x000eae0000004200 */
[C---:B---3--:R-:W-:Y:S08]  /*6190*/  HMMA.16816.F32.BF16 R20, R28.reuse, R132, R20 ;  /* 0x000000841c14723c */ /* 0x048ff00000041814 */
[----:B------:R-:W-:Y:S01]  /*61a0*/  HMMA.16816.F32.BF16 R24, R28, R134, R24 ;  /* 0x000000861c18723c */ /* 0x000fe20000041818 */
[----:B------:R-:W3:Y:S04]  /*61b0*/  LDSM.16.MT88.4 R28, [R165+0xe000] ;  /* 0x00e00000a51c783b */ /* 0x000ee80000004200 */
[----:B------:R-:W-:Y:S03]  /*61c0*/  LDSM.16.MT88.4 R132, [R165+0xa400] ;  /* 0x00a40000a584783b */ /* 0x000fe60000004200 */
[C---:B-1----:R-:W-:Y:S08]  /*61d0*/  HMMA.16816.F32.BF16 R4, R136.reuse, R152, R4 ;  /* 0x000000988804723c */ /* 0x042ff00000041804 */
[C---:B------:R-:W-:Y:S08]  /*61e0*/  HMMA.16816.F32.BF16 R8, R136.reuse, R154, R8 ;  /* 0x0000009a8808723c */ /* 0x040ff00000041808 */
[C---:B----4-:R-:W-:Y:S08]  /*61f0*/  HMMA.16816.F32.BF16 R12, R136.reuse, R32, R12 ;  /* 0x00000020880c723c */ /* 0x050ff0000004180c */
[C---:B------:R-:W-:Y:S01]  /*6200*/  HMMA.16816.F32.BF16 R16, R136.reuse, R34, R16 ;  /* 0x000000228810723c */ /* 0x040fe20000041810 */
[----:B------:R-:W1:Y:S07]  /*6210*/  LDSM.16.M88.4 R32, [R168+0x17000] ;  /* 0x01700000a820783b */ /* 0x000e6e0000000200 */
[C---:B------:R-:W-:Y:S08]  /*6220*/  HMMA.16816.F32.BF16 R20, R136.reuse, R140, R20 ;  /* 0x0000008c8814723c */ /* 0x040ff00000041814 */
[----:B------:R-:W-:Y:S01]  /*6230*/  HMMA.16816.F32.BF16 R24, R136, R142, R24 ;  /* 0x0000008e8818723c */ /* 0x000fe20000041818 */
[----:B------:R-:W4:Y:S04]  /*6240*/  LDSM.16.MT88.4 R136, [R165+0xc400] ;  /* 0x00c40000a588783b */ /* 0x000f280000004200 */
[----:B------:R-:W-:Y:S03]  /*6250*/  LDSM.16.MT88.4 R140, [R165+0xa800] ;  /* 0x00a80000a58c783b */ /* 0x000fe60000004200 */
[C---:B--2---:R-:W-:Y:S08]  /*6260*/  HMMA.16816.F32.BF16 R4, R144.reuse, R148, R4 ;  /* 0x000000949004723c */ /* 0x044ff00000041804 */
[C---:B------:R-:W-:Y:S08]  /*6270*/  HMMA.16816.F32.BF16 R8, R144.reuse, R150, R8 ;  /* 0x000000969008723c */ /* 0x040ff00000041808 */
[C---:B------:R-:W-:Y:S08]  /*6280*/  HMMA.16816.F32.BF16 R12, R144.reuse, R156, R12 ;  /* 0x0000009c900c723c */ /* 0x040ff0000004180c */
[C---:B------:R-:W-:Y:S08]  /*6290*/  HMMA.16816.F32.BF16 R16, R144.reuse, R158, R16 ;  /* 0x0000009e9010723c */ /* 0x040ff00000041810 */
[C---:B---3--:R-:W-:Y:S01]  /*62a0*/  HMMA.16816.F32.BF16 R20, R144.reuse, R28, R20 ;  /* 0x0000001c9014723c */ /* 0x048fe20000041814 */
[----:B------:R-:W-:Y:S02]  /*62b0*/  IMAD.U32 R28, RZ, RZ, UR47 ;  /* 0x0000002fff1c7e24 */ /* 0x000fe4000f8e00ff */
[----:B------:R-:W-:Y:S05]  /*62c0*/  IMAD.U32 R29, RZ, RZ, UR47 ;  /* 0x0000002fff1d7e24 */ /* 0x000fea000f8e00ff */
[----:B------:R-:W-:Y:S03]  /*62d0*/  HMMA.16816.F32.BF16 R24, R144, R30, R24 ;  /* 0x0000001e9018723c */ /* 0x000fe60000041818 */
[----:B------:R-:W-:Y:S04]  /*62e0*/  LEA R144, P0, R28, R186, 0x2 ;  /* 0x000000ba1c907211 */ /* 0x000fe800078010ff */
[----:B------:R-:W-:Y:S01]  /*62f0*/  LEA.HI.X.SX32 R145, R29, R187, 0x2, P0 ;  /* 0x000000bb1d917211 */ /* 0x000fe200000f16ff */
[C---:B-1----:R-:W-:Y:S01]  /*6300*/  HMMA.16816.F32.BF16 R4, R32.reuse, R132, R4 ;  /* 0x000000842004723c */ /* 0x042fe20000041804 */
        /* <DEDUP_REMOVED lines=22> */
[----:B------:R4:W-:Y:S03]  /*6470*/  LDSM.16.M88.4 R32, [R166+0x2000] ;  /* 0x00200000a620783b */ /* 0x0009e60000000200 */
[C---:B--2---:R-:W-:Y:S05]  /*6480*/  HMMA.16816.F32.BF16 R4, R132.reuse, R140, R4 ;  /* 0x0000008c8404723c */ /* 0x044fea0000041804 */
[C---:B------:R-:W-:Y:S03]  /*6490*/  LEA R202, P0, R170.reuse, R158, 0x5 ;  /* 0x0000009eaaca7211 */ /* 0x040fe600078028ff */
[C---:B------:R-:W-:Y:S01]  /*64a0*/  HMMA.16816.F32.BF16 R8, R132.reuse, R142, R8 ;  /* 0x0000008e8408723c */ /* 0x040fe20000041808 */
[----:B------:R-:W2:Y:S02]  /*64b0*/  LDSM.16.MT88.4 R140, [R165+0xac00] ;  /* 0x00ac0000a58c783b */ /* 0x000ea40000004200 */
[C---:B------:R-:W-:Y:S05]  /*64c0*/  LEA.HI.X.SX32 R203, R170.reuse, R159, 0x5, P0 ;  /* 0x0000009faacb7211 */ /* 0x040fea00000f2eff */
[C---:B---3--:R-:W-:Y:S03]  /*64d0*/  HMMA.16816.F32.BF16 R12, R132.reuse, R136, R12 ;  /* 0x00000088840c723c */ /* 0x048fe6000004180c */
[C---:B----4-:R-:W-:Y:S05]  /*64e0*/  LEA R166, P0, R170.reuse, R202, 0x5 ;  /* 0x000000caaaa67211 */ /* 0x050fea00078028ff */
        /* <DEDUP_REMOVED lines=12> */
[C---:B------:R-:W-:Y:S02]  /*65b0*/  LEA.HI.X.SX32 R133, R170.reuse, R207, 0x5, P0 ;  /* 0x000000cfaa857211 */ /* 0x040fe400000f2eff */
[C---:B------:R-:W-:Y:S01]  /*65c0*/  LEA R134, P0, R170.reuse, R132, 0x5 ;  /* 0x00000084aa867211 */ /* 0x040fe200078028ff */
        /* <DEDUP_REMOVED lines=8> */
[C---:B------:R-:W-:Y:S03]  /*6650*/  LEA R136, P0, R170.reuse, R140, 0x5 ;  /* 0x0000008caa887211 */ /* 0x040fe600078028ff */
[----:B------:R4:W-:Y:S01]  /*6660*/  REDG.E.ADD.F32.FTZ.RN.STRONG.GPU desc[UR38][R148.64], R7 ;  /* 0x00000007940079a6 */ /* 0x0009e2000c12f326 */
[C---:B------:R-:W-:Y:S01]  /*6670*/  LEA.HI.X.SX32 R137, R170.reuse, R141, 0x5, P0 ;  /* 0x0000008daa897211 */ /* 0x040fe200000f2eff */
[C---:B-1----:R-:W-:Y:S02]  /*6680*/  HMMA.16816.F32.BF16 R20, R32.reuse, R28, R20 ;  /* 0x0000001c2014723c */ /* 0x042fe40000041814 */
[----:B------:R1:W-:Y:S01]  /*6690*/  REDG.E.ADD.F32.FTZ.RN.STRONG.GPU desc[UR38][R150.64], R8 ;  /* 0x00000008960079a6 */ /* 0x0003e2000c12f326 */
[C---:B------:R-:W-:Y:S03]  /*66a0*/  LEA R138, P0, R170.reuse, R136, 0x5 ;  /* 0x00000088aa8a7211 */ /* 0x040fe600078028ff */
[----:B------:R1:W-:Y:S01]  /*66b0*/  REDG.E.ADD.F32.FTZ.RN.STRONG.GPU desc[UR38][R152.64], R9 ;  /* 0x00000009980079a6 */ /* 0x0003e2000c12f326 */
[C---:B------:R-:W-:Y:S01]  /*66c0*/  LEA.HI.X.SX32 R139, R170.reuse, R137, 0x5, P0 ;  /* 0x00000089aa8b7211 */ /* 0x040fe200000f2eff */
[----:B------:R-:W-:Y:S02]  /*66d0*/  HMMA.16816.F32.BF16 R24, R32, R30, R24 ;  /* 0x0000001e2018723c */ /* 0x000fe40000041818 */
[----:B------:R-:W-:Y:S01]  /*66e0*/  REDG.E.ADD.F32.FTZ.RN.STRONG.GPU desc[UR38][R154.64], R10 ;  /* 0x0000000a9a0079a6 */ /* 0x000fe2000c12f326 */
[C---:B------:R-:W-:Y:S03]  /*66f0*/  LEA R28, P0, R170.reuse, R138, 0x5 ;  /* 0x0000008aaa1c7211 */ /* 0x040fe600078028ff */
[----:B------:R-:W-:Y:S01]  /*6700*/  REDG.E.ADD.F32.FTZ.RN.STRONG.GPU desc[UR38][R156.64], R11 ;  /* 0x0000000b9c0079a6 */ /* 0x000fe2000c12f326 */
[C---:B------:R-:W-:Y:S02]  /*6710*/  LEA.HI.X.SX32 R29, R170.reuse, R139, 0x5, P0 ;  /* 0x0000008baa1d7211 */ /* 0x040fe400000f2eff */
[C---:B--2---:R-:W-:Y:S01]  /*6720*/  LEA R4, P0, R170.reuse, R28, 0x5 ;  /* 0x0000001caa047211 */ /* 0x044fe200078028ff */
[----:B------:R-:W-:Y:S03]  /*6730*/  REDG.E.ADD.F32.FTZ.RN.STRONG.GPU desc[UR38][R186.64+0x80], R12 ;  /* 0x0000800cba0079a6 */ /* 0x000fe6000c12f326 */
[C---:B---3--:R-:W-:Y:S01]  /*6740*/  LEA.HI.X.SX32 R5, R170.reuse, R29, 0x5, P0 ;  /* 0x0000001daa057211 */ /* 0x048fe200000f2eff */
[----:B------:R-:W-:Y:S01]  /*6750*/  REDG.E.ADD.F32.FTZ.RN.STRONG.GPU desc[UR38][R158.64+0x80], R13 ;  /* 0x0000800d9e0079a6 */ /* 0x000fe2000c12f326 */
[C---:B----4-:R-:W-:Y:S03]  /*6760*/  LEA R6, P0, R170.reuse, R4, 0x5 ;  /* 0x00000004aa067211 */ /* 0x050fe600078028ff */
[----:B------:R-:W-:Y:S01]  /*6770*/  REDG.E.ADD.F32.FTZ.RN.STRONG.GPU desc[UR38][R202.64+0x80], R14 ;  /* 0x0000800eca0079a6 */ /* 0x000fe2000c12f326 */
[C---:B------:R-:W-:Y:S02]  /*6780*/  LEA.HI.X.SX32 R7, R170.reuse, R5, 0x5, P0 ;  /* 0x00000005aa077211 */ /* 0x040fe400000f2eff */
[C---:B-1----:R-:W-:Y:S01]  /*6790*/  LEA R8, P0, R170.reuse, R6, 0x5 ;  /* 0x00000006aa087211 */ /* 0x042fe200078028ff */
        /* <DEDUP_REMOVED lines=96> */
[----:B------:R-:W-:-:S02]  /*6da0*/  LOP3.LUT R162, R162, 0x40, RZ, 0xc0, !PT ;  /* 0x00000040a2a27812 */ /* 0x000fc400078ec0ff */
        /* <DEDUP_REMOVED lines=161> */
.L_x_1094:
[----:B------:R-:W2:Y:S01]  /*77c0*/  LDCU.64 UR10, c[0x0][0x5c0] ;  /* 0x0000b800ff0a77ac */ /* 0x000ea20008000a00 */
[----:B------:R-:W-:-:S04]  /*77d0*/  UIADD3 UR5, UPT, UPT, UR42, UR43, URZ ;  /* 0x0000002b2a057290 */ /* 0x000fc8000fffe0ff */
[----:B--2---:R-:W-:Y:S02]  /*77e0*/  UIMAD.WIDE.U32 UR16, UR5, UR10, URZ ;  /* 0x0000000a051072a5 */ /* 0x004fe4000f8e00ff */
[----:B------:R-:W-:-:S04]  /*77f0*/  UIMAD UR5, UR5, UR11, URZ ;  /* 0x0000000b050572a4 */ /* 0x000fc8000f8e02ff */
[----:B------:R-:W-:-:S06]  /*7800*/  UIADD3 UR5, UPT, UPT, UR17, UR5, URZ ;  /* 0x0000000511057290 */ /* 0x000fcc000fffe0ff */
[----:B-1----:R-:W-:Y:S02]  /*7810*/  MOV R40, UR5 ;  /* 0x0000000500287c02 */ /* 0x002fe40008000f00 */
.L_x_1095:
        /* <DEDUP_REMOVED lines=12> */
.L_x_1096:
[----:B------:R-:W1:Y:S01]  /*78e0*/  LDCU.64 UR8, c[0x0][0x5c8] ;  /* 0x0000b900ff0877ac */ /* 0x000e620008000a00 */
[----:B------:R-:W-:-:S04]  /*78f0*/  UIADD3 UR5, UPT, UPT, UR42, UR43, URZ ;  /* 0x0000002b2a057290 */ /* 0x000fc8000fffe0ff */
[----:B-1----:R-:W-:Y:S02]  /*7900*/  UIMAD.WIDE.U32 UR18, UR5, UR8, URZ ;  /* 0x00000008051272a5 */ /* 0x002fe4000f8e00ff */
[----:B------:R-:W-:-:S04]  /*7910*/  UIMAD UR5, UR5, UR9, URZ ;  /* 0x00000009050572a4 */ /* 0x000fc8000f8e02ff */
[----:B------:R-:W-:-:S06]  /*7920*/  UIADD3 UR5, UPT, UPT, UR19, UR5, URZ ;  /* 0x0000000513057290 */ /* 0x000fcc000fffe0ff */
[----:B------:R-:W-:-:S07]  /*7930*/  MOV R0, UR5 ;  /* 0x0000000500007c02 */ /* 0x000fce0008000f00 */
.L_x_1097:
[----:B------:R-:W-:Y:S01]  /*7940*/  BAR.SYNC.DEFER_BLOCKING 0x0 ;  /* 0x0000000000007b1d */ /* 0x000fe20000010000 */
[----:B------:R-:W-:Y:S01]  /*7950*/  USHF.L.U32 UR5, UR40, 0x7, URZ ;  /* 0x0000000728057899 */ /* 0x000fe200080006ff */
[----:B------:R-:W-:Y:S01]  /*7960*/  SHF.R.U32.HI R3, RZ, 0x2, R2 ;  /* 0x00000002ff037819 */ /* 0x000fe20000011602 */
[----:B------:R-:W-:Y:S01]  /*7970*/  USHF.L.U32 UR13, UR40, 0x7, URZ ;  /* 0x00000007280d7899 */ /* 0x000fe200080006ff */
[----:B------:R-:W-:Y:S01]  /*7980*/  LOP3.LUT R52, R161, 0x18, RZ, 0xc0, !PT ;  /* 0x00000018a1347812 */ /* 0x000fe200078ec0ff */
[----:B------:R-:W-:-:S03]  /*7990*/  UIMAD.WIDE.U32 UR20, UR5, UR10, URZ ;  /* 0x0000000a051472a5 */ /* 0x000fc6000f8e00ff */
[----:B------:R-:W1:Y:S01]  /*79a0*/  LDC.64 R6, c[0x0][0x5d8] ;  /* 0x00017600ff067b82 */ /* 0x000e620000000a00 */
[----:B------:R-:W-:Y:S01]  /*79b0*/  USHF.R.S32.HI UR14, URZ, 0x1f, UR5 ;  /* 0x0000001fff0e7899 */ /* 0x000fe20008011405 */
[----:B------:R-:W-:Y:S01]  /*79c0*/  BSSY.RECONVERGENT B0, `(.L_x_1098) ;  /* 0x0000028000007945 */ /* 0x000fe20003800200 */
[----:B------:R-:W-:Y:S01]  /*79d0*/  UIADD3 UR37, UPT, UPT, -UR13, UR37, URZ ;  /* 0x000000250d257290 */ /* 0x000fe2000fffe1ff */
[----:B------:R-:W-:Y:S01]  /*79e0*/  IMAD.U32 R4, RZ, RZ, UR20 ;  /* 0x00000014ff047e24 */ /* 0x000fe2000f8e00ff */
[----:B------:R-:W-:Y:S01]  /*79f0*/  UIMAD UR12, UR14, UR10, URZ ;  /* 0x0000000a0e0c72a4 */ /* 0x000fe2000f8e02ff */
[----:B------:R-:W-:-:S03]  /*7a00*/  IMAD.U32 R5, RZ, RZ, UR21 ;  /* 0x00000015ff057e24 */ /* 0x000fc6000f8e00ff */
[----:B------:R-:W-:Y:S01]  /*7a10*/  ISETP.GE.AND P1, PT, R3, UR37, PT ;  /* 0x0000002503007c0c */ /* 0x000fe2000bf26270 */
[----:B------:R-:W-:Y:S01]  /*7a20*/  UIMAD UR12, UR5, UR11, UR12 ;  /* 0x0000000b050c72a4 */ /* 0x000fe2000f8e020c */
[----:B------:R-:W-:Y:S02]  /*7a30*/  LOP3.LUT R41, R4, 0x18, R161, 0xf8, !PT ;  /* 0x0000001804297812 */ /* 0x000fe400078ef8a1 */
[----:B------:R-:W2:Y:S02]  /*7a40*/  LDC.64 R4, c[0x0][0x5e0] ;  /* 0x00017800ff047b82 */ /* 0x000ea40000000a00 */
[----:B------:R-:W-:Y:S01]  /*7a50*/  IADD3 R54, P0, PT, R41, UR16, RZ ;  /* 0x0000001029367c10 */ /* 0x000fe2000ff1e0ff */
[----:B------:R-:W-:Y:S01]  /*7a60*/  IMAD.U32 R2, RZ, RZ, UR12 ;  /* 0x0000000cff027e24 */ /* 0x000fe2000f8e00ff */
[----:B------:R3:W4:Y:S01]  /*7a70*/  LDS.128 R36, [R169+0xa000] ;  /* 0x00a00000a9247984 */ /* 0x0007220000000c00 */
[----:B------:R-:W-:-:S03]  /*7a80*/  VIADD R41, R3, 0x40 ;  /* 0x0000004003297836 */ /* 0x000fc60000000000 */
[----:B------:R-:W-:Y:S01]  /*7a90*/  IADD3.X R55, PT, PT, R40, UR21, R2, P0, !PT ;  /* 0x0000001528377c10 */ /* 0x000fe200087fe402 */
[----:B------:R3:W2:Y:S01]  /*7aa0*/  LDS.128 R32, [R169+0xc000] ;  /* 0x00c00000a9207984 */ /* 0x0006a20000000c00 */
[----:B------:R-:W-:Y:S02]  /*7ab0*/  IADD3 R2, P0, PT, R3, 0x40, RZ ;  /* 0x0000004003027810 */ /* 0x000fe40007f1e0ff */
[----:B------:R-:W-:Y:S01]  /*7ac0*/  ISETP.GE.AND P3, PT, R41, UR37, PT ;  /* 0x0000002529007c0c */ /* 0x000fe2000bf66270 */
[----:B------:R3:W2:Y:S01]  /*7ad0*/  LDS.128 R28, [R169+0xf000] ;  /* 0x00f00000a91c7984 */ /* 0x0006a20000000c00 */
[----:B-1----:R-:W-:-:S03]  /*7ae0*/  IMAD.WIDE.U32 R54, R6, UR24, R54 ;  /* 0x0000001806367c25 */ /* 0x002fc6000f8e0036 */
[----:B------:R3:W1:Y:S01]  /*7af0*/  LDS.128 R24, [R169+0x10000] ;  /* 0x01000000a9187984 */ /* 0x0006620000000c00 */
[----:B------:R-:W-:Y:S02]  /*7b00*/  IMAD.U32 R6, RZ, RZ, UR8 ;  /* 0x00000008ff067e24 */ /* 0x000fe4000f8e00ff */
[----:B------:R-:W-:Y:S01]  /*7b10*/  IMAD R7, R7, UR24, R55 ;  /* 0x0000001807077c24 */ /* 0x000fe2000f8e0237 */
        /* <DEDUP_REMOVED lines=18> */
.L_x_1099:
[----:B------:R-:W-:Y:S05]  /*7c40*/  BSYNC.RECONVERGENT B0 ;  /* 0x0000000000007941 */ /* 0x000fea0003800200 */
.L_x_1098:
[----:B--2---:R2:W4:Y:S01]  /*7c50*/  LDS.128 R40, [R169+0xe000] ;  /* 0x00e00000a9287984 */ /* 0x0045220000000c00 */
[----:B------:R-:W-:Y:S01]  /*7c60*/  BSSY.RECONVERGENT B0, `(.L_x_1100) ;  /* 0x000000f000007945 */ /* 0x000fe20003800200 */
[----:B------:R-:W-:-:S03]  /*7c70*/  IADD3.X R45, PT, PT, RZ, RZ, RZ, P0, !PT ;  /* 0x000000ffff2d7210 */ /* 0x000fc600007fe4ff */
[----:B------:R-:W-:Y:S05]  /*7c80*/  @P3 BRA `(.L_x_1101) ;  /* 0x0000000000303947 */ /* 0x000fea0003800000 */
[----:B------:R-:W3:Y:S01]  /*7c90*/  LDCU.64 UR12, c[0x0][0x560] ;  /* 0x0000ac00ff0c77ac */ /* 0x000ee20008000a00 */
[----:B------:R-:W-:Y:S01]  /*7ca0*/  MOV R46, R54 ;  /* 0x00000036002e7202 */ /* 0x000fe20000000f00 */
        /* <DEDUP_REMOVED lines=8> */
[----:B------:R3:W-:Y:S04]  /*7d30*/  STG.E.128 desc[UR38][R48.64+0x40], R32 ;  /* 0x0000402030007986 */ /* 0x0007e8000c101d26 */
[----:B----4-:R3:W-:Y:S02]  /*7d40*/  STG.E.128 desc[UR38][R48.64+0x80], R40 ;  /* 0x0000802830007986 */ /* 0x0107e4000c101d26 */
.L_x_1101:
[----:B------:R-:W-:Y:S05]  /*7d50*/  BSYNC.RECONVERGENT B0 ;  /* 0x0000000000007941 */ /* 0x000fea0003800200 */
.L_x_1100:
[----:B------:R-:W-:Y:S01]  /*7d60*/  MOV R53, RZ ;  /* 0x000000ff00357202 */ /* 0x000fe20000000f00 */
[----:B------:R-:W-:Y:S01]  /*7d70*/  UIMAD UR14, UR14, UR8, URZ ;  /* 0x000000080e0e72a4 */ /* 0x000fe2000f8e02ff */
[----:B------:R-:W-:Y:S01]  /*7d80*/  BSSY.RECONVERGENT B0, `(.L_x_1102) ;  /* 0x0000011000007945 */ /* 0x000fe20003800200 */
[----:B------:R-:W-:Y:S02]  /*7d90*/  IMAD.WIDE.U32 R6, R6, UR5, R52 ;  /* 0x0000000506067c25 */ /* 0x000fe4000f8e0034 */
[----:B------:R-:W-:Y:S01]  /*7da0*/  UIMAD UR14, UR5, UR9, UR14 ;  /* 0x00000009050e72a4 */ /* 0x000fe2000f8e020e */
[----:B------:R-:W-:-:S05]  /*7db0*/  IADD3 R6, P0, PT, R6, UR18, RZ ;  /* 0x0000001206067c10 */ /* 0x000fca000ff1e0ff */
[----:B------:R-:W-:-:S03]  /*7dc0*/  IADD3.X R7, PT, PT, R0, UR14, R7, P0, !PT ;  /* 0x0000000e00077c10 */ /* 0x000fc600087fe407 */
[----:B------:R-:W-:-:S04]  /*7dd0*/  IMAD.WIDE.U32 R6, R4, UR24, R6 ;  /* 0x0000001804067c25 */ /* 0x000fc8000f8e0006 */
[----:B------:R-:W-:Y:S01]  /*7de0*/  IMAD R5, R5, UR24, R7 ;  /* 0x0000001805057c24 */ /* 0x000fe2000f8e0207 */
[----:B------:R-:W-:Y:S06]  /*7df0*/  @P1 BRA `(.L_x_1103) ;  /* 0x0000000000241947 */ /* 0x000fec0003800000 */
[----:B------:R-:W1:Y:S01]  /*7e00*/  LDCU.64 UR10, c[0x0][0x568] ;  /* 0x0000ad00ff0a77ac */ /* 0x000e620008000a00 */
[----:B------:R-:W-:-:S05]  /*7e10*/  MOV R4, R6 ;  /* 0x0000000600047202 */ /* 0x000fca0000000f00 */
[----:B---3--:R-:W-:-:S04]  /*7e20*/  IMAD.WIDE.U32 R32, R3, UR8, R4 ;  /* 0x0000000803207c25 */ /* 0x008fc8000f8e0004 */
[----:B------:R-:W-:Y:S01]  /*7e30*/  IMAD R3, R3, UR9, R33 ;  /* 0x0000000903037c24 */ /* 0x000fe2000f8e0221 */
[----:B-1----:R-:W-:-:S04]  /*7e40*/  LEA R34, P0, R32, UR10, 0x1 ;  /* 0x0000000a20227c11 */ /* 0x002fc8000f8008ff */
[----:B------:R-:W-:-:S05]  /*7e50*/  LEA.HI.X R35, R32, UR11, R3, 0x1, P0 ;  /* 0x0000000b20237c11 */ /* 0x000fca00080f0c03 */
[----:B------:R1:W-:Y:S04]  /*7e60*/  STG.E.128 desc[UR38][R34.64], R28 ;  /* 0x0000001c22007986 */ /* 0x0003e8000c101d26 */
[----:B------:R1:W-:Y:S04]  /*7e70*/  STG.E.128 desc[UR38][R34.64+0x40], R20 ;  /* 0x0000401422007986 */ /* 0x0003e8000c101d26 */
[----:B------:R1:W-:Y:S02]  /*7e80*/  STG.E.128 desc[UR38][R34.64+0x80], R12 ;  /* 0x0000800c22007986 */ /* 0x0003e4000c101d26 */
.L_x_1103:
[----:B------:R-:W-:Y:S05]  /*7e90*/  BSYNC.RECONVERGENT B0 ;  /* 0x0000000000007941 */ /* 0x000fea0003800200 */
.L_x_1102:
[----:B------:R-:W-:Y:S05]  /*7ea0*/  @P3 BRA `(.L_x_1090) ;  /* 0x00000000002c3947 */ /* 0x000fea0003800000 */
[----:B------:R-:W2:Y:S01]  /*7eb0*/  LDCU.64 UR10, c[0x0][0x568] ;  /* 0x0000ad00ff0a77ac */ /* 0x000ea20008000a00 */
[----:B------:R-:W-:Y:S01]  /*7ec0*/  MOV R4, R6 ;  /* 0x0000000600047202 */ /* 0x000fe20000000f00 */
[----:B------:R-:W-:-:S04]  /*7ed0*/  IMAD R45, R45, UR8, RZ ;  /* 0x000000082d2d7c24 */ /* 0x000fc8000f8e02ff */
[----:B------:R-:W-:-:S04]  /*7ee0*/  IMAD.WIDE.U32 R4, R2, UR8, R4 ;  /* 0x0000000802047c25 */ /* 0x000fc8000f8e0004 */
[----:B------:R-:W-:-:S05]  /*7ef0*/  IMAD R45, R2, UR9, R45 ;  /* 0x00000009022d7c24 */ /* 0x000fca000f8e022d */
[----:B------:R-:W-:Y:S02]  /*7f00*/  IADD3 R45, PT, PT, R45, R5, RZ ;  /* 0x000000052d2d7210 */ /* 0x000fe40007ffe0ff */
[----:B--2---:R-:W-:-:S04]  /*7f10*/  LEA R2, P0, R4, UR10, 0x1 ;  /* 0x0000000a04027c11 */ /* 0x004fc8000f8008ff */
[----:B------:R-:W-:-:S05]  /*7f20*/  LEA.HI.X R3, R4, UR11, R45, 0x1, P0 ;  /* 0x0000000b04037c11 */ /* 0x000fca00080f0c2d */
[----:B-1----:R1:W-:Y:S04]  /*7f30*/  STG.E.128 desc[UR38][R2.64], R24 ;  /* 0x0000001802007986 */ /* 0x0023e8000c101d26 */
[----:B------:R1:W-:Y:S04]  /*7f40*/  STG.E.128 desc[UR38][R2.64+0x40], R16 ;  /* 0x0000401002007986 */ /* 0x0003e8000c101d26 */
[----:B------:R1:W-:Y:S02]  /*7f50*/  STG.E.128 desc[UR38][R2.64+0x80], R8 ;  /* 0x0000800802007986 */ /* 0x0003e4000c101d26 */
.L_x_1090:
[----:B------:R-:W-:Y:S05]  /*7f60*/  BSYNC.RECONVERGENT B1 ;  /* 0x0000000000017941 */ /* 0x000fea0003800200 */
.L_x_1068:
[----:B------:R-:W2:Y:S01]  /*7f70*/  LDCU UR8, c[0x0][0x438] ;  /* 0x00008700ff0877ac */ /* 0x000ea20008000800 */
[----:B------:R-:W3:Y:S01]  /*7f80*/  LDCU UR9, c[0x0][0x370] ;  /* 0x00006e00ff0977ac */ /* 0x000ee20008000800 */
[----:B------:R-:W-:Y:S01]  /*7f90*/  UMOV UR10, UR23 ;  /* 0x00000017000a7c82 */ /* 0x000fe20008000000 */
        /* <DEDUP_REMOVED lines=8> */
.L_x_1105:
        /* <DEDUP_REMOVED lines=14> */
.L_x_1734:


//--------------------- .text._ZN5flash44flash_bwd_dq_dk_dv_loop_seqk_parallel_kernelI23Flash_bwd_kernel_traitsILi96ELi64ELi128ELi8ELi2ELi4ELi4ELb0ELb0EN7cutlass10bfloat16_tE19Flash_kernel_traitsILi96ELi64ELi128ELi8ES3_EELb1ELb0ELb0ELb0ELb0ELb0ELb0EEEvNS_16Flash_bwd_paramsE --------------------------
	.section	.text._ZN5flash44flash_bwd_dq_dk_dv_loop_seqk_parallel_kernelI23Flash_bwd_kernel_traitsILi96ELi64ELi128ELi8ELi2ELi4ELi4ELb0ELb0EN7cutlass10bfloat16_tE19Flash_kernel_traitsILi96ELi64ELi128ELi8ES3_EELb1ELb0ELb0ELb0ELb0ELb0ELb0EEEvNS_16Flash_bwd_paramsE,"ax",@progbits
	.align	128
        .global         _ZN5flash44flash_bwd_dq_dk_dv_loop_seqk_parallel_kernelI23Flash_bwd_kernel_traitsILi96ELi64ELi128ELi8ELi2ELi4ELi4ELb0ELb0EN7cutlass10bfloat16_tE19Flash_kernel_traitsILi96ELi64ELi128ELi8ES3_EELb1ELb0ELb0ELb0ELb0ELb0ELb0EEEvNS_16Flash_bwd_paramsE
        .type           _ZN5flash44flash_bwd_dq_dk_dv_loop_seqk_parallel_kernelI23Flash_bwd_kernel_traitsILi96ELi64ELi128ELi8ELi2ELi4ELi4ELb0ELb0EN7cutlass10bfloat16_tE19Flash_kernel_traitsILi96ELi64ELi128ELi8ES3_EELb1ELb0ELb0ELb0ELb0ELb0ELb0EEEvNS_16Flash_bwd_paramsE,@function
        .size           _ZN5flash44flash_bwd_dq_dk_dv_loop_seqk_parallel_kernelI23Flash_bwd_kernel_traitsILi96ELi64ELi128ELi8ELi2ELi4ELi4ELb0ELb0EN7cutlass10bfloat16_tE19Flash_kernel_traitsILi96ELi64ELi128ELi8ES3_EELb1ELb0ELb0ELb0ELb0ELb0ELb0EEEvNS_16Flash_bwd_paramsE,(.L_x_1735 - _ZN5flash44flash_bwd_dq_dk_dv_loop_seqk_parallel_kernelI23Flash_bwd_kernel_traitsILi96ELi64ELi128ELi8ELi2ELi4ELi4ELb0ELb0EN7cutlass10bfloat16_tE19Flash_kernel_traitsILi96ELi64ELi128ELi8ES3_EELb1ELb0ELb0ELb0ELb0ELb0ELb0EEEvNS_16Flash_bwd_paramsE)
        .other          _ZN5flash44flash_bwd_dq_dk_dv_loop_seqk_parallel_kernelI23Flash_bwd_kernel_traitsILi96ELi64ELi128ELi8ELi2ELi4ELi4ELb0ELb0EN7cutlass10bfloat16_tE19Flash_kernel_traitsILi96ELi64ELi128ELi8ES3_EELb1ELb0ELb0ELb0ELb0ELb0ELb0EEEvNS_16Flash_bwd_paramsE,@"STO_CUDA_ENTRY STV_DEFAULT"
_ZN5flash44flash_bwd_dq_dk_dv_loop_seqk_parallel_kernelI23Flash_bwd_kernel_traitsILi96ELi64ELi128ELi8ELi2ELi4ELi4ELb0ELb0EN7cutlass10bfloat16_tE19Flash_kernel_traitsILi96ELi64ELi128ELi8ES3_EELb1ELb0ELb0ELb0ELb0ELb0ELb0EEEvNS_16Flash_bwd_paramsE:
.text._ZN5flash44flash_bwd_dq_dk_dv_loop_seqk_parallel_kernelI23Flash_bwd_kernel_traitsILi96ELi64ELi128ELi8ELi2ELi4ELi4ELb0ELb0EN7cutlass10bfloat16_tE19Flash_kernel_traitsILi96ELi64ELi128ELi8ES3_EELb1ELb0ELb0ELb0ELb0ELb0ELb0EEEvNS_16Flash_bwd_paramsE:
        /* <DEDUP_REMOVED lines=11> */
[----:B------:R-:W3:Y:S01]  /*00b0*/  LDCU UR6, c[0x0][0x438] ;  /* 0x00008700ff0677ac */ /* 0x000ee20008000800 */
[----:B------:R-:W-:Y:S01]  /*00c0*/  UMOV UR4, 0x400 ;  /* 0x0000040000047882 */ /* 0x000fe20000000000 */
[----:B------:R-:W-:Y:S01]  /*00d0*/  UMOV UR7, 0x400 ;  /* 0x0000040000077882 */ /* 0x000fe20000000000 */
[----:B------:R-:W-:-:S04]  /*00e0*/  UMOV UR8, 0x400 ;  /* 0x0000040000087882 */ /* 0x000fc80000000000 */
[----:B------:R-:W4:Y:S01]  /*00f0*/  S2UR UR28, SR_CgaCtaId ;  /* 0x00000000001c79c3 */ /* 0x000f220000008800 */
[----:B------:R-:W1:Y:S01]  /*0100*/  LDCU.64 UR24, c[0x0][0x358] ;  /* 0x00006b00ff1877ac */ /* 0x000e620008000a00 */
[----:B------:R-:W-:Y:S01]  /*0110*/  UMOV UR21, 0xffffd000 ;  /* 0xffffd00000157882 */ /* 0x000fe20000000000 */
[----:B------:R-:W-:Y:S01]  /*0120*/  UMOV UR32, URZ ;  /* 0x000000ff00207c82 */ /* 0x000fe20008000000 */
[----:B------:R-:W-:-:S04]  /*0130*/  UMOV UR33, URZ ;  /* 0x000000ff00217c82 */ /* 0x000fc80008000000 */
[----:B------:R-:W5:Y:S08]  /*0140*/  S2UR UR29, SR_CgaCtaId ;  /* 0x00000000001d79c3 */ /* 0x000f700000008800 */
[----:B------:R-:W3:Y:S01]  /*0150*/  S2UR UR22, SR_CTAID.Z ;  /* 0x00000000001679c3 */ /* 0x000ee20000002700 */
[----:B--2---:R-:W-:-:S04]  /*0160*/  ULEA UR5, UR5, UR4, 0x18 ;  /* 0x0000000405057291 */ /* 0x004fc8000f8ec0ff */
[----:B------:R-:W-:Y:S01]  /*0170*/  UIADD3 UR4, UPT, UPT, UR5, 0x9000, URZ ;  /* 0x0000900005047890 */ /* 0x000fe2000fffe0ff */
[C---:B-1----:R-:W-:Y:S02]  /*0180*/  IMAD.SHL.U32 R0, R191.reuse, 0x10, RZ ;  /* 0x00000010bf007824 */ /* 0x042fe400078e00ff */
[----:B------:R-:W1:Y:S01]  /*0190*/  S2UR UR20, SR_CTAID.X ;  /* 0x00000000001479c3 */ /* 0x000e620000002500 */
[C---:B------:R-:W-:Y:S01]  /*01a0*/  IMAD.SHL.U32 R181, R191.reuse, 0x20, RZ ;  /* 0x00000020bfb57824 */ /* 0x040fe200078e00ff */
[----:B----4-:R-:W-:Y:S01]  /*01b0*/  ULEA UR28, UR28, UR7, 0x18 ;  /* 0x000000071c1c7291 */ /* 0x010fe2000f8ec0ff */
[C---:B------:R-:W-:Y:S01]  /*01c0*/  IMAD.SHL.U32 R5, R191.reuse, 0x2, RZ ;  /* 0x00000002bf057824 */ /* 0x040fe200078e00ff */
[C---:B------:R-:W-:Y:S01]  /*01d0*/  LOP3.LUT R6, R0.reuse, 0x1c0, RZ, 0xc0, !PT ;  /* 0x000001c000067812 */ /* 0x040fe200078ec0ff */
[----:B------:R-:W-:Y:S01]  /*01e0*/  IMAD.SHL.U32 R185, R191, 0x8, RZ ;  /* 0x00000008bfb97824 */ /* 0x000fe200078e00ff */
[----:B------:R-:W-:Y:S01]  /*01f0*/  LOP3.LUT R2, R181, 0x7400, RZ, 0xc0, !PT ;  /* 0x00007400b5027812 */ /* 0x000fe200078ec0ff */
[C---:B------:R-:W-:Y:S01]  /*0200*/  IMAD.SHL.U32 R3, R191.reuse, 0x4, RZ ;  /* 0x00000004bf037824 */ /* 0x040fe200078e00ff */
[----:B------:R-:W-:Y:S01]  /*0210*/  LOP3.LUT R4, R0, 0x600, RZ, 0xc0, !PT ;  /* 0x0000060000047812 */ /* 0x000fe200078ec0ff */
[----:B------:R-:W-:Y:S01]  /*0220*/  IMAD.SHL.U32 R178, R191, 0x40, RZ ;  /* 0x00000040bfb27824 */ /* 0x000fe200078e00ff */
[----:B------:R-:W-:Y:S01]  /*0230*/  LOP3.LUT R179, R181, 0x20, RZ, 0xc0, !PT ;  /* 0x00000020b5b37812 */ /* 0x000fe200078ec0ff */
[----:B------:R-:W2:Y:S01]  /*0240*/  S2UR UR27, SR_CTAID.Y ;  /* 0x00000000001b79c3 */ /* 0x000ea20000002600 */
[--C-:B------:R-:W-:Y:S01]  /*0250*/  LOP3.LUT R7, R6, 0x38, R5.reuse, 0xf8, !PT ;  /* 0x0000003806077812 */ /* 0x100fe200078ef805 */
[----:B------:R-:W-:Y:S01]  /*0260*/  UIADD3 UR7, UPT, UPT, UR5, 0x19000, URZ ;  /* 0x0001900005077890 */ /* 0x000fe2000fffe0ff */
[--C-:B------:R-:W-:Y:S01]  /*0270*/  LOP3.LUT R189, R2, 0x6, R5.reuse, 0xf8, !PT ;  /* 0x0000000602bd7812 */ /* 0x100fe200078ef805 */
[----:B-----5:R-:W-:Y:S01]  /*0280*/  ULEA UR29, UR29, UR8, 0x18 ;  /* 0x000000081d1d7291 */ /* 0x020fe2000f8ec0ff */
[----:B------:R-:W-:-:S02]  /*0290*/  LOP3.LUT R4, R4, 0x6, R5, 0xf8, !PT ;  /* 0x0000000604047812 */ /* 0x000fc400078ef805 */
[----:B------:R-:W-:Y:S01]  /*02a0*/  SHF.R.U32.HI R2, RZ, 0x4, R191 ;  /* 0x00000004ff027819 */ /* 0x000fe200000116bf */
[----:B------:R-:W4:Y:S01]  /*02b0*/  S2UR UR26, SR_CTAID.Z ;  /* 0x00000000001a79c3 */ /* 0x000f220000002700 */
[----:B------:R-:W-:Y:S02]  /*02c0*/  LOP3.LUT R5, R181, 0x120, RZ, 0xc0, !PT ;  /* 0x00000120b5057812 */ /* 0x000fe400078ec0ff */
[----:B------:R-:W-:Y:S02]  /*02d0*/  LOP3.LUT R6, R185, 0xc0, RZ, 0xc0, !PT ;  /* 0x000000c0b9067812 */ /* 0x000fe400078ec0ff */
[----:B------:R-:W-:Y:S02]  /*02e0*/  LOP3.LUT R179, R179, 0x3c00, R0, 0xf8, !PT ;  /* 0x00003c00b3b37812 */ /* 0x000fe400078ef800 */
[----:B------:R-:W-:Y:S02]  /*02f0*/  LOP3.LUT R3, R3, 0x18, RZ, 0xc0, !PT ;  /* 0x0000001803037812 */ /* 0x000fe400078ec0ff */
[----:B------:R-:W-:-:S02]  /*0300*/  LOP3.LUT R2, R2, 0x8, RZ, 0xc0, !PT ;  /* 0x0000000802027812 */ /* 0x000fc400078ec0ff */
[--C-:B------:R-:W-:Y:S02]  /*0310*/  LOP3.LUT R5, R5, 0x200, R0.reuse, 0xf8, !PT ;  /* 0x0000020005057812 */ /* 0x100fe400078ef800 */
[----:B------:R-:W-:Y:S02]  /*0320*/  LOP3.LUT R6, R6, 0x18, R191, 0xf8, !PT ;  /* 0x0000001806067812 */ /* 0x000fe400078ef8bf */
[----:B------:R-:W-:Y:S02]  /*0330*/  LOP3.LUT R193, R4, 0x20, R185, 0xf8, !PT ;  /* 0x0000002004c17812 */ /* 0x000fe400078ef8b9 */
[----:B------:R-:W-:Y:S02]  /*0340*/  LOP3.LUT R179, R179, 0x100, R0, 0xf8, !PT ;  /* 0x00000100b3b37812 */ /* 0x000fe400078ef800 */
[----:B------:R-:W-:Y:S02]  /*0350*/  SHF.R.U32.HI R0, RZ, 0x1, R191 ;  /* 0x00000001ff007819 */ /* 0x000fe400000116bf */
[----:B------:R-:W-:-:S02]  /*0360*/  LOP3.LUT R4, R3, 0xc0, R181, 0xf8, !PT ;  /* 0x000000c003047812 */ /* 0x000fc400078ef8b5 */
[----:B------:R-:W-:Y:S02]  /*0370*/  LOP3.LUT R193, R193, R6, R2, 0xf6, !PT ;  /* 0x00000006c1c17212 */ /* 0x000fe400078ef602 */
[--C-:B------:R-:W-:Y:S02]  /*0380*/  LOP3.LUT R6, R7, 0x20, R0.reuse, 0x78, !PT ;  /* 0x0000002007067812 */ /* 0x100fe400078e7800 */
[----:B------:R-:W-:Y:S02]  /*0390*/  LOP3.LUT R182, R4, 0x8, R0, 0x78, !PT ;  /* 0x0000000804b67812 */ /* 0x000fe400078e7800 */
[--C-:B------:R-:W-:Y:S02]  /*03a0*/  LOP3.LUT R2, R2, 0x10, R191.reuse, 0xf8, !PT ;  /* 0x0000001002027812 */ /* 0x100fe400078ef8bf */
[----:B------:R-:W-:Y:S02]  /*03b0*/  LOP3.LUT R4, R4, 0x8, R191, 0x78, !PT ;  /* 0x0000000804047812 */ /* 0x000fe400078e78bf */
[----:B------:R-:W-:-:S02]  /*03c0*/  LOP3.LUT R189, R189, R6, RZ, 0xfc, !PT ;  /* 0x00000006bdbd7212 */ /* 0x000fc400078efcff */
[----:B------:R-:W-:Y:S02]  /*03d0*/  LOP3.LUT R2, R2, 0xc0, R181, 0xf8, !PT ;  /* 0x000000c002027812 */ /* 0x000fe400078ef8b5 */
[----:B------:R-:W-:Y:S02]  /*03e0*/  LOP3.LUT R179, R179, R4, RZ, 0xfc, !PT ;  /* 0x00000004b3b37212 */ /* 0x000fe400078efcff */
[----:B------:R-:W-:Y:S02]  /*03f0*/  LOP3.LUT R6, R0, 0x30, RZ, 0xc0, !PT ;  /* 0x0000003000067812 */ /* 0x000fe400078ec0ff */
[----:B------:R-:W-:Y:S02]  /*0400*/  LOP3.LUT R4, R178, 0x1c0, RZ, 0xc0, !PT ;  /* 0x000001c0b2047812 */ /* 0x000fe400078ec0ff */
[----:B------:R-:W-:Y:S02]  /*0410*/  LOP3.LUT R182, R5, R182, RZ, 0xfc, !PT ;  /* 0x000000b605b67212 */ /* 0x000fe400078efcff */
[----:B------:R-:W-:-:S02]  /*0420*/  LOP3.LUT R2, R2, R3, RZ, 0x3c, !PT ;  /* 0x0000000302027212 */ /* 0x000fc400078e3cff */
[----:B------:R-:W-:Y:S02]  /*0430*/  LOP3.LUT R5, R6, 0x8, R191, 0xf8, !PT ;  /* 0x0000000806057812 */ /* 0x000fe400078ef8bf */
[----:B------:R-:W-:Y:S02]  /*0440*/  LOP3.LUT R6, R178, 0x200, RZ, 0xc0, !PT ;  /* 0x00000200b2067812 */ /* 0x000fe400078ec0ff */
[----:B------:R-:W-:Y:S02]  /*0450*/  LOP3.LUT R3, R4, 0x38, R185, 0xf8, !PT ;  /* 0x0000003804037812 */ /* 0x000fe400078ef8b9 */
[----:B------:R-:W-:Y:S02]  /*0460*/  LOP3.LUT R4, R5, 0x1c0, R178, 0xf8, !PT ;  /* 0x000001c005047812 */ /* 0x000fe400078ef8b2 */
[----:B------:R-:W-:Y:S02]  /*0470*/  LOP3.LUT R5, R6, 0xc00, R181, 0xf8, !PT ;  /* 0x00000c0006057812 */ /* 0x000fe400078ef8b5 */
[----:B------:R-:W-:-:S02]  /*0480*/  LOP3.LUT R180, R3, 0x8, R0, 0x78, !PT ;  /* 0x0000000803b47812 */ /* 0x000fc400078e7800 */
[----:B------:R-:W-:Y:S02]  /*0490*/  LOP3.LUT P0, RZ, R191, 0x8, RZ, 0xc0, !PT ;  /* 0x00000008bfff7812 */ /* 0x000fe4000780c0ff */
[----:B------:R-:W-:Y:S02]  /*04a0*/  LOP3.LUT R180, R5, R180, RZ, 0xfc, !PT ;  /* 0x000000b405b47212 */ /* 0x000fe400078efcff */
[----:B------:R-:W-:Y:S02]  /*04b0*/  LEA R189, R189, UR7, 0x1 ;  /* 0x00000007bdbd7c11 */ /* 0x000fe4000f8e08ff */
[----:B------:R-:W-:Y:S02]  /*04c0*/  LOP3.LUT R178, R178, 0x400, RZ, 0xc0, !PT ;  /* 0x00000400b2b27812 */ /* 0x000fe400078ec0ff */
[----:B------:R-:W-:Y:S01]  /*04d0*/  LOP3.LUT R3, R4, 0x38, R185, 0x78, !PT ;  /* 0x0000003804037812 */ /* 0x000fe200078e78b9 */
[----:B------:R-:W-:Y:S01]  /*04e0*/  VIADD R192, R189, 0x20 ;  /* 0x00000020bdc07836 */ /* 0x000fe20000000000 */
[----:B------:R-:W-:-:S02]  /*04f0*/  LEA R180, R180, UR5, 0x1 ;  /* 0x00000005b4b47c11 */ /* 0x000fc4000f8e08ff */
[----:B------:R-:W-:Y:S01]  /*0500*/  LOP3.LUT R181, R2, 0x120, R181, 0xf8, !PT ;  /* 0x0000012002b57812 */ /* 0x000fe200078ef8b5 */
[----:B------:R-:W-:Y:S01]  /*0510*/  IMAD R178, R3, 0x2, R178 ;  /* 0x0000000203b27824 */ /* 0x000fe200078e02b2 */
[----:B------:R-:W-:Y:S01]  /*0520*/  SHF.R.U32.HI R191, RZ, 0x2, R191 ;  /* 0x00000002ffbf7819 */ /* 0x000fe200000116bf */
[----:B------:R-:W-:Y:S01]  /*0530*/  VIADD R210, R180, 0x15000 ;  /* 0x00015000b4d27836 */ /* 0x000fe20000000000 */
[----:B------:R-:W-:Y:S01]  /*0540*/  LOP3.LUT R188, R0, 0x10, RZ, 0xc0, !PT ;  /* 0x0000001000bc7812 */ /* 0x000fe200078ec0ff */
[----:B---3--:R-:W-:Y:S01]  /*0550*/  IMAD.U32 R0, RZ, RZ, UR6 ;  /* 0x00000006ff007e24 */ /* 0x008fe2000f8e00ff */
[----:B------:R-:W-:Y:S01]  /*0560*/  LOP3.LUT R190, R185, 0x18, RZ, 0xc0, !PT ;  /* 0x00000018b9be7812 */ /* 0x000fe200078ec0ff */
[----:B------:R-:W-:Y:S01]  /*0570*/  @P0 VIADD R192, R189, 0xffffffe0 ;  /* 0xffffffe0bdc00836 */ /* 0x000fe20000000000 */
[----:B------:R-:W-:Y:S02]  /*0580*/  LOP3.LUT R188, R188, 0x7, R191, 0xf8, !PT ;  /* 0x00000007bcbc7812 */ /* 0x000fe400078ef8bf */
[----:B------:R-:W-:-:S02]  /*0590*/  LOP3.LUT R187, R190, 0x20, RZ, 0xfc, !PT ;  /* 0x00000020bebb7812 */ /* 0x000fc400078efcff */
[----:B------:R-:W-:Y:S02]  /*05a0*/  LOP3.LUT R186, R190, 0x40, RZ, 0xfc, !PT ;  /* 0x00000040beba7812 */ /* 0x000fe400078efcff */
[----:B------:R-:W-:Y:S02]  /*05b0*/  LEA R182, R182, UR5, 0x1 ;  /* 0x00000005b6b67c11 */ /* 0x000fe4000f8e08ff */
[----:B------:R-:W-:Y:S02]  /*05c0*/  LEA R193, R193, UR4, 0x1 ;  /* 0x00000004c1c17c11 */ /* 0x000fe4000f8e08ff */
[----:B------:R-:W-:Y:S02]  /*05d0*/  LEA R179, R179, UR4, 0x1 ;  /* 0x00000004b3b37c11 */ /* 0x000fe4000f8e08ff */
[----:B-12-4-:R-:W-:-:S07]  /*05e0*/  LEA R181, R181, UR5, 0x1 ;  /* 0x00000005b5b57c11 */ /* 0x016fce000f8e08ff */
.L_x_1164:
[----:B------:R-:W1:Y:S01]  /*05f0*/  LDCU.64 UR6, c[0x0][0x478] ;  /* 0x00008f00ff0677ac */ /* 0x000e620008000a00 */
[----:B--2---:R-:W2:Y:S01]  /*0600*/  S2UR UR34, SR_CTAID.Y ;  /* 0x00000000002279c3 */ /* 0x004ea20000002600 */
[----:B------:R-:W3:Y:S01]  /*0610*/  S2R R3, SR_CTAID.Y ;  /* 0x0000000000037919 */ /* 0x000ee20000002600 */
[----:B----4-:R-:W4:Y:S01]  /*0620*/  LDCU.64 UR8, c[0x0][0x470] ;  /* 0x00008e00ff0877ac */ /* 0x010f220008000a00 */
[----:B------:R-:W3:Y:S05]  /*0630*/  LDCU.64 UR10, c[0x0][0x460] ;  /* 0x00008c00ff0a77ac */ /* 0x000eea0008000a00 */
[----:B------:R-:W3:Y:S08]  /*0640*/  LDC.U8 R2, c[0x0][0x532] ;  /* 0x00014c80ff027b82 */ /* 0x000ef00000000000 */
[----:B------:R-:W3:Y:S01]  /*0650*/  LDC.64 R4, c[0x0][0x468] ;  /* 0x00011a00ff047b82 */ /* 0x000ee20000000a00 */
[----:B-1----:R-:W-:Y:S01]  /*0660*/  ISETP.NE.U32.AND P0, PT, RZ, UR6, PT ;  /* 0x00000006ff007c0c */ /* 0x002fe2000bf05070 */
[----:B----4-:R-:W-:-:S03]  /*0670*/  UISETP.NE.U32.AND UP2, UPT, UR8, URZ, UPT ;  /* 0x000000ff0800728c */ /* 0x010fc6000bf45070 */
[----:B------:R-:W-:Y:S01]  /*0680*/  ISETP.NE.AND.EX P0, PT, RZ, UR7, PT, P0 ;  /* 0x00000007ff007c0c */ /* 0x000fe2000bf05300 */
[----:B--2---:R-:W-:Y:S02]  /*0690*/  USHF.L.U32 UR12, UR34, 0x2, URZ ;  /* 0x00000002220c7899 */ /* 0x004fe400080006ff */
[----:B------:R-:W1:Y:S01]  /*06a0*/  LDC.64 R10, c[0x0][0x460] ;  /* 0x00011800ff0a7b82 */ /* 0x000e620000000a00 */
[----:B------:R-:W-:Y:S02]  /*06b0*/  UISETP.NE.AND.EX UP2, UPT, UR9, URZ, UPT, UP2 ;  /* 0x000000ff0900728c */ /* 0x000fe4000bf45320 */
[----:B------:R-:W-:-:S04]  /*06c0*/  USHF.R.U32.HI UR4, URZ, 0x1e, UR34 ;  /* 0x0000001eff047899 */ /* 0x000fc80008011622 */
[----:B------:R-:W-:-:S03]  /*06d0*/  PLOP3.LUT P1, PT, PT, PT, UP2, 0x80, 0x8 ;  /* 0x000000000008781c */ /* 0x000fc60003f2f028 */
        /* <DEDUP_REMOVED lines=14> */
[----:B------:R-:W-:Y:S01]  /*07c0*/  IMAD.U32 R12, RZ, RZ, UR6 ;  /* 0x00000006ff0c7e24 */ /* 0x000fe2000f8e00ff */
[----:B------:R2:W3:Y:S01]  /*07d0*/  @P1 LDG.E R9, desc[UR24][R8.64] ;  /* 0x0000001808091981 */ /* 0x0004e2000c1e1900 */
[----:B------:R-:W-:Y:S01]  /*07e0*/  IMAD.U32 R13, RZ, RZ, UR7 ;  /* 0x00000007ff0d7e24 */ /* 0x000fe2000f8e00ff */
[----:B------:R-:W-:-:S02]  /*07f0*/  PLOP3.LUT P3, PT, PT, PT, UP2, 0x80, 0x8 ;  /* 0x000000000008781c */ /* 0x000fc40003f6f028 */
[----:B------:R-:W-:Y:S02]  /*0800*/  PLOP3.LUT P2, PT, PT, PT, UP0, 0x80, 0x8 ;  /* 0x000000000008781c */ /* 0x000fe40003f4f008 */
[----:B------:R-:W-:Y:S01]  /*0810*/  ISETP.EQ.OR.EX P6, PT, R5, RZ, !P5, P6 ;  /* 0x000000ff0500720c */ /* 0x000fe20006fc2760 */
[----:B------:R4:W3:Y:S01]  /*0820*/  @P0 LDG.E R6, desc[UR24][R12.64] ;  /* 0x000000180c060981 */ /* 0x0008e2000c1e1900 */
[----:B------:R-:W-:Y:S02]  /*0830*/  IMAD.MOV.U32 R209, RZ, RZ, -0x1 ;  /* 0xffffffffffd17424 */ /* 0x000fe400078e00ff */
[----:B-1----:R-:W-:Y:S02]  /*0840*/  IMAD.WIDE.U32 R14, R3, 0x4, R10 ;  /* 0x00000004030e7825 */ /* 0x002fe400078e000a */
[----:B------:R-:W1:Y:S03]  /*0850*/  @!P0 LDC.64 R2, c[0x0][0x488] ;  /* 0x00012200ff028b82 */ /* 0x000e660000000a00 */
[----:B-----5:R1:W5:Y:S04]  /*0860*/  @P3 LDG.E R10, desc[UR24][R14.64] ;  /* 0x000000180e0a3981 */ /* 0x020368000c1e1900 */
[----:B------:R1:W5:Y:S01]  /*0870*/  @P2 LDG.E R7, desc[UR24][R14.64+0x4] ;  /* 0x000004180e072981 */ /* 0x000362000c1e1900 */
[----:B--2---:R-:W2:Y:S01]  /*0880*/  @!P0 LDC R8, c[0x0][0x43c] ;  /* 0x00010f00ff088b82 */ /* 0x004ea20000000800 */
[----:B----4-:R-:W-:-:S04]  /*0890*/  IADD3 R12, P4, PT, R4, UR12, RZ ;  /* 0x0000000c040c7c10 */ /* 0x010fc8000ff9e0ff */
[----:B------:R-:W-:-:S05]  /*08a0*/  IADD3.X R13, PT, PT, R5, UR4, RZ, P4, !PT ;  /* 0x00000004050d7c10 */ /* 0x000fca000a7fe4ff */
[----:B------:R4:W5:Y:S01]  /*08b0*/  @!P6 LDG.E R209, desc[UR24][R12.64] ;  /* 0x000000180cd1e981 */ /* 0x000962000c1e1900 */
[----:B------:R-:W-:-:S04]  /*08c0*/  ISETP.NE.U32.AND P4, PT, R4, RZ, PT ;  /* 0x000000ff0400720c */ /* 0x000fc80003f85070 */
[----:B------:R-:W-:Y:S01]  /*08d0*/  ISETP.NE.AND.EX P4, PT, R5, RZ, PT, P4 ;  /* 0x000000ff0500720c */ /* 0x000fe20003f85340 */
[----:B------:R-:W-:Y:S01]  /*08e0*/  UMOV UR36, URZ ;  /* 0x000000ff00247c82 */ /* 0x000fe20008000000 */
[----:B------:R-:W1:Y:S01]  /*08f0*/  @!UP0 LDCU UR40, c[0x0][0x434] ;  /* 0x00008680ff2887ac */ /* 0x000e620008000800 */
[----:B---3--:R-:W-:Y:S02]  /*0900*/  @P1 R2UR UR36, R9 ;  /* 0x00000000092412ca */ /* 0x008fe400000e0000 */
[----:B-1----:R-:W-:-:S04]  /*0910*/  @!P0 ISETP.NE.U32.AND P1, PT, R2, RZ, PT ;  /* 0x000000ff0200820c */ /* 0x002fc80003f25070 */
[----:B------:R-:W-:Y:S02]  /*0920*/  @!P0 ISETP.NE.AND.EX P1, PT, R3, RZ, PT, P1 ;  /* 0x000000ff0300820c */ /* 0x000fe40003f25310 */
[----:B------:R-:W-:Y:S02]  /*0930*/  @P0 R2UR UR35, R6 ;  /* 0x00000000062302ca */ /* 0x000fe400000e0000 */
[----:B--2---:R-:W-:Y:S01]  /*0940*/  @!P0 SEL R3, R8, RZ, P1 ;  /* 0x000000ff08038207 */ /* 0x004fe20000800000 */
[----:B----4-:R-:W-:-:S12]  /*0950*/  @!P4 BRA `(.L_x_1106) ;  /* 0x00000000000cc947 */ /* 0x010fd80003800000 */
[----:B------:R-:W2:Y:S02]  /*0960*/  @P5 LDG.E R0, desc[UR24][R12.64+0x4] ;  /* 0x000004180c005981 */ /* 0x000ea4000c1e1900 */
[----:B--2--5:R-:W-:-:S06]  /*0970*/  @P5 IADD3 R0, PT, PT, R0, -R209, RZ ;  /* 0x800000d100005210 */ /* 0x024fcc0007ffe0ff */
[----:B------:R1:W5:Y:S02]  /*0980*/  @!P5 LDG.E R0, desc[UR24][R12.64] ;  /* 0x000000180c00d981 */ /* 0x000364000c1e1900 */
.L_x_1106:
        /* <DEDUP_REMOVED lines=40> */
.L_x_1108:
[----:B------:R-:W2:Y:S01]  /*0c10*/  LDCU.64 UR14, c[0x0][0x3b8] ;  /* 0x00007700ff0e77ac */ /* 0x000ea20008000a00 */
[----:B------:R-:W-:-:S05]  /*0c20*/  IADD3 R10, PT, PT, R209, UR36, RZ ;  /* 0x00000024d10a7c10 */ /* 0x000fca000fffe0ff */
[C---:B--2---:R-:W-:Y:S02]  /*0c30*/  IMAD R8, R10.reuse, UR15, RZ ;  /* 0x0000000f0a087c24 */ /* 0x044fe4000f8e02ff */
[----:B------:R-:W-:-:S05]  /*0c40*/  IMAD.WIDE.U32 R10, R10, UR14, RZ ;  /* 0x0000000e0a0a7c25 */ /* 0x000fca000f8e00ff */
[----:B------:R-:W-:Y:S02]  /*0c50*/  IADD3 R8, PT, PT, R11, R8, RZ ;  /* 0x000000080b087210 */ /* 0x000fe40007ffe0ff */
.L_x_1109:
        /* <DEDUP_REMOVED lines=27> */
[----:B------:R-:W-:Y:S05]  /*0e10*/  @P4 BRA `(.L_x_1110) ;  /* 0x0000000000384947 */ /* 0x000fea0003800000 */
        /* <DEDUP_REMOVED lines=10> */
[----:B-1----:R-:W-:Y:S02]  /*0ec0*/  MOV R12, UR8 ;  /* 0x00000008000c7c02 */ /* 0x002fe40008000f00 */
[----:B------:R-:W-:Y:S02]  /*0ed0*/  MOV R13, UR9 ;  /* 0x00000009000d7c02 */ /* 0x000fe40008000f00 */
[----:B------:R-:W-:Y:S01]  /*0ee0*/  MOV R9, UR7 ;  /* 0x0000000700097c02 */ /* 0x000fe20008000f00 */
[----:B------:R-:W-:Y:S06]  /*0ef0*/  BRA `(.L_x_1111) ;  /* 0x0000000000147947 */ /* 0x000fec0003800000 */
.L_x_1110:
[----:B------:R-:W2:Y:S01]  /*0f00*/  LDCU.64 UR12, c[0x0][0x3c0] ;  /* 0x00007800ff0c77ac */ /* 0x000ea20008000a00 */
[----:B-1----:R-:W-:-:S05]  /*0f10*/  IADD3 R12, PT, PT, R209, UR36, RZ ;  /* 0x00000024d10c7c10 */ /* 0x002fca000fffe0ff */
[C---:B--2---:R-:W-:Y:S02]  /*0f20*/  IMAD R9, R12.reuse, UR13, RZ ;  /* 0x0000000d0c097c24 */ /* 0x044fe4000f8e02ff */
[----:B------:R-:W-:-:S05]  /*0f30*/  IMAD.WIDE.U32 R12, R12, UR12, RZ ;  /* 0x0000000c0c0c7c25 */ /* 0x000fca000f8e00ff */
[----:B------:R-:W-:Y:S02]  /*0f40*/  IADD3 R9, PT, PT, R13, R9, RZ ;  /* 0x000000090d097210 */ /* 0x000fe40007ffe0ff */
.L_x_1111:
        /* <DEDUP_REMOVED lines=24> */
[----:B------:R-:W-:Y:S01]  /*10d0*/  UIMAD UR6, UR7, UR8, UR6 ;  /* 0x00000008070672a4 */ /* 0x000fe2000f8e0206 */
[----:B------:R-:W-:-:S03]  /*10e0*/  UMOV UR48, UR42 ;  /* 0x0000002a00307c82 */ /* 0x000fc60008000000 */
[----:B------:R-:W-:Y:S01]  /*10f0*/  UIADD3 UR43, UPT, UPT, UR43, UR6, URZ ;  /* 0x000000062b2b7290 */ /* 0x000fe2000fffe0ff */
[----:B------:R-:W-:Y:S11]  /*1100*/  BRA `(.L_x_1113) ;  /* 0x0000000000107947 */ /* 0x000ff60003800000 */
.L_x_1112:
[----:B------:R-:W-:Y:S02]  /*1110*/  UIMAD.WIDE.U32 UR6, UR16, UR10, URZ ;  /* 0x0000000a100672a5 */ /* 0x000fe4000f8e00ff */
[----:B------:R-:W-:-:S04]  /*1120*/  UIMAD UR43, UR17, UR10, URZ ;  /* 0x0000000a112b72a4 */ /* 0x000fc8000f8e02ff */
[----:B------:R-:W-:Y:S01]  /*1130*/  UIADD3 UR43, UPT, UPT, UR7, UR43, URZ ;  /* 0x0000002b072b7290 */ /* 0x000fe2000fffe0ff */
[----:B------:R-:W-:-:S11]  /*1140*/  UMOV UR48, UR6 ;  /* 0x0000000600307c82 */ /* 0x000fd60008000000 */
.L_x_1113:
        /* <DEDUP_REMOVED lines=20> */
.L_x_1114:
[----:B------:R-:W1:Y:S01]  /*1290*/  LDCU UR45, c[0x0][0x434] ;  /* 0x00008680ff2d77ac */ /* 0x000e620008000800 */
[----:B------:R-:W-:-:S04]  /*12a0*/  UIMAD UR6, UR34, UR37, UR22 ;  /* 0x00000025220672a4 */ /* 0x000fc8000f8e0216 */
[----:B-1----:R-:W-:Y:S02]  /*12b0*/  UIMAD UR45, UR6, UR45, URZ ;  /* 0x0000002d062d72a4 */ /* 0x002fe4000f8e02ff */
.L_x_1115:
[----:B------:R-:W-:Y:S01]  /*12c0*/  UIADD3 UR39, UPT, UPT, UR30, -0x1, URZ ;  /* 0xffffffff1e277890 */ /* 0x000fe2000fffe0ff */
[----:B------:R-:W-:Y:S09]  /*12d0*/  BRA.U !UP1, `(.L_x_1116) ;  /* 0x0000000109247547 */ /* 0x000ff2000b800000 */
[----:B------:R-:W1:Y:S01]  /*12e0*/  LDCU UR6, c[0x0][0x444] ;  /* 0x00008880ff0677ac */ /* 0x000e620008000800 */
[----:B------:R-:W2:Y:S01]  /*12f0*/  LDCU UR8, c[0x0][0x430] ;  /* 0x00008600ff0877ac */ /* 0x000ea20008000800 */
[----:B------:R-:W2:Y:S01]  /*1300*/  LDCU UR7, c[0x0][0x454] ;  /* 0x00008a80ff0777ac */ /* 0x000ea20008000800 */
[----:B------:R-:W-:-:S11]  /*1310*/  UISETP.NE.AND UP0, UPT, UR10, -0x1, UPT ;  /* 0xffffffff0a00788c */ /* 0x000fd6000bf05270 */
[----:B-1----:R-:W-:Y:S02]  /*1320*/  @!UP0 UIMAD UR10, UR34, UR6, URZ ;  /* 0x00000006220a82a4 */ /* 0x002fe4000f8e02ff */
[----:B--2---:R-:W-:Y:S02]  /*1330*/  ULEA UR7, UR8, UR7, 0x7 ;  /* 0x0000000708077291 */ /* 0x004fe4000f8e38ff */
[----:B------:R-:W-:-:S04]  /*1340*/  UIADD3 UR9, UPT, UPT, UR9, UR10, URZ ;  /* 0x0000000a09097290 */ /* 0x000fc8000fffe0ff */
[----:B------:R-:W-:Y:S01]  /*1350*/  UIMAD UR44, UR7, UR22, UR9 ;  /* 0x00000016072c72a4 */ /* 0x000fe2000f8e0209 */
[----:B------:R-:W-:Y:S11]  /*1360*/  BRA `(.L_x_1117) ;  /* 0x00000000000c7947 */ /* 0x000ff60003800000 */
.L_x_1116:
[----:B------:R-:W1:Y:S01]  /*1370*/  LDCU UR44, c[0x0][0x444] ;  /* 0x00008880ff2c77ac */ /* 0x000e620008000800 */
[----:B------:R-:W-:-:S04]  /*1380*/  UIMAD UR6, UR34, UR37, UR22 ;  /* 0x00000025220672a4 */ /* 0x000fc8000f8e0216 */
[----:B-1----:R-:W-:-:S12]  /*1390*/  UIMAD UR44, UR6, UR44, URZ ;  /* 0x0000002c062c72a4 */ /* 0x002fd8000f8e02ff */
.L_x_1117:
[----:B------:R-:W1:Y:S01]  /*13a0*/  LDCU.64 UR6, c[0x0][0x3b0] ;  /* 0x00007600ff0677ac */ /* 0x000e620008000a00 */
[----:B------:R-:W-:Y:S01]  /*13b0*/  IMAD.MOV.U32 R16, RZ, RZ, R190 ;  /* 0x000000ffff107224 */ /* 0x000fe200078e00be */
[----:B------:R-:W2:Y:S01]  /*13c0*/  S2R R0, SR_TID.X ;  /* 0x0000000000007919 */ /* 0x000ea20000002100 */
[----:B------:R-:W-:Y:S01]  /*13d0*/  IMAD.MOV.U32 R17, RZ, RZ, RZ ;  /* 0x000000ffff117224 */ /* 0x000fe200078e00ff */
[----:B------:R-:W3:Y:S01]  /*13e0*/  LDCU.128 UR8, c[0x0][0x590] ;  /* 0x0000b200ff0877ac */ /* 0x000ee20008000c00 */
[----:B------:R-:W-:Y:S01]  /*13f0*/  IADD3 R20, P0, PT, R190, UR54, RZ ;  /* 0x00000036be147c10 */ /* 0x000fe2000ff1e0ff */
[----:B------:R-:W-:Y:S01]  /*1400*/  BSSY.RECONVERGENT B1, `(.L_x_1107) ;  /* 0x00007ba000017945 */ /* 0x000fe20003800200 */
[----:B------:R-:W-:Y:S01]  /*1410*/  ISETP.NE.AND P3, PT, RZ, UR46, PT ;  /* 0x0000002eff007c0c */ /* 0x000fe2000bf65270 */
[----:B------:R-:W4:Y:S02]  /*1420*/  LDCU.64 UR16, c[0x0][0x3c8] ;  /* 0x00007900ff1077ac */ /* 0x000f240008000a00 */
[----:B------:R-:W-:Y:S01]  /*1430*/  IMAD.X R21, RZ, RZ, UR52, P0 ;  /* 0x00000034ff157e24 */ /* 0x000fe200080e06ff */
[----:B------:R-:W-:Y:S01]  /*1440*/  UIADD3 UR48, UP1, UP0, UR50, UR48, UR47 ;  /* 0x0000003032307290 */ /* 0x000fe2000f83e02f */
[----:B------:R-:W5:Y:S01]  /*1450*/  LDCU.64 UR52, c[0x0][0x420] ;  /* 0x00008400ff3477ac */ /* 0x000f620008000a00 */
[----:B-1----:R-:W-:Y:S01]  /*1460*/  UIMAD UR51, UR18, UR6, URZ ;  /* 0x00000006123372a4 */ /* 0x002fe2000f8e02ff */
[----:B------:R-:W-:Y:S01]  /*1470*/  IMAD.U32 R5, RZ, RZ, UR6 ;  /* 0x00000006ff057e24 */ /* 0x000fe2000f8e00ff */
[----:B------:R-:W1:Y:S01]  /*1480*/  LDCU.64 UR54, c[0x0][0x5e8] ;  /* 0x0000bd00ff3677ac */ /* 0x000e620008000a00 */
[----:B---3--:R-:W-:-:S02]  /*1490*/  MOV R22, UR10 ;  /* 0x0000000a00167c02 */ /* 0x008fc40008000f00 */
[----:B------:R-:W-:Y:S01]  /*14a0*/  IMAD.WIDE.U32 R4, R5, UR19, R16 ;  /* 0x0000001305047c25 */ /* 0x000fe2000f8e0010 */
[----:B------:R-:W-:Y:S02]  /*14b0*/  UIMAD UR51, UR19, UR7, UR51 ;  /* 0x00000007133372a4 */ /* 0x000fe4000f8e0233 */
[----:B------:R-:W-:Y:S01]  /*14c0*/  UIMAD UR18, UR18, UR8, URZ ;  /* 0x00000008121272a4 */ /* 0x000fe2000f8e02ff */
[----:B----4-:R-:W-:Y:S01]  /*14d0*/  MOV R14, UR16 ;  /* 0x00000010000e7c02 */ /* 0x010fe20008000f00 */
[----:B------:R-:W-:Y:S01]  /*14e0*/  ULEA UR44, UR39, UR44, 0x6 ;  /* 0x0000002c272c7291 */ /* 0x000fe2000f8e30ff */
[----:B------:R-:W-:Y:S01]  /*14f0*/  IADD3 R18, P1, PT, R4, UR38, RZ ;  /* 0x0000002604127c10 */ /* 0x000fe2000ff3e0ff */
[----:B------:R-:W-:Y:S01]  /*1500*/  IMAD.U32 R4, RZ, RZ, UR8 ;  /* 0x00000008ff047e24 */ /* 0x000fe2000f8e00ff */
[----:B------:R-:W-:Y:S01]  /*1510*/  MOV R2, UR51 ;  /* 0x0000003300027c02 */ /* 0x000fe20008000f00 */
[----:B------:R-:W-:Y:S02]  /*1520*/  UIMAD UR18, UR19, UR9, UR18 ;  /* 0x00000009131272a4 */ /* 0x000fe4000f8e0212 */
[----:B------:R-:W-:Y:S01]  /*1530*/  UIMAD UR38, UR37, UR49, URZ ;  /* 0x00000031252672a4 */ /* 0x000fe2000f8e02ff */
[----:B------:R-:W-:Y:S01]  /*1540*/  IADD3.X R19, PT, PT, R5, UR41, R2, P1, !PT ;  /* 0x0000002905137c10 */ /* 0x000fe20008ffe402 */
[----:B------:R-:W-:Y:S01]  /*1550*/  IMAD.WIDE.U32 R4, R4, UR19, R20 ;  /* 0x0000001304047c25 */ /* 0x000fe2000f8e0014 */
[----:B------:R-:W3:Y:S01]  /*1560*/  LDC.64 R2, c[0x0][0x5f8] ;  /* 0x00017e00ff027b82 */ /* 0x000ee20000000a00 */
[----:B------:R-:W-:-:S02]  /*1570*/  USHF.R.S32.HI UR41, URZ, 0x1f, UR47 ;  /* 0x0000001fff297899 */ /* 0x000fc4000801142f */
[----:B------:R-:W-:Y:S01]  /*1580*/  IMAD.WIDE.U32 R14, R14, UR22, R18 ;  /* 0x000000160e0e7c25 */ /* 0x000fe2000f8e0012 */
[----:B------:R-:W-:Y:S02]  /*1590*/  ULEA UR45, UR39, UR45, 0x6 ;  /* 0x0000002d272d7291 */ /* 0x000fe4000f8e30ff */
[----:B------:R-:W-:Y:S01]  /*15a0*/  UIADD3.X UR41, UPT, UPT, UR42, UR43, UR41, UP1, UP0 ;  /* 0x0000002b2a297290 */ /* 0x000fe20008fe0429 */
[----:B------:R-:W-:Y:S01]  /*15b0*/  IMAD.U32 R20, RZ, RZ, UR17 ;  /* 0x00000011ff147e24 */ /* 0x000fe2000f8e00ff */
[----:B------:R-:W4:Y:S01]  /*15c0*/  LDCU.64 UR16, c[0x0][0x380] ;  /* 0x00007000ff1077ac */ /* 0x000f220008000a00 */
[----:B------:R-:W-:Y:S02]  /*15d0*/  VIADD R5, R5, UR18 ;  /* 0x0000001205057c36 */ /* 0x000fe40008000000 */
[----:B------:R-:W-:Y:S01]  /*15e0*/  IMAD R21, R20, UR22, R15 ;  /* 0x0000001614157c24 */ /* 0x000fe2000f8e020f */
[----:B------:R-:W1:Y:S01]  /*15f0*/  LDCU.64 UR18, c[0x0][0x550] ;  /* 0x0000aa00ff1277ac */ /* 0x000e620008000a00 */
[----:B------:R-:W-:-:S02]  /*1600*/  IMAD.MOV.U32 R20, RZ, RZ, R14 ;  /* 0x000000ffff147224 */ /* 0x000fc400078e000e */
[----:B------:R-:W-:Y:S01]  /*1610*/  IMAD.WIDE.U32 R22, R22, UR22, R4 ;  /* 0x0000001616167c25 */ /* 0x000fe2000f8e0004 */
[----:B--2---:R-:W-:Y:S01]  /*1620*/  LOP3.LUT R5, R0, 0x1f, RZ, 0xc0, !PT ;  /* 0x0000001f00057812 */ /* 0x004fe200078ec0ff */
[----:B------:R-:W-:Y:S01]  /*1630*/  UISETP.GT.AND UP0, UPT, UR40, URZ, UPT ;  /* 0x000000ff2800728c */ /* 0x000fe2000bf04270 */
[----:B------:R-:W-:Y:S01]  /*1640*/  SHF.R.U32.HI R4, RZ, 0x5, R0 ;  /* 0x00000005ff047819 */ /* 0x000fe20000011600 */
[----:B------:R-:W-:Y:S01]  /*1650*/  IMAD.U32 R18, RZ, RZ, UR11 ;  /* 0x0000000bff127e24 */ /* 0x000fe2000f8e00ff */
[----:B------:R-:W2:Y:S01]  /*1660*/  LDCU.64 UR10, c[0x0][0x570] ;  /* 0x0000ae00ff0a77ac */ /* 0x000ea20008000a00 */
[----:B------:R-:W-:Y:S01]  /*1670*/  IMAD.WIDE.U32 R20, R191, UR6, R20 ;  /* 0x00000006bf147c25 */ /* 0x000fe2000f8e0014 */
[----:B------:R-:W-:-:S03]  /*1680*/  USHF.L.U32 UR6, UR38, 0x6, URZ ;  /* 0x0000000626067899 */ /* 0x000fc600080006ff */
[----:B---3--:R-:W-:Y:S01]  /*1690*/  IMAD.WIDE.U32 R14, R2, UR20, RZ ;  /* 0x00000014020e7c25 */ /* 0x008fe2000f8e00ff */
[----:B----4-:R-:W-:Y:S01]  /*16a0*/  LEA R218, P2, R20, UR16, 0x1 ;  /* 0x0000001014da7c11 */ /* 0x010fe2000f8408ff */
[----:B-----5:R-:W-:Y:S02]  /*16b0*/  UIMAD.WIDE UR52, UR45, 0x4, UR52 ;  /* 0x000000042d3478a5 */ /* 0x020fe4000f8e0234 */
[----:B------:R-:W-:Y:S01]  /*16c0*/  IMAD R11, R4, UR38, R5 ;  /* 0x00000026040b7c24 */ /* 0x000fe2000f8e0205 */
[----:B------:R-:W-:Y:S01]  /*16d0*/  SEL R2, R14, RZ, P3 ;  /* 0x000000ff0e027207 */ /* 0x000fe20001800000 */
[----:B------:R-:W-:Y:S02]  /*16e0*/  IMAD R14, R3, UR20, R15 ;  /* 0x00000014030e7c24 */ /* 0x000fe4000f8e020f */
[----:B------:R-:W-:Y:S01]  /*16f0*/  IMAD R19, R18, UR22, R23 ;  /* 0x0000001612137c24 */ /* 0x000fe2000f8e0217 */
[----:B------:R-:W-:Y:S02]  /*1700*/  MOV R18, R22 ;  /* 0x0000001600127202 */ /* 0x000fe40000000f00 */
[----:B------:R-:W-:-:S02]  /*1710*/  IADD3 R2, P1, P0, R11, UR48, R2 ;  /* 0x000000300b027c10 */ /* 0x000fc4000f83e002 */
[----:B------:R-:W-:Y:S01]  /*1720*/  SHF.R.S32.HI R3, RZ, 0x1f, R11 ;  /* 0x0000001fff037819 */ /* 0x000fe2000001140b */
[----:B------:R-:W-:Y:S01]  /*1730*/  IMAD.WIDE.U32 R18, R191, UR8, R18 ;  /* 0x00000008bf127c25 */ /* 0x000fe2000f8e0012 */
[----:B------:R-:W-:-:S03]  /*1740*/  SEL R14, R14, RZ, P3 ;  /* 0x000000ff0e0e7207 */ /* 0x000fc60001800000 */
[----:B------:R-:W-:Y:S01]  /*1750*/  IMAD R13, R191, UR9, R19 ;  /* 0x00000009bf0d7c24 */ /* 0x000fe2000f8e0213 */
[----:B------:R-:W-:Y:S01]  /*1760*/  IADD3.X R14, PT, PT, R3, UR41, R14, P1, P0 ;  /* 0x00000029030e7c10 */ /* 0x000fe20008fe040e */
[----:B------:R-:W-:Y:S01]  /*1770*/  IMAD.U32 R3, RZ, RZ, UR6 ;  /* 0x00000006ff037e24 */ /* 0x000fe2000f8e00ff */
[----:B------:R-:W-:Y:S01]  /*1780*/  IADD3 R2, P0, PT, R2, UR6, RZ ;  /* 0x0000000602027c10 */ /* 0x000fe2000ff1e0ff */
[----:B------:R-:W-:Y:S01]  /*1790*/  IMAD R11, R191, UR7, R21 ;  /* 0x00000007bf0b7c24 */ /* 0x000fe2000f8e0215 */
[C---:B-1----:R-:W-:Y:S01]  /*17a0*/  LEA R216, P1, R18.reuse, UR18, 0x1 ;  /* 0x0000001212d87c11 */ /* 0x042fe2000f8208ff */
[----:B------:R-:W-:Y:S01]  /*17b0*/  UIMAD.WIDE UR8, UR44, 0x4, UR54 ;  /* 0x000000042c0878a5 */ /* 0x000fe2000f8e0236 */
[----:B------:R-:W-:Y:S02]  /*17c0*/  LEA.HI.X.SX32 R3, R3, R14, 0x1, P0 ;  /* 0x0000000e03037211 */ /* 0x000fe400000f0eff */
[----:B------:R-:W-:Y:S02]  /*17d0*/  LEA.HI.X R217, R18, UR19, R13, 0x1, P1 ;  /* 0x0000001312d97c11 */ /* 0x000fe400088f0c0d */
[----:B--2---:R-:W-:-:S02]  /*17e0*/  LEA R214, P0, R2, UR10, 0x2 ;  /* 0x0000000a02d67c11 */ /* 0x004fc4000f8010ff */
[----:B------:R-:W-:Y:S02]  /*17f0*/  IADD3 R13, P1, PT, R191, 0x40, RZ ;  /* 0x00000040bf0d7810 */ /* 0x000fe40007f3e0ff */
[----:B------:R-:W-:Y:S02]  /*1800*/  LEA.HI.X R219, R20, UR17, R11, 0x1, P2 ;  /* 0x0000001114db7c11 */ /* 0x000fe400090f0c0b */
[----:B------:R-:W-:Y:S02]  /*1810*/  LEA.HI.X R215, R2, UR11, R3, 0x2, P0 ;  /* 0x0000000b02d77c11 */ /* 0x000fe400080f1403 */
[----:B------:R-:W-:Y:S02]  /*1820*/  IADD3.X R11, PT, PT, RZ, RZ, RZ, P1, !PT ;  /* 0x000000ffff0b7210 */ /* 0x000fe40000ffe4ff */
[----:B------:R-:W-:Y:S01]  /*1830*/  LEA.HI R3, R0, 0x40, RZ, 0x1e ;  /* 0x0000004000037811 */ /* 0x000fe200078ff0ff */
[----:B------:R-:W-:Y:S06]  /*1840*/  BRA.U UP0, `(.L_x_1118) ;  /* 0x00000009001c7547 */ /* 0x000fec000b800000 */
        /* <DEDUP_REMOVED lines=11> */
[----:B------:R-:W-:Y:S02]  /*1900*/  IMAD.U32 R4, RZ, RZ, UR8 ;  /* 0x00000008ff047e24 */ /* 0x000fe4000f8e00ff */
[----:B------:R-:W-:Y:S02]  /*1910*/  IMAD.U32 R5, RZ, RZ, UR9 ;  /* 0x00000009ff057e24 */ /* 0x000fe4000f8e00ff */
[----:B------:R-:W-:Y:S02]  /*1920*/  MOV R0, UR7 ;  /* 0x0000000700007c02 */ /* 0x000fe40008000f00 */
[----:B------:R-:W-:Y:S01]  /*1930*/  MOV R2, R4 ;  /* 0x0000000400027202 */ /* 0x000fe20000000f00 */
[----:B------:R-:W-:Y:S05]  /*1940*/  BRA `(.L_x_1120) ;  /* 0x0000000000187947 */ /* 0x000fea0003800000 */
.L_x_1119:
[----:B------:R-:W1:Y:S01]  /*1950*/  LDCU.64 UR10, c[0x0][0x5c0] ;  /* 0x0000b800ff0a77ac */ /* 0x000e620008000a00 */
[----:B------:R-:W-:-:S05]  /*1960*/  IADD3 R0, PT, PT, R209, UR36, RZ ;  /* 0x00000024d1007c10 */ /* 0x000fca000fffe0ff */
[C---:B-1----:R-:W-:Y:S02]  /*1970*/  IMAD R2, R0.reuse, UR11, RZ ;  /* 0x0000000b00027c24 */ /* 0x042fe4000f8e02ff */
[----:B------:R-:W-:-:S05]  /*1980*/  IMAD.WIDE.U32 R4, R0, UR10, RZ ;  /* 0x0000000a00047c25 */ /* 0x000fca000f8e00ff */
[----:B------:R-:W-:Y:S02]  /*1990*/  IADD3 R0, PT, PT, R5, R2, RZ ;  /* 0x0000000205007210 */ /* 0x000fe40007ffe0ff */
[----:B------:R-:W-:Y:S02]  /*19a0*/  MOV R2, R4 ;  /* 0x0000000400027202 */ /* 0x000fe40000000f00 */
.L_x_1120:
        /* <DEDUP_REMOVED lines=15> */
.L_x_1121:
[----:B------:R-:W1:Y:S01]  /*1aa0*/  LDCU.64 UR8, c[0x0][0x5c8] ;  /* 0x0000b900ff0877ac */ /* 0x000e620008000a00 */
[----:B------:R-:W-:-:S05]  /*1ab0*/  IADD3 R209, PT, PT, R209, UR36, RZ ;  /* 0x00000024d1d17c10 */ /* 0x000fca000fffe0ff */
[C---:B-1----:R-:W-:Y:S02]  /*1ac0*/  IMAD R4, R209.reuse, UR9, RZ ;  /* 0x00000009d1047c24 */ /* 0x042fe4000f8e02ff */
[----:B------:R-:W-:-:S05]  /*1ad0*/  IMAD.WIDE.U32 R6, R209, UR8, RZ ;  /* 0x00000008d1067c25 */ /* 0x000fca000f8e00ff */
[----:B------:R-:W-:Y:S02]  /*1ae0*/  IADD3 R4, PT, PT, R7, R4, RZ ;  /* 0x0000000407047210 */ /* 0x000fe40007ffe0ff */
.L_x_1122:
        /* <DEDUP_REMOVED lines=29> */
.L_x_1124:
[----:B------:R-:W-:Y:S05]  /*1cc0*/  BSYNC.RECONVERGENT B0 ;  /* 0x0000000000007941 */ /* 0x000fea0003800200 */
.L_x_1123:
[----:B------:R-:W-:Y:S04]  /*1cd0*/  BSSY.RECONVERGENT B0, `(.L_x_1125) ;  /* 0x0000011000007945 */ /* 0x000fe80003800200 */
        /* <DEDUP_REMOVED lines=16> */
.L_x_1126:
[----:B------:R-:W-:Y:S05]  /*1de0*/  BSYNC.RECONVERGENT B0 ;  /* 0x0000000000007941 */ /* 0x000fea0003800200 */
.L_x_1125:
[----:B------:R-:W3:Y:S01]  /*1df0*/  LDCU.64 UR6, c[0x0][0x5e0] ;  /* 0x0000bc00ff0677ac */ /* 0x000ee20008000a00 */
[----:B------:R-:W-:Y:S01]  /*1e00*/  MOV R3, UR8 ;  /* 0x0000000800037c02 */ /* 0x000fe20008000f00 */
[----:B------:R-:W-:Y:S01]  /*1e10*/  BSSY.RECONVERGENT B0, `(.L_x_1127) ;  /* 0x0000018000007945 */ /* 0x000fe20003800200 */
[----:B------:R-:W-:-:S03]  /*1e20*/  UIMAD UR4, UR4, UR8, URZ ;  /* 0x00000008040472a4 */ /* 0x000fc6000f8e02ff */
[----:B------:R-:W-:Y:S01]  /*1e30*/  IMAD.WIDE.U32 R2, R3, UR31, R16 ;  /* 0x0000001f03027c25 */ /* 0x000fe2000f8e0010 */
[----:B------:R-:W-:Y:S02]  /*1e40*/  UIMAD UR4, UR31, UR9, UR4 ;  /* 0x000000091f0472a4 */ /* 0x000fe4000f8e0204 */
[----:B--2---:R-:W-:-:S04]  /*1e50*/  IADD3 R8, P0, PT, R6, R2, RZ ;  /* 0x0000000206087210 */ /* 0x004fc80007f1e0ff */
[----:B------:R-:W-:Y:S02]  /*1e60*/  IADD3.X R9, PT, PT, R4, UR4, R3, P0, !PT ;  /* 0x0000000404097c10 */ /* 0x000fe400087fe403 */
[----:B---3--:R-:W-:Y:S02]  /*1e70*/  MOV R6, UR6 ;  /* 0x0000000600067c02 */ /* 0x008fe40008000f00 */
[----:B------:R-:W-:-:S03]  /*1e80*/  MOV R3, UR7 ;  /* 0x0000000700037c02 */ /* 0x000fc60008000f00 */
[----:B------:R-:W-:-:S04]  /*1e90*/  IMAD.WIDE.U32 R6, R6, UR22, R8 ;  /* 0x0000001606067c25 */ /* 0x000fc8000f8e0008 */
[----:B------:R-:W-:Y:S01]  /*1ea0*/  IMAD R3, R3, UR22, R7 ;  /* 0x0000001603037c24 */ /* 0x000fe2000f8e0207 */
[----:B------:R-:W-:Y:S06]  /*1eb0*/  @P5 BRA `(.L_x_1128) ;  /* 0x0000000000345947 */ /* 0x000fec0003800000 */
[----:B------:R-:W2:Y:S01]  /*1ec0*/  LDCU UR4, c[0x0][0x440] ;  /* 0x00008800ff0477ac */ /* 0x000ea20008000800 */
[----:B------:R-:W-:Y:S01]  /*1ed0*/  IMAD.MOV.U32 R2, RZ, RZ, R6 ;  /* 0x000000ffff027224 */ /* 0x000fe200078e0006 */
[----:B------:R-:W3:Y:S03]  /*1ee0*/  LDCU.64 UR6, c[0x0][0x568] ;  /* 0x0000ad00ff0677ac */ /* 0x000ee60008000a00 */
        /* <DEDUP_REMOVED lines=10> */
.L_x_1128:
[----:B------:R-:W-:Y:S05]  /*1f90*/  BSYNC.RECONVERGENT B0 ;  /* 0x0000000000007941 */ /* 0x000fea0003800200 */
.L_x_1127:
[----:B------:R-:W-:Y:S05]  /*1fa0*/  @P4 BRA `(.L_x_1129) ;  /* 0x0000006c00fc4947 */ /* 0x000fea0003800000 */
[----:B------:R-:W3:Y:S01]  /*1fb0*/  LDCU UR4, c[0x0][0x440] ;  /* 0x00008800ff0477ac */ /* 0x000ee20008000800 */
[----:B------:R-:W-:Y:S02]  /*1fc0*/  IMAD.MOV.U32 R2, RZ, RZ, R6 ;  /* 0x000000ffff027224 */ /* 0x000fe400078e0006 */
[----:B------:R-:W-:Y:S01]  /*1fd0*/  IMAD R0, R11, UR8, RZ ;  /* 0x000000080b007c24 */ /* 0x000fe2000f8e02ff */
[----:B------:R-:W2:Y:S01]  /*1fe0*/  LDCU.64 UR6, c[0x0][0x568] ;  /* 0x0000ad00ff0677ac */ /* 0x000ea20008000a00 */
[----:B------:R-:W-:-:S04]  /*1ff0*/  IMAD.WIDE.U32 R2, R13, UR8, R2 ;  /* 0x000000080d027c25 */ /* 0x000fc8000f8e0002 */
[----:B------:R-:W-:-:S04]  /*2000*/  IMAD R13, R13, UR9, R0 ;  /* 0x000000090d0d7c24 */ /* 0x000fc8000f8e0200 */
        /* <DEDUP_REMOVED lines=11> */
.L_x_1118:
[----:B------:R-:W-:Y:S01]  /*20c0*/  UIMAD UR40, UR39, -0x40, UR40 ;  /* 0xffffffc0272878a4 */ /* 0x000fe2000f8e0228 */
[----:B------:R-:W-:Y:S01]  /*20d0*/  IMAD.SHL.U32 R2, R0, 0x8, RZ ;  /* 0x0000000800027824 */ /* 0x000fe200078e00ff */
[----:B------:R-:W-:Y:S01]  /*20e0*/  ULOP3.LUT UR6, UR39, 0x80000001, URZ, 0xc0, !UPT ;  /* 0x8000000127067892 */ /* 0x000fe2000f8ec0ff */
[----:B------:R-:W-:Y:S03]  /*20f0*/  @P3 BAR.SYNC.DEFER_BLOCKING 0x0 ;  /* 0x0000000000003b1d */ /* 0x000fe60000010000 */
[----:B------:R-:W-:Y:S01]  /*2100*/  ISETP.GE.AND P2, PT, R191, UR40, PT ;  /* 0x00000028bf007c0c */ /* 0x000fe2000bf46270 */
[----:B------:R-:W-:Y:S01]  /*2110*/  UISETP.NE.AND UP0, UPT, UR6, 0x1, UPT ;  /* 0x000000010600788c */ /* 0x000fe2000bf05270 */
[----:B------:R-:W-:Y:S01]  /*2120*/  LOP3.LUT R15, R2, 0xd8, RZ, 0xc0, !PT ;  /* 0x000000d8020f7812 */ /* 0x000fe200078ec0ff */
[----:B------:R-:W-:Y:S02]  /*2130*/  BSSY.RECONVERGENT B0, `(.L_x_1130) ;  /* 0x000001f000007945 */ /* 0x000fe40003800200 */
[----:B------:R-:W-:Y:S01]  /*2140*/  USEL UR11, URZ, 0x3000, UP0 ;  /* 0x00003000ff0b7887 */ /* 0x000fe20008000000 */
[----:B------:R-:W-:-:S04]  /*2150*/  LOP3.LUT R15, R15, 0x18, R0, 0x78, !PT ;  /* 0x000000180f0f7812 */ /* 0x000fc800078e7800 */
[----:B------:R-:W-:-:S04]  /*2160*/  LOP3.LUT R15, R15, 0x1f20, R2, 0xf8, !PT ;  /* 0x00001f200f0f7812 */ /* 0x000fc800078ef802 */
[----:B------:R-:W-:Y:S01]  /*2170*/  LEA R15, R15, UR29, 0x1 ;  /* 0x0000001d0f0f7c11 */ /* 0x000fe2000f8e08ff */
[----:B------:R-:W-:Y:S06]  /*2180*/  @P2 BRA `(.L_x_1131) ;  /* 0x0000000000582947 */ /* 0x000fec0003800000 */
[----:B------:R-:W1:Y:S02]  /*2190*/  LDCU UR6, c[0x0][0x440] ;  /* 0x00008800ff0677ac */ /* 0x000e640008000800 */
[----:B-1----:R-:W-:Y:S02]  /*21a0*/  ISETP.GE.AND P1, PT, R190, UR6, PT ;  /* 0x00000006be007c0c */ /* 0x002fe4000bf26270 */
        /* <DEDUP_REMOVED lines=18> */
.L_x_1132:
[----:B------:R2:W-:Y:S01]  /*22d0*/  STS.128 [R15+0x8000], RZ ;  /* 0x008000ff0f007388 */ /* 0x0005e20000000c00 */
[----:B------:R-:W-:Y:S05]  /*22e0*/  BRA `(.L_x_1133) ;  /* 0x00000000000c7947 */ /* 0x000fea0003800000 */
.L_x_1131:
[----:B------:R1:W-:Y:S04]  /*22f0*/  STS.128 [R15+0x6000], RZ ;  /* 0x006000ff0f007388 */ /* 0x0003e80000000c00 */
[----:B------:R1:W-:Y:S04]  /*2300*/  STS.128 [R15+0x7000], RZ ;  /* 0x007000ff0f007388 */ /* 0x0003e80000000c00 */
[----:B------:R1:W-:Y:S02]  /*2310*/  STS.128 [R15+0x8000], RZ ;  /* 0x008000ff0f007388 */ /* 0x0003e40000000c00 */
.L_x_1133:
[----:B------:R-:W-:Y:S05]  /*2320*/  BSYNC.RECONVERGENT B0 ;  /* 0x0000000000007941 */ /* 0x000fea0003800200 */
.L_x_1130:
[----:B------:R-:W-:Y:S01]  /*2330*/  BSSY.RECONVERGENT B0, `(.L_x_1134) ;  /* 0x000001c000007945 */ /* 0x000fe20003800200 */
[----:B------:R-:W-:-:S03]  /*2340*/  IADD3 R208, PT, PT, R15, UR11, RZ ;  /* 0x0000000b0fd07c10 */ /* 0x000fc6000fffe0ff */
[----:B------:R-:W-:Y:S05]  /*2350*/  @P2 BRA `(.L_x_1135) ;  /* 0x0000000000582947 */ /* 0x000fea0003800000 */
[----:B------:R-:W4:Y:S02]  /*2360*/  LDCU UR6, c[0x0][0x440] ;  /* 0x00008800ff0677ac */ /* 0x000f240008000800 */
[----:B----4-:R-:W-:Y:S02]  /*2370*/  ISETP.GE.AND P1, PT, R190, UR6, PT ;  /* 0x00000006be007c0c */ /* 0x010fe4000bf26270 */
        /* <DEDUP_REMOVED lines=18> */
.L_x_1136:
[----:B------:R1:W-:Y:S01]  /*24a0*/  STS.128 [R208+0x2000], RZ ;  /* 0x002000ffd0007388 */ /* 0x0003e20000000c00 */
[----:B------:R-:W-:Y:S05]  /*24b0*/  BRA `(.L_x_1137) ;  /* 0x00000000000c7947 */ /* 0x000fea0003800000 */
.L_x_1135:
[----:B------:R4:W-:Y:S04]  /*24c0*/  STS.128 [R208], RZ ;  /* 0x000000ffd0007388 */ /* 0x0009e80000000c00 */
[----:B------:R4:W-:Y:S04]  /*24d0*/  STS.128 [R208+0x1000], RZ ;  /* 0x001000ffd0007388 */ /* 0x0009e80000000c00 */
[----:B------:R4:W-:Y:S02]  /*24e0*/  STS.128 [R208+0x2000], RZ ;  /* 0x002000ffd0007388 */ /* 0x0009e40000000c00 */
.L_x_1137:
[----:B------:R-:W-:Y:S05]  /*24f0*/  BSYNC.RECONVERGENT B0 ;  /* 0x0000000000007941 */ /* 0x000fea0003800200 */
.L_x_1134:
[C---:B------:R-:W-:Y:S01]  /*2500*/  VIADD R2, R188.reuse, 0x28 ;  /* 0x00000028bc027836 */ /* 0x040fe20000000000 */
[----:B------:R-:W2:Y:S01]  /*2510*/  LDCU.64 UR6, c[0x0][0x3d0] ;  /* 0x00007a00ff0677ac */ /* 0x000ea20008000a00 */
[----:B------:R-:W-:Y:S01]  /*2520*/  VIADD R18, R188, 0x8 ;  /* 0x00000008bc127836 */ /* 0x000fe20000000000 */
[----:B------:R-:W-:Y:S01]  /*2530*/  MOV R19, 0x4 ;  /* 0x0000000400137802 */ /* 0x000fe20000000f00 */
[----:B------:R-:W-:Y:S01]  /*2540*/  IMAD.MOV.U32 R207, RZ, RZ, 0x7f800000 ;  /* 0x7f800000ffcf7424 */ /* 0x000fe200078e00ff */
[----:B------:R-:W-:Y:S01]  /*2550*/  ISETP.GE.AND P0, PT, R2, UR40, PT ;  /* 0x0000002802007c0c */ /* 0x000fe2000bf06270 */
[----:B------:R-:W-:Y:S01]  /*2560*/  IMAD.U32 R2, RZ, RZ, UR14 ;  /* 0x0000000eff027e24 */ /* 0x000fe2000f8e00ff */
[----:B------:R-:W-:Y:S01]  /*2570*/  LOP3.LUT R14, R188, 0x20, RZ, 0xfc, !PT ;  /* 0x00000020bc0e7812 */ /* 0x000fe200078efcff */
[----:B------:R-:W-:Y:S01]  /*2580*/  UIADD3 UR10, UPT, UPT, -UR31, UR35, URZ ;  /* 0x000000231f0a7290 */ /* 0x000fe2000fffe1ff */
[----:B------:R-:W-:Y:S01]  /*2590*/  ISETP.GE.AND P2, PT, R18, UR40, PT ;  /* 0x0000002812007c0c */ /* 0x000fe2000bf46270 */
[C---:B------:R-:W-:Y:S01]  /*25a0*/  IMAD.WIDE.U32 R18, R188.reuse, R19, UR52 ;  /* 0x00000034bc127e25 */ /* 0x040fe2000f8e0013 */
[----:B------:R-:W-:Y:S01]  /*25b0*/  MOV R204, 0x7f800000 ;  /* 0x7f80000000cc7802 */ /* 0x000fe20000000f00 */
[----:B------:R-:W-:Y:S01]  /*25c0*/  UIMAD UR16, UR4, UR14, URZ ;  /* 0x0000000e041072a4 */ /* 0x000fe2000f8e02ff */
[----:B------:R-:W-:Y:S01]  /*25d0*/  ISETP.GE.AND P3, PT, R188, UR40, PT ;  /* 0x00000028bc007c0c */ /* 0x000fe2000bf66270 */
[----:B------:R-:W-:Y:S01]  /*25e0*/  IMAD.WIDE.U32 R20, R2, UR31, R16 ;  /* 0x0000001f02147c25 */ /* 0x000fe2000f8e0010 */
[----:B------:R-:W-:Y:S01]  /*25f0*/  ISETP.GE.AND P1, PT, R14, UR40, PT ;  /* 0x000000280e007c0c */ /* 0x000fe2000bf26270 */
[----:B------:R-:W-:Y:S01]  /*2600*/  UIMAD UR16, UR31, UR15, UR16 ;  /* 0x0000000f1f1072a4 */ /* 0x000fe2000f8e0210 */
[----:B------:R-:W-:Y:S01]  /*2610*/  ISETP.GE.AND P4, PT, R191, UR10, PT ;  /* 0x0000000abf007c0c */ /* 0x000fe2000bf86270 */
[----:B------:R-:W5:Y:S01]  /*2620*/  @!P0 LDG.E R204, desc[UR24][R18.64+0xa0] ;  /* 0x0000a01812cc8981 */ /* 0x000f62000c1e1900 */
[----:B------:R-:W-:Y:S01]  /*2630*/  IADD3 R20, P0, PT, R10, R20, RZ ;  /* 0x000000140a147210 */ /* 0x000fe20007f1e0ff */
[----:B------:R-:W-:Y:S01]  /*2640*/  IMAD.MOV.U32 R205, RZ, RZ, 0x7f800000 ;  /* 0x7f800000ffcd7424 */ /* 0x000fe200078e00ff */
[----:B------:R-:W-:Y:S01]  /*2650*/  MOV R206, 0x7f800000 ;  /* 0x7f80000000ce7802 */ /* 0x000fe20000000f00 */
[----:B--2---:R-:W-:Y:S01]  /*2660*/  IMAD R2, R6, UR6, RZ ;  /* 0x0000000606027c24 */ /* 0x004fe2000f8e02ff */
[----:B------:R-:W-:-:S03]  /*2670*/  IADD3.X R21, PT, PT, R8, UR16, R21, P0, !PT ;  /* 0x0000001008157c10 */ /* 0x000fc600087fe415 */
[----:B------:R-:W5:Y:S01]  /*2680*/  @!P3 LDG.E R207, desc[UR24][R18.64] ;  /* 0x0000001812cfb981 */ /* 0x000f62000c1e1900 */
[----:B------:R-:W-:-:S03]  /*2690*/  IMAD.WIDE.U32 R20, R7, UR6, R20 ;  /* 0x0000000607147c25 */ /* 0x000fc6000f8e0014 */
[----:B------:R-:W5:Y:S01]  /*26a0*/  @!P2 LDG.E R206, desc[UR24][R18.64+0x20] ;  /* 0x0000201812cea981 */ /* 0x000f62000c1e1900 */
[----:B------:R-:W-:Y:S03]  /*26b0*/  BSSY.RECONVERGENT B0, `(.L_x_1138) ;  /* 0x0000024000007945 */ /* 0x000fe60003800200 */
[----:B------:R2:W5:Y:S02]  /*26c0*/  @!P1 LDG.E R205, desc[UR24][R18.64+0x80] ;  /* 0x0000801812cd9981 */ /* 0x000564000c1e1900 */
[----:B--2---:R-:W-:-:S05]  /*26d0*/  IMAD R19, R7, UR7, R2 ;  /* 0x0000000707137c24 */ /* 0x004fca000f8e0202 */
[----:B------:R-:W-:Y:S01]  /*26e0*/  IADD3 R19, PT, PT, R21, R19, RZ ;  /* 0x0000001315137210 */ /* 0x000fe20007ffe0ff */
[----:B------:R-:W-:Y:S06]  /*26f0*/  @P4 BRA `(.L_x_1139) ;  /* 0x0000000000704947 */ /* 0x000fec0003800000 */
[----:B------:R-:W2:Y:S01]  /*2700*/  LDCU UR16, c[0x0][0x440] ;  /* 0x00008800ff1077ac */ /* 0x000ea20008000800 */
[----:B------:R-:W-:Y:S01]  /*2710*/  IMAD.MOV.U32 R18, RZ, RZ, R20 ;  /* 0x000000ffff127224 */ /* 0x000fe200078e0014 */
[----:B------:R-:W1:Y:S03]  /*2720*/  LDCU.64 UR6, c[0x0][0x388] ;  /* 0x00007100ff0677ac */ /* 0x000e660008000a00 */
        /* <DEDUP_REMOVED lines=23> */
.L_x_1140:
[----:B------:R2:W-:Y:S01]  /*28a0*/  STS.128 [R15+0xd000], RZ ;  /* 0x00d000ff0f007388 */ /* 0x0005e20000000c00 */
[----:B------:R-:W-:Y:S05]  /*28b0*/  BRA `(.L_x_1141) ;  /* 0x00000000000c7947 */ /* 0x000fea0003800000 */
.L_x_1139:
[----:B------:R2:W-:Y:S04]  /*28c0*/  STS.128 [R15+0x9000], RZ ;  /* 0x009000ff0f007388 */ /* 0x0005e80000000c00 */
[----:B------:R2:W-:Y:S04]  /*28d0*/  STS.128 [R15+0xb000], RZ ;  /* 0x00b000ff0f007388 */ /* 0x0005e80000000c00 */
[----:B------:R2:W-:Y:S02]  /*28e0*/  STS.128 [R15+0xd000], RZ ;  /* 0x00d000ff0f007388 */ /* 0x0005e40000000c00 */
.L_x_1141:
[----:B------:R-:W-:Y:S05]  /*28f0*/  BSYNC.RECONVERGENT B0 ;  /* 0x0000000000007941 */ /* 0x000fea0003800200 */
.L_x_1138:
[----:B------:R-:W-:Y:S01]  /*2900*/  ISETP.GE.AND P3, PT, R3, UR10, PT ;  /* 0x0000000a03007c0c */ /* 0x000fe2000bf66270 */
[----:B------:R-:W-:-:S12]  /*2910*/  BSSY.RECONVERGENT B0, `(.L_x_1142) ;  /* 0x0000022000007945 */ /* 0x000fd80003800200 */
[----:B------:R1:W-:Y:S04]  /*2920*/  @P3 STS.128 [R15+0xa000], RZ ;  /* 0x00a000ff0f003388 */ /* 0x0003e80000000c00 */
[----:B------:R1:W-:Y:S04]  /*2930*/  @P3 STS.128 [R15+0xc000], RZ ;  /* 0x00c000ff0f003388 */ /* 0x0003e80000000c00 */
[----:B------:R1:W-:Y:S01]  /*2940*/  @P3 STS.128 [R15+0xe000], RZ ;  /* 0x00e000ff0f003388 */ /* 0x0003e20000000c00 */
        /* <DEDUP_REMOVED lines=29> */
.L_x_1144:
[----:B------:R3:W-:Y:S02]  /*2b20*/  STS.128 [R15+0xe000], RZ ;  /* 0x00e000ff0f007388 */ /* 0x0007e40000000c00 */
.L_x_1143:
[----:B------:R-:W-:Y:S05]  /*2b30*/  BSYNC.RECONVERGENT B0 ;  /* 0x0000000000007941 */ /* 0x000fea0003800200 */
.L_x_1142:
[----:B------:R-:W2:Y:S01]  /*2b40*/  LDCU.64 UR6, c[0x0][0x3d8] ;  /* 0x00007b00ff0677ac */ /* 0x000ea20008000a00 */
[----:B------:R-:W-:Y:S01]  /*2b50*/  MOV R3, UR12 ;  /* 0x0000000c00037c02 */ /* 0x000fe20008000f00 */
[----:B------:R-:W-:Y:S01]  /*2b60*/  BSSY.RECONVERGENT B0, `(.L_x_1145) ;  /* 0x000002a000007945 */ /* 0x000fe20003800200 */
[----:B------:R-:W-:-:S03]  /*2b70*/  UIMAD UR4, UR4, UR12, URZ ;  /* 0x0000000c040472a4 */ /* 0x000fc6000f8e02ff */
[----:B------:R-:W-:Y:S01]  /*2b80*/  IMAD.WIDE.U32 R2, R3, UR31, R16 ;  /* 0x0000001f03027c25 */ /* 0x000fe2000f8e0010 */
[----:B------:R-:W-:Y:S02]  /*2b90*/  UIMAD UR4, UR31, UR13, UR4 ;  /* 0x0000000d1f0472a4 */ /* 0x000fe4000f8e0204 */
[----:B------:R-:W-:-:S04]  /*2ba0*/  IADD3 R8, P0, PT, R12, R2, RZ ;  /* 0x000000020c087210 */ /* 0x000fc80007f1e0ff */
[----:B------:R-:W-:Y:S01]  /*2bb0*/  IADD3.X R9, PT, PT, R9, UR4, R3, P0, !PT ;  /* 0x0000000409097c10 */ /* 0x000fe200087fe403 */
[----:B--2---:R-:W-:Y:S02]  /*2bc0*/  IMAD R6, R6, UR6, RZ ;  /* 0x0000000606067c24 */ /* 0x004fe4000f8e02ff */
[----:B------:R-:W-:-:S04]  /*2bd0*/  IMAD.WIDE.U32 R8, R7, UR6, R8 ;  /* 0x0000000607087c25 */ /* 0x000fc8000f8e0008 */
[----:B------:R-:W-:-:S05]  /*2be0*/  IMAD R3, R7, UR7, R6 ;  /* 0x0000000707037c24 */ /* 0x000fca000f8e0206 */
        /* <DEDUP_REMOVED lines=28> */
.L_x_1147:
[----:B------:R2:W-:Y:S01]  /*2db0*/  STS.128 [R15+0x13000], RZ ;  /* 0x013000ff0f007388 */ /* 0x0005e20000000c00 */
[----:B------:R-:W-:Y:S05]  /*2dc0*/  BRA `(.L_x_1148) ;  /* 0x00000000000c7947 */ /* 0x000fea0003800000 */
.L_x_1146:
[----:B------:R2:W-:Y:S04]  /*2dd0*/  STS.128 [R15+0xf000], RZ ;  /* 0x00f000ff0f007388 */ /* 0x0005e80000000c00 */
[----:B------:R2:W-:Y:S04]  /*2de0*/  STS.128 [R15+0x11000], RZ ;  /* 0x011000ff0f007388 */ /* 0x0005e80000000c00 */
[----:B------:R2:W-:Y:S02]  /*2df0*/  STS.128 [R15+0x13000], RZ ;  /* 0x013000ff0f007388 */ /* 0x0005e40000000c00 */
.L_x_1148:
[----:B------:R-:W-:Y:S05]  /*2e00*/  BSYNC.RECONVERGENT B0 ;  /* 0x0000000000007941 */ /* 0x000fea0003800200 */
.L_x_1145:
[----:B-12---:R-:W1:Y:S01]  /*2e10*/  LDC.64 R16, c[0x0][0x528] ;  /* 0x00014a00ff107b82 */ /* 0x006e620000000a00 */
[----:B------:R-:W2:Y:S01]  /*2e20*/  LDCU UR4, c[0x0][0x440] ;  /* 0x00008800ff0477ac */ /* 0x000ea20008000800 */
[----:B-1----:R1:W5:Y:S04]  /*2e30*/  LDG.E.64 R198, desc[UR24][R16.64+0x8] ;  /* 0x0000081810c67981 */ /* 0x002368000c1e1b00 */
[----:B------:R1:W5:Y:S01]  /*2e40*/  LDG.E.64 R2, desc[UR24][R16.64] ;  /* 0x0000001810027981 */ /* 0x000362000c1e1b00 */
[----:B------:R-:W-:Y:S03]  /*2e50*/  BSSY.RECONVERGENT B0, `(.L_x_1149) ;  /* 0x0000020000007945 */ /* 0x000fe60003800200 */
[----:B------:R1:W-:Y:S04]  /*2e60*/  @P3 STS.128 [R15+0x10000], RZ ;  /* 0x010000ff0f003388 */ /* 0x0003e80000000c00 */
[----:B------:R1:W-:Y:S04]  /*2e70*/  @P3 STS.128 [R15+0x12000], RZ ;  /* 0x012000ff0f003388 */ /* 0x0003e80000000c00 */
[----:B------:R1:W-:Y:S01]  /*2e80*/  @P3 STS.128 [R15+0x14000], RZ ;  /* 0x014000ff0f003388 */ /* 0x0003e20000000c00 */
[----:B--2---:R-:W-:Y:S05]  /*2e90*/  @P3 BRA `(.L_x_1150) ;  /* 0x00000000006c3947 */ /* 0x004fea0003800000 */
        /* <DEDUP_REMOVED lines=9> */
[----:B---3--:R-:W-:Y:S02]  /*2f30*/  LEA R10, P3, R8, UR6, 0x1 ;  /* 0x00000006080a7c11 */ /* 0x008fe4000f8608ff */
[----:B------:R-:W-:Y:S02]  /*2f40*/  ISETP.GE.AND P0, PT, R186, UR14, PT ;  /* 0x0000000eba007c0c */ /* 0x000fe4000bf06270 */
        /* <DEDUP_REMOVED lines=15> */
[----:B------:R2:W-:Y:S02]  /*3040*/  @P0 STS.128 [R15+0x14000], RZ ;  /* 0x014000ff0f000388 */ /* 0x0005e40000000c00 */
.L_x_1150:
[----:B------:R-:W-:Y:S05]  /*3050*/  BSYNC.RECONVERGENT B0 ;  /* 0x0000000000007941 */ /* 0x000fea0003800200 */
.L_x_1149:
[----:B------:R-:W3:Y:S01]  /*3060*/  S2R R196, SR_TID.X ;  /* 0x0000000000c47919 */ /* 0x000ee20000002100 */
[----:B------:R-:W-:Y:S01]  /*3070*/  UIMAD UR14, UR34, UR37, UR22 ;  /* 0x00000025220e72a4 */ /* 0x000fe2000f8e0216 */
[----:B------:R-:W1:Y:S01]  /*3080*/  LDC R194, c[0x0][0x44c] ;  /* 0x00011300ffc27b82 */ /* 0x000e620000000800 */
[----:B------:R-:W4:Y:S01]  /*3090*/  LDCU UR16, c[0x0][0x3b0] ;  /* 0x00007600ff1077ac */ /* 0x000f220008000800 */
[----:B------:R-:W0:Y:S01]  /*30a0*/  LDGDEPBAR ;  /* 0x00000000000079af */ /* 0x000e220000000000 */
[----:B------:R-:W-:Y:S01]  /*30b0*/  LOP3.LUT P2, RZ, R0, 0x4, RZ, 0xc0, !PT ;  /* 0x0000000400ff7812 */ /* 0x000fe2000784c0ff */
[----:B------:R-:W-:Y:S01]  /*30c0*/  IMAD.MOV.U32 R172, RZ, RZ, 0x20 ;  /* 0x00000020ffac7424 */ /* 0x000fe200078e00ff */
[----:B------:R-:W-:Y:S01]  /*30d0*/  USHF.L.U32 UR14, UR14, 0x5, URZ ;  /* 0x000000050e0e7899 */ /* 0x000fe200080006ff */
[----:B------:R-:W-:Y:S01]  /*30e0*/  IMAD.MOV.U32 R201, RZ, RZ, 0x10 ;  /* 0x00000010ffc97424 */ /* 0x000fe200078e00ff */
[----:B------:R-:W2:Y:S01]  /*30f0*/  LDCU UR15, c[0x0][0x590] ;  /* 0x0000b200ff0f77ac */ /* 0x000ea20008000800 */
[----:B------:R-:W-:Y:S01]  /*3100*/  IMAD.MOV.U32 R0, RZ, RZ, 0x20 ;  /* 0x00000020ff007424 */ /* 0x000fe200078e00ff */
[----:B------:R-:W-:Y:S01]  /*3110*/  LOP3.LUT R4, R4, 0x1, RZ, 0xc0, !PT ;  /* 0x0000000104047812 */ /* 0x000fe200078ec0ff */
[----:B------:R-:W-:Y:S01]  /*3120*/  IMAD.U32 R203, RZ, RZ, UR30 ;  /* 0x0000001effcb7e24 */ /* 0x000fe2000f8e00ff */
[----:B------:R-:W-:Y:S01]  /*3130*/  USHF.R.S32.HI UR13, URZ, 0x1f, UR14 ;  /* 0x0000001fff0d7899 */ /* 0x000fe2000801140e */
[----:B-----5:R-:W-:Y:S01]  /*3140*/  IADD3 R212, P1, P0, R198, UR14, R5 ;  /* 0x0000000ec6d47c10 */ /* 0x020fe2000f83e005 */
[----:B------:R-:W-:Y:S01]  /*3150*/  VIADD R177, R182, UR11 ;  /* 0x0000000bb6b17c36 */ /* 0x000fe20008000000 */
[----:B------:R-:W-:Y:S01]  /*3160*/  R2UR UR14, R2 ;  /* 0x00000000020e72ca */ /* 0x000fe200000e0000 */
[----:B------:R-:W-:Y:S01]  /*3170*/  IMAD R203, R203, 0x4, R4 ;  /* 0x00000004cbcb7824 */ /* 0x000fe200078e0204 */
[----:B------:R-:W-:Y:S01]  /*3180*/  SEL R172, R172, 0xffffffe0, !P2 ;  /* 0xffffffe0acac7807 */ /* 0x000fe20005000000 */
[----:B------:R-:W-:Y:S01]  /*3190*/  VIADD R176, R181, UR11 ;  /* 0x0000000bb5b07c36 */ /* 0x000fe20008000000 */
[----:B------:R-:W-:Y:S01]  /*31a0*/  IADD3.X R198, PT, PT, R199, UR13, RZ, P1, P0 ;  /* 0x0000000dc7c67c10 */ /* 0x000fe20008fe04ff */
[----:B----4-:R-:W-:Y:S01]  /*31b0*/  USHF.L.U32 UR11, UR16, 0x6, URZ ;  /* 0x00000006100b7899 */ /* 0x010fe200080006ff */
[----:B------:R-:W-:Y:S01]  /*31c0*/  R2UR UR13, R3 ;  /* 0x00000000030d72ca */ /* 0x000fe200000e0000 */
[----:B------:R-:W-:Y:S01]  /*31d0*/  UIADD3 UR16, UPT, UPT, UR31, 0x80, URZ ;  /* 0x000000801f107890 */ /* 0x000fe2000fffe0ff */
[----:B------:R-:W-:Y:S01]  /*31e0*/  IMAD.MOV.U32 R202, RZ, RZ, R208 ;  /* 0x000000ffffca7224 */ /* 0x000fe200078e00d0 */
[----:B------:R-:W-:Y:S01]  /*31f0*/  CS2R R126, SRZ ;  /* 0x00000000007e7805 */ /* 0x000fe2000001ff00 */
[----:B------:R-:W-:Y:S01]  /*3200*/  VIADD R197, R180, 0x15040 ;  /* 0x00015040b4c57836 */ /* 0x000fe20000000000 */
[----:B------:R-:W-:Y:S01]  /*3210*/  CS2R R124, SRZ ;  /* 0x00000000007c7805 */ /* 0x000fe2000001ff00 */
[----:B------:R-:W-:Y:S01]  /*3220*/  IMAD.MOV.U32 R195, RZ, RZ, 0x4 ;  /* 0x00000004ffc37424 */ /* 0x000fe200078e00ff */
[----:B------:R-:W-:-:S02]  /*3230*/  CS2R R130, SRZ ;  /* 0x0000000000827805 */ /* 0x000fc4000001ff00 */
[----:B------:R-:W-:Y:S02]  /*3240*/  CS2R R128, SRZ ;  /* 0x0000000000807805 */ /* 0x000fe4000001ff00 */
[----:B------:R-:W-:Y:S02]  /*3250*/  CS2R R122, SRZ ;  /* 0x00000000007a7805 */ /* 0x000fe4000001ff00 */
[C---:B---3--:R-:W-:Y:S02]  /*3260*/  LOP3.LUT P1, RZ, R196.reuse, 0x4, RZ, 0xc0, !PT ;  /* 0x00000004c4ff7812 */ /* 0x048fe4000782c0ff */
[----:B------:R-:W-:Y:S02]  /*3270*/  CS2R R120, SRZ ;  /* 0x0000000000787805 */ /* 0x000fe4000001ff00 */
[----:B------:R-:W-:Y:S02]  /*3280*/  LOP3.LUT P0, RZ, R196, 0x2, RZ, 0xc0, !PT ;  /* 0x00000002c4ff7812 */ /* 0x000fe4000780c0ff */
[----:B------:R-:W-:-:S02]  /*3290*/  CS2R R118, SRZ ;  /* 0x0000000000767805 */ /* 0x000fc4000001ff00 */
[----:B------:R-:W-:Y:S02]  /*32a0*/  SEL R201, R201, 0xfffffff0, !P1 ;  /* 0xfffffff0c9c97807 */ /* 0x000fe40004800000 */
[----:B------:R-:W-:Y:S02]  /*32b0*/  CS2R R116, SRZ ;  /* 0x0000000000747805 */ /* 0x000fe4000001ff00 */
[----:B------:R-:W-:Y:S02]  /*32c0*/  SEL R3, R0, 0xffffffe0, !P0 ;  /* 0xffffffe000037807 */ /* 0x000fe40004000000 */
        /* <DEDUP_REMOVED lines=40> */
[----:B------:R-:W-:Y:S01]  /*3550*/  SHF.R.U32.HI R200, RZ, 0x6, R196 ;  /* 0x00000006ffc87819 */ /* 0x000fe200000116c4 */
[----:B------:R-:W-:Y:S01]  /*3560*/  VIADD R203, R203, 0xfffffffc ;  /* 0xfffffffccbcb7836 */ /* 0x000fe20000000000 */
[----:B------:R-:W3:Y:S01]  /*3570*/  LDCU UR6, c[0x0][0x3e0] ;  /* 0x00007c00ff0677ac */ /* 0x000ee20008000800 */
[----:B------:R-:W-:Y:S02]  /*3580*/  IMAD.IADD R183, R179, 0x1, R172 ;  /* 0x00000001b3b77824 */ /* 0x000fe400078e02ac */
[----:B------:R-:W-:Y:S01]  /*3590*/  IMAD.IADD R199, R189, 0x1, R201 ;  /* 0x00000001bdc77824 */ /* 0x000fe200078e02c9 */
[----:B------:R-:W4:Y:S01]  /*35a0*/  LDCU UR7, c[0x0][0x45c] ;  /* 0x00008b80ff0777ac */ /* 0x000f220008000800 */
[----:B------:R-:W-:Y:S02]  /*35b0*/  IMAD.IADD R2, R180, 0x1, R3 ;  /* 0x00000001b4027824 */ /* 0x000fe400078e0203 */
[----:B------:R-:W-:Y:S01]  /*35c0*/  IMAD.WIDE.U32 R212, R212, -0x2daee0ad, RZ ;  /* 0xd2511f53d4d47825 */ /* 0x000fe200078e00ff */
[----:B------:R-:W1:Y:S01]  /*35d0*/  LDCU.U8 UR12, c[0x0][0x4f8] ;  /* 0x00009f00ff0c77ac */ /* 0x000e620008000000 */
[----:B--2---:R-:W-:-:S02]  /*35e0*/  USHF.L.U32 UR15, UR15, 0x6, URZ ;  /* 0x000000060f0f7899 */ /* 0x004fc400080006ff */
[----:B------:R-:W-:Y:S02]  /*35f0*/  USHF.L.U32 UR38, UR38, 0x3, URZ ;  /* 0x0000000326267899 */ /* 0x000fe400080006ff */
        /* <DEDUP_REMOVED lines=11> */
[----:B------:R-:W-:Y:S02]  /*36b0*/  UIADD3 UR19, UPT, UPT, UR13, 0x646e171e, URZ ;  /* 0x646e171e0d137890 */ /* 0x000fe4000fffe0ff */
[----:B-1-34-:R-:W-:-:S11]  /*36c0*/  UISETP.GE.AND UP0, UPT, UR16, UR35, UPT ;  /* 0x000000231000728c */ /* 0x01afd6000bf06270 */
.L_x_1153:
[----:B------:R-:W0:Y:S01]  /*36d0*/  LDGDEPBAR ;  /* 0x00000000000079af */ /* 0x000e220000000000 */
[----:B------:R-:W-:Y:S01]  /*36e0*/  IMAD.IADD R184, R177, 0x1, R172 ;  /* 0x00000001b1b87824 */ /* 0x000fe200078e02ac */
[----:B------:R-:W-:Y:S01]  /*36f0*/  PLOP3.LUT P4, PT, PT, PT, UP0, 0x80, 0x8 ;  /* 0x000000000008781c */ /* 0x000fe20003f8f008 */
[----:B------:R-:W-:Y:S01]  /*3700*/  IMAD.U32 R220, RZ, RZ, UR8 ;  /* 0x00000008ffdc7e24 */ /* 0x000fe2000f8e00ff */
[----:B------:R-:W-:Y:S01]  /*3710*/  PLOP3.LUT P2, PT, PT, PT, UP0, 0x80, 0x8 ;  /* 0x000000000008781c */ /* 0x000fe20003f4f008 */
[----:B------:R-:W-:Y:S01]  /*3720*/  IMAD.U32 R221, RZ, RZ, UR9 ;  /* 0x00000009ffdd7e24 */ /* 0x000fe2000f8e00ff */
[----:B------:R-:W-:Y:S01]  /*3730*/  PLOP3.LUT P3, PT, PT, PT, UP0, 0x80, 0x8 ;  /* 0x000000000008781c */ /* 0x000fe20003f6f008 */
[----:B-----5:R-:W-:Y:S01]  /*3740*/  FMUL.FTZ R247, R207, 1.4426950216293334961 ;  /* 0x3fb8aa3bcff77820 */ /* 0x020fe20000410000 */
[----:B------:R-:W-:Y:S01]  /*3750*/  PLOP3.LUT P0, PT, PT, PT, UP0, 0x80, 0x8 ;  /* 0x000000000008781c */ /* 0x000fe20003f0f008 */
[----:B------:R-:W-:Y:S01]  /*3760*/  FMUL.FTZ R251, R206, 1.4426950216293334961 ;  /* 0x3fb8aa3bcefb7820 */ /* 0x000fe20000410000 */
[----:B------:R-:W-:Y:S01]  /*3770*/  PLOP3.LUT P5, PT, PT, PT, UP0, 0x80, 0x8 ;  /* 0x000000000008781c */ /* 0x000fe20003faf008 */
[----:B------:R-:W-:Y:S01]  /*3780*/  FMUL.FTZ R249, R205, 1.4426950216293334961 ;  /* 0x3fb8aa3bcdf97820 */ /* 0x000fe20000410000 */
[----:B------:R-:W-:Y:S01]  /*3790*/  PLOP3.LUT P6, PT, PT, PT, UP0, 0x80, 0x8 ;  /* 0x000000000008781c */ /* 0x000fe20003fcf008 */
[----:B------:R-:W-:Y:S01]  /*37a0*/  FMUL.FTZ R250, R204, 1.4426950216293334961 ;  /* 0x3fb8aa3bccfa7820 */ /* 0x000fe20000410000 */
[----:B------:R-:W-:Y:S01]  /*37b0*/  IMAD.WIDE.U32 R224, R203, -0x326172a9, RZ ;  /* 0xcd9e8d57cbe07825 */ /* 0x000fe200078e00ff */
[----:B------:R-:W-:Y:S02]  /*37c0*/  UIADD3 UR16, UPT, UPT, UR39, 0x1, URZ ;  /* 0x0000000127107890 */ /* 0x000fe4000fffe0ff */
[----:B------:R-:W-:Y:S01]  /*37d0*/  @P2 SHF.R.U32.HI R223, RZ, 0x1, R196 ;  /* 0x00000001ffdf2819 */ /* 0x000fe200000116c4 */
[----:B------:R-:W-:Y:S01]  /*37e0*/  @P4 IMAD.SHL.U32 R211, R196, 0x2, RZ ;  /* 0x00000002c4d34824 */ /* 0x000fe200078e00ff */
[----:B------:R-:W-:Y:S01]  /*37f0*/  PLOP3.LUT P2, PT, PT, PT, UP0, 0x80, 0x8 ;  /* 0x000000000008781c */ /* 0x000fe20003f4f008 */
[----:B------:R-:W-:Y:S01]  /*3800*/  UISETP.NE.AND UP1, UPT, UR16, 0x1, UPT ;  /* 0x000000011000788c */ /* 0x000fe2000bf25270 */
[----:B------:R-:W-:Y:S01]  /*3810*/  LEA R228, P4, R188, R220, 0x2 ;  /* 0x000000dcbce47211 */ /* 0x000fe200078810ff */
[----:B------:R-:W-:Y:S01]  /*3820*/  IMAD.U32 R220, RZ, RZ, UR23 ;  /* 0x00000017ffdc7e24 */ /* 0x000fe2000f8e00ff */
[----:B------:R-:W-:Y:S01]  /*3830*/  @P3 LOP3.LUT R222, R211, 0x6, RZ, 0xc0, !PT ;  /* 0x00000006d3de3812 */ /* 0x000fe200078ec0ff */
[----:B------:R-:W-:Y:S04]  /*3840*/  DEPBAR.LE SB0, 0x0 ;  /* 0x000080000000791a */ /* 0x000fe80000000000 */
[----:B------:R-:W-:Y:S01]  /*3850*/  BAR.SYNC.DEFER_BLOCKING 0x0 ;  /* 0x0000000000007b1d */ /* 0x000fe20000010000 */
[----:B------:R-:W-:Y:S01]  /*3860*/  @P0 LOP3.LUT R223, R222, 0x1e0, R223, 0xf8, !PT ;  /* 0x000001e0dedf0812 */ /* 0x000fe200078ef8df */
[----:B------:R-:W-:Y:S01]  /*3870*/  IMAD.U32 R211, RZ, RZ, UR23 ;  /* 0x00000017ffd37e24 */ /* 0x000fe2000f8e00ff */
[----:B------:R-:W-:Y:S02]  /*3880*/  PLOP3.LUT P3, PT, PT, PT, UP0, 0x80, 0x8 ;  /* 0x000000000008781c */ /* 0x000fe40003f6f008 */
[----:B------:R-:W-:Y:S01]  /*3890*/  PLOP3.LUT P0, PT, PT, PT, UP0, 0x80, 0x8 ;  /* 0x000000000008781c */ /* 0x000fe20003f0f008 */
[----:B------:R-:W-:Y:S01]  /*38a0*/  @P2 IMAD R223, R220, 0x80, R223 ;  /* 0x00000080dcdf2824 */ /* 0x000fe200078e02df */
[----:B------:R-:W-:Y:S01]  /*38b0*/  LEA.HI.X R229, R188, R221, RZ, 0x2, P4 ;  /* 0x000000ddbce57211 */ /* 0x000fe200020f14ff */
[----:B------:R-:W-:Y:S01]  /*38c0*/  IMAD R221, R211, 0x4, R200 ;  /* 0x00000004d3dd7824 */ /* 0x000fe200078e02c8 */
[----:B------:R-:W-:Y:S01]  /*38d0*/  PLOP3.LUT P2, PT, PT, PT, UP0, 0x80, 0x8 ;  /* 0x000000000008781c */ /* 0x000fe20003f4f008 */
[----:B------:R-:W-:Y:S01]  /*38e0*/  VIADD R220, R203, 0x2 ;  /* 0x00000002cbdc7836 */ /* 0x000fe20000000000 */
[----:B------:R-:W-:Y:S02]  /*38f0*/  @P5 ISETP.GE.AND P5, PT, R223, UR35, PT ;  /* 0x00000023df005c0c */ /* 0x000fe4000bfa6270 */
[----:B------:R-:W-:Y:S02]  /*3900*/  PLOP3.LUT P4, PT, PT, PT, UP0, 0x80, 0x8 ;  /* 0x000000000008781c */ /* 0x000fe40003f8f008 */
[----:B------:R-:W-:Y:S01]  /*3910*/  LOP3.LUT R226, R221, UR13, R213, 0x96, !PT ;  /* 0x0000000ddde27c12 */ /* 0x000fe2000f8e96d5 */
[----:B------:R-:W-:Y:S01]  /*3920*/  @P3 VIADD R211, R223, 0x1 ;  /* 0x00000001dfd33836 */ /* 0x000fe20000000000 */
[----:B------:R-:W-:Y:S01]  /*3930*/  PLOP3.LUT P3, PT, PT, PT, UP0, 0x80, 0x8 ;  /* 0x000000000008781c */ /* 0x000fe20003f6f008 */
[----:B------:R-:W-:Y:S01]  /*3940*/  IMAD.WIDE.U32 R220, R220, -0x326172a9, RZ ;  /* 0xcd9e8d57dcdc7825 */ /* 0x000fe200078e00ff */
[----:B------:R-:W-:Y:S03]  /*3950*/  LOP3.LUT R225, R198, UR14, R225, 0x96, !PT ;  /* 0x0000000ec6e17c12 */ /* 0x000fe6000f8e96e1 */
[----:B------:R-:W-:Y:S01]  /*3960*/  IMAD.WIDE.U32 R226, R226, -0x326172a9, RZ ;  /* 0xcd9e8d57e2e27825 */ /* 0x000fe200078e00ff */
[----:B------:R-:W-:Y:S01]  /*3970*/  LOP3.LUT R238, R198, UR14, R221, 0x96, !PT ;  /* 0x0000000ec6ee7c12 */ /* 0x000fe2000f8e96dd */
[----:B------:R-:W-:Y:S02]  /*3980*/  LDSM.16.M88.4 R132, [R177] ;  /* 0x00000000b184783b */ /* 0x000fe40000000200 */
[----:B------:R-:W-:Y:S01]  /*3990*/  IMAD.WIDE.U32 R240, R225, -0x2daee0ad, RZ ;  /* 0xd2511f53e1f07825 */ /* 0x000fe200078e00ff */
[--C-:B------:R-:W-:Y:S02]  /*39a0*/  LOP3.LUT R234, R220, UR46, R227.reuse, 0x96, !PT ;  /* 0x0000002edcea7c12 */ /* 0x100fe4000f8e96e3 */
[----:B------:R-:W-:Y:S01]  /*39b0*/  LOP3.LUT R224, R224, UR46, R227, 0x96, !PT ;  /* 0x0000002ee0e07c12 */ /* 0x000fe2000f8e96e3 */
[----:B------:R-:W-:Y:S01]  /*39c0*/  IMAD.WIDE.U32 R238, R238, -0x2daee0ad, RZ ;  /* 0xd2511f53eeee7825 */ /* 0x000fe200078e00ff */
[----:B------:R-:W-:Y:S01]  /*39d0*/  @P3 ISETP.GE.AND P3, PT, R211, UR35, PT ;  /* 0x00000023d3003c0c */ /* 0x000fe2000bf66270 */
[----:B------:R-:W1:Y:S01]  /*39e0*/  LDSM.16.M88.4 R136, [R179] ;  /* 0x00000000b388783b */ /* 0x000e620000000200 */
[----:B------:R-:W-:Y:S01]  /*39f0*/  LOP3.LUT R232, R212, UR45, R241, 0x96, !PT ;  /* 0x0000002dd4e87c12 */ /* 0x000fe2000f8e96f1 */
[----:B------:R-:W-:Y:S01]  /*3a00*/  IMAD.WIDE.U32 R236, R224, -0x2daee0ad, RZ ;  /* 0xd2511f53e0ec7825 */ /* 0x000fe200078e00ff */
[----:B------:R-:W-:Y:S03]  /*3a10*/  LOP3.LUT R230, R212, UR45, R239, 0x96, !PT ;  /* 0x0000002dd4e67c12 */ /* 0x000fe6000f8e96ef */
[----:B------:R-:W-:Y:S02]  /*3a20*/  IMAD.WIDE.U32 R232, R232, -0x326172a9, RZ ;  /* 0xcd9e8d57e8e87825 */ /* 0x000fe400078e00ff */
[----:B------:R-:W2:Y:S02]  /*3a30*/  LDSM.16.M88.4 R140, [R177+0x800] ;  /* 0x00080000b18c783b */ /* 0x000ea40000000200 */
[----:B------:R-:W-:Y:S01]  /*3a40*/  IMAD.WIDE.U32 R230, R230, -0x326172a9, RZ ;  /* 0xcd9e8d57e6e67825 */ /* 0x000fe200078e00ff */
[----:B------:R-:W-:Y:S03]  /*3a50*/  LOP3.LUT R224, R226, UR44, R233, 0x96, !PT ;  /* 0x0000002ce2e07c12 */ /* 0x000fe6000f8e96e9 */
[----:B------:R-:W-:Y:S02]  /*3a60*/  IMAD.WIDE.U32 R234, R234, -0x2daee0ad, RZ ;  /* 0xd2511f53eaea7825 */ /* 0x000fe400078e00ff */
[----:B------:R-:W3:Y:S08]  /*3a70*/  LDSM.16.M88.4 R144, [R179+0x400] ;  /* 0x00040000b390783b */ /* 0x000ef00000000200 */
[----:B------:R-:W4:Y:S04]  /*3a80*/  LDG.E R222, desc[UR24][R228.64] ;  /* 0x00000018e4de7981 */ /* 0x000f28000c1e1900 */
[----:B------:R-:W-:Y:S08]  /*3a90*/  LDSM.16.M88.4 R148, [R184] ;  /* 0x00000000b894783b */ /* 0x000ff00000000200 */
[----:B------:R-:W4:Y:S01]  /*3aa0*/  LDG.E R221, desc[UR24][R228.64+0x20] ;  /* 0x00002018e4dd7981 */ /* 0x000f22000c1e1900 */
[-C--:B-1----:R-:W-:Y:S03]  /*3ab0*/  HMMA.16816.F32.BF16 R4, R132, R136.reuse, RZ ;  /* 0x000000888404723c */ /* 0x082fe600000418ff */
[----:B------:R-:W1:Y:S05]  /*3ac0*/  LDSM.16.M88.4 R152, [R183] ;  /* 0x00000000b798783b */ /* 0x000e6a0000000200 */
[C---:B--2---:R-:W-:Y:S03]  /*3ad0*/  HMMA.16816.F32.BF16 R8, R140.reuse, R136, RZ ;  /* 0x000000888c08723c */ /* 0x044fe600000418ff */
[----:B------:R-:W2:Y:S05]  /*3ae0*/  LDSM.16.M88.4 R156, [R184+0x800] ;  /* 0x00080000b89c783b */ /* 0x000eaa0000000200 */
        /* <DEDUP_REMOVED lines=9> */
[----:B------:R-:W3:Y:S05]  /*3b80*/  LDSM.16.M88.4 R172, [R179+0x2400] ;  /* 0x00240000b3ac783b */ /* 0x000eea0000000200 */
[----:B------:R-:W-:Y:S03]  /*3b90*/  HMMA.16816.F32.BF16 R32, R132, R146, RZ ;  /* 0x000000928420723c */ /* 0x000fe600000418ff */
[----:B------:R-:W-:Y:S05]  /*3ba0*/  LDSM.16.M88.4 R132, [R184+0x1000] ;  /* 0x00100000b884783b */ /* 0x000fea0000000200 */
[-C--:B-1----:R-:W-:Y:S03]  /*3bb0*/  HMMA.16816.F32.BF16 R4, R148, R152.reuse, R4 ;  /* 0x000000989404723c */ /* 0x082fe60000041804 */
[----:B------:R-:W1:Y:S05]  /*3bc0*/  LDSM.16.M88.4 R140, [R183+0x2000] ;  /* 0x00200000b78c783b */ /* 0x000e6a0000000200 */
[C---:B--2---:R-:W-:Y:S03]  /*3bd0*/  HMMA.16816.F32.BF16 R8, R156.reuse, R152, R8 ;  /* 0x000000989c08723c */ /* 0x044fe60000041808 */
[----:B------:R-:W2:Y:S05]  /*3be0*/  LDSM.16.M88.4 R144, [R184+0x1800] ;  /* 0x00180000b890783b */ /* 0x000eaa0000000200 */
[-C--:B------:R-:W-:Y:S03]  /*3bf0*/  HMMA.16816.F32.BF16 R12, R156, R154.reuse, R12 ;  /* 0x0000009a9c0c723c */ /* 0x080fe6000004180c */
[----:B------:R-:W5:Y:S05]  /*3c00*/  LDG.E R220, desc[UR24][R228.64+0x80] ;  /* 0x00008018e4dc7981 */ /* 0x000f6a000c1e1900 */
[C---:B------:R-:W-:Y:S01]  /*3c10*/  HMMA.16816.F32.BF16 R16, R148.reuse, R154, R16 ;  /* 0x0000009a9410723c */ /* 0x040fe20000041810 */
[----:B------:R-:W2:Y:S07]  /*3c20*/  LDSM.16.M88.4 R152, [R183+0x2400] ;  /* 0x00240000b798783b */ /* 0x000eae0000000200 */
[-C--:B------:R-:W-:Y:S08]  /*3c30*/  HMMA.16816.F32.BF16 R20, R148, R160.reuse, R20 ;  /* 0x000000a09414723c */ /* 0x080ff00000041814 */
        /* <DEDUP_REMOVED lines=12> */
[C---:B------:R-:W-:Y:S04]  /*3d00*/  HMMA.16816.F32.BF16 R24, R168.reuse, R172, R24 ;  /* 0x000000aca818723c */ /* 0x040fe80000041818 */
[----:B------:R-:W-:Y:S04]  /*3d10*/  SEL R172, R0, 0xffffffe0, !P1 ;  /* 0xffffffe000ac7807 */ /* 0x000fe80004800000 */
[-C--:B------:R-:W-:Y:S03]  /*3d20*/  HMMA.16816.F32.BF16 R28, R168, R174.reuse, R28 ;  /* 0x000000aea81c723c */ /* 0x080fe6000004181c */
[--C-:B------:R-:W-:Y:S05]  /*3d30*/  IMAD.IADD R173, R182, 0x1, R172.reuse ;  /* 0x00000001b6ad7824 */ /* 0x100fea00078e02ac */
[----:B------:R-:W-:Y:S01]  /*3d40*/  HMMA.16816.F32.BF16 R32, R136, R174, R32 ;  /* 0x000000ae8820723c */ /* 0x000fe20000041820 */
[----:B------:R-:W-:Y:S07]  /*3d50*/  LDSM.16.M88.4 R136, [R184+0x2000] ;  /* 0x00200000b888783b */ /* 0x000fee0000000200 */
        /* <DEDUP_REMOVED lines=10> */
[----:B------:R1:W4:Y:S07]  /*3e00*/  LDSM.16.M88.4 R132, [R183+0x4400] ;  /* 0x00440000b784783b */ /* 0x00032e0000000200 */
[-C--:B------:R-:W-:Y:S08]  /*3e10*/  HMMA.16816.F32.BF16 R4, R148, R156.reuse, R4 ;  /* 0x0000009c9404723c */ /* 0x080ff00000041804 */
[C---:B---3--:R-:W-:Y:S08]  /*3e20*/  HMMA.16816.F32.BF16 R8, R160.reuse, R156, R8 ;  /* 0x0000009ca008723c */ /* 0x048ff00000041808 */
[-C--:B------:R-:W-:Y:S03]  /*3e30*/  HMMA.16816.F32.BF16 R12, R160, R158.reuse, R12 ;  /* 0x0000009ea00c723c */ /* 0x080fe6000004180c */
[----:B-1----:R-:W-:Y:S05]  /*3e40*/  IMAD.IADD R183, R179, 0x1, R172 ;  /* 0x00000001b3b77824 */ /* 0x002fea00078e02ac */
[C---:B------:R-:W-:Y:S08]  /*3e50*/  HMMA.16816.F32.BF16 R16, R148.reuse, R158, R16 ;  /* 0x0000009e9410723c */ /* 0x040ff00000041810 */
[-C--:B------:R-:W-:Y:S08]  /*3e60*/  HMMA.16816.F32.BF16 R20, R148, R164.reuse, R20 ;  /* 0x000000a49414723c */ /* 0x080ff00000041814 */
[C---:B------:R-:W-:Y:S08]  /*3e70*/  HMMA.16816.F32.BF16 R24, R160.reuse, R164, R24 ;  /* 0x000000a4a018723c */ /* 0x040ff00000041818 */
[-C--:B------:R-:W-:Y:S08]  /*3e80*/  HMMA.16816.F32.BF16 R28, R160, R166.reuse, R28 ;  /* 0x000000a6a01c723c */ /* 0x080ff0000004181c */
[----:B------:R-:W-:Y:S08]  /*3e90*/  HMMA.16816.F32.BF16 R32, R148, R166, R32 ;  /* 0x000000a69420723c */ /* 0x000ff00000041820 */
[-C--:B------:R-:W-:Y:S08]  /*3ea0*/  HMMA.16816.F32.BF16 R4, R136, R140.reuse, R4 ;  /* 0x0000008c8804723c */ /* 0x080ff00000041804 */
[C---:B--2---:R-:W-:Y:S08]  /*3eb0*/  HMMA.16816.F32.BF16 R8, R144.reuse, R140, R8 ;  /* 0x0000008c9008723c */ /* 0x044ff00000041808 */
[-C--:B------:R-:W-:Y:S03]  /*3ec0*/  HMMA.16816.F32.BF16 R12, R144, R142.reuse, R12 ;  /* 0x0000008e900c723c */ /* 0x080fe6000004180c */
[----:B------:R-:W-:Y:S02]  /*3ed0*/  @P0 FSEL R4, R4, -INF , !P5 ;  /* 0xff80000004040808 */ /* 0x000fe40006800000 */
[----:B------:R-:W-:Y:S02]  /*3ee0*/  PLOP3.LUT P0, PT, PT, PT, UP0, 0x80, 0x8 ;  /* 0x000000000008781c */ /* 0x000fe40003f0f008 */
[----:B------:R-:W-:Y:S01]  /*3ef0*/  @P6 FSEL R6, R6, -INF , !P5 ;  /* 0xff80000006066808 */ /* 0x000fe20006800000 */
[C---:B------:R-:W-:Y:S01]  /*3f00*/  HMMA.16816.F32.BF16 R16, R136.reuse, R142, R16 ;  /* 0x0000008e8810723c */ /* 0x040fe20000041810 */
[----:B------:R-:W-:Y:S03]  /*3f10*/  PLOP3.LUT P6, PT, PT, PT, UP0, 0x80, 0x8 ;  /* 0x000000000008781c */ /* 0x000fe60003fcf008 */
[----:B------:R-:W-:Y:S02]  /*3f20*/  @P4 FSEL R10, R10, -INF , !P5 ;  /* 0xff8000000a0a4808 */ /* 0x000fe40006800000 */
[----:B------:R-:W-:Y:S02]  /*3f30*/  @P2 FSEL R8, R8, -INF , !P5 ;  /* 0xff80000008082808 */ /* 0x000fe40006800000 */
[----:B------:R-:W-:Y:S01]  /*3f40*/  PLOP3.LUT P5, PT, PT, PT, UP0, 0x80, 0x8 ;  /* 0x000000000008781c */ /* 0x000fe20003faf008 */
[-C--:B----4-:R-:W-:Y:S01]  /*3f50*/  HMMA.16816.F32.BF16 R20, R136, R132.reuse, R20 ;  /* 0x000000848814723c */ /* 0x090fe20000041814 */
[----:B------:R-:W-:Y:S02]  /*3f60*/  PLOP3.LUT P2, PT, PT, PT, UP0, 0x80, 0x8 ;  /* 0x000000000008781c */ /* 0x000fe40003f4f008 */
[----:B------:R-:W-:Y:S01]  /*3f70*/  PLOP3.LUT P4, PT, PT, PT, UP0, 0x80, 0x8 ;  /* 0x000000000008781c */ /* 0x000fe20003f8f008 */
[----:B------:R-:W-:Y:S01]  /*3f80*/  @P0 VIADD R211, R223, 0x8 ;  /* 0x00000008dfd30836 */ /* 0x000fe20000000000 */
[----:B------:R-:W-:Y:S02]  /*3f90*/  PLOP3.LUT P0, PT, PT, PT, UP0, 0x80, 0x8 ;  /* 0x000000000008781c */ /* 0x000fe40003f0f008 */
[----:B------:R-:W-:Y:S01]  /*3fa0*/  @P6 FSEL R5, R5, -INF , !P3 ;  /* 0xff80000005056808 */ /* 0x000fe20005800000 */
[C---:B------:R-:W-:Y:S01]  /*3fb0*/  HMMA.16816.F32.BF16 R24, R144.reuse, R132, R24 ;  /* 0x000000849018723c */ /* 0x040fe20000041818 */
[----:B------:R-:W-:Y:S03]  /*3fc0*/  PLOP3.LUT P6, PT, PT, PT, UP0, 0x80, 0x8 ;  /* 0x000000000008781c */ /* 0x000fe60003fcf008 */
[----:B------:R-:W-:Y:S02]  /*3fd0*/  @P5 ISETP.GE.AND P5, PT, R211, UR35, PT ;  /* 0x00000023d3005c0c */ /* 0x000fe4000bfa6270 */
[----:B------:R-:W-:Y:S01]  /*3fe0*/  @P2 FSEL R7, R7, -INF , !P3 ;  /* 0xff80000007072808 */ /* 0x000fe20005800000 */
[----:B------:R1:W5:Y:S01]  /*3ff0*/  LDG.E R211, desc[UR24][R228.64+0xa0] ;  /* 0x0000a018e4d37981 */ /* 0x000362000c1e1900 */
[----:B------:R-:W-:Y:S01]  /*4000*/  PLOP3.LUT P2, PT, PT, PT, UP0, 0x80, 0x8 ;  /* 0x000000000008781c */ /* 0x000fe20003f4f008 */
[-C--:B------:R-:W-:Y:S03]  /*4010*/  HMMA.16816.F32.BF16 R28, R144, R134.reuse, R28 ;  /* 0x00000086901c723c */ /* 0x080fe6000004181c */
[----:B------:R-:W-:Y:S02]  /*4020*/  @P0 FSEL R11, R11, -INF , !P3 ;  /* 0xff8000000b0b0808 */ /* 0x000fe40005800000 */
[----:B------:R-:W-:Y:S01]  /*4030*/  PLOP3.LUT P0, PT, PT, PT, UP0, 0x80, 0x8 ;  /* 0x000000000008781c */ /* 0x000fe20003f0f008 */
[----:B------:R-:W-:Y:S01]  /*4040*/  @P6 VIADD R227, R223, 0x9 ;  /* 0x00000009dfe36836 */ /* 0x000fe20000000000 */
[----:B------:R-:W-:Y:S01]  /*4050*/  @P4 FSEL R9, R9, -INF , !P3 ;  /* 0xff80000009094808 */ /* 0x000fe20005800000 */
[----:B------:R-:W-:Y:S01]  /*4060*/  HMMA.16816.F32.BF16 R32, R136, R134, R32 ;  /* 0x000000868820723c */ /* 0x000fe20000041820 */
[----:B------:R-:W-:Y:S02]  /*4070*/  PLOP3.LUT P3, PT, PT, PT, UP0, 0x80, 0x8 ;  /* 0x000000000008781c */ /* 0x000fe40003f6f008 */
[----:B------:R-:W-:Y:S02]  /*4080*/  PLOP3.LUT P6, PT, PT, PT, UP0, 0x80, 0x8 ;  /* 0x000000000008781c */ /* 0x000fe40003fcf008 */
[----:B------:R-:W-:Y:S02]  /*4090*/  @P2 FSEL R12, R12, -INF , !P5 ;  /* 0xff8000000c0c2808 */ /* 0x000fe40006800000 */
[----:B------:R-:W-:Y:S02]  /*40a0*/  PLOP3.LUT P2, PT, PT, PT, UP0, 0x80, 0x8 ;  /* 0x000000000008781c */ /* 0x000fe40003f4f008 */
[----:B------:R-:W-:Y:S02]  /*40b0*/  PLOP3.LUT P4, PT, PT, PT, UP0, 0x80, 0x8 ;  /* 0x000000000008781c */ /* 0x000fe40003f8f008 */
[----:B------:R-:W-:Y:S02]  /*40c0*/  @P0 FSEL R16, R16, -INF , !P5 ;  /* 0xff80000010100808 */ /* 0x000fe40006800000 */
[----:B------:R-:W-:Y:S02]  /*40d0*/  PLOP3.LUT P0, PT, PT, PT, UP0, 0x80, 0x8 ;  /* 0x000000000008781c */ /* 0x000fe40003f0f008 */
[----:B------:R-:W-:Y:S02]  /*40e0*/  @P3 FSEL R18, R18, -INF , !P5 ;  /* 0xff80000012123808 */ /* 0x000fe40006800000 */
[----:B------:R-:W-:Y:S02]  /*40f0*/  PLOP3.LUT P3, PT, PT, PT, UP0, 0x80, 0x8 ;  /* 0x000000000008781c */ /* 0x000fe40003f6f008 */
[----:B------:R-:W-:Y:S01]  /*4100*/  @P6 ISETP.GE.AND P6, PT, R227, UR35, PT ;  /* 0x00000023e3006c0c */ /* 0x000fe2000bfc6270 */
[C---:B------:R-:W-:Y:S01]  /*4110*/  @P2 VIADD R227, R223.reuse, 0x10 ;  /* 0x00000010dfe32836 */ /* 0x040fe20000000000 */
[----:B------:R-:W-:Y:S02]  /*4120*/  PLOP3.LUT P2, PT, PT, PT, UP0, 0x80, 0x8 ;  /* 0x000000000008781c */ /* 0x000fe40003f4f008 */
[----:B------:R-:W-:Y:S02]  /*4130*/  @P4 FSEL R14, R14, -INF , !P5 ;  /* 0xff8000000e0e4808 */ /* 0x000fe40006800000 */
[----:B------:R-:W-:Y:S01]  /*4140*/  PLOP3.LUT P4, PT, PT, PT, UP0, 0x80, 0x8 ;  /* 0x000000000008781c */ /* 0x000fe20003f8f008 */
[----:B------:R-:W-:Y:S01]  /*4150*/  @P0 VIADD R225, R223, 0x18 ;  /* 0x00000018dfe10836 */ /* 0x000fe20000000000 */
[----:B------:R-:W-:Y:S02]  /*4160*/  PLOP3.LUT P0, PT, PT, PT, UP0, 0x80, 0x8 ;  /* 0x000000000008781c */ /* 0x000fe40003f0f008 */
[----:B------:R-:W-:Y:S02]  /*4170*/  PLOP3.LUT P5, PT, PT, PT, UP0, 0x80, 0x8 ;  /* 0x000000000008781c */ /* 0x000fe40003faf008 */
[----:B------:R-:W-:Y:S02]  /*4180*/  @P3 FSEL R13, R13, -INF , !P6 ;  /* 0xff8000000d0d3808 */ /* 0x000fe40007000000 */
[----:B------:R-:W-:Y:S02]  /*4190*/  PLOP3.LUT P3, PT, PT, PT, UP0, 0x80, 0x8 ;  /* 0x000000000008781c */ /* 0x000fe40003f6f008 */
[----:B------:R-:W-:Y:S02]  /*41a0*/  @P2 ISETP.GE.AND P2, PT, R227, UR35, PT ;  /* 0x00000023e3002c0c */ /* 0x000fe4000bf46270 */
[----:B-1----:R-:W-:Y:S01]  /*41b0*/  LOP3.LUT R229, R226, UR44, R231, 0x96, !PT ;  /* 0x0000002ce2e57c12 */ /* 0x002fe2000f8e96e7 */
[----:B------:R-:W-:Y:S01]  /*41c0*/  @P4 VIADD R228, R223, 0x11 ;  /* 0x00000011dfe44836 */ /* 0x000fe20000000000 */
[----:B------:R-:W-:Y:S02]  /*41d0*/  PLOP3.LUT P4, PT, PT, PT, UP0, 0x80, 0x8 ;  /* 0x000000000008781c */ /* 0x000fe40003f8f008 */
[----:B------:R-:W-:Y:S02]  /*41e0*/  @P0 FSEL R17, R17, -INF , !P6 ;  /* 0xff80000011110808 */ /* 0x000fe40007000000 */
[----:B------:R-:W-:Y:S02]  /*41f0*/  PLOP3.LUT P0, PT, PT, PT, UP0, 0x80, 0x8 ;  /* 0x000000000008781c */ /* 0x000fe40003f0f008 */
[----:B------:R-:W-:Y:S02]  /*4200*/  @P5 FSEL R15, R15, -INF , !P6 ;  /* 0xff8000000f0f5808 */ /* 0x000fe40007000000 */
[----:B------:R-:W-:Y:S02]  /*4210*/  @P3 FSEL R19, R19, -INF , !P6 ;  /* 0xff80000013133808 */ /* 0x000fe40007000000 */
[----:B------:R-:W-:Y:S02]  /*4220*/  PLOP3.LUT P3, PT, PT, PT, UP0, 0x80, 0x8 ;  /* 0x000000000008781c */ /* 0x000fe40003f6f008 */
[----:B------:R-:W-:Y:S02]  /*4230*/  PLOP3.LUT P5, PT, PT, PT, UP0, 0x80, 0x8 ;  /* 0x000000000008781c */ /* 0x000fe40003faf008 */
[----:B------:R-:W-:Y:S01]  /*4240*/  @P4 ISETP.GE.AND P4, PT, R228, UR35, PT ;  /* 0x00000023e4004c0c */ /* 0x000fe2000bf86270 */
[----:B------:R-:W-:Y:S01]  /*4250*/  IMAD.WIDE.U32 R228, R229, -0x2daee0ad, RZ ;  /* 0xd2511f53e5e47825 */ /* 0x000fe200078e00ff */
[----:B------:R-:W-:Y:S02]  /*4260*/  PLOP3.LUT P6, PT, PT, PT, UP0, 0x80, 0x8 ;  /* 0x000000000008781c */ /* 0x000fe40003fcf008 */
[----:B------:R-:W-:Y:S02]  /*4270*/  @P0 FSEL R20, R20, -INF , !P2 ;  /* 0xff80000014140808 */ /* 0x000fe40005000000 */
[----:B------:R-:W-:Y:S02]  /*4280*/  PLOP3.LUT P0, PT, PT, PT, UP0, 0x80, 0x8 ;  /* 0x000000000008781c */ /* 0x000fe40003f0f008 */
[----:B------:R-:W-:Y:S02]  /*4290*/  LOP3.LUT R231, R240, UR43, R237, 0x96, !PT ;  /* 0x0000002bf0e77c12 */ /* 0x000fe4000f8e96ed */
[----:B------:R-:W-:Y:S02]  /*42a0*/  @P3 FSEL R22, R22, -INF , !P2 ;  /* 0xff80000016163808 */ /* 0x000fe40005000000 */
[----:B------:R-:W-:Y:S02]  /*42b0*/  PLOP3.LUT P3, PT, PT, PT, UP0, 0x80, 0x8 ;  /* 0x000000000008781c */ /* 0x000fe40003f6f008 */
[----:B------:R-:W-:Y:S01]  /*42c0*/  LOP3.LUT R226, R238, UR43, R235, 0x96, !PT ;  /* 0x0000002beee27c12 */ /* 0x000fe2000f8e96eb */
[----:B------:R-:W-:Y:S01]  /*42d0*/  IMAD.WIDE.U32 R238, R224, -0x2daee0ad, RZ ;  /* 0xd2511f53e0ee7825 */ /* 0x000fe200078e00ff */
[----:B------:R-:W-:Y:S02]  /*42e0*/  @P5 ISETP.GE.AND P5, PT, R225, UR35, PT ;  /* 0x00000023e1005c0c */ /* 0x000fe4000bfa6270 */
[----:B------:R-:W-:Y:S01]  /*42f0*/  @P6 FSEL R24, R24, -INF , !P2 ;  /* 0xff80000018186808 */ /* 0x000fe20005000000 */
[----:B------:R-:W-:Y:S01]  /*4300*/  IMAD.WIDE.U32 R224, R231, -0x326172a9, RZ ;  /* 0xcd9e8d57e7e07825 */ /* 0x000fe200078e00ff */
[----:B------:R-:W-:Y:S02]  /*4310*/  @P0 FSEL R26, R26, -INF , !P2 ;  /* 0xff8000001a1a0808 */ /* 0x000fe40005000000 */
[----:B------:R-:W-:Y:S01]  /*4320*/  PLOP3.LUT P0, PT, PT, PT, UP0, 0x80, 0x8 ;  /* 0x000000000008781c */ /* 0x000fe20003f0f008 */
[----:B------:R-:W-:Y:S01]  /*4330*/  IMAD.WIDE.U32 R244, R226, -0x326172a9, RZ ;  /* 0xcd9e8d57e2f47825 */ /* 0x000fe200078e00ff */
[----:B------:R-:W-:Y:S02]  /*4340*/  LOP3.LUT R236, R236, UR41, R239, 0x96, !PT ;  /* 0x00000029ecec7c12 */ /* 0x000fe4000f8e96ef */
[----:B------:R-:W-:Y:S01]  /*4350*/  PLOP3.LUT P2, PT, PT, PT, UP0, 0x80, 0x8 ;  /* 0x000000000008781c */ /* 0x000fe20003f4f008 */
[----:B------:R-:W-:Y:S01]  /*4360*/  @P3 VIADD R223, R223, 0x19 ;  /* 0x00000019dfdf3836 */ /* 0x000fe20000000000 */
[----:B------:R-:W-:Y:S01]  /*4370*/  PLOP3.LUT P3, PT, PT, PT, UP0, 0x80, 0x8 ;  /* 0x000000000008781c */ /* 0x000fe20003f6f008 */
[----:B------:R-:W-:Y:S01]  /*4380*/  IMAD.WIDE.U32 R236, R236, -0x326172a9, RZ ;  /* 0xcd9e8d57ecec7825 */ /* 0x000fe200078e00ff */
[----:B------:R-:W-:Y:S02]  /*4390*/  LOP3.LUT R227, R234, UR41, R229, 0x96, !PT ;  /* 0x00000029eae37c12 */ /* 0x000fe4000f8e96e5 */
[----:B------:R-:W-:Y:S02]  /*43a0*/  LOP3.LUT R232, R232, UR42, R225, 0x96, !PT ;  /* 0x0000002ae8e87c12 */ /* 0x000fe4000f8e96e1 */
[----:B------:R-:W-:Y:S01]  /*43b0*/  LOP3.LUT R230, R230, UR42, R245, 0x96, !PT ;  /* 0x0000002ae6e67c12 */ /* 0x000fe2000f8e96f5 */
[----:B------:R-:W-:Y:S01]  /*43c0*/  IMAD.WIDE.U32 R226, R227, -0x326172a9, RZ ;  /* 0xcd9e8d57e3e27825 */ /* 0x000fe200078e00ff */
[----:B------:R-:W-:Y:S02]  /*43d0*/  @P0 FSEL R21, R21, -INF , !P4 ;  /* 0xff80000015150808 */ /* 0x000fe40006000000 */
[----:B------:R-:W-:Y:S01]  /*43e0*/  PLOP3.LUT P0, PT, PT, PT, UP0, 0x80, 0x8 ;  /* 0x000000000008781c */ /* 0x000fe20003f0f008 */
        /* <DEDUP_REMOVED lines=10> */
[----:B------:R-:W-:Y:S02]  /*4490*/  @P0 FSEL R27, R27, -INF , !P4 ;  /* 0xff8000001b1b0808 */ /* 0x000fe40006000000 */
[----:B------:R-:W-:Y:S01]  /*44a0*/  PLOP3.LUT P0, PT, PT, PT, UP0, 0x80, 0x8 ;  /* 0x000000000008781c */ /* 0x000fe20003f0f008 */
[----:B------:R-:W-:Y:S01]  /*44b0*/  IMAD.WIDE.U32 R232, R227, -0x326172a9, RZ ;  /* 0xcd9e8d57e3e87825 */ /* 0x000fe200078e00ff */
[----:B------:R-:W-:Y:S02]  /*44c0*/  PLOP3.LUT P2, PT, PT, PT, UP0, 0x80, 0x8 ;  /* 0x000000000008781c */ /* 0x000fe40003f4f008 */
[----:B------:R-:W-:Y:S02]  /*44d0*/  PLOP3.LUT P6, PT, PT, PT, UP0, 0x80, 0x8 ;  /* 0x000000000008781c */ /* 0x000fe40003fcf008 */
[----:B------:R-:W-:Y:S02]  /*44e0*/  PLOP3.LUT P4, PT, PT, PT, UP0, 0x80, 0x8 ;  /* 0x000000000008781c */ /* 0x000fe40003f8f008 */
[----:B------:R-:W-:Y:S02]  /*44f0*/  LOP3.LUT R230, R228, UR37, R235, 0x96, !PT ;  /* 0x00000025e4e67c12 */ /* 0x000fe4000f8e96eb */
[----:B------:R-:W-:Y:S02]  /*4500*/  LOP3.LUT R228, R240, UR31, R225, 0x96, !PT ;  /* 0x0000001ff0e47c12 */ /* 0x000fe4000f8e96e1 */
[----:B------:R-:W-:Y:S01]  /*4510*/  @P3 FSEL R30, R30, -INF , !P5 ;  /* 0xff8000001e1e3808 */ /* 0x000fe20006800000 */
[----:B------:R-:W-:Y:S01]  /*4520*/  IMAD.WIDE.U32 R230, R230, -0x326172a9, RZ ;  /* 0xcd9e8d57e6e67825 */ /* 0x000fe200078e00ff */
[----:B------:R-:W-:Y:S02]  /*4530*/  @P0 FSEL R32, R32, -INF , !P5 ;  /* 0xff80000020200808 */ /* 0x000fe40006800000 */
[----:B------:R-:W-:Y:S01]  /*4540*/  PLOP3.LUT P0, PT, PT, PT, UP0, 0x80, 0x8 ;  /* 0x000000000008781c */ /* 0x000fe20003f0f008 */
[----:B------:R-:W-:Y:S01]  /*4550*/  IMAD.WIDE.U32 R228, R228, -0x326172a9, RZ ;  /* 0xcd9e8d57e4e47825 */ /* 0x000fe200078e00ff */
[----:B------:R-:W-:Y:S02]  /*4560*/  LOP3.LUT R240, R236, UR34, R233, 0x96, !PT ;  /* 0x00000022ecf07c12 */ /* 0x000fe4000f8e96e9 */
[----:B------:R-:W-:Y:S02]  /*4570*/  PLOP3.LUT P3, PT, PT, PT, UP0, 0x80, 0x8 ;  /* 0x000000000008781c */ /* 0x000fe40003f6f008 */
[----:B------:R-:W-:Y:S01]  /*4580*/  LOP3.LUT R225, R234, UR31, R245, 0x96, !PT ;  /* 0x0000001feae17c12 */ /* 0x000fe2000f8e96f5 */
[----:B------:R-:W-:Y:S01]  /*4590*/  IMAD.WIDE.U32 R240, R240, -0x2daee0ad, RZ ;  /* 0xd2511f53f0f07825 */ /* 0x000fe200078e00ff */
[----:B------:R-:W-:Y:S02]  /*45a0*/  @P2 FSEL R28, R28, -INF , !P5 ;  /* 0xff8000001c1c2808 */ /* 0x000fe40006800000 */
[----:B------:R-:W-:Y:S01]  /*45b0*/  @P6 ISETP.GE.AND P6, PT, R223, UR35, PT ;  /* 0x00000023df006c0c */ /* 0x000fe2000bfc6270 */
[----:B------:R-:W-:Y:S01]  /*45c0*/  IMAD.WIDE.U32 R242, R225, -0x326172a9, RZ ;  /* 0xcd9e8d57e1f27825 */ /* 0x000fe200078e00ff */
[----:B------:R-:W-:Y:S02]  /*45d0*/  @P4 FSEL R34, R34, -INF , !P5 ;  /* 0xff80000022224808 */ /* 0x000fe40006800000 */
[----:B------:R-:W-:Y:S02]  /*45e0*/  PLOP3.LUT P2, PT, PT, PT, UP0, 0x80, 0x8 ;  /* 0x000000000008781c */ /* 0x000fe40003f4f008 */
[----:B------:R-:W-:Y:S02]  /*45f0*/  LOP3.LUT R223, R232, UR30, R229, 0x96, !PT ;  /* 0x0000001ee8df7c12 */ /* 0x000fe4000f8e96e5 */
[----:B------:R-:W-:Y:S02]  /*4600*/  PLOP3.LUT P4, PT, PT, PT, UP0, 0x80, 0x8 ;  /* 0x000000000008781c */ /* 0x000fe40003f8f008 */
[----:B------:R-:W-:Y:S02]  /*4610*/  @P0 FSEL R33, R33, -INF , !P6 ;  /* 0xff80000021210808 */ /* 0x000fe40007000000 */
[----:B------:R-:W-:Y:S02]  /*4620*/  LOP3.LUT R241, R224, UR19, R241, 0x96, !PT ;  /* 0x00000013e0f17c12 */ /* 0x000fe4000f8e96f1 */
[----:B------:R-:W-:Y:S02]  /*4630*/  FSETP.NEU.FTZ.AND P0, PT, R207, -INF , PT ;  /* 0xff800000cf00780b */ /* 0x000fe40003f1d000 */
[----:B------:R-:W-:Y:S02]  /*4640*/  PRMT R225, R228, 0x7770, RZ ;  /* 0x00007770e4e17816 */ /* 0x000fe400000000ff */
[----:B------:R-:W-:Y:S02]  /*4650*/  SHF.R.U32.HI R224, RZ, 0x18, R223 ;  /* 0x00000018ffe07819 */ /* 0x000fe400000116df */
[----:B------:R-:W-:Y:S02]  /*4660*/  LOP3.LUT R230, R230, UR30, R243, 0x96, !PT ;  /* 0x0000001ee6e67c12 */ /* 0x000fe4000f8e96f3 */
[----:B------:R-:W-:Y:S02]  /*4670*/  @P3 FSEL R31, R31, -INF , !P6 ;  /* 0xff8000001f1f3808 */ /* 0x000fe40007000000 */
[----:B------:R-:W-:Y:S02]  /*4680*/  FSEL R247, R247, RZ, P0 ;  /* 0x000000fff7f77208 */ /* 0x000fe40000000000 */
[----:B------:R-:W-:Y:S02]  /*4690*/  ISETP.LE.U32.AND P5, PT, R225, UR12, PT ;  /* 0x0000000ce1007c0c */ /* 0x000fe4000bfa3070 */
[----:B------:R-:W-:Y:S01]  /*46a0*/  ISETP.LE.U32.AND P3, PT, R224, UR12, PT ;  /* 0x0000000ce0007c0c */ /* 0x000fe2000bf63070 */
[--C-:B------:R-:W-:Y:S01]  /*46b0*/  FFMA.FTZ R227, R4, UR7, -R247.reuse ;  /* 0x0000000704e37c23 */ /* 0x100fe200080108f7 */
[----:B------:R-:W-:Y:S01]  /*46c0*/  LOP3.LUT R225, R223, 0xff, RZ, 0xc0, !PT ;  /* 0x000000ffdfe17812 */ /* 0x000fe200078ec0ff */
[----:B------:R-:W-:Y:S01]  /*46d0*/  FFMA.FTZ R232, R5, UR7, -R247 ;  /* 0x0000000705e87c23 */ /* 0x000fe200080108f7 */
[----:B------:R-:W-:Y:S02]  /*46e0*/  LOP3.LUT R224, R230, 0xff, RZ, 0xc0, !PT ;  /* 0x000000ffe6e07812 */ /* 0x000fe400078ec0ff */
[----:B------:R-:W-:Y:S02]  /*46f0*/  @P2 FSEL R29, R29, -INF , !P6 ;  /* 0xff8000001d1d2808 */ /* 0x000fe40007000000 */
[----:B------:R-:W-:Y:S02]  /*4700*/  @P4 FSEL R35, R35, -INF , !P6 ;  /* 0xff80000023234808 */ /* 0x000fe40007000000 */
[----:B------:R-:W-:Y:S02]  /*4710*/  ISETP.LE.U32.AND P2, PT, R225, UR12, PT ;  /* 0x0000000ce1007c0c */ /* 0x000fe4000bf43070 */
[----:B------:R-:W-:Y:S02]  /*4720*/  ISETP.LE.U32.AND P0, PT, R224, UR12, PT ;  /* 0x0000000ce0007c0c */ /* 0x000fe4000bf03070 */
[C---:B------:R-:W-:Y:S02]  /*4730*/  PRMT R225, R223.reuse, 0x7632, R225 ;  /* 0x00007632dfe17816 */ /* 0x040fe400000000e1 */
[----:B------:R-:W-:Y:S02]  /*4740*/  FSETP.NEU.FTZ.AND P6, PT, R206, -INF , PT ;  /* 0xff800000ce00780b */ /* 0x000fe40003fdd000 */
[----:B------:R-:W-:Y:S02]  /*4750*/  LOP3.LUT R224, R223, 0xffff, RZ, 0xc0, !PT ;  /* 0x0000ffffdfe07812 */ /* 0x000fe400078ec0ff */
[----:B------:R-:W-:Y:S01]  /*4760*/  LOP3.LUT R226, R226, UR34, R231, 0x96, !PT ;  /* 0x00000022e2e27c12 */ /* 0x000fe2000f8e96e7 */
[----:B------:R1:W2:Y:S01]  /*4770*/  MUFU.EX2 R223, R227 ;  /* 0x000000e300df7308 */ /* 0x0002a20000000800 */
[----:B------:R-:W-:Y:S02]  /*4780*/  FSEL R251, R251, RZ, P6 ;  /* 0x000000fffbfb7208 */ /* 0x000fe40003000000 */
[----:B------:R-:W-:Y:S01]  /*4790*/  FSETP.NEU.FTZ.AND P6, PT, R205, -INF , PT ;  /* 0xff800000cd00780b */ /* 0x000fe20003fdd000 */
[----:B------:R-:W-:Y:S01]  /*47a0*/  IMAD.WIDE.U32 R154, R226, -0x2daee0ad, RZ ;  /* 0xd2511f53e29a7825 */ /* 0x000fe200078e00ff */
[----:B------:R-:W-:Y:S02]  /*47b0*/  SHF.R.U32.HI R226, RZ, 0x8, R224 ;  /* 0x00000008ffe27819 */ /* 0x000fe400000116e0 */
[----:B------:R-:W-:Y:S03]  /*47c0*/  LOP3.LUT R225, R225, 0xff, RZ, 0xc0, !PT ;  /* 0x000000ffe1e17812 */ /* 0x000fe600078ec0ff */
[----:B------:R3:W-:Y:S01]  /*47d0*/  MUFU.EX2 R224, R232 ;  /* 0x000000e800e07308 */ /* 0x0007e20000000800 */
[----:B------:R-:W-:Y:S01]  /*47e0*/  FSEL R249, R249, RZ, P6 ;  /* 0x000000fff9f97208 */ /* 0x000fe20003000000 */
[--C-:B------:R-:W-:Y:S01]  /*47f0*/  FFMA.FTZ R246, R23, UR7, -R251.reuse ;  /* 0x0000000717f67c23 */ /* 0x100fe200080108fb */
[----:B------:R-:W-:Y:S01]  /*4800*/  FSETP.NEU.FTZ.AND P6, PT, R204, -INF , PT ;  /* 0xff800000cc00780b */ /* 0x000fe20003fdd000 */
[----:B------:R-:W-:Y:S01]  /*4810*/  FFMA.FTZ R34, R34, UR7, -R251 ;  /* 0x0000000722227c23 */ /* 0x000fe200080108fb */
[----:B------:R-:W-:Y:S01]  /*4820*/  LOP3.LUT R226, R226, 0xffff, RZ, 0xc0, !PT ;  /* 0x0000ffffe2e27812 */ /* 0x000fe200078ec0ff */
[----:B-1----:R-:W-:Y:S01]  /*4830*/  FFMA.FTZ R227, R8, UR7, -R249 ;  /* 0x0000000708e37c23 */ /* 0x002fe200080108f9 */
[----:B------:R-:W-:Y:S01]  /*4840*/  ISETP.LE.U32.AND P4, PT, R225, UR12, PT ;  /* 0x0000000ce1007c0c */ /* 0x000fe2000bf83070 */
[----:B------:R-:W-:Y:S01]  /*4850*/  FFMA.FTZ R225, R6, UR7, -R251 ;  /* 0x0000000706e17c23 */ /* 0x000fe200080108fb */
[----:B------:R-:W-:Y:S01]  /*4860*/  FSEL R250, R250, RZ, P6 ;  /* 0x000000fffafa7208 */ /* 0x000fe20003000000 */
[--C-:B------:R-:W-:Y:S01]  /*4870*/  FFMA.FTZ R245, R12, UR7, -R249.reuse ;  /* 0x000000070cf57c23 */ /* 0x100fe200080108f9 */
[C---:B------:R-:W-:Y:S01]  /*4880*/  PRMT R238, R242.reuse, 0x7770, RZ ;  /* 0x00007770f2ee7816 */ /* 0x040fe200000000ff */
[----:B------:R-:W1:Y:S01]  /*4890*/  MUFU.EX2 R227, R227 ;  /* 0x000000e300e37308 */ /* 0x000e620000000800 */
[C---:B------:R-:W-:Y:S01]  /*48a0*/  PRMT R231, R242.reuse, 0x7771, RZ ;  /* 0x00007771f2e77816 */ /* 0x040fe200000000ff */
[----:B---3--:R-:W-:Y:S01]  /*48b0*/  FFMA.FTZ R232, R9, UR7, -R249 ;  /* 0x0000000709e87c23 */ /* 0x008fe200080108f9 */
[C---:B------:R-:W-:Y:S07]  /*48c0*/  PRMT R234, R242.reuse, 0x7772, RZ ;  /* 0x00007772f2ea7816 */ /* 0x040fee00000000ff */
[----:B------:R-:W3:Y:S01]  /*48d0*/  MUFU.EX2 R225, R225 ;  /* 0x000000e100e17308 */ /* 0x000ee20000000800 */
[----:B------:R-:W-:Y:S01]  /*48e0*/  PRMT R235, R242, 0x7773, RZ ;  /* 0x00007773f2eb7816 */ /* 0x000fe200000000ff */
[----:B------:R-:W-:Y:S01]  /*48f0*/  FFMA.FTZ R242, R7, UR7, -R251 ;  /* 0x0000000707f27c23 */ /* 0x000fe200080108fb */
[----:B------:R-:W-:Y:S01]  /*4900*/  ISETP.LE.U32.AND P6, PT, R226, UR12, PT ;  /* 0x0000000ce2007c0c */ /* 0x000fe2000bfc3070 */
[----:B------:R-:W-:Y:S01]  /*4910*/  FFMA.FTZ R243, R10, UR7, -R250 ;  /* 0x000000070af37c23 */ /* 0x000fe200080108fa */
[C---:B------:R-:W-:Y:S05]  /*4920*/  PRMT R236, R228.reuse, 0x7772, RZ ;  /* 0x00007772e4ec7816 */ /* 0x040fea00000000ff */
[----:B------:R4:W4:Y:S01]  /*4930*/  MUFU.EX2 R226, R242 ;  /* 0x000000f200e27308 */ /* 0x0009220000000800 */
[C---:B------:R-:W-:Y:S01]  /*4940*/  PRMT R237, R228.reuse, 0x7771, RZ ;  /* 0x00007771e4ed7816 */ /* 0x040fe200000000ff */
[----:B--2---:R-:W-:Y:S01]  /*4950*/  @!P2 FADD.FTZ R223, -R223, -RZ ;  /* 0x800000ffdfdfa221 */ /* 0x004fe20000010100 */
[----:B------:R-:W-:Y:S01]  /*4960*/  PRMT R233, R228, 0x7773, RZ ;  /* 0x00007773e4e97816 */ /* 0x000fe200000000ff */
[----:B-1----:R-:W-:Y:S01]  /*4970*/  @!P0 FADD.FTZ R227, -R227, -RZ ;  /* 0x800000ffe3e38221 */ /* 0x002fe20000010100 */
[C---:B------:R-:W-:Y:S01]  /*4980*/  LOP3.LUT R228, R230.reuse, 0xffff, RZ, 0xc0, !PT ;  /* 0x0000ffffe6e47812 */ /* 0x040fe200078ec0ff */
[----:B------:R-:W-:Y:S01]  /*4990*/  FFMA.FTZ R25, R25, UR7, -R249 ;  /* 0x0000000719197c23 */ /* 0x000fe200080108f9 */
[----:B------:R-:W-:Y:S01]  /*49a0*/  PRMT R229, R230, 0x7632, R229 ;  /* 0x00007632e6e57816 */ /* 0x000fe200000000e5 */
[----:B---3--:R-:W-:Y:S01]  /*49b0*/  @!P4 FADD.FTZ R225, -R225, -RZ ;  /* 0x800000ffe1e1c221 */ /* 0x008fe20000010100 */
[----:B------:R-:W-:Y:S01]  /*49c0*/  SHF.R.U32.HI R239, RZ, 0x8, R228 ;  /* 0x00000008ffef7819 */ /* 0x000fe200000116e4 */
[----:B------:R-:W-:Y:S01]  /*49d0*/  @!P6 FADD.FTZ R224, -R224, -RZ ;  /* 0x800000ffe0e0e221 */ /* 0x000fe20000010100 */
[----:B------:R-:W-:Y:S01]  /*49e0*/  ISETP.GT.U32.AND P0, PT, R231, UR12, PT ;  /* 0x0000000ce7007c0c */ /* 0x000fe2000bf04070 */
[----:B------:R-:W1:Y:S01]  /*49f0*/  MUFU.EX2 R228, R232 ;  /* 0x000000e800e47308 */ /* 0x000e620000000800 */
[----:B------:R-:W-:Y:S01]  /*4a00*/  LOP3.LUT R239, R239, 0xffff, RZ, 0xc0, !PT ;  /* 0x0000ffffefef7812 */ /* 0x000fe200078ec0ff */
[----:B----4-:R-:W-:Y:S01]  /*4a10*/  FFMA.FTZ R242, R11, UR7, -R250 ;  /* 0x000000070bf27c23 */ /* 0x010fe200080108fa */
[----:B------:R-:W-:Y:S07]  /*4a20*/  @!P3 FADD.FTZ R226, -R226, -RZ ;  /* 0x800000ffe2e2b221 */ /* 0x000fee0000010100 */
[----:B------:R-:W2:Y:S01]  /*4a30*/  MUFU.EX2 R232, R245 ;  /* 0x000000f500e87308 */ /* 0x000ea20000000800 */
[----:B------:R-:W-:Y:S01]  /*4a40*/  ISETP.LE.U32.AND P6, PT, R239, UR12, PT ;  /* 0x0000000cef007c0c */ /* 0x000fe2000bfc3070 */
[--C-:B------:R-:W-:Y:S01]  /*4a50*/  FFMA.FTZ R11, R24, UR7, -R249.reuse ;  /* 0x00000007180b7c23 */ /* 0x100fe200080108f9 */
[----:B------:R-:W-:Y:S01]  /*4a60*/  SHF.R.U32.HI R239, RZ, 0x18, R230 ;  /* 0x00000018ffef7819 */ /* 0x000fe200000116e6 */
[--C-:B------:R-:W-:Y:S06]  /*4a70*/  FFMA.FTZ R26, R26, UR7, -R250.reuse ;  /* 0x000000071a1a7c23 */ /* 0x100fec00080108fa */
[----:B------:R3:W4:Y:S01]  /*4a80*/  MUFU.EX2 R230, R242 ;  /* 0x000000f200e67308 */ /* 0x0007220000000800 */
[----:B------:R-:W-:Y:S01]  /*4a90*/  ISETP.LE.U32.AND P3, PT, R238, UR12, PT ;  /* 0x0000000cee007c0c */ /* 0x000fe2000bf63070 */
[--C-:B------:R-:W-:Y:S01]  /*4aa0*/  FFMA.FTZ R238, R14, UR7, -R250.reuse ;  /* 0x000000070eee7c23 */ /* 0x100fe200080108fa */
[----:B------:R-:W-:Y:S01]  /*4ab0*/  ISETP.LE.U32.AND P4, PT, R239, UR12, PT ;  /* 0x0000000cef007c0c */ /* 0x000fe2000bf83070 */
[----:B------:R-:W-:Y:S01]  /*4ac0*/  FFMA.FTZ R239, R13, UR7, -R249 ;  /* 0x000000070def7c23 */ /* 0x000fe200080108f9 */
[----:B------:R-:W-:Y:S01]  /*4ad0*/  LOP3.LUT R229, R229, 0xff, RZ, 0xc0, !PT ;  /* 0x000000ffe5e57812 */ /* 0x000fe200078ec0ff */
[--C-:B------:R-:W-:Y:S01]  /*4ae0*/  FFMA.FTZ R27, R27, UR7, -R250.reuse ;  /* 0x000000071b1b7c23 */ /* 0x100fe200080108fa */
[----:B------:R-:W-:Y:S03]  /*4af0*/  LOP3.LUT R244, R244, UR19, R155, 0x96, !PT ;  /* 0x00000013f4f47c12 */ /* 0x000fe6000f8e969b */
[----:B------:R-:W4:Y:S01]  /*4b00*/  MUFU.EX2 R231, R239 ;  /* 0x000000ef00e77308 */ /* 0x000f220000000800 */
[----:B------:R-:W-:Y:S01]  /*4b10*/  ISETP.LE.U32.AND P2, PT, R229, UR12, PT ;  /* 0x0000000ce5007c0c */ /* 0x000fe2000bf43070 */
[----:B-1----:R-:W-:Y:S01]  /*4b20*/  @!P6 FADD.FTZ R228, -R228, -RZ ;  /* 0x800000ffe4e4e221 */ /* 0x002fe20000010100 */
[----:B------:R-:W-:Y:S07]  /*4b30*/  ISETP.GT.U32.AND P6, PT, R237, UR12, PT ;  /* 0x0000000ced007c0c */ /* 0x000fee000bfc4070 */
[----:B------:R-:W1:Y:S01]  /*4b40*/  MUFU.EX2 R229, R243 ;  /* 0x000000f300e57308 */ /* 0x000e620000000800 */
[----:B------:R-:W-:Y:S01]  /*4b50*/  PRMT R237, R240, 0x7770, RZ ;  /* 0x00007770f0ed7816 */ /* 0x000fe200000000ff */
[----:B---3--:R-:W-:Y:S01]  /*4b60*/  FFMA.FTZ R242, R15, UR7, -R250 ;  /* 0x000000070ff27c23 */ /* 0x008fe200080108fa */
[----:B--2---:R-:W-:Y:S01]  /*4b70*/  @!P3 FADD.FTZ R232, -R232, -RZ ;  /* 0x800000ffe8e8b221 */ /* 0x004fe20000010100 */
[----:B------:R-:W-:Y:S01]  /*4b80*/  ISETP.GT.U32.AND P3, PT, R234, UR12, PT ;  /* 0x0000000cea007c0c */ /* 0x000fe2000bf64070 */
[----:B----4-:R-:W-:Y:S05]  /*4b90*/  @!P4 FADD.FTZ R230, -R230, -RZ ;  /* 0x800000ffe6e6c221 */ /* 0x010fea0000010100 */
[----:B------:R-:W2:Y:S01]  /*4ba0*/  MUFU.EX2 R234, R242 ;  /* 0x000000f200ea7308 */ /* 0x000ea20000000800 */
[----:B------:R-:W-:Y:S01]  /*4bb0*/  ISETP.GT.U32.AND P4, PT, R233, UR12, PT ;  /* 0x0000000ce9007c0c */ /* 0x000fe2000bf84070 */
[----:B------:R-:W-:Y:S01]  /*4bc0*/  FFMA.FTZ R245, R22, UR7, -R251 ;  /* 0x0000000716f57c23 */ /* 0x000fe200080108fb */
[----:B------:R-:W-:Y:S01]  /*4bd0*/  PRMT R252, R240, 0x7772, RZ ;  /* 0x00007772f0fc7816 */ /* 0x000fe200000000ff */
[----:B------:R-:W-:Y:S01]  /*4be0*/  @P0 FADD.FTZ R231, -R231, -RZ ;  /* 0x800000ffe7e70221 */ /* 0x000fe20000010100 */
[----:B------:R-:W-:Y:S01]  /*4bf0*/  ISETP.GT.U32.AND P0, PT, R235, UR12, PT ;  /* 0x0000000ceb007c0c */ /* 0x000fe2000bf04070 */
[--C-:B------:R-:W-:Y:S04]  /*4c00*/  FFMA.FTZ R235, R17, UR7, -R247.reuse ;  /* 0x0000000711eb7c23 */ /* 0x100fe800080108f7 */
[----:B------:R-:W3:Y:S01]  /*4c10*/  MUFU.EX2 R233, R238 ;  /* 0x000000ee00e97308 */ /* 0x000ee20000000800 */
[----:B------:R-:W-:Y:S01]  /*4c20*/  LOP3.LUT R239, R241, 0xff, RZ, 0xc0, !PT ;  /* 0x000000fff1ef7812 */ /* 0x000fe200078ec0ff */
[----:B-1----:R-:W-:Y:S01]  /*4c30*/  @!P2 FADD.FTZ R229, -R229, -RZ ;  /* 0x800000ffe5e5a221 */ /* 0x002fe20000010100 */
[----:B------:R-:W-:Y:S01]  /*4c40*/  ISETP.GT.U32.AND P2, PT, R236, UR12, PT ;  /* 0x0000000cec007c0c */ /* 0x000fe2000bf44070 */
[--C-:B------:R-:W-:Y:S06]  /*4c50*/  FFMA.FTZ R236, R16, UR7, -R247.reuse ;  /* 0x0000000710ec7c23 */ /* 0x100fec00080108f7 */
[----:B------:R-:W1:Y:S01]  /*4c60*/  MUFU.EX2 R235, R235 ;  /* 0x000000eb00eb7308 */ /* 0x000e620000000800 */
[C---:B------:R-:W-:Y:S01]  /*4c70*/  PRMT R10, R240.reuse, 0x7773, RZ ;  /* 0x00007773f00a7816 */ /* 0x040fe200000000ff */
[----:B------:R-:W-:Y:S01]  /*4c80*/  FFMA.FTZ R243, R21, UR7, -R247 ;  /* 0x0000000715f37c23 */ /* 0x000fe200080108f7 */
[----:B------:R-:W-:Y:S01]  /*4c90*/  PRMT R9, R240, 0x7771, RZ ;  /* 0x00007771f0097816 */ /* 0x000fe200000000ff */
[----:B------:R-:W-:Y:S06]  /*4ca0*/  FFMA.FTZ R240, R18, UR7, -R251 ;  /* 0x0000000712f07c23 */ /* 0x000fec00080108fb */
[----:B------:R-:W4:Y:S01]  /*4cb0*/  MUFU.EX2 R236, R236 ;  /* 0x000000ec00ec7308 */ /* 0x000f220000000800 */
[----:B--2---:R-:W-:Y:S01]  /*4cc0*/  @P0 FADD.FTZ R234, -R234, -RZ ;  /* 0x800000ffeaea0221 */ /* 0x004fe20000010100 */
[----:B------:R-:W-:Y:S01]  /*4cd0*/  ISETP.LE.U32.AND P0, PT, R239, UR12, PT ;  /* 0x0000000cef007c0c */ /* 0x000fe2000bf03070 */
[----:B------:R-:W-:Y:S01]  /*4ce0*/  FFMA.FTZ R29, R29, UR7, -R249 ;  /* 0x000000071d1d7c23 */ /* 0x000fe200080108f9 */
[----:B------:R-:W-:Y:S01]  /*4cf0*/  LOP3.LUT R239, R244, 0xff, RZ, 0xc0, !PT ;  /* 0x000000fff4ef7812 */ /* 0x000fe200078ec0ff */
[----:B---3--:R-:W-:Y:S01]  /*4d00*/  @P3 FADD.FTZ R233, -R233, -RZ ;  /* 0x800000ffe9e93221 */ /* 0x008fe20000010100 */
[----:B------:R-:W-:Y:S04]  /*4d10*/  ISETP.LE.U32.AND P3, PT, R237, UR12, PT ;  /* 0x0000000ced007c0c */ /* 0x000fe8000bf63070 */
[----:B------:R-:W-:Y:S01]  /*4d20*/  MUFU.EX2 R184, R34 ;  /* 0x0000002200b87308 */ /* 0x000fe20000000800 */
[----:B------:R-:W-:Y:S01]  /*4d30*/  SHF.R.U32.HI R238, RZ, 0x18, R241 ;  /* 0x00000018ffee7819 */ /* 0x000fe200000116f1 */
[----:B-1----:R-:W-:Y:S01]  /*4d40*/  @P6 FADD.FTZ R235, -R235, -RZ ;  /* 0x800000ffebeb6221 */ /* 0x002fe20000010100 */
[----:B------:R-:W-:Y:S01]  /*4d50*/  ISETP.LE.U32.AND P6, PT, R239, UR12, PT ;  /* 0x0000000cef007c0c */ /* 0x000fe2000bfc3070 */
[----:B------:R-:W-:Y:S06]  /*4d60*/  FFMA.FTZ R239, R20, UR7, -R247 ;  /* 0x0000000714ef7c23 */ /* 0x000fec00080108f7 */
[----:B------:R-:W1:Y:S01]  /*4d70*/  MUFU.EX2 R237, R240 ;  /* 0x000000f000ed7308 */ /* 0x000e620000000800 */
[----:B------:R-:W-:Y:S01]  /*4d80*/  PRMT R248, R241, 0x7632, R248 ;  /* 0x00007632f1f87816 */ /* 0x000fe200000000f8 */
[----:B----4-:R-:W-:Y:S01]  /*4d90*/  @!P5 FADD.FTZ R236, -R236, -RZ ;  /* 0x800000ffececd221 */ /* 0x010fe20000010100 */
[----:B------:R-:W-:Y:S01]  /*4da0*/  ISETP.LE.U32.AND P5, PT, R238, UR12, PT ;  /* 0x0000000cee007c0c */ /* 0x000fe2000bfa3070 */
[--C-:B------:R-:W-:Y:S06]  /*4db0*/  FFMA.FTZ R238, R19, UR7, -R251.reuse ;  /* 0x0000000713ee7c23 */ /* 0x100fec00080108fb */
[----:B------:R-:W2:Y:S01]  /*4dc0*/  MUFU.EX2 R239, R239 ;  /* 0x000000ef00ef7308 */ /* 0x000ea20000000800 */
[----:B------:R-:W-:Y:S01]  /*4dd0*/  LOP3.LUT R248, R248, 0xff, RZ, 0xc0, !PT ;  /* 0x000000fff8f87812 */ /* 0x000fe200078ec0ff */
[----:B------:R-:W-:Y:S01]  /*4de0*/  FFMA.FTZ R251, R35, UR7, -R251 ;  /* 0x0000000723fb7c23 */ /* 0x000fe200080108fb */
[----:B------:R-:W-:Y:S01]  /*4df0*/  SHF.R.U32.HI R242, RZ, 0x18, R244 ;  /* 0x00000018fff27819 */ /* 0x000fe200000116f4 */
[--C-:B------:R-:W-:Y:S06]  /*4e00*/  FFMA.FTZ R30, R30, UR7, -R250.reuse ;  /* 0x000000071e1e7c23 */ /* 0x100fec00080108fa */
[----:B------:R-:W3:Y:S01]  /*4e10*/  MUFU.EX2 R238, R238 ;  /* 0x000000ee00ee7308 */ /* 0x000ee20000000800 */
[C---:B------:R-:W-:Y:S01]  /*4e20*/  PRMT R14, R154.reuse, 0x7770, RZ ;  /* 0x000077709a0e7816 */ /* 0x040fe200000000ff */
[----:B------:R-:W-:Y:S01]  /*4e30*/  FFMA.FTZ R31, R31, UR7, -R250 ;  /* 0x000000071f1f7c23 */ /* 0x000fe200080108fa */
[----:B------:R-:W-:Y:S01]  /*4e40*/  PRMT R13, R154, 0x7771, RZ ;  /* 0x000077719a0d7816 */ /* 0x000fe200000000ff */
[----:B-1----:R-:W-:Y:S01]  /*4e50*/  @P2 FADD.FTZ R237, -R237, -RZ ;  /* 0x800000ffeded2221 */ /* 0x002fe20000010100 */
[----:B------:R-:W-:Y:S05]  /*4e60*/  LOP3.LUT R240, R241, 0xffff, RZ, 0xc0, !PT ;  /* 0x0000fffff1f07812 */ /* 0x000fea00078ec0ff */
[----:B------:R1:W-:Y:S01]  /*4e70*/  MUFU.EX2 R174, R251 ;  /* 0x000000fb00ae7308 */ /* 0x0003e20000000800 */
[----:B------:R-:W-:Y:S01]  /*4e80*/  ISETP.LE.U32.AND P2, PT, R242, UR12, PT ;  /* 0x0000000cf2007c0c */ /* 0x000fe2000bf43070 */
[----:B--2---:R-:W-:Y:S08]  /*4e90*/  @!P0 FADD.FTZ R239, -R239, -RZ ;  /* 0x800000ffefef8221 */ /* 0x004ff00000010100 */
[----:B------:R-:W2:Y:S01]  /*4ea0*/  MUFU.EX2 R241, R245 ;  /* 0x000000f500f17308 */ /* 0x000ea20000000800 */
[----:B------:R-:W-:Y:S02]  /*4eb0*/  ISETP.LE.U32.AND P0, PT, R248, UR12, PT ;  /* 0x0000000cf8007c0c */ /* 0x000fe4000bf03070 */
[----:B------:R-:W-:Y:S01]  /*4ec0*/  LOP3.LUT R248, R244, 0xffff, RZ, 0xc0, !PT ;  /* 0x0000fffff4f87812 */ /* 0x000fe200078ec0ff */
[----:B---3--:R-:W-:Y:S01]  /*4ed0*/  @P4 FADD.FTZ R238, -R238, -RZ ;  /* 0x800000ffeeee4221 */ /* 0x008fe20000010100 */
[----:B------:R-:W-:Y:S05]  /*4ee0*/  SHF.R.U32.HI R242, RZ, 0x8, R240 ;  /* 0x00000008fff27819 */ /* 0x000fea00000116f0 */
[----:B------:R-:W-:Y:S01]  /*4ef0*/  MUFU.EX2 R250, R29 ;  /* 0x0000001d00fa7308 */ /* 0x000fe20000000800 */
[----:B------:R-:W-:Y:S02]  /*4f00*/  SHF.R.U32.HI R248, RZ, 0x8, R248 ;  /* 0x00000008fff87819 */ /* 0x000fe400000116f8 */
[----:B------:R-:W-:Y:S07]  /*4f10*/  LOP3.LUT R242, R242, 0xffff, RZ, 0xc0, !PT ;  /* 0x0000fffff2f27812 */ /* 0x000fee00078ec0ff */
[----:B------:R-:W3:Y:S01]  /*4f20*/  MUFU.EX2 R240, R243 ;  /* 0x000000f300f07308 */ /* 0x000ee20000000800 */
[----:B------:R-:W-:Y:S01]  /*4f30*/  LOP3.LUT R248, R248, 0xffff, RZ, 0xc0, !PT ;  /* 0x0000fffff8f87812 */ /* 0x000fe200078ec0ff */
[----:B-1----:R-:W-:Y:S01]  /*4f40*/  IMAD.IADD R251, R192, 0x1, R201 ;  /* 0x00000001c0fb7824 */ /* 0x002fe200078e02c9 */
[----:B------:R-:W-:Y:S01]  /*4f50*/  ISETP.LE.U32.AND P4, PT, R242, UR12, PT ;  /* 0x0000000cf2007c0c */ /* 0x000fe2000bf83070 */
[----:B--2---:R-:W-:Y:S01]  /*4f60*/  @!P0 FADD.FTZ R241, -R241, -RZ ;  /* 0x800000fff1f18221 */ /* 0x004fe20000010100 */
[----:B------:R-:W-:Y:S05]  /*4f70*/  PRMT R245, R244, 0x7632, R245 ;  /* 0x00007632f4f57816 */ /* 0x000fea00000000f5 */
[----:B------:R-:W1:Y:S01]  /*4f80*/  MUFU.EX2 R242, R246 ;  /* 0x000000f600f27308 */ /* 0x000e620000000800 */
[----:B------:R-:W-:Y:S01]  /*4f90*/  ISETP.LE.U32.AND P0, PT, R248, UR12, PT ;  /* 0x0000000cf8007c0c */ /* 0x000fe2000bf03070 */
[--C-:B------:R-:W-:Y:S01]  /*4fa0*/  FFMA.FTZ R248, R32, UR7, -R247.reuse ;  /* 0x0000000720f87c23 */ /* 0x100fe200080108f7 */
[----:B------:R-:W-:Y:S07]  /*4fb0*/  FFMA.FTZ R247, R33, UR7, -R247 ;  /* 0x0000000721f77c23 */ /* 0x000fee00080108f7 */
[----:B------:R-:W2:Y:S01]  /*4fc0*/  MUFU.EX2 R244, R25 ;  /* 0x0000001900f47308 */ /* 0x000ea20000000800 */
[----:B------:R-:W-:Y:S02]  /*4fd0*/  LOP3.LUT R245, R245, 0xff, RZ, 0xc0, !PT ;  /* 0x000000fff5f57812 */ /* 0x000fe400078ec0ff */
[----:B------:R-:W-:Y:S07]  /*4fe0*/  F2FP.RELU.BF16.F32.PACK_AB R22, R238, R237 ;  /* 0x000000edee16723e */ /* 0x000fee00000018ff */
[----:B------:R-:W4:Y:S01]  /*4ff0*/  MUFU.EX2 R243, R11 ;  /* 0x0000000b00f37308 */ /* 0x000f220000000800 */
[----:B------:R-:W-:Y:S01]  /*5000*/  F2FP.RELU.BF16.F32.PACK_AB R158, R228, R227 ;  /* 0x000000e3e49e723e */ /* 0x000fe200000018ff */
[----:B---3--:R-:W-:Y:S01]  /*5010*/  @!P4 FADD.FTZ R240, -R240, -RZ ;  /* 0x800000fff0f0c221 */ /* 0x008fe20000010100 */
[----:B------:R-:W-:Y:S07]  /*5020*/  ISETP.LE.U32.AND P4, PT, R245, UR12, PT ;  /* 0x0000000cf5007c0c */ /* 0x000fee000bf83070 */
[----:B------:R3:W-:Y:S01]  /*5030*/  MUFU.EX2 R246, R26 ;  /* 0x0000001a00f67308 */ /* 0x0007e20000000800 */
[----:B------:R-:W-:Y:S01]  /*5040*/  F2FP.RELU.BF16.F32.PACK_AB R18, R231, R232 ;  /* 0x000000e8e712723e */ /* 0x000fe200000018ff */
[----:B-1----:R-:W-:Y:S01]  /*5050*/  @!P5 FADD.FTZ R242, -R242, -RZ ;  /* 0x800000fff2f2d221 */ /* 0x002fe20000010100 */
[----:B------:R-:W-:Y:S07]  /*5060*/  ISETP.GT.U32.AND P5, PT, R9, UR12, PT ;  /* 0x0000000c09007c0c */ /* 0x000fee000bfa4070 */
[----:B------:R-:W1:Y:S01]  /*5070*/  MUFU.EX2 R247, R247 ;  /* 0x000000f700f77308 */ /* 0x000e620000000800 */
[----:B------:R-:W-:Y:S01]  /*5080*/  FFMA.FTZ R9, R28, UR7, -R249 ;  /* 0x000000071c097c23 */ /* 0x000fe200080108f9 */
[----:B--2---:R-:W-:Y:S01]  /*5090*/  @!P0 FADD.FTZ R244, -R244, -RZ ;  /* 0x800000fff4f48221 */ /* 0x004fe20000010100 */
[----:B------:R-:W-:Y:S07]  /*50a0*/  ISETP.GT.U32.AND P0, PT, R10, UR12, PT ;  /* 0x0000000c0a007c0c */ /* 0x000fee000bf04070 */
[----:B------:R-:W2:Y:S01]  /*50b0*/  MUFU.EX2 R245, R27 ;  /* 0x0000001b00f57308 */ /* 0x000ea20000000800 */
[----:B------:R-:W-:Y:S01]  /*50c0*/  F2FP.RELU.BF16.F32.PACK_AB R10, R224, R223 ;  /* 0x000000dfe00a723e */ /* 0x000fe200000018ff */
[----:B----4-:R-:W-:Y:S01]  /*50d0*/  @!P6 FADD.FTZ R243, -R243, -RZ ;  /* 0x800000fff3f3e221 */ /* 0x010fe20000010100 */
[----:B------:R-:W-:Y:S07]  /*50e0*/  ISETP.GT.U32.AND P6, PT, R252, UR12, PT ;  /* 0x0000000cfc007c0c */ /* 0x000fee000bfc4070 */
[----:B------:R-:W4:Y:S01]  /*50f0*/  MUFU.EX2 R248, R248 ;  /* 0x000000f800f87308 */ /* 0x000f220000000800 */
[----:B------:R-:W-:Y:S01]  /*5100*/  F2FP.RELU.BF16.F32.PACK_AB R252, R226, R225 ;  /* 0x000000e1e2fc723e */ /* 0x000fe200000018ff */
[----:B------:R4:W-:Y:S01]  /*5110*/  STS [R189], R10 ;  /* 0x0000000abd007388 */ /* 0x0009e20000000800 */
[C---:B------:R-:W-:Y:S07]  /*5120*/  PRMT R11, R154.reuse, 0x7772, RZ ;  /* 0x000077729a0b7816 */ /* 0x040fee00000000ff */
[----:B------:R4:W4:Y:S01]  /*5130*/  MUFU.EX2 R249, R9 ;  /* 0x0000000900f97308 */ /* 0x0009220000000800 */
[----:B------:R-:W-:Y:S01]  /*5140*/  PRMT R154, R154, 0x7773, RZ ;  /* 0x000077739a9a7816 */ /* 0x000fe200000000ff */
[----:B------:R4:W-:Y:S01]  /*5150*/  STS [R189+0x400], R252 ;  /* 0x000400fcbd007388 */ /* 0x0009e20000000800 */
[----:B---3--:R-:W-:Y:S01]  /*5160*/  F2FP.RELU.BF16.F32.PACK_AB R26, R235, R236 ;  /* 0x000000eceb1a723e */ /* 0x008fe200000018ff */
[----:B-1----:R-:W-:Y:S01]  /*5170*/  @P5 FADD.FTZ R247, -R247, -RZ ;  /* 0x800000fff7f75221 */ /* 0x002fe20000010100 */
[----:B------:R-:W-:Y:S01]  /*5180*/  ISETP.GT.U32.AND P5, PT, R154, UR12, PT ;  /* 0x0000000c9a007c0c */ /* 0x000fe2000bfa4070 */
[----:B------:R-:W-:Y:S01]  /*5190*/  STS [R199+0x400], R22 ;  /* 0x00040016c7007388 */ /* 0x000fe20000000800 */
[----:B------:R-:W-:Y:S01]  /*51a0*/  F2FP.RELU.BF16.F32.PACK_AB R154, R230, R229 ;  /* 0x000000e5e69a723e */ /* 0x000fe200000018ff */
[----:B------:R-:W-:Y:S01]  /*51b0*/  @!P4 FADD.FTZ R246, -R246, -RZ ;  /* 0x800000fff6f6c221 */ /* 0x000fe20000010100 */
[----:B------:R-:W-:Y:S01]  /*51c0*/  ISETP.LE.U32.AND P4, PT, R14, UR12, PT ;  /* 0x0000000c0e007c0c */ /* 0x000fe2000bf83070 */
[----:B------:R-:W-:Y:S01]  /*51d0*/  STS [R199], R26 ;  /* 0x0000001ac7007388 */ /* 0x000fe20000000800 */
[----:B------:R-:W-:Y:S01]  /*51e0*/  F2FP.RELU.BF16.F32.PACK_AB R14, R234, R233 ;  /* 0x000000e9ea0e723e */ /* 0x000fe200000018ff */
[----:B--2---:R-:W-:Y:S01]  /*51f0*/  @!P2 FADD.FTZ R245, -R245, -RZ ;  /* 0x800000fff5f5a221 */ /* 0x004fe20000010100 */
[----:B------:R-:W-:Y:S01]  /*5200*/  ISETP.GT.U32.AND P2, PT, R13, UR12, PT ;  /* 0x0000000c0d007c0c */ /* 0x000fe2000bf44070 */
[----:B------:R-:W-:Y:S01]  /*5210*/  STS [R189+0x1000], R158 ;  /* 0x0010009ebd007388 */ /* 0x000fe20000000800 */
[----:B----4-:R-:W-:Y:S01]  /*5220*/  @!P3 FADD.FTZ R248, -R248, -RZ ;  /* 0x800000fff8f8b221 */ /* 0x010fe20000010100 */
[----:B------:R-:W-:Y:S01]  /*5230*/  F2FP.RELU.BF16.F32.PACK_AB R9, R240, R239 ;  /* 0x000000eff009723e */ /* 0x000fe200000018ff */
[----:B------:R-:W1:Y:S01]  /*5240*/  MUFU.EX2 R175, R30 ;  /* 0x0000001e00af7308 */ /* 0x000e620000000800 */
[----:B------:R-:W-:Y:S01]  /*5250*/  STS [R189+0x1400], R154 ;  /* 0x0014009abd007388 */ /* 0x000fe20000000800 */
[----:B------:R-:W-:Y:S01]  /*5260*/  F2FP.RELU.BF16.F32.PACK_AB R13, R242, R241 ;  /* 0x000000f1f20d723e */ /* 0x000fe200000018ff */
[----:B------:R-:W-:Y:S01]  /*5270*/  @P6 FADD.FTZ R184, -R184, -RZ ;  /* 0x800000ffb8b86221 */ /* 0x000fe20000010100 */
[----:B------:R-:W-:Y:S01]  /*5280*/  ISETP.GT.U32.AND P3, PT, R11, UR12, PT ;  /* 0x0000000c0b007c0c */ /* 0x000fe2000bf64070 */
[----:B------:R2:W-:Y:S01]  /*5290*/  STS [R199+0x1000], R18 ;  /* 0x00100012c7007388 */ /* 0x0005e20000000800 */
[----:B------:R-:W-:Y:S01]  /*52a0*/  F2FP.RELU.BF16.F32.PACK_AB R10, R247, R248 ;  /* 0x000000f8f70a723e */ /* 0x000fe200000018ff */
[----:B------:R-:W-:Y:S01]  /*52b0*/  @P0 FADD.FTZ R174, -R174, -RZ ;  /* 0x800000ffaeae0221 */ /* 0x000fe20000010100 */
[----:B------:R-:W-:Y:S01]  /*52c0*/  @!P4 FADD.FTZ R249, -R249, -RZ ;  /* 0x800000fff9f9c221 */ /* 0x000fe20000010100 */
[----:B------:R3:W-:Y:S01]  /*52d0*/  STS [R199+0x1400], R14 ;  /* 0x0014000ec7007388 */ /* 0x0007e20000000800 */
[----:B------:R-:W4:Y:S01]  /*52e0*/  MUFU.EX2 R252, R31 ;  /* 0x0000001f00fc7308 */ /* 0x000f220000000800 */
[----:B------:R-:W-:Y:S01]  /*52f0*/  @P2 FADD.FTZ R250, -R250, -RZ ;  /* 0x800000fffafa2221 */ /* 0x000fe20000010100 */
[----:B------:R-:W-:Y:S01]  /*5300*/  F2FP.RELU.BF16.F32.PACK_AB R11, R244, R243 ;  /* 0x000000f3f40b723e */ /* 0x000fe200000018ff */
[----:B------:R3:W-:Y:S01]  /*5310*/  STS [R192], R9 ;  /* 0x00000009c0007388 */ /* 0x0007e20000000800 */
[----:B------:R-:W-:Y:S02]  /*5320*/  FSETP.GE.FTZ.AND P0, PT, R224, RZ, PT ;  /* 0x000000ffe000720b */ /* 0x000fe40003f16000 */
[----:B------:R-:W-:Y:S01]  /*5330*/  FSETP.GE.FTZ.AND P2, PT, R223, RZ, PT ;  /* 0x000000ffdf00720b */ /* 0x000fe20003f56000 */
[----:B------:R-:W-:Y:S01]  /*5340*/  STS [R192+0x400], R13 ;  /* 0x0004000dc0007388 */ /* 0x000fe20000000800 */
[----:B-1----:R-:W-:Y:S01]  /*5350*/  @P3 FADD.FTZ R175, -R175, -RZ ;  /* 0x800000ffafaf3221 */ /* 0x002fe20000010100 */
[----:B------:R-:W-:Y:S02]  /*5360*/  FSETP.GE.FTZ.AND P3, PT, R239, RZ, PT ;  /* 0x000000ffef00720b */ /* 0x000fe40003f76000 */
[----:B------:R1:W-:Y:S01]  /*5370*/  STS [R251], R10 ;  /* 0x0000000afb007388 */ /* 0x0003e20000000800 */
[----:B----4-:R-:W-:Y:S01]  /*5380*/  @P5 FADD.FTZ R252, -R252, -RZ ;  /* 0x800000fffcfc5221 */ /* 0x010fe20000010100 */
[----:B--2---:R-:W-:Y:S02]  /*5390*/  F2FP.RELU.BF16.F32.PACK_AB R18, R174, R184 ;  /* 0x000000b8ae12723e */ /* 0x004fe400000018ff */
[----:B---3--:R-:W-:Y:S03]  /*53a0*/  F2FP.RELU.BF16.F32.PACK_AB R14, R250, R249 ;  /* 0x000000f9fa0e723e */ /* 0x008fe600000018ff */
[----:B------:R-:W-:Y:S01]  /*53b0*/  STS [R251+0x400], R18 ;  /* 0x00040012fb007388 */ /* 0x000fe20000000800 */
[----:B------:R-:W-:Y:S03]  /*53c0*/  F2FP.RELU.BF16.F32.PACK_AB R9, R245, R246 ;  /* 0x000000f6f509723e */ /* 0x000fe600000018ff */
[----:B------:R-:W-:Y:S04]  /*53d0*/  STS [R192+0x1000], R11 ;  /* 0x0010000bc0007388 */ /* 0x000fe80000000800 */
[----:B------:R-:W-:Y:S01]  /*53e0*/  STS [R192+0x1400], R9 ;  /* 0x00140009c0007388 */ /* 0x000fe20000000800 */
[----:B-1----:R-:W-:Y:S03]  /*53f0*/  F2FP.RELU.BF16.F32.PACK_AB R10, R252, R175 ;  /* 0x000000affc0a723e */ /* 0x002fe600000018ff */
        /* <DEDUP_REMOVED lines=69> */
[C---:B------:R-:W-:Y:S05]  /*5850*/  FADD.FTZ R157, -R222.reuse, R4 ;  /* 0x00000004de9d7221 */ /* 0x040fea0000010100 */
[C---:B------:R-:W-:Y:S08]  /*5860*/  HMMA.16816.F32.BF16 R16, R144.reuse, R166, R16 ;  /* 0x000000a69010723c */ /* 0x040ff00000041810 */
[-C--:B----4-:R-:W-:Y:S08]  /*5870*/  HMMA.16816.F32.BF16 R20, R144, R140.reuse, R20 ;  /* 0x0000008c9014723c */ /* 0x090ff00000041814 */
[C---:B------:R-:W-:Y:S04]  /*5880*/  HMMA.16816.F32.BF16 R24, R152.reuse, R140, R24 ;  /* 0x0000008c9818723c */ /* 0x040fe80000041818 */
[C---:B------:R-:W-:Y:S04]  /*5890*/  FADD.FTZ R17, -R222.reuse, R17 ;  /* 0x00000011de117221 */ /* 0x040fe80000010100 */
[-C--:B------:R-:W-:Y:S03]  /*58a0*/  HMMA.16816.F32.BF16 R28, R152, R142.reuse, R28 ;  /* 0x0000008e981c723c */ /* 0x080fe6000004181c */
[-C--:B------:R-:W-:Y:S01]  /*58b0*/  FSEL R154, R157, R222.reuse, P2 ;  /* 0x000000de9d9a7208 */ /* 0x080fe20001000000 */
[----:B------:R-:W-:Y:S01]  /*58c0*/  FADD.FTZ R155, -R222, R5 ;  /* 0x00000005de9b7221 */ /* 0x000fe20000010100 */
[----:B------:R-:W-:Y:S01]  /*58d0*/  FSETP.GE.FTZ.AND P2, PT, R236, RZ, PT ;  /* 0x000000ffec00720b */ /* 0x000fe20003f56000 */
[C---:B------:R-:W-:Y:S01]  /*58e0*/  FADD.FTZ R157, -R222.reuse, R20 ;  /* 0x00000014de9d7221 */ /* 0x040fe20000010100 */
[----:B------:R-:W-:Y:S01]  /*58f0*/  FADD.FTZ R21, -R222, R21 ;  /* 0x00000015de157221 */ /* 0x000fe20000010100 */
[----:B------:R-:W-:Y:S04]  /*5900*/  HMMA.16816.F32.BF16 R32, R144, R142, R32 ;  /* 0x0000008e9020723c */ /* 0x000fe80000041820 */
[----:B------:R-:W-:Y:S01]  /*5910*/  FSEL R155, R155, R222, P0 ;  /* 0x000000de9b9b7208 */ /* 0x000fe20000000000 */
[----:B------:R-:W-:Y:S01]  /*5920*/  FMUL.FTZ R223, R223, R154 ;  /* 0x0000009adfdf7220 */ /* 0x000fe20000410000 */
[----:B------:R-:W-:Y:S02]  /*5930*/  FSETP.GE.FTZ.AND P0, PT, R235, RZ, PT ;  /* 0x000000ffeb00720b */ /* 0x000fe40003f16000 */
[-C--:B------:R-:W-:Y:S01]  /*5940*/  FSEL R158, R157, R222.reuse, P3 ;  /* 0x000000de9d9e7208 */ /* 0x080fe20001800000 */
[----:B------:R-:W-:Y:S01]  /*5950*/  FMUL.FTZ R224, R224, R155 ;  /* 0x0000009be0e07220 */ /* 0x000fe20000410000 */
[----:B------:R-:W-:Y:S01]  /*5960*/  FSEL R154, R17, R222, P0 ;  /* 0x000000de119a7208 */ /* 0x000fe20000000000 */
[----:B------:R-:W-:Y:S01]  /*5970*/  FADD.FTZ R155, -R222, R16 ;  /* 0x00000010de9b7221 */ /* 0x000fe20000010100 */
[----:B------:R-:W-:Y:S01]  /*5980*/  FSETP.GE.FTZ.AND P0, PT, R247, RZ, PT ;  /* 0x000000fff700720b */ /* 0x000fe20003f16000 */
[----:B------:R-:W-:Y:S01]  /*5990*/  FMUL.FTZ R239, R239, R158 ;  /* 0x0000009eefef7220 */ /* 0x000fe20000410000 */
[----:B------:R-:W-:Y:S01]  /*59a0*/  F2FP.BF16.F32.PACK_AB R224, R224, R223 ;  /* 0x000000dfe0e0723e */ /* 0x000fe200000010ff */
[----:B------:R-:W-:Y:S01]  /*59b0*/  FMUL.FTZ R235, R235, R154 ;  /* 0x0000009aebeb7220 */ /* 0x000fe20000410000 */
[-C--:B------:R-:W-:Y:S01]  /*59c0*/  FSEL R155, R155, R222.reuse, P2 ;  /* 0x000000de9b9b7208 */ /* 0x080fe20001000000 */
[----:B------:R-:W-:Y:S01]  /*59d0*/  FADD.FTZ R223, -R221, R7 ;  /* 0x00000007dddf7221 */ /* 0x000fe20000010100 */
[----:B------:R-:W-:Y:S01]  /*59e0*/  FSETP.GE.FTZ.AND P2, PT, R240, RZ, PT ;  /* 0x000000fff000720b */ /* 0x000fe20003f56000 */
[----:B------:R-:W-:Y:S02]  /*59f0*/  FADD.FTZ R17, -R222, R32 ;  /* 0x00000020de117221 */ /* 0x000fe40000010100 */
[----:B------:R-:W-:Y:S01]  /*5a00*/  FMUL.FTZ R236, R236, R155 ;  /* 0x0000009becec7220 */ /* 0x000fe20000410000 */
[----:B------:R-:W-:Y:S02]  /*5a10*/  FSEL R21, R21, R222, P2 ;  /* 0x000000de15157208 */ /* 0x000fe40001000000 */
[----:B------:R-:W-:Y:S02]  /*5a20*/  FSETP.GE.FTZ.AND P2, PT, R248, RZ, PT ;  /* 0x000000fff800720b */ /* 0x000fe40003f56000 */
[----:B------:R-:W-:Y:S01]  /*5a30*/  F2FP.BF16.F32.PACK_AB R236, R235, R236 ;  /* 0x000000ecebec723e */ /* 0x000fe200000010ff */
[----:B------:R-:W-:Y:S01]  /*5a40*/  FMUL.FTZ R240, R240, R21 ;  /* 0x00000015f0f07220 */ /* 0x000fe20000410000 */
[----:B------:R-:W-:Y:S01]  /*5a50*/  FSEL R17, R17, R222, P2 ;  /* 0x000000de11117208 */ /* 0x000fe20001000000 */
[----:B------:R-:W-:Y:S01]  /*5a60*/  @P0 FADD.FTZ R222, -R222, R33 ;  /* 0x00000021dede0221 */ /* 0x000fe20000010100 */
[----:B------:R-:W-:Y:S02]  /*5a70*/  FSETP.GE.FTZ.AND P2, PT, R225, RZ, PT ;  /* 0x000000ffe100720b */ /* 0x000fe40003f56000 */
[----:B------:R-:W-:Y:S01]  /*5a80*/  F2FP.BF16.F32.PACK_AB R239, R240, R239 ;  /* 0x000000eff0ef723e */ /* 0x000fe200000010ff */
[----:B------:R-:W-:Y:S01]  /*5a90*/  FADD.FTZ R240, -R221, R6 ;  /* 0x00000006ddf07221 */ /* 0x000fe20000010100 */
[----:B------:R-:W-:Y:S01]  /*5aa0*/  FSETP.GE.FTZ.AND P0, PT, R226, RZ, PT ;  /* 0x000000ffe200720b */ /* 0x000fe20003f16000 */
[----:B------:R-:W-:Y:S01]  /*5ab0*/  FMUL.FTZ R248, R248, R17 ;  /* 0x00000011f8f87220 */ /* 0x000fe20000410000 */
[----:B------:R-:W-:Y:S02]  /*5ac0*/  FMUL.FTZ R247, R247, R222 ;  /* 0x000000def7f77220 */ /* 0x000fe40000410000 */
[-C--:B------:R-:W-:Y:S02]  /*5ad0*/  FSEL R240, R240, R221.reuse, P2 ;  /* 0x000000ddf0f07208 */ /* 0x080fe40001000000 */
[----:B------:R-:W-:Y:S01]  /*5ae0*/  FSEL R223, R223, R221, P0 ;  /* 0x000000dddfdf7208 */ /* 0x000fe20000000000 */
[----:B------:R-:W-:Y:S06]  /*5af0*/  BRA.U !UP1, `(.L_x_1151) ;  /* 0x0000000109847547 */ /* 0x000fec000b800000 */
[----:B------:R-:W-:Y:S01]  /*5b00*/  IADD3 R4, P0, PT, RZ, -UR32, RZ ;  /* 0x80000020ff047c10 */ /* 0x000fe2000ff1e0ff */
[----:B------:R-:W-:Y:S01]  /*5b10*/  ULOP3.LUT UR16, UR39, 0x1, URZ, 0xc0, !UPT ;  /* 0x0000000127107892 */ /* 0x000fe2000f8ec0ff */
[----:B------:R-:W-:Y:S02]  /*5b20*/  ISETP.GE.AND P3, PT, R190, UR4, PT ;  /* 0x00000004be007c0c */ /* 0x000fe4000bf66270 */
[----:B------:R-:W-:Y:S01]  /*5b30*/  ISETP.GE.AND P2, PT, R187, UR4, PT ;  /* 0x00000004bb007c0c */ /* 0x000fe2000bf46270 */
[----:B------:R-:W-:Y:S01]  /*5b40*/  IMAD.X R5, RZ, RZ, ~UR11, P0 ;  /* 0x8000000bff057e24 */ /* 0x000fe200080e06ff */
[----:B------:R-:W-:Y:S01]  /*5b50*/  UISETP.NE.U32.AND UP2, UPT, UR16, 0x1, UPT ;  /* 0x000000011000788c */ /* 0x000fe2000bf45070 */
[----:B------:R-:W-:Y:S03]  /*5b60*/  ISETP.GE.AND P0, PT, R186, UR4, PT ;  /* 0x00000004ba007c0c */ /* 0x000fe6000bf06270 */
[----:B------:R-:W-:Y:S01]  /*5b70*/  SHF.R.S64 R7, R4, 0x1f, R5 ;  /* 0x0000001f04077819 */ /* 0x000fe20000001005 */
[----:B------:R-:W-:Y:S03]  /*5b80*/  USEL UR16, UR21, 0x3000, !UP2 ;  /* 0x0000300015107887 */ /* 0x000fe6000d000000 */
[----:B------:R-:W-:Y:S03]  /*5b90*/  IADD3 R218, P4, PT, R218, R7, RZ ;  /* 0x00000007dada7210 */ /* 0x000fe60007f9e0ff */
[----:B------:R-:W-:Y:S01]  /*5ba0*/  VIADD R202, R202, UR16 ;  /* 0x00000010caca7c36 */ /* 0x000fe20008000000 */
[----:B------:R-:W-:Y:S01]  /*5bb0*/  LEA.HI.X.SX32 R219, R5, R219, 0x1, P4 ;  /* 0x000000db05db7211 */ /* 0x000fe200020f0eff */
[----:B------:R-:W-:Y:S02]  /*5bc0*/  VIADD R208, R208, UR16 ;  /* 0x00000010d0d07c36 */ /* 0x000fe40008000000 */
[----:B------:R-:W-:Y:S02]  /*5bd0*/  VIADD R177, R177, UR16 ;  /* 0x00000010b1b17c36 */ /* 0x000fe40008000000 */
        /* <DEDUP_REMOVED lines=19> */
.L_x_1151:
[----:B------:R-:W-:Y:S01]  /*5d10*/  FADD.FTZ R18, -R221, R18 ;  /* 0x00000012dd127221 */ /* 0x000fe20000010100 */
[----:B------:R-:W-:Y:S01]  /*5d20*/  FSETP.GE.FTZ.AND P0, PT, R237, RZ, PT ;  /* 0x000000ffed00720b */ /* 0x000fe20003f16000 */
[C---:B------:R-:W-:Y:S01]  /*5d30*/  FADD.FTZ R6, -R221.reuse, R23 ;  /* 0x00000017dd067221 */ /* 0x040fe20000010100 */
[----:B------:R-:W-:Y:S01]  /*5d40*/  FADD.FTZ R22, -R221, R22 ;  /* 0x00000016dd167221 */ /* 0x000fe20000010100 */
[----:B------:R-:W-:Y:S01]  /*5d50*/  FSETP.GE.FTZ.AND P3, PT, R241, RZ, PT ;  /* 0x000000fff100720b */ /* 0x000fe20003f76000 */
[C---:B------:R-:W-:Y:S01]  /*5d60*/  FADD.FTZ R4, -R221.reuse, R19 ;  /* 0x00000013dd047221 */ /* 0x040fe20000010100 */
[----:B------:R-:W-:Y:S01]  /*5d70*/  FSETP.GE.FTZ.AND P2, PT, R242, RZ, PT ;  /* 0x000000fff200720b */ /* 0x000fe20003f56000 */
[----:B------:R-:W-:Y:S01]  /*5d80*/  FADD.FTZ R34, -R221, R34 ;  /* 0x00000022dd227221 */ /* 0x000fe20000010100 */
[-C--:B------:R-:W-:Y:S01]  /*5d90*/  FSEL R18, R18, R221.reuse, P0 ;  /* 0x000000dd12127208 */ /* 0x080fe20000000000 */
[----:B-----5:R-:W-:Y:S01]  /*5da0*/  FADD.FTZ R9, -R220, R9 ;  /* 0x00000009dc097221 */ /* 0x020fe20000010100 */
[----:B------:R-:W-:Y:S01]  /*5db0*/  FSETP.GE.FTZ.AND P0, PT, R174, RZ, PT ;  /* 0x000000ffae00720b */ /* 0x000fe20003f16000 */
[----:B------:R-:W-:Y:S01]  /*5dc0*/  FADD.FTZ R13, -R220, R13 ;  /* 0x0000000ddc0d7221 */ /* 0x000fe20000010100 */
[----:B------:R-:W-:Y:S01]  /*5dd0*/  FSETP.GE.FTZ.AND P4, PT, R238, RZ, PT ;  /* 0x000000ffee00720b */ /* 0x000fe20003f96000 */
[----:B------:R-:W-:Y:S01]  /*5de0*/  FMUL.FTZ R18, R237, R18 ;  /* 0x00000012ed127220 */ /* 0x000fe20000410000 */
[-C--:B------:R-:W-:Y:S01]  /*5df0*/  FSEL R22, R22, R221.reuse, P3 ;  /* 0x000000dd16167208 */ /* 0x080fe20001800000 */
[----:B------:R-:W-:Y:S01]  /*5e00*/  FADD.FTZ R25, -R220, R25 ;  /* 0x00000019dc197221 */ /* 0x000fe20000010100 */
[-C--:B------:R-:W-:Y:S01]  /*5e10*/  FSEL R7, R6, R221.reuse, P2 ;  /* 0x000000dd06077208 */ /* 0x080fe20001000000 */
[----:B------:R-:W-:Y:S01]  /*5e20*/  FADD.FTZ R10, -R211, R10 ;  /* 0x0000000ad30a7221 */ /* 0x000fe20000010100 */
        /* <DEDUP_REMOVED lines=8> */
[----:B------:R-:W-:Y:S01]  /*5eb0*/  F2FP.BF16.F32.PACK_AB R19, R7, R22 ;  /* 0x000000160713723e */ /* 0x000fe200000010ff */
[C---:B------:R-:W-:Y:S01]  /*5ec0*/  FADD.FTZ R7, -R220.reuse, R12 ;  /* 0x0000000cdc077221 */ /* 0x040fe20000010100 */
[----:B------:R-:W-:Y:S01]  /*5ed0*/  F2FP.BF16.F32.PACK_AB R18, R5, R18 ;  /* 0x000000120512723e */ /* 0x000fe200000010ff */
[----:B------:R-:W-:Y:S01]  /*5ee0*/  FADD.FTZ R5, -R220, R8 ;  /* 0x00000008dc057221 */ /* 0x000fe20000010100 */
[----:B------:R-:W-:Y:S01]  /*5ef0*/  FSETP.GE.FTZ.AND P0, PT, R232, RZ, PT ;  /* 0x000000ffe800720b */ /* 0x000fe20003f16000 */
[----:B------:R-:W-:Y:S01]  /*5f00*/  FADD.FTZ R16, -R211, R11 ;  /* 0x0000000bd3107221 */ /* 0x000fe20000010100 */
[----:B------:R-:W-:Y:S01]  /*5f10*/  FSETP.GE.FTZ.AND P2, PT, R228, RZ, PT ;  /* 0x000000ffe400720b */ /* 0x000fe20003f56000 */
[----:B------:R-:W-:Y:S01]  /*5f20*/  FMUL.FTZ R240, R225, R240 ;  /* 0x000000f0e1f07220 */ /* 0x000fe20000410000 */
[-C--:B------:R-:W-:Y:S01]  /*5f30*/  FSEL R7, R7, R220.reuse, P0 ;  /* 0x000000dc07077208 */ /* 0x080fe20000000000 */
[----:B------:R-:W-:Y:S01]  /*5f40*/  FMUL.FTZ R223, R226, R223 ;  /* 0x000000dfe2df7220 */ /* 0x000fe20000410000 */
[----:B------:R-:W-:Y:S01]  /*5f50*/  FSETP.GE.FTZ.AND P0, PT, R250, RZ, PT ;  /* 0x000000fffa00720b */ /* 0x000fe20003f16000 */
        /* <DEDUP_REMOVED lines=9> */
[----:B------:R-:W-:Y:S01]  /*5ff0*/  FSETP.GE.FTZ.AND P3, PT, R244, RZ, PT ;  /* 0x000000fff400720b */ /* 0x000fe20003f76000 */
[----:B------:R-:W-:Y:S01]  /*6000*/  STS [R189+-0x4000], R224 ;  /* 0xffc000e0bd007388 */ /* 0x000fe20000000800 */
        /* <DEDUP_REMOVED lines=13> */
[----:B------:R-:W-:Y:S01]  /*60e0*/  FADD.FTZ R30, -R211, R30 ;  /* 0x0000001ed31e7221 */ /* 0x000fe20000010100 */
[----:B------:R-:W-:Y:S01]  /*60f0*/  FSETP.GE.FTZ.AND P0, PT, R230, RZ, PT ;  /* 0x000000ffe600720b */ /* 0x000fe20003f16000 */
[----:B------:R-:W-:Y:S01]  /*6100*/  FMUL.FTZ R12, R249, R12 ;  /* 0x0000000cf90c7220 */ /* 0x000fe20000410000 */
[----:B------:R-:W-:Y:S01]  /*6110*/  F2FP.BF16.F32.PACK_AB R29, R25, R8 ;  /* 0x00000008191d723e */ /* 0x000fe200000010ff */
[----:B------:R-:W-:Y:S01]  /*6120*/  FMUL.FTZ R5, R250, R220 ;  /* 0x000000dcfa057220 */ /* 0x000fe20000410000 */
[----:B------:R-:W-:Y:S01]  /*6130*/  F2FP.BF16.F32.PACK_AB R6, R6, R7 ;  /* 0x000000070606723e */ /* 0x000fe200000010ff */
[----:B------:R-:W-:Y:S01]  /*6140*/  FADD.FTZ R8, -R211, R15 ;  /* 0x0000000fd3087221 */ /* 0x000fe20000010100 */
[----:B------:R-:W-:Y:S01]  /*6150*/  FSEL R10, R10, R211, P2 ;  /* 0x000000d30a0a7208 */ /* 0x000fe20001000000 */
[----:B------:R-:W-:Y:S01]  /*6160*/  FMUL.FTZ R17, R184, R17 ;  /* 0x00000011b8117220 */ /* 0x000fe20000410000 */
[----:B------:R-:W-:Y:S01]  /*6170*/  FSEL R7, R16, R211, P0 ;  /* 0x000000d310077208 */ /* 0x000fe20000000000 */
[----:B------:R-:W-:Y:S01]  /*6180*/  FMUL.FTZ R174, R174, R221 ;  /* 0x000000ddaeae7220 */ /* 0x000fe20000410000 */
[----:B------:R-:W-:Y:S01]  /*6190*/  FSETP.GE.FTZ.AND P2, PT, R233, RZ, PT ;  /* 0x000000ffe900720b */ /* 0x000fe20003f56000 */
[----:B------:R-:W-:Y:S01]  /*61a0*/  FMUL.FTZ R10, R229, R10 ;  /* 0x0000000ae50a7220 */ /* 0x000fe20000410000 */
[----:B------:R-:W-:Y:S01]  /*61b0*/  F2FP.BF16.F32.PACK_AB R240, R223, R240 ;  /* 0x000000f0dff0723e */ /* 0x000fe200000010ff */
[----:B------:R-:W-:Y:S01]  /*61c0*/  FMUL.FTZ R7, R230, R7 ;  /* 0x00000007e6077220 */ /* 0x000fe20000410000 */
[----:B------:R-:W-:Y:S01]  /*61d0*/  F2FP.BF16.F32.PACK_AB R132, R5, R12 ;  /* 0x0000000c0584723e */ /* 0x000fe200000010ff */
[----:B------:R-:W-:Y:S01]  /*61e0*/  FADD.FTZ R12, -R211, R27 ;  /* 0x0000001bd30c7221 */ /* 0x000fe20000010100 */
[-C--:B------:R-:W-:Y:S01]  /*61f0*/  FSEL R5, R8, R211.reuse, P5 ;  /* 0x000000d308057208 */ /* 0x080fe20002800000 */
[----:B------:R-:W-:Y:S01]  /*6200*/  STS [R189+-0x3c00], R240 ;  /* 0xffc400f0bd007388 */ /* 0x000fe20000000800 */
[----:B------:R-:W-:Y:S01]  /*6210*/  FSEL R14, R14, R211, P2 ;  /* 0x000000d30e0e7208 */ /* 0x000fe20001000000 */
[----:B------:R-:W-:Y:S01]  /*6220*/  IMAD R163, R194, UR6, RZ ;  /* 0x00000006c2a37c24 */ /* 0x000fe2000f8e02ff */
[----:B------:R-:W-:Y:S01]  /*6230*/  FSETP.GE.FTZ.AND P0, PT, R252, RZ, PT ;  /* 0x000000fffc00720b */ /* 0x000fe20003f16000 */
[----:B------:R-:W-:Y:S01]  /*6240*/  FMUL.FTZ R5, R234, R5 ;  /* 0x00000005ea057220 */ /* 0x000fe20000410000 */
[----:B------:R-:W-:Y:S01]  /*6250*/  F2FP.BF16.F32.PACK_AB R4, R9, R4 ;  /* 0x000000040904723e */ /* 0x000fe200000010ff */
[----:B------:R-:W-:Y:S01]  /*6260*/  FMUL.FTZ R14, R233, R14 ;  /* 0x0000000ee90e7220 */ /* 0x000fe20000410000 */
[----:B------:R-:W-:Y:S01]  /*6270*/  F2FP.BF16.F32.PACK_AB R10, R7, R10 ;  /* 0x0000000a070a723e */ /* 0x000fe200000010ff */
[----:B------:R-:W-:Y:S01]  /*6280*/  STS [R199+-0x4000], R236 ;  /* 0xffc000ecc7007388 */ /* 0x000fe20000000800 */
[----:B------:R-:W-:Y:S02]  /*6290*/  FSETP.GE.FTZ.AND P4, PT, R246, RZ, PT ;  /* 0x000000fff600720b */ /* 0x000fe40003f96000 */
[----:B------:R-:W-:Y:S02]  /*62a0*/  FSETP.GE.FTZ.AND P3, PT, R245, RZ, PT ;  /* 0x000000fff500720b */ /* 0x000fe40003f76000 */
        /* <DEDUP_REMOVED lines=9> */
[----:B------:R-:W-:Y:S02]  /*6340*/  FSEL R30, R30, R211, P2 ;  /* 0x000000d31e1e7208 */ /* 0x000fe40001000000 */
[----:B------:R-:W-:Y:S01]  /*6350*/  STS [R199+-0x3000], R6 ;  /* 0xffd00006c7007388 */ /* 0x000fe20000000800 */
[----:B------:R-:W-:Y:S01]  /*6360*/  @P0 FADD.FTZ R211, -R211, R31 ;  /* 0x0000001fd3d30221 */ /* 0x000fe20000010100 */
[----:B------:R-:W-:Y:S03]  /*6370*/  F2FP.BF16.F32.PACK_AB R174, R174, R17 ;  /* 0x00000011aeae723e */ /* 0x000fe600000010ff */
[----:B------:R-:W-:Y:S01]  /*6380*/  STS [R199+-0x2c00], R14 ;  /* 0xffd4000ec7007388 */ /* 0x000fe20000000800 */
[----:B------:R-:W-:Y:S01]  /*6390*/  F2FP.BF16.F32.PACK_AB R248, R247, R248 ;  /* 0x000000f8f7f8723e */ /* 0x000fe200000010ff */
[----:B------:R-:W-:Y:S01]  /*63a0*/  FMUL.FTZ R30, R175, R30 ;  /* 0x0000001eaf1e7220 */ /* 0x000fe20000410000 */
[----:B------:R-:W-:Y:S02]  /*63b0*/  FMUL.FTZ R211, R252, R211 ;  /* 0x000000d3fcd37220 */ /* 0x000fe40000410000 */
[----:B------:R-:W-:Y:S01]  /*63c0*/  STS [R192+-0x4000], R239 ;  /* 0xffc000efc0007388 */ /* 0x000fe20000000800 */
[----:B------:R-:W-:Y:S04]  /*63d0*/  F2FP.BF16.F32.PACK_AB R33, R12, R9 ;  /* 0x000000090c21723e */ /* 0x000fe800000010ff */
[----:B------:R-:W-:Y:S01]  /*63e0*/  STS [R192+-0x3c00], R19 ;  /* 0xffc40013c0007388 */ /* 0x000fe20000000800 */
[----:B------:R-:W-:Y:S04]  /*63f0*/  F2FP.BF16.F32.PACK_AB R136, R211, R30 ;  /* 0x0000001ed388723e */ /* 0x000fe800000010ff */
        /* <DEDUP_REMOVED lines=64> */
[----:B------:R-:W-:Y:S02]  /*6800*/  IMAD.SHL.U32 R4, R196, 0x8, RZ ;  /* 0x00000008c4047824 */ /* 0x000fe400078e00ff */
[----:B------:R-:W-:Y:S02]  /*6810*/  IMAD.U32 R7, R163, -0x40, RZ ;  /* 0xffffffc0a3077824 */ /* 0x000fe400078e00ff */
[-C--:B------:R-:W-:Y:S05]  /*6820*/  HMMA.16816.F32.BF16 R36, R132, R136.reuse, R36 ;  /* 0x000000888424723c */ /* 0x080fea0000041824 */
[----:B------:R-:W-:Y:S02]  /*6830*/  LOP3.LUT R5, R4, 0xd8, RZ, 0xc0, !PT ;  /* 0x000000d804057812 */ /* 0x000fe400078ec0ff */
[----:B------:R-:W-:Y:S01]  /*6840*/  LEA R214, P0, R7, R214, 0x2 ;  /* 0x000000d607d67211 */ /* 0x000fe200078010ff */
[C---:B------:R-:W-:Y:S04]  /*6850*/  HMMA.16816.F32.BF16 R40, R140.reuse, R136, R40 ;  /* 0x000000888c28723c */ /* 0x040fe80000041828 */
[----:B------:R-:W-:Y:S02]  /*6860*/  LOP3.LUT R5, R5, 0x18, R196, 0x78, !PT ;  /* 0x0000001805057812 */ /* 0x000fe400078e78c4 */
[----:B------:R-:W-:Y:S02]  /*6870*/  LEA.HI.X.SX32 R215, R7, R215, 0x2, P0 ;  /* 0x000000d707d77211 */ /* 0x000fe400000f16ff */
[-C--:B------:R-:W-:Y:S03]  /*6880*/  HMMA.16816.F32.BF16 R44, R140, R138.reuse, R44 ;  /* 0x0000008a8c2c723c */ /* 0x080fe6000004182c */
[----:B------:R-:W-:Y:S04]  /*6890*/  LOP3.LUT R5, R5, 0x1f20, R4, 0xf8, !PT ;  /* 0x00001f2005057812 */ /* 0x000fe800078ef804 */
[----:B------:R-:W-:Y:S01]  /*68a0*/  LEA R161, R5, UR28, 0x1 ;  /* 0x0000001c05a17c11 */ /* 0x000fe2000f8e08ff */
        /* <DEDUP_REMOVED lines=12> */
[----:B------:R-:W-:Y:S02]  /*6970*/  ISETP.GE.AND P3, PT, R190, UR4, PT ;  /* 0x00000004be007c0c */ /* 0x000fe4000bf66270 */
[----:B------:R-:W-:Y:S01]  /*6980*/  ISETP.GE.AND P2, PT, R187, UR4, PT ;  /* 0x00000004bb007c0c */ /* 0x000fe2000bf46270 */
[----:B------:R-:W-:Y:S01]  /*6990*/  IMAD.X R5, RZ, RZ, ~UR15, P0 ;  /* 0x8000000fff057e24 */ /* 0x000fe200080e06ff */
[----:B------:R-:W-:Y:S04]  /*69a0*/  ISETP.GE.AND P0, PT, R186, UR4, PT ;  /* 0x00000004ba007c0c */ /* 0x000fe8000bf06270 */
[----:B------:R-:W-:Y:S04]  /*69b0*/  SHF.R.S64 R7, R4, 0x1f, R5 ;  /* 0x0000001f04077819 */ /* 0x000fe80000001005 */
[----:B------:R-:W-:Y:S04]  /*69c0*/  IADD3 R216, P4, PT, R216, R7, RZ ;  /* 0x00000007d8d87210 */ /* 0x000fe80007f9e0ff */
[----:B------:R-:W-:Y:S05]  /*69d0*/  LEA.HI.X.SX32 R217, R5, R217, 0x1, P4 ;  /* 0x000000d905d97211 */ /* 0x000fea00020f0eff */
        /* <DEDUP_REMOVED lines=16> */
.L_x_1152:
[----:B------:R-:W-:Y:S01]  /*6ae0*/  LDSM.16.M88.4 R28, [R180+0x15000] ;  /* 0x01500000b41c783b */ /* 0x000fe20000000200 */
[----:B------:R-:W-:Y:S01]  /*6af0*/  IMAD.MOV.U32 R162, RZ, RZ, R197 ;  /* 0x000000ffffa27224 */ /* 0x000fe200078e00c5 */
[----:B------:R-:W-:Y:S01]  /*6b00*/  UISETP.NE.AND UP3, UPT, UR39, URZ, UPT ;  /* 0x000000ff2700728c */ /* 0x000fe2000bf65270 */
[----:B------:R-:W-:Y:S01]  /*6b10*/  @P1 VIADD R162, R210, 0xffffffc0 ;  /* 0xffffffc0d2a21836 */ /* 0x000fe20000000000 */
[----:B------:R-:W2:Y:S01]  /*6b20*/  LDSM.16.MT88.4 R8, [R181+0x9000] ;  /* 0x00900000b508783b */ /* 0x000ea20000004200 */
[----:B------:R-:W-:Y:S01]  /*6b30*/  VIADD R203, R203, 0xfffffffc ;  /* 0xfffffffccbcb7836 */ /* 0x000fe20000000000 */
[----:B------:R-:W-:Y:S01]  /*6b40*/  ULOP3.LUT UR16, UR39, 0x1, URZ, 0xc0, !UPT ;  /* 0x0000000127107892 */ /* 0x000fe2000f8ec0ff */
[----:B------:R-:W-:Y:S01]  /*6b50*/  IMAD.IADD R160, R3, 0x1, R162 ;  /* 0x0000000103a07824 */ /* 0x000fe200078e02a2 */
[----:B------:R-:W3:Y:S01]  /*6b60*/  LDSM.16.MT88.4 R16, [R181+0xb000] ;  /* 0x00b00000b510783b */ /* 0x000ee20000004200 */
[----:B------:R-:W-:Y:S01]  /*6b70*/  PLOP3.LUT P2, PT, PT, PT, UP3, 0x80, 0x8 ;  /* 0x000000000008781c */ /* 0x000fe20003f4f038 */
[----:B------:R-:W-:Y:S02]  /*6b80*/  UISETP.NE.U32.AND UP1, UPT, UR16, 0x1, UPT ;  /* 0x000000011000788c */ /* 0x000fe4000bf25070 */
[----:B------:R-:W4:Y:S01]  /*6b90*/  LDSM.16.MT88.4 R24, [R181+0xd000] ;  /* 0x00d00000b518783b */ /* 0x000f220000004200 */
[----:B------:R-:W-:Y:S02]  /*6ba0*/  @UP3 UIADD3 UR17, UP2, UPT, UR52, -0x100, URZ ;  /* 0xffffff0034113890 */ /* 0x000fe4000ff5e0ff */
[----:B------:R-:W-:Y:S01]  /*6bb0*/  UIADD3 UR18, UPT, UPT, UR39, -0x1, URZ ;  /* 0xffffffff27127890 */ /* 0x000fe2000fffe0ff */
[----:B------:R-:W-:Y:S01]  /*6bc0*/  LDSM.16.M88.4 R32, [R2+0x15000] ;  /* 0x015000000220783b */ /* 0x000fe20000000200 */
[----:B------:R-:W-:Y:S03]  /*6bd0*/  @UP3 UIADD3.X UR16, UPT, UPT, UR53, -0x1, URZ, UP2, !UPT ;  /* 0xffffffff35103890 */ /* 0x000fe600097fe4ff */
[----:B------:R-:W1:Y:S02]  /*6be0*/  LDSM.16.MT88.4 R132, [R181+0x9400] ;  /* 0x00940000b584783b */ /* 0x000e640000004200 */
[----:B------:R-:W-:Y:S01]  /*6bf0*/  @P2 IMAD.WIDE.U32 R224, R188, R195, UR52 ;  /* 0x00000034bce02e25 */ /* 0x000fe2000f8e00c3 */
[----:B------:R-:W-:Y:S01]  /*6c00*/  @UP3 UMOV UR52, UR17 ;  /* 0x0000001100343c82 */ /* 0x000fe20008000000 */
[----:B------:R-:W1:Y:S01]  /*6c10*/  LDSM.16.MT88.4 R136, [R181+0xb400] ;  /* 0x00b40000b588783b */ /* 0x000e620000004200 */
[----:B------:R-:W-:Y:S03]  /*6c20*/  @UP3 UMOV UR53, UR16 ;  /* 0x0000001000353c82 */ /* 0x000fe60008000000 */
[----:B------:R-:W1:Y:S04]  /*6c30*/  LDSM.16.MT88.4 R140, [R181+0xd400] ;  /* 0x00d40000b58c783b */ /* 0x000e680000004200 */
[----:B------:R-:W-:Y:S04]  /*6c40*/  LDSM.16.MT88.4 R148, [R181+0x9800] ;  /* 0x00980000b594783b */ /* 0x000fe80000004200 */
[----:B------:R-:W1:Y:S04]  /*6c50*/  LDSM.16.M88.4 R144, [R162] ;  /* 0x00000000a290783b */ /* 0x000e680000000200 */
        /* <DEDUP_REMOVED lines=419> */
[----:B-1----:R-:W1:Y:S01]  /*8690*/  LDC.64 R2, c[0x0][0x5a8] ;  /* 0x00016a00ff027b82 */ /* 0x002e620000000a00 */
[----:B------:R-:W-:-:S04]  /*86a0*/  MOV R5, UR36 ;  /* 0x0000002400057c02 */ /* 0x000fc80008000f00 */
[----:B------:R-:W-:Y:S02]  /*86b0*/  SHF.R.S32.HI R5, RZ, 0x1f, R5 ;  /* 0x0000001fff057819 */ /* 0x000fe40000011405 */
[----:B--2---:R-:W-:-:S03]  /*86c0*/  MOV R4, UR8 ;  /* 0x0000000800047c02 */ /* 0x004fc60008000f00 */
[----:B------:R-:W-:Y:S01]  /*86d0*/  IMAD R5, R5, UR8, RZ ;  /* 0x0000000805057c24 */ /* 0x000fe2000f8e02ff */
[----:B------:R-:W-:Y:S01]  /*86e0*/  MOV R0, UR9 ;  /* 0x0000000900007c02 */ /* 0x000fe20008000f00 */
[----:B------:R-:W-:-:S04]  /*86f0*/  IMAD.WIDE.U32 R6, R4, UR36, RZ ;  /* 0x0000002404067c25 */ /* 0x000fc8000f8e00ff */
[----:B------:R-:W-:-:S05]  /*8700*/  IMAD R5, R0, UR36, R5 ;  /* 0x0000002400057c24 */ /* 0x000fca000f8e0205 */
[----:B------:R-:W-:-:S03]  /*8710*/  IADD3 R7, PT, PT, R7, R5, RZ ;  /* 0x0000000507077210 */ /* 0x000fc60007ffe0ff */
[----:B-1----:R-:W-:-:S04]  /*8720*/  IMAD.WIDE.U32 R40, R2, UR27, R6 ;  /* 0x0000001b02287c25 */ /* 0x002fc8000f8e0006 */
[----:B------:R-:W-:Y:S01]  /*8730*/  IMAD R6, R3, UR27, R41 ;  /* 0x0000001b03067c24 */ /* 0x000fe2000f8e0229 */
[----:B------:R-:W-:Y:S05]  /*8740*/  BRA `(.L_x_1155) ;  /* 0x0000000000147947 */ /* 0x000fea0003800000 */
.L_x_1154:
[----:B------:R-:W2:Y:S01]  /*8750*/  LDCU.64 UR8, c[0x0][0x5c0] ;  /* 0x0000b800ff0877ac */ /* 0x000ea20008000a00 */
[----:B-1----:R-:W-:-:S05]  /*8760*/  IADD3 R40, PT, PT, R209, UR36, RZ ;  /* 0x00000024d1287c10 */ /* 0x002fca000fffe0ff */
[C---:B--2---:R-:W-:Y:S02]  /*8770*/  IMAD R6, R40.reuse, UR9, RZ ;  /* 0x0000000928067c24 */ /* 0x044fe4000f8e02ff */
[----:B------:R-:W-:-:S05]  /*8780*/  IMAD.WIDE.U32 R40, R40, UR8, RZ ;  /* 0x0000000828287c25 */ /* 0x000fca000f8e00ff */
[----:B------:R-:W-:Y:S02]  /*8790*/  IADD3 R6, PT, PT, R41, R6, RZ ;  /* 0x0000000629067210 */ /* 0x000fe40007ffe0ff */
.L_x_1155:
        /* <DEDUP_REMOVED lines=14> */
.L_x_1156:
[----:B------:R-:W1:Y:S01]  /*8880*/  LDCU.64 UR6, c[0x0][0x5c8] ;  /* 0x0000b900ff0677ac */ /* 0x000e620008000a00 */
[----:B------:R-:W-:-:S05]  /*8890*/  IADD3 R48, PT, PT, R209, UR36, RZ ;  /* 0x00000024d1307c10 */ /* 0x000fca000fffe0ff */
[C---:B-1----:R-:W-:Y:S02]  /*88a0*/  IMAD R0, R48.reuse, UR7, RZ ;  /* 0x0000000730007c24 */ /* 0x042fe4000f8e02ff */
[----:B------:R-:W-:-:S05]  /*88b0*/  IMAD.WIDE.U32 R48, R48, UR6, RZ ;  /* 0x0000000630307c25 */ /* 0x000fca000f8e00ff */
[----:B------:R-:W-:-:S07]  /*88c0*/  IADD3 R0, PT, PT, R49, R0, RZ ;  /* 0x0000000031007210 */ /* 0x000fce0007ffe0ff */
.L_x_1157:
[----:B------:R-:W-:Y:S01]  /*88d0*/  BAR.SYNC.DEFER_BLOCKING 0x0 ;  /* 0x0000000000007b1d */ /* 0x000fe20000010000 */
[----:B------:R-:W-:Y:S01]  /*88e0*/  USHF.L.U32 UR4, UR23, 0x7, URZ ;  /* 0x0000000717047899 */ /* 0x000fe200080006ff */
[----:B------:R-:W-:Y:S01]  /*88f0*/  ISETP.GE.AND P3, PT, R191, UR10, PT ;  /* 0x0000000abf007c0c */ /* 0x000fe2000bf66270 */
[----:B------:R-:W-:Y:S01]  /*8900*/  IMAD.U32 R50, RZ, RZ, UR6 ;  /* 0x00000006ff327e24 */ /* 0x000fe2000f8e00ff */
[----:B------:R-:W-:Y:S01]  /*8910*/  LEA.HI R196, R196, 0x40, RZ, 0x1e ;  /* 0x00000040c4c47811 */ /* 0x000fe200078ff0ff */
[----:B------:R-:W-:-:S03]  /*8920*/  UIMAD.WIDE.U32 UR12, UR4, UR8, URZ ;  /* 0x00000008040c72a5 */ /* 0x000fc6000f8e00ff */
[----:B------:R-:W1:Y:S01]  /*8930*/  LDC.64 R4, c[0x0][0x5d8] ;  /* 0x00017600ff047b82 */ /* 0x000e620000000a00 */
[----:B------:R-:W-:Y:S01]  /*8940*/  USHF.R.S32.HI UR14, URZ, 0x1f, UR4 ;  /* 0x0000001fff0e7899 */ /* 0x000fe20008011404 */
[----:B------:R-:W-:Y:S01]  /*8950*/  BSSY.RECONVERGENT B0, `(.L_x_1158) ;  /* 0x0000028000007945 */ /* 0x000fe20003800200 */
[----:B------:R-:W-:Y:S01]  /*8960*/  ISETP.GE.AND P5, PT, R196, UR10, PT ;  /* 0x0000000ac4007c0c */ /* 0x000fe2000bfa6270 */
[----:B------:R-:W-:Y:S01]  /*8970*/  IMAD.U32 R2, RZ, RZ, UR12 ;  /* 0x0000000cff027e24 */ /* 0x000fe2000f8e00ff */
[----:B------:R-:W-:Y:S01]  /*8980*/  UIMAD UR11, UR14, UR8, URZ ;  /* 0x000000080e0b72a4 */ /* 0x000fe2000f8e02ff */
[----:B------:R-:W-:-:S03]  /*8990*/  IMAD.U32 R3, RZ, RZ, UR13 ;  /* 0x0000000dff037e24 */ /* 0x000fc6000f8e00ff */
[----:B------:R-:W-:Y:S01]  /*89a0*/  LOP3.LUT R7, R2, 0x18, R185, 0xf8, !PT ;  /* 0x0000001802077812 */ /* 0x000fe200078ef8b9 */
[----:B------:R-:W-:Y:S02]  /*89b0*/  UIMAD UR11, UR4, UR9, UR11 ;  /* 0x00000009040b72a4 */ /* 0x000fe4000f8e020b */
[----:B------:R-:W2:Y:S01]  /*89c0*/  LDC.64 R2, c[0x0][0x5e0] ;  /* 0x00017800ff027b82 */ /* 0x000ea20000000a00 */
[----:B------:R-:W-:-:S03]  /*89d0*/  IADD3 R54, P0, PT, R40, R7, RZ ;  /* 0x0000000728367210 */ /* 0x000fc60007f1e0ff */
[----:B------:R-:W-:Y:S01]  /*89e0*/  IMAD.U32 R7, RZ, RZ, UR11 ;  /* 0x0000000bff077e24 */ /* 0x000fe2000f8e00ff */
[----:B------:R3:W4:Y:S04]  /*89f0*/  LDS.128 R36, [R161+0xa000] ;  /* 0x00a00000a1247984 */ /* 0x0007280000000c00 */
        /* <DEDUP_REMOVED lines=29> */
.L_x_1159:
[----:B------:R-:W-:Y:S05]  /*8bd0*/  BSYNC.RECONVERGENT B0 ;  /* 0x0000000000007941 */ /* 0x000fea0003800200 */
.L_x_1158:
[----:B----4-:R2:W4:Y:S01]  /*8be0*/  LDS.128 R4, [R161+0xe000] ;  /* 0x00e00000a1047984 */ /* 0x0105220000000c00 */
[----:B------:R-:W-:Y:S04]  /*8bf0*/  BSSY.RECONVERGENT B0, `(.L_x_1160) ;  /* 0x0000011000007945 */ /* 0x000fe80003800200 */
[----:B------:R-:W-:Y:S05]  /*8c00*/  @P5 BRA `(.L_x_1161) ;  /* 0x00000000003c5947 */ /* 0x000fea0003800000 */
[----:B------:R-:W3:Y:S01]  /*8c10*/  LDCU UR12, c[0x0][0x440] ;  /* 0x00008800ff0c77ac */ /* 0x000ee20008000800 */
[----:B------:R-:W-:Y:S02]  /*8c20*/  IMAD R40, R51, UR8, RZ ;  /* 0x0000000833287c24 */ /* 0x000fe4000f8e02ff */
        /* <DEDUP_REMOVED lines=11> */
[----:B------:R2:W-:Y:S04]  /*8ce0*/  @!P1 STG.E.128 desc[UR24][R44.64+0x40], R32 ;  /* 0x000040202c009986 */ /* 0x0005e8000c101d18 */
[----:B----4-:R2:W-:Y:S02]  /*8cf0*/  @!P0 STG.E.128 desc[UR24][R44.64+0x80], R4 ;  /* 0x000080042c008986 */ /* 0x0105e4000c101d18 */
.L_x_1161:
[----:B------:R-:W-:Y:S05]  /*8d00*/  BSYNC.RECONVERGENT B0 ;  /* 0x0000000000007941 */ /* 0x000fea0003800200 */
.L_x_1160:
[----:B--2-4-:R-:W-:Y:S01]  /*8d10*/  MOV R4, R190 ;  /* 0x000000be00047202 */ /* 0x014fe20000000f00 */
        /* <DEDUP_REMOVED lines=10> */
[----:B------:R-:W2:Y:S01]  /*8dc0*/  LDCU UR4, c[0x0][0x440] ;  /* 0x00008800ff0477ac */ /* 0x000ea20008000800 */
[----:B------:R-:W-:Y:S01]  /*8dd0*/  IMAD.MOV.U32 R2, RZ, RZ, R4 ;  /* 0x000000ffff027224 */ /* 0x000fe200078e0004 */
[----:B------:R-:W4:Y:S03]  /*8de0*/  LDCU.64 UR8, c[0x0][0x568] ;  /* 0x0000ad00ff0877ac */ /* 0x000f260008000a00 */
[----:B------:R-:W-:-:S04]  /*8df0*/  IMAD.WIDE.U32 R32, R191, UR6, R2 ;  /* 0x00000006bf207c25 */ /* 0x000fc8000f8e0002 */
[----:B------:R-:W-:Y:S01]  /*8e00*/  IMAD R0, R191, UR7, R33 ;  /* 0x00000007bf007c24 */ /* 0x000fe2000f8e0221 */
[----:B--2---:R-:W-:Y:S02]  /*8e10*/  ISETP.GE.AND P2, PT, R190, UR4, PT ;  /* 0x00000004be007c0c */ /* 0x004fe4000bf46270 */
[----:B------:R-:W-:Y:S02]  /*8e20*/  ISETP.GE.AND P1, PT, R187, UR4, PT ;  /* 0x00000004bb007c0c */ /* 0x000fe4000bf26270 */
[----:B------:R-:W-:Y:S02]  /*8e30*/  ISETP.GE.AND P0, PT, R186, UR4, PT ;  /* 0x00000004ba007c0c */ /* 0x000fe4000bf06270 */
[----:B----4-:R-:W-:-:S04]  /*8e40*/  LEA R6, P3, R32, UR8, 0x1 ;  /* 0x0000000820067c11 */ /* 0x010fc8000f8608ff */
[----:B------:R-:W-:-:S05]  /*8e50*/  LEA.HI.X R7, R32, UR9, R0, 0x1, P3 ;  /* 0x0000000920077c11 */ /* 0x000fca00098f0c00 */
[----:B------:R2:W-:Y:S04]  /*8e60*/  @!P2 STG.E.128 desc[UR24][R6.64], R28 ;  /* 0x0000001c0600a986 */ /* 0x0005e8000c101d18 */
[----:B-1----:R2:W-:Y:S04]  /*8e70*/  @!P1 STG.E.128 desc[UR24][R6.64+0x40], R20 ;  /* 0x0000401406009986 */ /* 0x0025e8000c101d18 */
[----:B------:R2:W-:Y:S02]  /*8e80*/  @!P0 STG.E.128 desc[UR24][R6.64+0x80], R12 ;  /* 0x0000800c06008986 */ /* 0x0005e4000c101d18 */
.L_x_1163:
[----:B------:R-:W-:Y:S05]  /*8e90*/  BSYNC.RECONVERGENT B0 ;  /* 0x0000000000007941 */ /* 0x000fea0003800200 */
.L_x_1162:
[----:B------:R-:W-:Y:S05]  /*8ea0*/  @P5 BRA `(.L_x_1129) ;  /* 0x00000000003c5947 */ /* 0x000fea0003800000 */
[----:B------:R-:W4:Y:S01]  /*8eb0*/  LDCU UR4, c[0x0][0x440] ;  /* 0x00008800ff0477ac */ /* 0x000f220008000800 */
[----:B------:R-:W-:Y:S02]  /*8ec0*/  IMAD R0, R51, UR6, RZ ;  /* 0x0000000633007c24 */ /* 0x000fe4000f8e02ff */
[----:B------:R-:W-:Y:S01]  /*8ed0*/  IMAD.MOV.U32 R2, RZ, RZ, R4 ;  /* 0x000000ffff027224 */ /* 0x000fe200078e0004 */
[----:B------:R-:W1:Y:S01]  /*8ee0*/  LDCU.64 UR8, c[0x0][0x568] ;  /* 0x0000ad00ff0877ac */ /* 0x000e620008000a00 */
        /* <DEDUP_REMOVED lines=11> */
.L_x_1129:
[----:B------:R-:W-:Y:S05]  /*8fa0*/  BSYNC.RECONVERGENT B1 ;  /* 0x0000000000017941 */ /* 0x000fea0003800200 */
.L_x_1107:
[----:B------:R-:W1:Y:S01]  /*8fb0*/  LDCU UR6, c[0x0][0x438] ;  /* 0x00008700ff0677ac */ /* 0x000e620008000800 */
[----:B------:R-:W2:Y:S01]  /*8fc0*/  LDC R0, c[0x0][0x438] ;  /* 0x00010e00ff007b82 */ /* 0x000ea20000000800 */
[----:B------:R-:W3:Y:S01]  /*8fd0*/  LDCU UR7, c[0x0][0x370] ;  /* 0x00006e00ff0777ac */ /* 0x000ee20008000800 */
[----:B-1----:R-:W-:-:S04]  /*8fe0*/  UIADD3 UR6, UPT, UPT, UR6, 0x7f, URZ ;  /* 0x0000007f06067890 */ /* 0x002fc8000fffe0ff */
[----:B------:R-:W-:Y:S02]  /*8ff0*/  USHF.R.S32.HI UR4, URZ, 0x1f, UR6 ;  /* 0x0000001fff047899 */ /* 0x000fe40008011406 */
[----:B---3--:R-:W-:Y:S02]  /*9000*/  UIADD3 UR23, UPT, UPT, UR7, UR23, URZ ;  /* 0x0000001707177290 */ /* 0x008fe4000fffe0ff */
[----:B------:R-:W-:-:S04]  /*9010*/  ULEA.HI UR4, UR4, UR6, URZ, 0x7 ;  /* 0x0000000604047291 */ /* 0x000fc8000f8f38ff */
[----:B------:R-:W-:-:S04]  /*9020*/  USHF.R.S32.HI UR4, URZ, 0x7, UR4 ;  /* 0x00000007ff047899 */ /* 0x000fc80008011404 */
[----:B------:R-:W-:-:S09]  /*9030*/  UISETP.GE.AND UP0, UPT, UR23, UR4, UPT ;  /* 0x000000041700728c */ /* 0x000fd2000bf06270 */
[----:B------:R-:W-:Y:S05]  /*9040*/  BRA.U !UP0, `(.L_x_1164) ;  /* 0xffffff7508687547 */ /* 0x000fea000b83ffff */
[----:B------:R-:W-:Y:S05]  /*9050*/  EXIT ;  /* 0x000000000000794d */ /* 0x000fea0003800000 */
.L_x_1165:
        /* <DEDUP_REMOVED lines=10> */
.L_x_1735:


//--------------------- .text._ZN5flash44flash_bwd_dq_dk_dv_loop_seqk_parallel_kernelI23Flash_bwd_kernel_traitsILi96ELi64ELi128ELi8ELi2ELi4ELi4ELb0ELb0EN7cutlass10bfloat16_tE19Flash_kernel_traitsILi96ELi64ELi128ELi8ES3_EELb0ELb0ELb0ELb0ELb0ELb0ELb1EEEvNS_16Flash_bwd_paramsE --------------------------
	.section	.text._ZN5flash44flash_bwd_dq_dk_dv_loop_seqk_parallel_kernelI23Flash_bwd_kernel_traitsILi96ELi64ELi128ELi8ELi2ELi4ELi4ELb0ELb0EN7cutlass10bfloat16_tE19Flash_kernel_traitsILi96ELi64ELi128ELi8ES3_EELb0ELb0ELb0ELb0ELb0ELb0ELb1EEEvNS_16Flash_bwd_paramsE,"ax",@progbits
	.align	128
        .global         _ZN5flash44flash_bwd_dq_dk_dv_loop_seqk_parallel_kernelI23Flash_bwd_kernel_traitsILi96ELi64ELi128ELi8ELi2ELi4ELi4ELb0ELb0EN7cutlass10bfloat16_tE19Flash_kernel_traitsILi96ELi64ELi128ELi8ES3_EELb0ELb0ELb0ELb0ELb0ELb0ELb1EEEvNS_16Flash_bwd_paramsE
        .type           _ZN5flash44flash_bwd_dq_dk_dv_loop_seqk_parallel_kernelI23Flash_bwd_kernel_traitsILi96ELi64ELi128ELi8ELi2ELi4ELi4ELb0ELb0EN7cutlass10bfloat16_tE19Flash_kernel_traitsILi96ELi64ELi128ELi8ES3_EELb0ELb0ELb0ELb0ELb0ELb0ELb1EEEvNS_16Flash_bwd_paramsE,@function
        .size           _ZN5flash44flash_bwd_dq_dk_dv_loop_seqk_parallel_kernelI23Flash_bwd_kernel_traitsILi96ELi64ELi128ELi8ELi2ELi4ELi4ELb0ELb0EN7cutlass10bfloat16_tE19Flash_kernel_traitsILi96ELi64ELi128ELi8ES3_EELb0ELb0ELb0ELb0ELb0ELb0ELb1EEEvNS_16Flash_bwd_paramsE,(.L_x_1736 - _ZN5flash44flash_bwd_dq_dk_dv_loop_seqk_parallel_kernelI23Flash_bwd_kernel_traitsILi96ELi64ELi128ELi8ELi2ELi4ELi4ELb0ELb0EN7cutlass10bfloat16_tE19Flash_kernel_traitsILi96ELi64ELi128ELi8ES3_EELb0ELb0ELb0ELb0ELb0ELb0ELb1EEEvNS_16Flash_bwd_paramsE)
        .other          _ZN5flash44flash_bwd_dq_dk_dv_loop_seqk_parallel_kernelI23Flash_bwd_kernel_traitsILi96ELi64ELi128ELi8ELi2ELi4ELi4ELb0ELb0EN7cutlass10bfloat16_tE19Flash_kernel_traitsILi96ELi64ELi128ELi8ES3_EELb0ELb0ELb0ELb0ELb0ELb0ELb1EEEvNS_16Flash_bwd_paramsE,@"STO_CUDA_ENTRY STV_DEFAULT"
_ZN5flash44flash_bwd_dq_dk_dv_loop_seqk_parallel_kernelI23Flash_bwd_kernel_traitsILi96ELi64ELi128ELi8ELi2ELi4ELi4ELb0ELb0EN7cutlass10bfloat16_tE19Flash_kernel_traitsILi96ELi64ELi128ELi8ES3_EELb0ELb0ELb0ELb0ELb0ELb0ELb1EEEvNS_16Flash_bwd_paramsE:
.text._ZN5flash44flash_bwd_dq_dk_dv_loop_seqk_parallel_kernelI23Flash_bwd_kernel_traitsILi96ELi64ELi128ELi8ELi2ELi4ELi4ELb0ELb0EN7cutlass10bfloat16_tE19Flash_kernel_traitsILi96ELi64ELi128ELi8ES3_EELb0ELb0ELb0ELb0ELb0ELb0ELb1EEEvNS_16Flash_bwd_paramsE:
        /* <DEDUP_REMOVED lines=16> */
[----:B------:R-:W3:Y:S01]  /*0100*/  LDCU UR10, c[0x0][0x438] ;  /* 0x00008700ff0a77ac */ /* 0x000ee20008000800 */
[----:B------:R-:W3:Y:S06]  /*0110*/  LDCU.64 UR38, c[0x0][0x358] ;  /* 0x00006b00ff2677ac */ /* 0x000eec0008000a00 */
[----:B------:R-:W-:Y:S01]  /*0120*/  S2UR UR25, SR_CTAID.X ;  /* 0x00000000001979c3 */ /* 0x000fe20000002500 */
[----:B-1----:R-:W-:-:S02]  /*0130*/  ULEA UR42, UP0, UR44, UR42, 0x2 ;  /* 0x0000002a2c2a7291 */ /* 0x002fc4000f8010ff */
[----:B--2---:R-:W-:Y:S02]  /*0140*/  UISETP.NE.U32.AND UP1, UPT, UR6, URZ, UPT ;  /* 0x000000ff0600728c */ /* 0x004fe4000bf25070 */
[----:B------:R-:W-:Y:S02]  /*0150*/  ULEA.HI.X UR43, UR44, UR43, URZ, 0x2, UP0 ;  /* 0x0000002b2c2b7291 */ /* 0x000fe400080f14ff */
[----:B------:R-:W-:Y:S01]  /*0160*/  UISETP.NE.U32.AND UP0, UPT, UR6, URZ, UPT ;  /* 0x000000ff0600728c */ /* 0x000fe2000bf05070 */
[----:B------:R-:W-:Y:S01]  /*0170*/  S2UR UR22, SR_CTAID.Y ;  /* 0x00000000001679c3 */ /* 0x000fe20000002600 */
[----:B----4-:R-:W-:Y:S02]  /*0180*/  UISETP.EQ.U32.AND UP2, UPT, UR4, URZ, UPT ;  /* 0x000000ff0400728c */ /* 0x010fe4000bf42070 */
[----:B------:R-:W-:Y:S02]  /*0190*/  UISETP.NE.U32.AND UP6, UPT, UR4, URZ, UPT ;  /* 0x000000ff0400728c */ /* 0x000fe4000bfc5070 */
        /* <DEDUP_REMOVED lines=12> */
[----:B------:R-:W4:Y:S01]  /*0260*/  LDCU.64 UR32, c[0x0][0x460] ;  /* 0x00008c00ff2077ac */ /* 0x000f220008000a00 */
        /* <DEDUP_REMOVED lines=9> */
.L_x_1225:
        /* <DEDUP_REMOVED lines=9> */
[----:B----4-:R-:W-:Y:S02]  /*0390*/  UIMAD.WIDE.U32 UR12, UR44, 0x4, UR32 ;  /* 0x000000042c0c78a5 */ /* 0x010fe4000f8e0020 */
[----:B-1----:R-:W-:Y:S02]  /*03a0*/  UISETP.NE.U32.AND UP0, UPT, UR8, URZ, UPT ;  /* 0x000000ff0800728c */ /* 0x002fe4000bf05070 */
[----:B------:R-:W3:Y:S02]  /*03b0*/  @P1 LDG.E R6, desc[UR38][R4.64] ;  /* 0x0000002604061981 */ /* 0x000ee4000c1e1900 */
[----:B------:R-:W-:-:S06]  /*03c0*/  UISETP.NE.AND.EX UP0, UPT, UR9, URZ, UPT, UP0 ;  /* 0x000000ff0900728c */ /* 0x000fcc000bf05300 */
[----:B------:R-:W-:-:S05]  /*03d0*/  PLOP3.LUT P0, PT, PT, PT, UP0, 0x80, 0x8 ;  /* 0x000000000008781c */ /* 0x000fca0003f0f008 */
[----:B------:R-:W-:Y:S01]  /*03e0*/  @UP0 ULEA UR14, UP1, UR44, UR8, 0x2 ;  /* 0x000000082c0e0291 */ /* 0x000fe2000f8210ff */
[----:B------:R-:W-:Y:S01]  /*03f0*/  PLOP3.LUT P3, PT, PT, PT, UP2, 0x80, 0x8 ;  /* 0x000000000008781c */ /* 0x000fe20003f6f028 */
[----:B------:R-:W1:Y:S02]  /*0400*/  @!UP0 LDCU UR5, c[0x0][0x43c] ;  /* 0x00008780ff0587ac */ /* 0x000e640008000800 */
[----:B------:R-:W-:Y:S02]  /*0410*/  @UP0 ULEA.HI.X UR15, UR44, UR9, URZ, 0x2, UP1 ;  /* 0x000000092c0f0291 */ /* 0x000fe400088f14ff */
[----:B--2---:R-:W-:Y:S01]  /*0420*/  IMAD.U32 R2, RZ, RZ, UR14 ;  /* 0x0000000eff027e24 */ /* 0x004fe2000f8e00ff */
[----:B------:R-:W4:Y:S03]  /*0430*/  @!UP0 LDCU.64 UR8, c[0x0][0x488] ;  /* 0x00009100ff0887ac */ /* 0x000f260008000a00 */
[----:B------:R-:W-:-:S05]  /*0440*/  IMAD.U32 R3, RZ, RZ, UR15 ;  /* 0x0000000fff037e24 */ /* 0x000fca000f8e00ff */
[----:B-----5:R5:W2:Y:S01]  /*0450*/  @P0 LDG.E R4, desc[UR38][R2.64] ;  /* 0x0000002602040981 */ /* 0x020aa2000c1e1900 */
[----:B------:R-:W-:Y:S01]  /*0460*/  UMOV UR40, URZ ;  /* 0x000000ff00287c82 */ /* 0x000fe20008000000 */
[----:B----4-:R-:W-:-:S04]  /*0470*/  @!UP0 UISETP.NE.U32.AND UP1, UPT, UR8, URZ, UPT ;  /* 0x000000ff0800828c */ /* 0x010fc8000bf25070 */
[----:B------:R-:W-:Y:S01]  /*0480*/  @!UP0 UISETP.NE.AND.EX UP1, UPT, UR9, URZ, UPT, UP1 ;  /* 0x000000ff0900828c */ /* 0x000fe2000bf25310 */
[----:B------:R-:W-:-:S03]  /*0490*/  UMOV UR45, 0xffffffff ;  /* 0xffffffff002d7882 */ /* 0x000fc60000000000 */
[----:B-1----:R-:W-:Y:S01]  /*04a0*/  @!UP0 USEL UR8, UR5, URZ, UP1 ;  /* 0x000000ff05088287 */ /* 0x002fe20008800000 */
[----:B-----5:R-:W-:Y:S02]  /*04b0*/  IMAD.U32 R2, RZ, RZ, UR12 ;  /* 0x0000000cff027e24 */ /* 0x020fe4000f8e00ff */
[----:B------:R-:W-:-:S05]  /*04c0*/  IMAD.U32 R3, RZ, RZ, UR13 ;  /* 0x0000000dff037e24 */ /* 0x000fca000f8e00ff */
[----:B------:R-:W4:Y:S04]  /*04d0*/  @P4 LDG.E R5, desc[UR38][R2.64] ;  /* 0x0000002602054981 */ /* 0x000f28000c1e1900 */
[----:B------:R1:W5:Y:S02]  /*04e0*/  @P2 LDG.E R0, desc[UR38][R2.64+0x4] ;  /* 0x0000042602002981 */ /* 0x000364000c1e1900 */
[----:B-1----:R-:W-:Y:S02]  /*04f0*/  IMAD.U32 R2, RZ, RZ, UR42 ;  /* 0x0000002aff027e24 */ /* 0x002fe4000f8e00ff */
[----:B------:R-:W-:-:S05]  /*0500*/  IMAD.U32 R3, RZ, RZ, UR43 ;  /* 0x0000002bff037e24 */ /* 0x000fca000f8e00ff */
[----:B------:R-:W5:Y:S01]  /*0510*/  @!P3 LDG.E R2, desc[UR38][R2.64] ;  /* 0x000000260202b981 */ /* 0x000f62000c1e1900 */
[----:B------:R-:W-:Y:S01]  /*0520*/  UMOV UR12, 0xffffffff ;  /* 0xffffffff000c7882 */ /* 0x000fe20000000000 */
[----:B------:R-:W-:Y:S01]  /*0530*/  USHF.L.U32 UR31, UR41, 0x7, URZ ;  /* 0x00000007291f7899 */ /* 0x000fe200080006ff */
[----:B---3--:R-:W-:Y:S02]  /*0540*/  @P1 R2UR UR40, R6 ;  /* 0x00000000062812ca */ /* 0x008fe400000e0000 */
[----:B--2---:R-:W-:-:S13]  /*0550*/  @P0 R2UR UR37, R4 ;  /* 0x00000000042502ca */ /* 0x004fda00000e0000 */
[----:B------:R-:W-:Y:S01]  /*0560*/  @UP0 UIADD3 UR37, UPT, UPT, UR37, -UR40, URZ ;  /* 0x8000002825250290 */ /* 0x000fe2000fffe0ff */
[----:B----4-:R-:W-:Y:S02]  /*0570*/  @P4 R2UR UR12, R5 ;  /* 0x00000000050c42ca */ /* 0x010fe400000e0000 */
        /* <DEDUP_REMOVED lines=12> */
.L_x_1166:
        /* <DEDUP_REMOVED lines=33> */
.L_x_1168:
[----:B------:R-:W1:Y:S01]  /*0850*/  LDCU.64 UR16, c[0x0][0x3b8] ;  /* 0x00007700ff1077ac */ /* 0x000e620008000a00 */
[----:B------:R-:W-:-:S04]  /*0860*/  UIADD3 UR5, UPT, UPT, UR40, UR45, URZ ;  /* 0x0000002d28057290 */ /* 0x000fc8000fffe0ff */
[----:B-1----:R-:W-:Y:S02]  /*0870*/  UIMAD.WIDE.U32 UR8, UR5, UR16, URZ ;  /* 0x00000010050872a5 */ /* 0x002fe4000f8e00ff */
[----:B------:R-:W-:-:S04]  /*0880*/  UIMAD UR5, UR5, UR17, URZ ;  /* 0x00000011050572a4 */ /* 0x000fc8000f8e02ff */
[----:B------:R-:W-:Y:S01]  /*0890*/  UIADD3 UR5, UPT, UPT, UR9, UR5, URZ ;  /* 0x0000000509057290 */ /* 0x000fe2000fffe0ff */
[----:B------:R-:W-:-:S05]  /*08a0*/  UMOV UR50, UR8 ;  /* 0x0000000800327c82 */ /* 0x000fca0008000000 */
[----:B------:R-:W-:-:S07]  /*08b0*/  MOV R16, UR5 ;  /* 0x0000000500107c02 */ /* 0x000fce0008000f00 */
.L_x_1169:
        /* <DEDUP_REMOVED lines=43> */
.L_x_1170:
[----:B------:R-:W1:Y:S01]  /*0b70*/  LDCU.64 UR14, c[0x0][0x3c0] ;  /* 0x00007800ff0e77ac */ /* 0x000e620008000a00 */
[----:B------:R-:W-:-:S04]  /*0b80*/  UIADD3 UR8, UPT, UPT, UR40, UR45, URZ ;  /* 0x0000002d28087290 */ /* 0x000fc8000fffe0ff */
[----:B-1----:R-:W-:Y:S02]  /*0b90*/  UIMAD.WIDE.U32 UR46, UR8, UR14, URZ ;  /* 0x0000000e082e72a5 */ /* 0x002fe4000f8e00ff */
[----:B------:R-:W-:-:S04]  /*0ba0*/  UIMAD UR8, UR8, UR15, URZ ;  /* 0x0000000f080872a4 */ /* 0x000fc8000f8e02ff */
[----:B------:R-:W-:-:S06]  /*0bb0*/  UIADD3 UR8, UPT, UPT, UR47, UR8, URZ ;  /* 0x000000082f087290 */ /* 0x000fcc000fffe0ff */
[----:B------:R-:W-:-:S07]  /*0bc0*/  MOV R18, UR8 ;  /* 0x0000000800127c02 */ /* 0x000fce0008000f00 */
.L_x_1171:
        /* <DEDUP_REMOVED lines=27> */
.L_x_1172:
[----:B------:R-:W-:Y:S02]  /*0d80*/  UIMAD.WIDE.U32 UR54, UR62, UR12, URZ ;  /* 0x0000000c3e3672a5 */ /* 0x000fe4000f8e00ff */
[----:B------:R-:W-:-:S04]  /*0d90*/  UIMAD UR8, UR63, UR12, URZ ;  /* 0x0000000c3f0872a4 */ /* 0x000fc8000f8e02ff */
[----:B------:R-:W-:Y:S02]  /*0da0*/  UIADD3 UR8, UPT, UPT, UR55, UR8, URZ ;  /* 0x0000000837087290 */ /* 0x000fe4000fffe0ff */
.L_x_1173:
        /* <DEDUP_REMOVED lines=20> */
.L_x_1174:
[----:B------:R-:W1:Y:S01]  /*0ef0*/  LDCU UR56, c[0x0][0x434] ;  /* 0x00008680ff3877ac */ /* 0x000e620008000800 */
[----:B------:R-:W-:-:S04]  /*0f00*/  UIMAD UR11, UR44, UR58, UR27 ;  /* 0x0000003a2c0b72a4 */ /* 0x000fc8000f8e021b */
[----:B-1----:R-:W-:Y:S02]  /*0f10*/  UIMAD UR56, UR11, UR56, URZ ;  /* 0x000000380b3872a4 */ /* 0x002fe4000f8e02ff */
.L_x_1175:
        /* <DEDUP_REMOVED lines=11> */
.L_x_1176:
[----:B------:R-:W1:Y:S01]  /*0fd0*/  LDCU UR55, c[0x0][0x444] ;  /* 0x00008880ff3777ac */ /* 0x000e620008000800 */
[----:B------:R-:W-:-:S04]  /*0fe0*/  UIMAD UR10, UR44, UR58, UR27 ;  /* 0x0000003a2c0a72a4 */ /* 0x000fc8000f8e021b */
[----:B-1----:R-:W-:-:S12]  /*0ff0*/  UIMAD UR55, UR10, UR55, URZ ;  /* 0x000000370a3772a4 */ /* 0x002fd8000f8e02ff */
.L_x_1177:
        /* <DEDUP_REMOVED lines=71> */
[----:B------:R-:W-:Y:S01]  /*1470*/  UMOV UR10, UR58 ;  /* 0x0000003a000a7c82 */ /* 0x000fe20008000000 */
[----:B------:R-:W-:Y:S01]  /*1480*/  IADD3 R14, P0, PT, R19, 0x40, RZ ;  /* 0x00000040130e7810 */ /* 0x000fe20007f1e0ff */
[----:B------:R-:W-:Y:S01]  /*1490*/  UMOV UR11, UR59 ;  /* 0x0000003b000b7c82 */ /* 0x000fe20008000000 */
[----:B----4-:R-:W-:-:S02]  /*14a0*/  LEA R214, P1, R2, UR18, 0x1 ;  /* 0x0000001202d67c11 */ /* 0x010fc4000f8208ff */
        /* <DEDUP_REMOVED lines=18> */
.L_x_1179:
[----:B------:R-:W1:Y:S01]  /*15d0*/  LDCU.64 UR12, c[0x0][0x5c0] ;  /* 0x0000b800ff0c77ac */ /* 0x000e620008000a00 */
[----:B------:R-:W-:-:S04]  /*15e0*/  UIADD3 UR8, UPT, UPT, UR40, UR45, URZ ;  /* 0x0000002d28087290 */ /* 0x000fc8000fffe0ff */
[----:B-1----:R-:W-:Y:S02]  /*15f0*/  UIMAD.WIDE.U32 UR16, UR8, UR12, URZ ;  /* 0x0000000c081072a5 */ /* 0x002fe4000f8e00ff */
[----:B------:R-:W-:-:S04]  /*1600*/  UIMAD UR8, UR8, UR13, URZ ;  /* 0x0000000d080872a4 */ /* 0x000fc8000f8e02ff */
[----:B------:R-:W-:-:S06]  /*1610*/  UIADD3 UR8, UPT, UPT, UR17, UR8, URZ ;  /* 0x0000000811087290 */ /* 0x000fcc000fffe0ff */
[----:B------:R-:W-:Y:S02]  /*1620*/  MOV R0, UR8 ;  /* 0x0000000800007c02 */ /* 0x000fe40008000f00 */
.L_x_1180:
        /* <DEDUP_REMOVED lines=13> */
.L_x_1181:
[----:B------:R-:W1:Y:S01]  /*1700*/  LDCU.64 UR10, c[0x0][0x5c8] ;  /* 0x0000b900ff0a77ac */ /* 0x000e620008000a00 */
[----:B------:R-:W-:-:S04]  /*1710*/  UIADD3 UR40, UPT, UPT, UR40, UR45, URZ ;  /* 0x0000002d28287290 */ /* 0x000fc8000fffe0ff */
[----:B-1----:R-:W-:Y:S02]  /*1720*/  UIMAD.WIDE.U32 UR14, UR40, UR10, URZ ;  /* 0x0000000a280e72a5 */ /* 0x002fe4000f8e00ff */
[----:B------:R-:W-:-:S04]  /*1730*/  UIMAD UR40, UR40, UR11, URZ ;  /* 0x0000000b282872a4 */ /* 0x000fc8000f8e02ff */
[----:B------:R-:W-:-:S06]  /*1740*/  UIADD3 UR40, UPT, UPT, UR15, UR40, URZ ;  /* 0x000000280f287290 */ /* 0x000fcc000fffe0ff */
[----:B------:R-:W-:-:S07]  /*1750*/  MOV R10, UR40 ;  /* 0x00000028000a7c02 */ /* 0x000fce0008000f00 */
.L_x_1182:
        /* <DEDUP_REMOVED lines=30> */
.L_x_1184:
[----:B------:R-:W-:Y:S05]  /*1940*/  BSYNC.RECONVERGENT B0 ;  /* 0x0000000000007941 */ /* 0x000fea0003800200 */
.L_x_1183:
        /* <DEDUP_REMOVED lines=17> */
.L_x_1186:
[----:B------:R-:W-:Y:S05]  /*1a60*/  BSYNC.RECONVERGENT B0 ;  /* 0x0000000000007941 */ /* 0x000fea0003800200 */
.L_x_1185:
        /* <DEDUP_REMOVED lines=27> */
.L_x_1188:
[----:B------:R-:W-:Y:S05]  /*1c20*/  BSYNC.RECONVERGENT B0 ;  /* 0x0000000000007941 */ /* 0x000fea0003800200 */
.L_x_1187:
        /* <DEDUP_REMOVED lines=18> */
.L_x_1178:
[----:B------:R-:W-:Y:S01]  /*1d50*/  UIMAD UR9, UR48, -0x40, UR49 ;  /* 0xffffffc0300978a4 */ /* 0x000fe2000f8e0231 */
[----:B------:R-:W-:Y:S01]  /*1d60*/  LOP3.LUT R0, R21, 0xd8, RZ, 0xc0, !PT ;  /* 0x000000d815007812 */ /* 0x000fe200078ec0ff */
[----:B------:R-:W-:Y:S01]  /*1d70*/  ULOP3.LUT UR8, UR48, 0x80000001, URZ, 0xc0, !UPT ;  /* 0x8000000130087892 */ /* 0x000fe2000f8ec0ff */
[----:B------:R-:W-:Y:S02]  /*1d80*/  @P3 BAR.SYNC.DEFER_BLOCKING 0x0 ;  /* 0x0000000000003b1d */ /* 0x000fe40000010000 */
[----:B------:R-:W-:Y:S01]  /*1d90*/  LOP3.LUT R0, R0, 0x18, R22, 0x78, !PT ;  /* 0x0000001800007812 */ /* 0x000fe200078e7816 */
[----:B------:R-:W-:Y:S01]  /*1da0*/  UISETP.NE.AND UP0, UPT, UR8, 0x1, UPT ;  /* 0x000000010800788c */ /* 0x000fe2000bf05270 */
[----:B------:R-:W-:Y:S02]  /*1db0*/  ISETP.GE.AND P2, PT, R19, UR9, PT ;  /* 0x0000000913007c0c */ /* 0x000fe4000bf46270 */
[----:B------:R-:W-:Y:S01]  /*1dc0*/  LOP3.LUT R0, R0, 0x1f20, R21, 0xf8, !PT ;  /* 0x00001f2000007812 */ /* 0x000fe200078ef815 */
[----:B------:R-:W-:Y:S01]  /*1dd0*/  USEL UR12, URZ, 0x3000, UP0 ;  /* 0x00003000ff0c7887 */ /* 0x000fe20008000000 */
[----:B------:R-:W-:Y:S02]  /*1de0*/  BSSY.RECONVERGENT B0, `(.L_x_1190) ;  /* 0x000001c000007945 */ /* 0x000fe40003800200 */
[----:B------:R-:W-:-:S07]  /*1df0*/  LEA R0, R0, UR28, 0x1 ;  /* 0x0000001c00007c11 */ /* 0x000fce000f8e08ff */
[----:B------:R-:W-:Y:S05]  /*1e00*/  @P2 BRA `(.L_x_1191) ;  /* 0x0000000000582947 */ /* 0x000fea0003800000 */
        /* <DEDUP_REMOVED lines=20> */
.L_x_1192:
[----:B------:R2:W-:Y:S01]  /*1f50*/  STS.128 [R0+0x8000], RZ ;  /* 0x008000ff00007388 */ /* 0x0005e20000000c00 */
[----:B------:R-:W-:Y:S05]  /*1f60*/  BRA `(.L_x_1193) ;  /* 0x00000000000c7947 */ /* 0x000fea0003800000 */
.L_x_1191:
[----:B------:R1:W-:Y:S04]  /*1f70*/  STS.128 [R0+0x6000], RZ ;  /* 0x006000ff00007388 */ /* 0x0003e80000000c00 */
[----:B------:R1:W-:Y:S04]  /*1f80*/  STS.128 [R0+0x7000], RZ ;  /* 0x007000ff00007388 */ /* 0x0003e80000000c00 */
[----:B------:R1:W-:Y:S02]  /*1f90*/  STS.128 [R0+0x8000], RZ ;  /* 0x008000ff00007388 */ /* 0x0003e40000000c00 */
.L_x_1193:
[----:B------:R-:W-:Y:S05]  /*1fa0*/  BSYNC.RECONVERGENT B0 ;  /* 0x0000000000007941 */ /* 0x000fea0003800200 */
.L_x_1190:
        /* <DEDUP_REMOVED lines=23> */
.L_x_1196:
[----:B------:R1:W-:Y:S01]  /*2120*/  STS.128 [R209+0x2000], RZ ;  /* 0x002000ffd1007388 */ /* 0x0003e20000000c00 */
[----:B------:R-:W-:Y:S05]  /*2130*/  BRA `(.L_x_1197) ;  /* 0x00000000000c7947 */ /* 0x000fea0003800000 */
.L_x_1195:
[----:B------:R4:W-:Y:S04]  /*2140*/  STS.128 [R209], RZ ;  /* 0x000000ffd1007388 */ /* 0x0009e80000000c00 */
[----:B------:R4:W-:Y:S04]  /*2150*/  STS.128 [R209+0x1000], RZ ;  /* 0x001000ffd1007388 */ /* 0x0009e80000000c00 */
[----:B------:R4:W-:Y:S02]  /*2160*/  STS.128 [R209+0x2000], RZ ;  /* 0x002000ffd1007388 */ /* 0x0009e40000000c00 */
.L_x_1197:
[----:B------:R-:W-:Y:S05]  /*2170*/  BSYNC.RECONVERGENT B0 ;  /* 0x0000000000007941 */ /* 0x000fea0003800200 */
.L_x_1194:
        /* <DEDUP_REMOVED lines=17> */
[----:B------:R-:W-:-:S04]  /*2290*/  UIADD3 UR13, UPT, UPT, -UR31, UR37, URZ ;  /* 0x000000251f0d7290 */ /* 0x000fc8000fffe1ff */
[----:B------:R-:W5:Y:S04]  /*22a0*/  @!P3 LDG.E R244, desc[UR38][R2.64] ;  /* 0x0000002602f4b981 */ /* 0x000f68000c1e1900 */
[----:B------:R-:W5:Y:S04]  /*22b0*/  @!P2 LDG.E R243, desc[UR38][R2.64+0x20] ;  /* 0x0000202602f3a981 */ /* 0x000f68000c1e1900 */
[----:B------:R-:W5:Y:S04]  /*22c0*/  @!P1 LDG.E R242, desc[UR38][R2.64+0x80] ;  /* 0x0000802602f29981 */ /* 0x000f68000c1e1900 */
[----:B------:R3:W5:Y:S01]  /*22d0*/  @!P0 LDG.E R241, desc[UR38][R2.64+0xa0] ;  /* 0x0000a02602f18981 */ /* 0x000762000c1e1900 */
[----:B------:R-:W-:Y:S01]  /*22e0*/  UIMAD UR18, UR5, UR16, URZ ;  /* 0x00000010051272a4 */ /* 0x000fe2000f8e02ff */
[----:B------:R-:W-:Y:S01]  /*22f0*/  ISETP.GE.AND P4, PT, R19, UR13, PT ;  /* 0x0000000d13007c0c */ /* 0x000fe2000bf86270 */
[----:B--2---:R-:W-:Y:S01]  /*2300*/  IMAD R4, R17, UR8, RZ ;  /* 0x0000000811047c24 */ /* 0x004fe2000f8e02ff */
[----:B------:R-:W-:Y:S01]  /*2310*/  BSSY.RECONVERGENT B0, `(.L_x_1198) ;  /* 0x000002a000007945 */ /* 0x000fe20003800200 */
[----:B------:R-:W-:-:S02]  /*2320*/  UIMAD UR18, UR31, UR17, UR18 ;  /* 0x000000111f1272a4 */ /* 0x000fc4000f8e0212 */
[----:B------:R-:W-:Y:S02]  /*2330*/  IMAD R10, R13, UR9, R4 ;  /* 0x000000090d0a7c24 */ /* 0x000fe4000f8e0204 */
[----:B---3--:R-:W-:-:S04]  /*2340*/  IMAD.U32 R2, RZ, RZ, UR16 ;  /* 0x00000010ff027e24 */ /* 0x008fc8000f8e00ff */
[----:B------:R-:W-:-:S03]  /*2350*/  IMAD.WIDE.U32 R2, R2, UR31, R8 ;  /* 0x0000001f02027c25 */ /* 0x000fc6000f8e0008 */
[----:B------:R-:W-:-:S04]  /*2360*/  IADD3 R2, P0, PT, R2, UR50, RZ ;  /* 0x0000003202027c10 */ /* 0x000fc8000ff1e0ff */
[----:B------:R-:W-:-:S03]  /*2370*/  IADD3.X R3, PT, PT, R16, UR18, R3, P0, !PT ;  /* 0x0000001210037c10 */ /* 0x000fc600087fe403 */
[----:B------:R-:W-:-:S05]  /*2380*/  IMAD.WIDE.U32 R4, R13, UR8, R2 ;  /* 0x000000080d047c25 */ /* 0x000fca000f8e0002 */
[----:B------:R-:W-:Y:S01]  /*2390*/  IADD3 R10, PT, PT, R5, R10, RZ ;  /* 0x0000000a050a7210 */ /* 0x000fe20007ffe0ff */
        /* <DEDUP_REMOVED lines=28> */
.L_x_1200:
[----:B------:R3:W-:Y:S01]  /*2560*/  STS.128 [R0+0xd000], RZ ;  /* 0x00d000ff00007388 */ /* 0x0007e20000000c00 */
[----:B------:R-:W-:Y:S05]  /*2570*/  BRA `(.L_x_1201) ;  /* 0x00000000000c7947 */ /* 0x000fea0003800000 */
.L_x_1199:
[----:B------:R2:W-:Y:S04]  /*2580*/  STS.128 [R0+0x9000], RZ ;  /* 0x009000ff00007388 */ /* 0x0005e80000000c00 */
[----:B------:R2:W-:Y:S04]  /*2590*/  STS.128 [R0+0xb000], RZ ;  /* 0x00b000ff00007388 */ /* 0x0005e80000000c00 */
[----:B------:R2:W-:Y:S02]  /*25a0*/  STS.128 [R0+0xd000], RZ ;  /* 0x00d000ff00007388 */ /* 0x0005e40000000c00 */
.L_x_1201:
[----:B------:R-:W-:Y:S05]  /*25b0*/  BSYNC.RECONVERGENT B0 ;  /* 0x0000000000007941 */ /* 0x000fea0003800200 */
.L_x_1198:
[----:B------:R-:W-:Y:S01]  /*25c0*/  ISETP.GE.AND P3, PT, R20, UR13, PT ;  /* 0x0000000d14007c0c */ /* 0x000fe2000bf66270 */
[----:B------:R-:W-:-:S12]  /*25d0*/  BSSY.RECONVERGENT B0, `(.L_x_1202) ;  /* 0x0000022000007945 */ /* 0x000fd80003800200 */
[----:B------:R1:W-:Y:S04]  /*25e0*/  @P3 STS.128 [R0+0xa000], RZ ;  /* 0x00a000ff00003388 */ /* 0x0003e80000000c00 */
[----:B------:R1:W-:Y:S04]  /*25f0*/  @P3 STS.128 [R0+0xc000], RZ ;  /* 0x00c000ff00003388 */ /* 0x0003e80000000c00 */
[----:B------:R1:W-:Y:S01]  /*2600*/  @P3 STS.128 [R0+0xe000], RZ ;  /* 0x00e000ff00003388 */ /* 0x0003e20000000c00 */
[----:B------:R-:W-:Y:S05]  /*2610*/  @P3 BRA `(.L_x_1203) ;  /* 0x0000000000743947 */ /* 0x000fea0003800000 */
[----:B------:R-:W4:Y:S01]  /*2620*/  LDCU UR13, c[0x0][0x440] ;  /* 0x00008800ff0d77ac */ /* 0x000f220008000800 */
[----:B--23--:R-:W-:Y:S02]  /*2630*/  IMAD R2, R15, UR16, RZ ;  /* 0x000000100f027c24 */ /* 0x00cfe4000f8e02ff */
[----:B------:R-:W-:Y:S01]  /*2640*/  IMAD.MOV.U32 R5, RZ, RZ, R10 ;  /* 0x000000ffff057224 */ /* 0x000fe200078e000a */
[----:B------:R-:W2:Y:S01]  /*2650*/  LDCU.64 UR8, c[0x0][0x388] ;  /* 0x00007100ff0877ac */ /* 0x000ea20008000a00 */
[C---:B------:R-:W-:Y:S02]  /*2660*/  IMAD R2, R14.reuse, UR17, R2 ;  /* 0x000000110e027c24 */ /* 0x040fe4000f8e0202 */
[----:B------:R-:W-:-:S04]  /*2670*/  IMAD.WIDE.U32 R4, R14, UR16, R4 ;  /* 0x000000100e047c25 */ /* 0x000fc8000f8e0004 */
[----:B------:R-:W-:Y:S01]  /*2680*/  IMAD.IADD R3, R5, 0x1, R2 ;  /* 0x0000000105037824 */ /* 0x000fe200078e0202 */
[----:B----4-:R-:W-:Y:S02]  /*2690*/  ISETP.GE.AND P1, PT, R8, UR13, PT ;  /* 0x0000000d08007c0c */ /* 0x010fe4000bf26270 */
        /* <DEDUP_REMOVED lines=20> */
.L_x_1204:
[----:B------:R3:W-:Y:S02]  /*27e0*/  STS.128 [R0+0xe000], RZ ;  /* 0x00e000ff00007388 */ /* 0x0007e40000000c00 */
.L_x_1203:
[----:B------:R-:W-:Y:S05]  /*27f0*/  BSYNC.RECONVERGENT B0 ;  /* 0x0000000000007941 */ /* 0x000fea0003800200 */
.L_x_1202:
[----:B------:R-:W4:Y:S01]  /*2800*/  LDCU.64 UR8, c[0x0][0x3d8] ;  /* 0x00007b00ff0877ac */ /* 0x000f220008000a00 */
[----:B--23--:R-:W-:Y:S01]  /*2810*/  MOV R2, UR14 ;  /* 0x0000000e00027c02 */ /* 0x00cfe20008000f00 */
[----:B------:R-:W-:Y:S01]  /*2820*/  BSSY.RECONVERGENT B0, `(.L_x_1205) ;  /* 0x000002b000007945 */ /* 0x000fe20003800200 */
[----:B------:R-:W-:-:S03]  /*2830*/  UIMAD UR5, UR5, UR14, URZ ;  /* 0x0000000e050572a4 */ /* 0x000fc6000f8e02ff */
[----:B------:R-:W-:Y:S01]  /*2840*/  IMAD.WIDE.U32 R2, R2, UR31, R8 ;  /* 0x0000001f02027c25 */ /* 0x000fe2000f8e0008 */
[----:B------:R-:W-:Y:S02]  /*2850*/  UIMAD UR5, UR31, UR15, UR5 ;  /* 0x0000000f1f0572a4 */ /* 0x000fe4000f8e0205 */
[----:B------:R-:W-:-:S04]  /*2860*/  IADD3 R2, P0, PT, R2, UR46, RZ ;  /* 0x0000002e02027c10 */ /* 0x000fc8000ff1e0ff */
[----:B------:R-:W-:Y:S01]  /*2870*/  IADD3.X R3, PT, PT, R18, UR5, R3, P0, !PT ;  /* 0x0000000512037c10 */ /* 0x000fe200087fe403 */
[----:B----4-:R-:W-:Y:S02]  /*2880*/  IMAD R10, R17, UR8, RZ ;  /* 0x00000008110a7c24 */ /* 0x010fe4000f8e02ff */
[----:B------:R-:W-:-:S04]  /*2890*/  IMAD.WIDE.U32 R4, R13, UR8, R2 ;  /* 0x000000080d047c25 */ /* 0x000fc8000f8e0002 */
[----:B------:R-:W-:-:S05]  /*28a0*/  IMAD R10, R13, UR9, R10 ;  /* 0x000000090d0a7c24 */ /* 0x000fca000f8e020a */
        /* <DEDUP_REMOVED lines=29> */
.L_x_1207:
[----:B------:R4:W-:Y:S01]  /*2a80*/  STS.128 [R0+0x13000], RZ ;  /* 0x013000ff00007388 */ /* 0x0009e20000000c00 */
[----:B------:R-:W-:Y:S05]  /*2a90*/  BRA `(.L_x_1208) ;  /* 0x00000000000c7947 */ /* 0x000fea0003800000 */
.L_x_1206:
[----:B------:R2:W-:Y:S04]  /*2aa0*/  STS.128 [R0+0xf000], RZ ;  /* 0x00f000ff00007388 */ /* 0x0005e80000000c00 */
[----:B------:R2:W-:Y:S04]  /*2ab0*/  STS.128 [R0+0x11000], RZ ;  /* 0x011000ff00007388 */ /* 0x0005e80000000c00 */
[----:B------:R2:W-:Y:S02]  /*2ac0*/  STS.128 [R0+0x13000], RZ ;  /* 0x013000ff00007388 */ /* 0x0005e40000000c00 */
.L_x_1208:
[----:B------:R-:W-:Y:S05]  /*2ad0*/  BSYNC.RECONVERGENT B0 ;  /* 0x0000000000007941 */ /* 0x000fea0003800200 */
.L_x_1205:
[----:B------:R1:W-:Y:S01]  /*2ae0*/  @P3 STS.128 [R0+0x10000], RZ ;  /* 0x010000ff00003388 */ /* 0x0003e20000000c00 */
[----:B------:R-:W-:Y:S03]  /*2af0*/  BSSY.RECONVERGENT B0, `(.L_x_1209) ;  /* 0x0000021000007945 */ /* 0x000fe60003800200 */
        /* <DEDUP_REMOVED lines=31> */
.L_x_1211:
[----:B------:R3:W-:Y:S02]  /*2cf0*/  STS.128 [R0+0x14000], RZ ;  /* 0x014000ff00007388 */ /* 0x0007e40000000c00 */
.L_x_1210:
[----:B------:R-:W-:Y:S05]  /*2d00*/  BSYNC.RECONVERGENT B0 ;  /* 0x0000000000007941 */ /* 0x000fea0003800200 */
.L_x_1209:
[----:B------:R-:W1:Y:S01]  /*2d10*/  S2R R179, SR_TID.X ;  /* 0x0000000000b37919 */ /* 0x000e620000002100 */
[C---:B------:R-:W-:Y:S01]  /*2d20*/  IMAD.SHL.U32 R7, R22.reuse, 0x20, RZ ;  /* 0x0000002016077824 */ /* 0x040fe200078e00ff */
[--C-:B--23--:R-:W-:Y:S01]  /*2d30*/  SHF.R.U32.HI R2, RZ, 0x4, R22.reuse ;  /* 0x00000004ff027819 */ /* 0x10cfe20000011616 */
[C---:B------:R-:W-:Y:S01]  /*2d40*/  IMAD.SHL.U32 R5, R22.reuse, 0x10, RZ ;  /* 0x0000001016057824 */ /* 0x040fe200078e00ff */
[----:B------:R-:W0:Y:S01]  /*2d50*/  LDGDEPBAR ;  /* 0x00000000000079af */ /* 0x000e220000000000 */
[----:B------:R-:W-:Y:S01]  /*2d60*/  IMAD.SHL.U32 R8, R22, 0x4, RZ ;  /* 0x0000000416087824 */ /* 0x000fe200078e00ff */
[C---:B-1--4-:R-:W-:Y:S01]  /*2d70*/  LOP3.LUT R0, R7.reuse, 0x20, RZ, 0xc0, !PT ;  /* 0x0000002007007812 */ /* 0x052fe200078ec0ff */
[----:B------:R-:W1:Y:S01]  /*2d80*/  LDC R238, c[0x0][0x44c] ;  /* 0x00011300ffee7b82 */ /* 0x000e620000000800 */
[----:B------:R-:W-:Y:S01]  /*2d90*/  LOP3.LUT R6, R7, 0x120, RZ, 0xc0, !PT ;  /* 0x0000012007067812 */ /* 0x000fe200078ec0ff */
[----:B------:R-:W2:Y:S01]  /*2da0*/  LDCU UR14, c[0x0][0x3b0] ;  /* 0x00007600ff0e77ac */ /* 0x000ea20008000800 */
[--C-:B------:R-:W-:Y:S01]  /*2db0*/  LOP3.LUT R0, R0, 0x3c00, R5.reuse, 0xf8, !PT ;  /* 0x00003c0000007812 */ /* 0x100fe200078ef805 */
[----:B------:R-:W-:Y:S01]  /*2dc0*/  IMAD.MOV.U32 R163, RZ, RZ, 0x20 ;  /* 0x00000020ffa37424 */ /* 0x000fe200078e00ff */
[----:B------:R-:W-:Y:S01]  /*2dd0*/  LOP3.LUT R8, R8, 0x18, RZ, 0xc0, !PT ;  /* 0x0000001808087812 */ /* 0x000fe200078ec0ff */
[----:B------:R-:W3:Y:S01]  /*2de0*/  LDCU UR15, c[0x0][0x590] ;  /* 0x0000b200ff0f77ac */ /* 0x000ee20008000800 */
[--C-:B------:R-:W-:Y:S01]  /*2df0*/  LOP3.LUT R6, R6, 0x200, R5.reuse, 0xf8, !PT ;  /* 0x0000020006067812 */ /* 0x100fe200078ef805 */
[----:B------:R-:W-:Y:S01]  /*2e00*/  IMAD.MOV.U32 R250, RZ, RZ, 0x10 ;  /* 0x00000010fffa7424 */ /* 0x000fe200078e00ff */
[----:B------:R-:W-:Y:S01]  /*2e10*/  LOP3.LUT R5, R0, 0x100, R5, 0xf8, !PT ;  /* 0x0000010000057812 */ /* 0x000fe200078ef805 */
[----:B------:R-:W-:Y:S01]  /*2e20*/  IMAD.MOV.U32 R176, RZ, RZ, 0x20 ;  /* 0x00000020ffb07424 */ /* 0x000fe200078e00ff */
[----:B------:R-:W-:Y:S01]  /*2e30*/  LOP3.LUT R0, R2, 0x8, RZ, 0xc0, !PT ;  /* 0x0000000802007812 */ /* 0x000fe200078ec0ff */
[----:B------:R-:W-:Y:S01]  /*2e40*/  UIADD3 UR31, UPT, UPT, UR31, 0x80, URZ ;  /* 0x000000801f1f7890 */ /* 0x000fe2000fffe0ff */
        /* <DEDUP_REMOVED lines=10> */
[----:B------:R-:W-:Y:S02]  /*2ef0*/  LOP3.LUT R172, R5, R3, RZ, 0xfc, !PT ;  /* 0x0000000305ac7212 */ /* 0x000fe400078efcff */
[----:B------:R-:W-:Y:S01]  /*2f00*/  CS2R R122, SRZ ;  /* 0x00000000007a7805 */ /* 0x000fe2000001ff00 */
[C---:B------:R-:W-:Y:S01]  /*2f10*/  IMAD.SHL.U32 R9, R179.reuse, 0x20, RZ ;  /* 0x00000020b3097824 */ /* 0x040fe200078e00ff */
[----:B------:R-:W-:Y:S01]  /*2f20*/  LOP3.LUT R0, R0, R8, RZ, 0x3c, !PT ;  /* 0x0000000800007212 */ /* 0x000fe200078e3cff */
[C---:B------:R-:W-:Y:S01]  /*2f30*/  IMAD.SHL.U32 R3, R179.reuse, 0x10, RZ ;  /* 0x00000010b3037824 */ /* 0x040fe200078e00ff */
[----:B------:R-:W-:Y:S01]  /*2f40*/  LOP3.LUT R175, R6, R2, RZ, 0xfc, !PT ;  /* 0x0000000206af7212 */ /* 0x000fe200078efcff */
[----:B------:R-:W-:Y:S01]  /*2f50*/  IMAD.SHL.U32 R10, R179, 0x4, RZ ;  /* 0x00000004b30a7824 */ /* 0x000fe200078e00ff */
[----:B------:R-:W-:Y:S01]  /*2f60*/  LOP3.LUT R5, R9, 0x20, RZ, 0xc0, !PT ;  /* 0x0000002009057812 */ /* 0x000fe200078ec0ff */
[C---:B------:R-:W-:Y:S01]  /*2f70*/  IMAD.SHL.U32 R252, R179.reuse, 0x2, RZ ;  /* 0x00000002b3fc7824 */ /* 0x040fe200078e00ff */
[----:B------:R-:W-:Y:S01]  /*2f80*/  LOP3.LUT R173, R0, 0x120, R7, 0xf8, !PT ;  /* 0x0000012000ad7812 */ /* 0x000fe200078ef807 */
[----:B------:R-:W-:Y:S01]  /*2f90*/  IMAD.SHL.U32 R178, R179, 0x8, RZ ;  /* 0x00000008b3b27824 */ /* 0x000fe200078e00ff */
[----:B------:R-:W-:-:S02]  /*2fa0*/  LOP3.LUT R2, R9, 0x120, RZ, 0xc0, !PT ;  /* 0x0000012009027812 */ /* 0x000fc400078ec0ff */
[----:B------:R-:W-:Y:S02]  /*2fb0*/  CS2R R120, SRZ ;  /* 0x0000000000787805 */ /* 0x000fe4000001ff00 */
[--C-:B------:R-:W-:Y:S02]  /*2fc0*/  LOP3.LUT R0, R5, 0x3c00, R3.reuse, 0xf8, !PT ;  /* 0x00003c0005007812 */ /* 0x100fe400078ef803 */
[----:B------:R-:W-:Y:S02]  /*2fd0*/  CS2R R118, SRZ ;  /* 0x0000000000767805 */ /* 0x000fe4000001ff00 */
[--C-:B------:R-:W-:Y:S02]  /*2fe0*/  LOP3.LUT R2, R2, 0x200, R3.reuse, 0xf8, !PT ;  /* 0x0000020002027812 */ /* 0x100fe400078ef803 */
[----:B------:R-:W-:Y:S02]  /*2ff0*/  CS2R R116, SRZ ;  /* 0x0000000000747805 */ /* 0x000fe4000001ff00 */
[----:B------:R-:W-:-:S02]  /*3000*/  LOP3.LUT R6, R0, 0x100, R3, 0xf8, !PT ;  /* 0x0000010000067812 */ /* 0x000fc400078ef803 */
[----:B------:R-:W-:Y:S02]  /*3010*/  CS2R R110, SRZ ;  /* 0x00000000006e7805 */ /* 0x000fe4000001ff00 */
[----:B------:R-:W-:Y:S02]  /*3020*/  LOP3.LUT R4, R9, 0xc0, RZ, 0xc0, !PT ;  /* 0x000000c009047812 */ /* 0x000fe400078ec0ff */
[----:B------:R-:W-:Y:S02]  /*3030*/  CS2R R108, SRZ ;  /* 0x00000000006c7805 */ /* 0x000fe4000001ff00 */
[----:B------:R-:W-:Y:S02]  /*3040*/  LOP3.LUT R3, R3, 0x1c0, RZ, 0xc0, !PT ;  /* 0x000001c003037812 */ /* 0x000fe400078ec0ff */
[----:B------:R-:W-:Y:S02]  /*3050*/  CS2R R114, SRZ ;  /* 0x0000000000727805 */ /* 0x000fe4000001ff00 */
[----:B------:R-:W-:-:S02]  /*3060*/  LOP3.LUT P0, RZ, R22, 0x4, RZ, 0xc0, !PT ;  /* 0x0000000416ff7812 */ /* 0x000fc4000780c0ff */
[----:B------:R-:W-:Y:S02]  /*3070*/  CS2R R112, SRZ ;  /* 0x0000000000707805 */ /* 0x000fe4000001ff00 */
[----:B------:R-:W-:Y:S02]  /*3080*/  LOP3.LUT R4, R4, 0x18, R10, 0xf8, !PT ;  /* 0x0000001804047812 */ /* 0x000fe400078ef80a */
[----:B------:R-:W-:Y:S02]  /*3090*/  CS2R R106, SRZ ;  /* 0x00000000006a7805 */ /* 0x000fe4000001ff00 */
[----:B------:R-:W-:Y:S02]  /*30a0*/  LOP3.LUT R7, R9, 0x7400, RZ, 0xc0, !PT ;  /* 0x0000740009077812 */ /* 0x000fe400078ec0ff */
[----:B------:R-:W-:Y:S02]  /*30b0*/  CS2R R104, SRZ ;  /* 0x0000000000687805 */ /* 0x000fe4000001ff00 */
[----:B------:R-:W-:-:S02]  /*30c0*/  SHF.R.U32.HI R251, RZ, 0x1, R179 ;  /* 0x00000001fffb7819 */ /* 0x000fc400000116b3 */
[----:B------:R-:W-:Y:S02]  /*30d0*/  CS2R R102, SRZ ;  /* 0x0000000000667805 */ /* 0x000fe4000001ff00 */
[----:B------:R-:W-:Y:S02]  /*30e0*/  LOP3.LUT R3, R3, 0x38, R252, 0xf8, !PT ;  /* 0x0000003803037812 */ /* 0x000fe400078ef8fc */
[----:B------:R-:W-:Y:S02]  /*30f0*/  CS2R R100, SRZ ;  /* 0x0000000000647805 */ /* 0x000fe4000001ff00 */
[----:B------:R-:W-:Y:S02]  /*3100*/  SEL R163, R163, 0xffffffe0, !P0 ;  /* 0xffffffe0a3a37807 */ /* 0x000fe40004000000 */
[----:B------:R-:W-:Y:S02]  /*3110*/  CS2R R94, SRZ ;  /* 0x00000000005e7805 */ /* 0x000fe4000001ff00 */
[----:B------:R-:W-:-:S02]  /*3120*/  LEA R175, R175, UR28, 0x1 ;  /* 0x0000001cafaf7c11 */ /* 0x000fc4000f8e08ff */
[----:B------:R-:W-:Y:S02]  /*3130*/  CS2R R92, SRZ ;  /* 0x00000000005c7805 */ /* 0x000fe4000001ff00 */
[----:B------:R-:W-:Y:S02]  /*3140*/  LEA R173, R173, UR28, 0x1 ;  /* 0x0000001cadad7c11 */ /* 0x000fe4000f8e08ff */
[----:B------:R-:W-:Y:S02]  /*3150*/  CS2R R98, SRZ ;  /* 0x0000000000627805 */ /* 0x000fe4000001ff00 */
[----:B------:R-:W-:Y:S02]  /*3160*/  LEA R172, R172, UR28, 0x1 ;  /* 0x0000001cacac7c11 */ /* 0x000fe4000f8e08ff */
[----:B------:R-:W-:Y:S02]  /*3170*/  CS2R R96, SRZ ;  /* 0x0000000000607805 */ /* 0x000fe4000001ff00 */
[----:B------:R-:W-:-:S02]  /*3180*/  LOP3.LUT R5, R4, 0x8, R179, 0x78, !PT ;  /* 0x0000000804057812 */ /* 0x000fc400078e78b3 */
[----:B------:R-:W-:Y:S02]  /*3190*/  CS2R R90, SRZ ;  /* 0x00000000005a7805 */ /* 0x000fe4000001ff00 */
[----:B------:R-:W-:Y:S02]  /*31a0*/  LOP3.LUT R7, R7, 0x6, R252, 0xf8, !PT ;  /* 0x0000000607077812 */ /* 0x000fe400078ef8fc */
[----:B------:R-:W-:Y:S02]  /*31b0*/  CS2R R88, SRZ ;  /* 0x0000000000587805 */ /* 0x000fe4000001ff00 */
[--C-:B------:R-:W-:Y:S02]  /*31c0*/  LOP3.LUT R0, R4, 0x8, R251.reuse, 0x78, !PT ;  /* 0x0000000804007812 */ /* 0x100fe400078e78fb */
[----:B------:R-:W-:Y:S02]  /*31d0*/  CS2R R86, SRZ ;  /* 0x0000000000567805 */ /* 0x000fe4000001ff00 */
[----:B------:R-:W-:-:S02]  /*31e0*/  LOP3.LUT R3, R3, 0x20, R251, 0x78, !PT ;  /* 0x0000002003037812 */ /* 0x000fc400078e78fb */
[----:B------:R-:W-:Y:S02]  /*31f0*/  CS2R R84, SRZ ;  /* 0x0000000000547805 */ /* 0x000fe4000001ff00 */
[C---:B------:R-:W-:Y:S02]  /*3200*/  LOP3.LUT P1, RZ, R179.reuse, 0x4, RZ, 0xc0, !PT ;  /* 0x00000004b3ff7812 */ /* 0x040fe4000782c0ff */
[----:B------:R-:W-:Y:S02]  /*3210*/  CS2R R78, SRZ ;  /* 0x00000000004e7805 */ /* 0x000fe4000001ff00 */
[----:B------:R-:W-:Y:S02]  /*3220*/  LOP3.LUT P0, RZ, R179, 0x2, RZ, 0xc0, !PT ;  /* 0x00000002b3ff7812 */ /* 0x000fe4000780c0ff */
[----:B------:R-:W-:Y:S02]  /*3230*/  CS2R R76, SRZ ;  /* 0x00000000004c7805 */ /* 0x000fe4000001ff00 */
[----:B------:R-:W-:-:S02]  /*3240*/  LOP3.LUT R245, R178, 0x18, RZ, 0xc0, !PT ;  /* 0x00000018b2f57812 */ /* 0x000fc400078ec0ff */
[----:B------:R-:W-:Y:S02]  /*3250*/  CS2R R82, SRZ ;  /* 0x0000000000527805 */ /* 0x000fe4000001ff00 */
[----:B------:R-:W-:Y:S02]  /*3260*/  LOP3.LUT R249, R6, R5, RZ, 0xfc, !PT ;  /* 0x0000000506f97212 */ /* 0x000fe400078efcff */
[----:B------:R-:W-:Y:S02]  /*3270*/  CS2R R80, SRZ ;  /* 0x0000000000507805 */ /* 0x000fe4000001ff00 */
[----:B------:R-:W-:Y:S02]  /*3280*/  LOP3.LUT R177, R2, R0, RZ, 0xfc, !PT ;  /* 0x0000000002b17212 */ /* 0x000fe400078efcff */
[----:B------:R-:W-:Y:S02]  /*3290*/  CS2R R74, SRZ ;  /* 0x00000000004a7805 */ /* 0x000fe4000001ff00 */
[----:B------:R-:W-:-:S02]  /*32a0*/  LOP3.LUT R248, R7, R3, RZ, 0xfc, !PT ;  /* 0x0000000307f87212 */ /* 0x000fc400078efcff */
        /* <DEDUP_REMOVED lines=19> */
[----:B------:R-:W-:Y:S01]  /*33e0*/  LOP3.LUT P2, RZ, R179, 0x8, RZ, 0xc0, !PT ;  /* 0x00000008b3ff7812 */ /* 0x000fe2000784c0ff */
[----:B------:R-:W-:Y:S01]  /*33f0*/  VIADD R175, R175, UR12 ;  /* 0x0000000cafaf7c36 */ /* 0x000fe20008000000 */
[----:B------:R-:W-:Y:S01]  /*3400*/  SEL R250, R250, 0xfffffff0, !P1 ;  /* 0xfffffff0fafa7807 */ /* 0x000fe20004800000 */
[----:B------:R-:W-:Y:S01]  /*3410*/  VIADD R173, R173, UR12 ;  /* 0x0000000cadad7c36 */ /* 0x000fe20008000000 */
[----:B------:R-:W-:Y:S01]  /*3420*/  SEL R176, R176, 0xffffffe0, !P0 ;  /* 0xffffffe0b0b07807 */ /* 0x000fe20004000000 */
[----:B------:R-:W-:Y:S01]  /*3430*/  IMAD.IADD R174, R163, 0x1, R172 ;  /* 0x00000001a3ae7824 */ /* 0x000fe200078e02ac */
[C---:B------:R-:W-:Y:S01]  /*3440*/  LOP3.LUT R247, R245.reuse, 0x20, RZ, 0xfc, !PT ;  /* 0x00000020f5f77812 */ /* 0x040fe200078efcff */
[----:B------:R-:W-:Y:S01]  /*3450*/  USHF.L.U32 UR47, UR47, 0x3, URZ ;  /* 0x000000032f2f7899 */ /* 0x000fe200080006ff */
[----:B------:R-:W-:Y:S01]  /*3460*/  LOP3.LUT R246, R245, 0x40, RZ, 0xfc, !PT ;  /* 0x00000040f5f67812 */ /* 0x000fe200078efcff */
[----:B------:R-:W4:Y:S01]  /*3470*/  LDCU UR5, c[0x0][0x440] ;  /* 0x00008800ff0577ac */ /* 0x000f220008000800 */
[----:B------:R-:W1:Y:S01]  /*3480*/  LDCU UR8, c[0x0][0x3e0] ;  /* 0x00007c00ff0877ac */ /* 0x000e620008000800 */
[----:B------:R-:W1:Y:S01]  /*3490*/  LDCU UR13, c[0x0][0x50c] ;  /* 0x0000a180ff0d77ac */ /* 0x000e620008000800 */
[----:B------:R-:W1:Y:S01]  /*34a0*/  LDCU UR9, c[0x0][0x45c] ;  /* 0x00008b80ff0977ac */ /* 0x000e620008000800 */
[----:B------:R-:W-:-:S02]  /*34b0*/  UISETP.GE.AND UP1, UPT, UR31, UR37, UPT ;  /* 0x000000251f00728c */ /* 0x000fc4000bf26270 */
[----:B--2---:R-:W-:Y:S02]  /*34c0*/  USHF.L.U32 UR14, UR14, 0x6, URZ ;  /* 0x000000060e0e7899 */ /* 0x004fe400080006ff */
[----:B---3--:R-:W-:-:S12]  /*34d0*/  USHF.L.U32 UR15, UR15, 0x6, URZ ;  /* 0x000000060f0f7899 */ /* 0x008fd800080006ff */
.L_x_1214:
[----:B------:R-:W0:Y:S01]  /*34e0*/  LDGDEPBAR ;  /* 0x00000000000079af */ /* 0x000e220000000000 */
[----:B------:R-:W-:Y:S01]  /*34f0*/  IMAD.IADD R0, R175, 0x1, R163 ;  /* 0x00000001af007824 */ /* 0x000fe200078e02a3 */
[----:B------:R-:W-:Y:S01]  /*3500*/  PLOP3.LUT P5, PT, PT, PT, UP1, 0x80, 0x8 ;  /* 0x000000000008781c */ /* 0x000fe20003faf018 */
[----:B-----5:R-:W-:Y:S01]  /*3510*/  FMUL.FTZ R3, R243, 1.4426950216293334961 ;  /* 0x3fb8aa3bf3037820 */ /* 0x020fe20000410000 */
[----:B------:R-:W-:Y:S01]  /*3520*/  PLOP3.LUT P4, PT, PT, PT, UP1, 0x80, 0x8 ;  /* 0x000000000008781c */ /* 0x000fe20003f8f018 */
[----:B------:R-:W-:Y:S01]  /*3530*/  UIADD3 UR12, UPT, UPT, UR48, 0x1, URZ ;  /* 0x00000001300c7890 */ /* 0x000fe2000fffe0ff */
[----:B------:R-:W-:Y:S02]  /*3540*/  PLOP3.LUT P0, PT, PT, PT, UP1, 0x80, 0x8 ;  /* 0x000000000008781c */ /* 0x000fe40003f0f018 */
[----:B------:R-:W-:Y:S01]  /*3550*/  PLOP3.LUT P3, PT, PT, PT, UP1, 0x80, 0x8 ;  /* 0x000000000008781c */ /* 0x000fe20003f6f018 */
[----:B------:R-:W-:Y:S01]  /*3560*/  UISETP.NE.AND UP2, UPT, UR12, 0x1, UPT ;  /* 0x000000010c00788c */ /* 0x000fe2000bf45270 */
        /* <DEDUP_REMOVED lines=47> */
[----:B------:R-:W4:Y:S07]  /*3860*/  LDSM.16.M88.4 R132, [R175+0x2800] ;  /* 0x00280000af84783b */ /* 0x000f2e0000000200 */
[-C--:B-1----:R-:W-:Y:S01]  /*3870*/  HMMA.16816.F32.BF16 R4, R140, R164.reuse, R4 ;  /* 0x000000a48c04723c */ /* 0x082fe20000041804 */
[----:B------:R1:W4:Y:S07]  /*3880*/  LDSM.16.M88.4 R152, [R172+0xd400] ;  /* 0x00d40000ac98783b */ /* 0x00032e0000000200 */
[C---:B--2---:R-:W-:Y:S08]  /*3890*/  HMMA.16816.F32.BF16 R8, R136.reuse, R164, R8 ;  /* 0x000000a48808723c */ /* 0x044ff00000041808 */
[-C--:B------:R-:W-:Y:S08]  /*38a0*/  HMMA.16816.F32.BF16 R12, R136, R166.reuse, R12 ;  /* 0x000000a6880c723c */ /* 0x080ff0000004180c */
[C---:B------:R-:W-:Y:S04]  /*38b0*/  HMMA.16816.F32.BF16 R16, R140.reuse, R166, R16 ;  /* 0x000000a68c10723c */ /* 0x040fe80000041810 */
[----:B-1----:R-:W-:Y:S04]  /*38c0*/  LEA R172, R249, UR4, 0x1 ;  /* 0x00000004f9ac7c11 */ /* 0x002fe8000f8e08ff */
[-C--:B------:R-:W-:Y:S08]  /*38d0*/  HMMA.16816.F32.BF16 R20, R140, R144.reuse, R20 ;  /* 0x000000908c14723c */ /* 0x080ff00000041814 */
[C---:B------:R-:W-:Y:S01]  /*38e0*/  HMMA.16816.F32.BF16 R24, R136.reuse, R144, R24 ;  /* 0x000000908818723c */ /* 0x040fe20000041818 */
[----:B------:R-:W-:Y:S07]  /*38f0*/  MOV R145, 0x20 ;  /* 0x0000002000917802 */ /* 0x000fee0000000f00 */
[-C--:B------:R-:W-:Y:S01]  /*3900*/  HMMA.16816.F32.BF16 R28, R136, R146.reuse, R28 ;  /* 0x00000092881c723c */ /* 0x080fe2000004181c */
[----:B------:R1:W2:Y:S07]  /*3910*/  LDSM.16.M88.4 R136, [R0+0x2800] ;  /* 0x002800000088783b */ /* 0x0002ae0000000200 */
[----:B------:R-:W-:Y:S08]  /*3920*/  HMMA.16816.F32.BF16 R32, R140, R146, R32 ;  /* 0x000000928c20723c */ /* 0x000ff00000041820 */
[-C--:B---3--:R-:W-:Y:S08]  /*3930*/  HMMA.16816.F32.BF16 R4, R148, R168.reuse, R4 ;  /* 0x000000a89404723c */ /* 0x088ff00000041804 */
[C---:B----4-:R-:W-:Y:S04]  /*3940*/  HMMA.16816.F32.BF16 R8, R132.reuse, R168, R8 ;  /* 0x000000a88408723c */ /* 0x050fe80000041808 */
[----:B-1----:R-:W-:Y:S02]  /*3950*/  @P5 LOP3.LUT R0, R252, 0x6, RZ, 0xc0, !PT ;  /* 0x00000006fc005812 */ /* 0x002fe400078ec0ff */
[----:B------:R-:W-:Y:S02]  /*3960*/  PLOP3.LUT P5, PT, PT, PT, UP1, 0x80, 0x8 ;  /* 0x000000000008781c */ /* 0x000fe40003faf018 */
[-C--:B------:R-:W-:Y:S03]  /*3970*/  HMMA.16816.F32.BF16 R12, R132, R170.reuse, R12 ;  /* 0x000000aa840c723c */ /* 0x080fe6000004180c */
[----:B------:R-:W-:Y:S02]  /*3980*/  @P4 LOP3.LUT R0, R0, 0x1e0, R251, 0xf8, !PT ;  /* 0x000001e000004812 */ /* 0x000fe400078ef8fb */
[----:B------:R-:W-:Y:S03]  /*3990*/  PLOP3.LUT P4, PT, PT, PT, UP1, 0x80, 0x8 ;  /* 0x000000000008781c */ /* 0x000fe60003f8f018 */
[C---:B------:R-:W-:Y:S08]  /*39a0*/  HMMA.16816.F32.BF16 R16, R148.reuse, R170, R16 ;  /* 0x000000aa9410723c */ /* 0x040ff00000041810 */
[-C--:B------:R-:W-:Y:S08]  /*39b0*/  HMMA.16816.F32.BF16 R20, R148, R152.reuse, R20 ;  /* 0x000000989414723c */ /* 0x080ff00000041814 */
[C---:B------:R-:W-:Y:S04]  /*39c0*/  HMMA.16816.F32.BF16 R24, R132.reuse, R152, R24 ;  /* 0x000000988418723c */ /* 0x040fe80000041818 */
[----:B------:R-:W-:Y:S04]  /*39d0*/  LEA R153, R248, UR4, 0x1 ;  /* 0x00000004f8997c11 */ /* 0x000fe8000f8e08ff */
[-C--:B------:R-:W-:Y:S08]  /*39e0*/  HMMA.16816.F32.BF16 R28, R132, R154.reuse, R28 ;  /* 0x0000009a841c723c */ /* 0x080ff0000004181c */
[----:B------:R-:W-:Y:S04]  /*39f0*/  HMMA.16816.F32.BF16 R32, R148, R154, R32 ;  /* 0x0000009a9420723c */ /* 0x000fe80000041820 */
[----:B------:R-:W-:Y:S04]  /*3a00*/  IADD3 R155, PT, PT, R153, 0x19020, RZ ;  /* 0x00019020999b7810 */ /* 0x000fe80007ffe0ff */
        /* <DEDUP_REMOVED lines=14> */
[----:B------:R-:W-:Y:S01]  /*3af0*/  SEL R163, R145, 0xffffffe0, !P1 ;  /* 0xffffffe091a37807 */ /* 0x000fe20004800000 */
[----:B------:R-:W-:Y:S01]  /*3b00*/  FMUL.FTZ R12, R12, UR13 ;  /* 0x0000000d0c0c7c20 */ /* 0x000fe20008410000 */
[----:B------:R-:W-:Y:S01]  /*3b10*/  FMUL.FTZ R13, R13, UR13 ;  /* 0x0000000d0d0d7c20 */ /* 0x000fe20008410000 */
[----:B------:R-:W-:Y:S01]  /*3b20*/  FMUL.FTZ R14, R14, UR13 ;  /* 0x0000000d0e0e7c20 */ /* 0x000fe20008410000 */
[----:B------:R-:W-:Y:S04]  /*3b30*/  FMUL.FTZ R15, R15, UR13 ;  /* 0x0000000d0f0f7c20 */ /* 0x000fe80008410000 */
[----:B------:R-:W-:Y:S01]  /*3b40*/  MUFU.TANH R224, R5 ;  /* 0x0000000500e07308 */ /* 0x000fe20000002400 */
[----:B-1----:R-:W-:Y:S02]  /*3b50*/  IMAD.MOV.U32 R2, RZ, RZ, R225 ;  /* 0x000000ffff027224 */ /* 0x002fe400078e00e1 */
[----:B------:R-:W-:Y:S01]  /*3b60*/  FMUL.FTZ R16, R16, UR13 ;  /* 0x0000000d10107c20 */ /* 0x000fe20008410000 */
[----:B------:R-:W-:Y:S01]  /*3b70*/  FMUL.FTZ R18, R18, UR13 ;  /* 0x0000000d12127c20 */ /* 0x000fe20008410000 */
[----:B------:R-:W-:Y:S01]  /*3b80*/  FMUL.FTZ R19, R19, UR13 ;  /* 0x0000000d13137c20 */ /* 0x000fe20008410000 */
[----:B------:R-:W-:Y:S04]  /*3b90*/  FMUL.FTZ R17, R17, UR13 ;  /* 0x0000000d11117c20 */ /* 0x000fe80008410000 */
[----:B------:R1:W-:Y:S10]  /*3ba0*/  MUFU.TANH R227, R7 ;  /* 0x0000000700e37308 */ /* 0x0003f40000002400 */
[----:B------:R2:W3:Y:S10]  /*3bb0*/  MUFU.TANH R186, R8 ;  /* 0x0000000800ba7308 */ /* 0x0004f40000002400 */
[----:B------:R3:W-:Y:S01]  /*3bc0*/  MUFU.TANH R193, R11 ;  /* 0x0000000b00c17308 */ /* 0x0007e20000002400 */
[----:B-1----:R1:W4:Y:S09]  /*3bd0*/  LDSM.16.M88.4 R4, [R174+0xd400] ;  /* 0x00d40000ae04783b */ /* 0x0023320000000200 */
[----:B------:R-:W1:Y:S01]  /*3be0*/  MUFU.TANH R223, R16 ;  /* 0x0000001000df7308 */ /* 0x000e620000002400 */
[----:B--2---:R-:W-:Y:S05]  /*3bf0*/  IMAD.U32 R8, RZ, RZ, UR41 ;  /* 0x00000029ff087e24 */ /* 0x004fea000f8e00ff */
[----:B------:R-:W-:Y:S04]  /*3c00*/  @P0 LEA R8, R8, R0, 0x7 ;  /* 0x0000000008080211 */ /* 0x000fe800078e38ff */
[----:B------:R2:W4:Y:S01]  /*3c10*/  MUFU.TANH R166, R18 ;  /* 0x0000001200a67308 */ /* 0x0005220000002400 */
[----:B------:R-:W-:Y:S01]  /*3c20*/  PLOP3.LUT P0, PT, PT, PT, UP1, 0x80, 0x8 ;  /* 0x000000000008781c */ /* 0x000fe20003f0f018 */
[----:B---3--:R-:W-:Y:S01]  /*3c30*/  IMAD.MOV.U32 R11, RZ, RZ, R186 ;  /* 0x000000ffff0b7224 */ /* 0x008fe200078e00ba */
[C---:B------:R-:W-:Y:S01]  /*3c40*/  @P4 ISETP.GE.AND P4, PT, R8.reuse, UR37, PT ;  /* 0x0000002508004c0c */ /* 0x040fe2000bf86270 */
[----:B------:R-:W-:Y:S01]  /*3c50*/  @P3 VIADD R0, R8, 0x1 ;  /* 0x0000000108003836 */ /* 0x000fe20000000000 */
[----:B------:R-:W-:Y:S05]  /*3c60*/  PLOP3.LUT P3, PT, PT, PT, UP1, 0x80, 0x8 ;  /* 0x000000000008781c */ /* 0x000fea0003f6f018 */
[----:B------:R3:W-:Y:S01]  /*3c70*/  MUFU.TANH R162, R19 ;  /* 0x0000001300a27308 */ /* 0x0007e20000002400 */
[----:B-1----:R-:W-:Y:S02]  /*3c80*/  IADD3 R174, PT, PT, R163, R172, RZ ;  /* 0x000000aca3ae7210 */ /* 0x002fe40007ffe0ff */
[----:B------:R-:W-:Y:S02]  /*3c90*/  @P5 ISETP.GE.AND P5, PT, R0, UR37, PT ;  /* 0x0000002500005c0c */ /* 0x000fe4000bfa6270 */
[----:B------:R-:W-:Y:S02]  /*3ca0*/  MOV R0, R224 ;  /* 0x000000e000007202 */ /* 0x000fe40000000f00 */
[----:B------:R-:W-:Y:S03]  /*3cb0*/  @P0 FSEL R2, R225, -INF , !P4 ;  /* 0xff800000e1020808 */ /* 0x000fe60006000000 */
[----:B------:R-:W1:Y:S01]  /*3cc0*/  MUFU.TANH R222, R17 ;  /* 0x0000001100de7308 */ /* 0x000e620000002400 */
[----:B------:R-:W-:Y:S01]  /*3cd0*/  PLOP3.LUT P0, PT, PT, PT, UP1, 0x80, 0x8 ;  /* 0x000000000008781c */ /* 0x000fe20003f0f018 */
[----:B--2---:R-:W-:Y:S01]  /*3ce0*/  IMAD.MOV.U32 R18, RZ, RZ, R223 ;  /* 0x000000ffff127224 */ /* 0x004fe200078e00df */
[----:B------:R-:W-:Y:S02]  /*3cf0*/  @P3 FSEL R11, R186, -INF , !P4 ;  /* 0xff800000ba0b3808 */ /* 0x000fe40006000000 */
[C---:B------:R-:W-:Y:S05]  /*3d00*/  FSETP.NEU.FTZ.AND P3, PT, R244.reuse, -INF , PT ;  /* 0xff800000f400780b */ /* 0x040fea0003f7d000 */
[----:B------:R-:W-:Y:S01]  /*3d10*/  MUFU.TANH R191, R15 ;  /* 0x0000000f00bf7308 */ /* 0x000fe20000002400 */
[-C--:B----4-:R-:W-:Y:S03]  /*3d20*/  HMMA.16816.F32.BF16 R20, R156, R4.reuse, R20 ;  /* 0x000000049c14723c */ /* 0x090fe60000041814 */
[----:B---3--:R-:W-:Y:S06]  /*3d30*/  MOV R19, R166 ;  /* 0x000000a600137202 */ /* 0x008fec0000000f00 */
[----:B------:R-:W-:Y:S01]  /*3d40*/  MUFU.TANH R183, R12 ;  /* 0x0000000c00b77308 */ /* 0x000fe20000002400 */
[C---:B------:R-:W-:Y:S04]  /*3d50*/  HMMA.16816.F32.BF16 R24, R136.reuse, R4, R24 ;  /* 0x000000048818723c */ /* 0x040fe80000041818 */
[----:B------:R-:W-:Y:S01]  /*3d60*/  MOV R5, R228 ;  /* 0x000000e400057202 */ /* 0x000fe20000000f00 */
[----:B------:R-:W-:Y:S04]  /*3d70*/  FMUL.FTZ R4, R244, 1.4426950216293334961 ;  /* 0x3fb8aa3bf4047820 */ /* 0x000fe80000410000 */
[----:B------:R-:W2:Y:S01]  /*3d80*/  MUFU.TANH R194, R10 ;  /* 0x0000000a00c27308 */ /* 0x000ea20000002400 */
[----:B------:R-:W-:Y:S01]  /*3d90*/  @P6 FSEL R5, R228, -INF , !P4 ;  /* 0xff800000e4056808 */ /* 0x000fe20006000000 */
[-C--:B------:R-:W-:Y:S01]  /*3da0*/  HMMA.16816.F32.BF16 R28, R136, R6.reuse, R28 ;  /* 0x00000006881c723c */ /* 0x080fe2000004181c */
[----:B------:R-:W-:Y:S02]  /*3db0*/  PLOP3.LUT P6, PT, PT, PT, UP1, 0x80, 0x8 ;  /* 0x000000000008781c */ /* 0x000fe40003fcf018 */
[----:B------:R-:W-:Y:S01]  /*3dc0*/  FSEL R4, R4, RZ, P3 ;  /* 0x000000ff04047208 */ /* 0x000fe20001800000 */
[----:B------:R-:W-:Y:S01]  /*3dd0*/  FMUL.FTZ R20, R20, UR13 ;  /* 0x0000000d14147c20 */ /* 0x000fe20008410000 */
[----:B------:R-:W-:Y:S03]  /*3de0*/  PLOP3.LUT P3, PT, PT, PT, UP1, 0x80, 0x8 ;  /* 0x000000000008781c */ /* 0x000fe60003f6f018 */
[----:B------:R3:W4:Y:S01]  /*3df0*/  MUFU.TANH R185, R9 ;  /* 0x0000000900b97308 */ /* 0x0007220000002400 */
[----:B-1----:R-:W-:Y:S01]  /*3e00*/  IMAD.MOV.U32 R16, RZ, RZ, R222 ;  /* 0x000000ffff107224 */ /* 0x002fe200078e00de */
[----:B------:R-:W-:Y:S04]  /*3e10*/  HMMA.16816.F32.BF16 R32, R156, R6, R32 ;  /* 0x000000069c20723c */ /* 0x000fe80000041820 */
[----:B------:R-:W-:Y:S01]  /*3e20*/  FMUL.FTZ R24, R24, UR13 ;  /* 0x0000000d18187c20 */ /* 0x000fe20008410000 */
[----:B------:R-:W-:Y:S01]  /*3e30*/  IMAD.MOV.U32 R17, RZ, RZ, R162 ;  /* 0x000000ffff117224 */ /* 0x000fe200078e00a2 */
[----:B------:R-:W-:Y:S02]  /*3e40*/  @P6 FSEL R0, R224, -INF , !P5 ;  /* 0xff800000e0006808 */ /* 0x000fe40006800000 */
[----:B------:R-:W-:Y:S01]  /*3e50*/  MUFU.TANH R171, R13 ;  /* 0x0000000d00ab7308 */ /* 0x000fe20000002400 */
[----:B--2---:R-:W-:Y:S01]  /*3e60*/  IMAD.MOV.U32 R12, RZ, RZ, R194 ;  /* 0x000000ffff0c7224 */ /* 0x004fe200078e00c2 */
[----:B------:R-:W-:Y:S01]  /*3e70*/  @P0 FSEL R12, R194, -INF , !P4 ;  /* 0xff800000c20c0808 */ /* 0x000fe20006000000 */
[----:B------:R-:W-:Y:S01]  /*3e80*/  FMUL.FTZ R22, R22, UR13 ;  /* 0x0000000d16167c20 */ /* 0x000fe20008410000 */
[--C-:B------:R-:W-:Y:S01]  /*3e90*/  FFMA.FTZ R0, R0, UR9, -R4.reuse ;  /* 0x0000000900007c23 */ /* 0x100fe20008010804 */
[----:B------:R-:W-:Y:S01]  /*3ea0*/  PLOP3.LUT P4, PT, PT, PT, UP1, 0x80, 0x8 ;  /* 0x000000000008781c */ /* 0x000fe20003f8f018 */
[----:B------:R-:W-:Y:S01]  /*3eb0*/  FMUL.FTZ R26, R26, UR13 ;  /* 0x0000000d1a1a7c20 */ /* 0x000fe20008410000 */
[----:B------:R-:W-:Y:S03]  /*3ec0*/  FSETP.NEU.FTZ.AND P0, PT, R243, -INF , PT ;  /* 0xff800000f300780b */ /* 0x000fe60003f1d000 */
[----:B------:R1:W-:Y:S01]  /*3ed0*/  MUFU.EX2 R237, R0 ;  /* 0x0000000000ed7308 */ /* 0x0003e20000000800 */
[----:B---3--:R-:W-:Y:S01]  /*3ee0*/  FFMA.FTZ R9, R2, UR9, -R4 ;  /* 0x0000000902097c23 */ /* 0x008fe20008010804 */
[----:B------:R-:W-:Y:S01]  /*3ef0*/  IMAD.MOV.U32 R2, RZ, RZ, R227 ;  /* 0x000000ffff027224 */ /* 0x000fe200078e00e3 */
[----:B------:R-:W-:Y:S01]  /*3f00*/  FSEL R3, R3, RZ, P0 ;  /* 0x000000ff03037208 */ /* 0x000fe20000000000 */
[----:B----4-:R-:W-:Y:S06]  /*3f10*/  IMAD.MOV.U32 R10, RZ, RZ, R185 ;  /* 0x000000ffff0a7224 */ /* 0x010fec00078e00b9 */
[----:B------:R2:W3:Y:S01]  /*3f20*/  MUFU.EX2 R236, R9 ;  /* 0x0000000900ec7308 */ /* 0x0004e20000000800 */
[----:B------:R-:W-:Y:S01]  /*3f30*/  PLOP3.LUT P0, PT, PT, PT, UP1, 0x80, 0x8 ;  /* 0x000000000008781c */ /* 0x000fe20003f0f018 */
[----:B------:R-:W-:Y:S01]  /*3f40*/  FMUL.FTZ R21, R21, UR13 ;  /* 0x0000000d15157c20 */ /* 0x000fe20008410000 */
[--C-:B------:R-:W-:Y:S01]  /*3f50*/  FFMA.FTZ R5, R5, UR9, -R3.reuse ;  /* 0x0000000905057c23 */ /* 0x100fe20008010803 */
[----:B------:R-:W-:Y:S06]  /*3f60*/  PLOP3.LUT P6, PT, PT, PT, UP1, 0x80, 0x8 ;  /* 0x000000000008781c */ /* 0x000fec0003fcf018 */
[----:B------:R-:W4:Y:S01]  /*3f70*/  MUFU.TANH R192, R14 ;  /* 0x0000000e00c07308 */ /* 0x000f220000002400 */
[----:B------:R-:W-:Y:S01]  /*3f80*/  @P4 FSEL R2, R227, -INF , !P5 ;  /* 0xff800000e3024808 */ /* 0x000fe20006800000 */
[----:B------:R-:W-:Y:S01]  /*3f90*/  FMUL.FTZ R23, R23, UR13 ;  /* 0x0000000d17177c20 */ /* 0x000fe20008410000 */
[----:B------:R-:W-:Y:S01]  /*3fa0*/  PLOP3.LUT P4, PT, PT, PT, UP1, 0x80, 0x8 ;  /* 0x000000000008781c */ /* 0x000fe20003f8f018 */
[----:B------:R-:W-:Y:S01]  /*3fb0*/  FMUL.FTZ R25, R25, UR13 ;  /* 0x0000000d19197c20 */ /* 0x000fe20008410000 */
[----:B------:R-:W-:Y:S01]  /*3fc0*/  FMUL.FTZ R27, R27, UR13 ;  /* 0x0000000d1b1b7c20 */ /* 0x000fe20008410000 */
[----:B-1----:R-:W-:Y:S01]  /*3fd0*/  FFMA.FTZ R0, R2, UR9, -R3 ;  /* 0x0000000902007c23 */ /* 0x002fe20008010803 */
[----:B------:R-:W-:Y:S03]  /*3fe0*/  FMUL.FTZ R28, R28, UR13 ;  /* 0x0000000d1c1c7c20 */ /* 0x000fe60008410000 */
[----:B------:R1:W-:Y:S01]  /*3ff0*/  MUFU.EX2 R239, R5 ;  /* 0x0000000500ef7308 */ /* 0x0003e20000000800 */
[C---:B--2---:R-:W-:Y:S01]  /*4000*/  @P3 VIADD R9, R8.reuse, 0x8 ;  /* 0x0000000808093836 */ /* 0x044fe20000000000 */
[----:B------:R-:W-:Y:S01]  /*4010*/  PLOP3.LUT P3, PT, PT, PT, UP1, 0x80, 0x8 ;  /* 0x000000000008781c */ /* 0x000fe20003f6f018 */
[----:B------:R-:W-:Y:S07]  /*4020*/  FMUL.FTZ R29, R29, UR13 ;  /* 0x0000000d1d1d7c20 */ /* 0x000fee0008410000 */
[----:B------:R2:W3:Y:S01]  /*4030*/  MUFU.EX2 R240, R0 ;  /* 0x0000000000f07308 */ /* 0x0004e20000000800 */
[----:B------:R-:W-:Y:S01]  /*4040*/  @P0 IADD3 R2, PT, PT, R8, 0x9, RZ ;  /* 0x0000000908020810 */ /* 0x000fe20007ffe0ff */
[----:B------:R-:W-:Y:S01]  /*4050*/  FMUL.FTZ R32, R32, UR13 ;  /* 0x0000000d20207c20 */ /* 0x000fe20008410000 */
[----:B------:R-:W-:Y:S07]  /*4060*/  PLOP3.LUT P0, PT, PT, PT, UP1, 0x80, 0x8 ;  /* 0x000000000008781c */ /* 0x000fee0003f0f018 */
[----:B------:R-:W-:Y:S01]  /*4070*/  MUFU.TANH R221, R20 ;  /* 0x0000001400dd7308 */ /* 0x000fe20000002400 */
[----:B------:R-:W-:Y:S01]  /*4080*/  @P4 ISETP.GE.AND P4, PT, R2, UR37, PT ;  /* 0x0000002502004c0c */ /* 0x000fe2000bf86270 */
[C---:B------:R-:W-:Y:S01]  /*4090*/  FMUL.FTZ R2, R242.reuse, 1.4426950216293334961 ;  /* 0x3fb8aa3bf2027820 */ /* 0x040fe20000410000 */
[----:B------:R-:W-:Y:S01]  /*40a0*/  @P6 ISETP.GE.AND P6, PT, R9, UR37, PT ;  /* 0x0000002509006c0c */ /* 0x000fe2000bfc6270 */
[----:B----4-:R-:W-:Y:S01]  /*40b0*/  IMAD.MOV.U32 R15, RZ, RZ, R192 ;  /* 0x000000ffff0f7224 */ /* 0x010fe200078e00c0 */
[----:B------:R-:W-:Y:S01]  /*40c0*/  MOV R9, R183 ;  /* 0x000000b700097202 */ /* 0x000fe20000000f00 */
[----:B-1----:R-:W-:Y:S01]  /*40d0*/  IMAD.MOV.U32 R5, RZ, RZ, R193 ;  /* 0x000000ffff057224 */ /* 0x002fe200078e00c1 */
[----:B------:R-:W-:Y:S03]  /*40e0*/  @P3 FSEL R10, R185, -INF , !P5 ;  /* 0xff800000b90a3808 */ /* 0x000fe60006800000 */
[----:B------:R-:W1:Y:S01]  /*40f0*/  MUFU.TANH R168, R24 ;  /* 0x0000001800a87308 */ /* 0x000e620000002400 */
[----:B------:R-:W-:Y:S01]  /*4100*/  FSETP.NEU.FTZ.AND P3, PT, R242, -INF , PT ;  /* 0xff800000f200780b */ /* 0x000fe20003f7d000 */
[----:B--2---:R-:W-:Y:S01]  /*4110*/  FMUL.FTZ R0, R241, 1.4426950216293334961 ;  /* 0x3fb8aa3bf1007820 */ /* 0x004fe20000410000 */
[----:B------:R-:W-:Y:S01]  /*4120*/  MOV R14, R191 ;  /* 0x000000bf000e7202 */ /* 0x000fe20000000f00 */
[----:B------:R-:W-:Y:S01]  /*4130*/  FMUL.FTZ R33, R33, UR13 ;  /* 0x0000000d21217c20 */ /* 0x000fe20008410000 */
[----:B------:R-:W-:Y:S01]  /*4140*/  FSEL R2, R2, RZ, P3 ;  /* 0x000000ff02027208 */ /* 0x000fe20001800000 */
[----:B------:R-:W-:Y:S01]  /*4150*/  FMUL.FTZ R34, R34, UR13 ;  /* 0x0000000d22227c20 */ /* 0x000fe20008410000 */
[----:B------:R-:W-:Y:S03]  /*4160*/  @P0 FSEL R5, R193, -INF , !P5 ;  /* 0xff800000c1050808 */ /* 0x000fe60006800000 */
[----:B------:R-:W2:Y:S01]  /*4170*/  MUFU.TANH R161, R22 ;  /* 0x0000001600a17308 */ /* 0x000ea20000002400 */
[----:B------:R-:W-:Y:S01]  /*4180*/  PLOP3.LUT P5, PT, PT, PT, UP1, 0x80, 0x8 ;  /* 0x000000000008781c */ /* 0x000fe20003faf018 */
[--C-:B------:R-:W-:Y:S01]  /*4190*/  FFMA.FTZ R13, R10, UR9, -R2.reuse ;  /* 0x000000090a0d7c23 */ /* 0x100fe20008010802 */
[----:B------:R-:W-:Y:S01]  /*41a0*/  FSETP.NEU.FTZ.AND P3, PT, R241, -INF , PT ;  /* 0xff800000f100780b */ /* 0x000fe20003f7d000 */
[----:B------:R-:W-:Y:S01]  /*41b0*/  FFMA.FTZ R11, R11, UR9, -R2 ;  /* 0x000000090b0b7c23 */ /* 0x000fe20008010802 */
[----:B------:R-:W-:Y:S01]  /*41c0*/  PLOP3.LUT P0, PT, PT, PT, UP1, 0x80, 0x8 ;  /* 0x000000000008781c */ /* 0x000fe20003f0f018 */
[----:B------:R-:W-:Y:S01]  /*41d0*/  FMUL.FTZ R35, R35, UR13 ;  /* 0x0000000d23237c20 */ /* 0x000fe20008410000 */
[----:B------:R-:W-:Y:S03]  /*41e0*/  FSEL R0, R0, RZ, P3 ;  /* 0x000000ff00007208 */ /* 0x000fe60001800000 */
[----:B------:R-:W4:Y:S01]  /*41f0*/  MUFU.TANH R181, R26 ;  /* 0x0000001a00b57308 */ /* 0x000f220000002400 */
[----:B------:R-:W-:Y:S01]  /*4200*/  PLOP3.LUT P3, PT, PT, PT, UP1, 0x80, 0x8 ;  /* 0x000000000008781c */ /* 0x000fe20003f6f018 */
[----:B------:R-:W-:Y:S01]  /*4210*/  FMUL.FTZ R30, R30, UR13 ;  /* 0x0000000d1e1e7c20 */ /* 0x000fe20008410000 */
[----:B------:R-:W-:Y:S01]  /*4220*/  IADD3 R157, PT, PT, R250, R153, RZ ;  /* 0x00000099fa9d7210 */ /* 0x000fe20007ffe0ff */
[--C-:B------:R-:W-:Y:S01]  /*4230*/  FFMA.FTZ R5, R5, UR9, -R0.reuse ;  /* 0x0000000905057c23 */ /* 0x100fe20008010800 */
[----:B------:R-:W-:Y:S01]  /*4240*/  FFMA.FTZ R10, R12, UR9, -R0 ;  /* 0x000000090c0a7c23 */ /* 0x000fe20008010800 */
[----:B------:R-:W-:Y:S01]  /*4250*/  @P5 FSEL R9, R183, -INF , !P6 ;  /* 0xff800000b7095808 */ /* 0x000fe20007000000 */
[----:B-1----:R-:W-:Y:S01]  /*4260*/  IMAD.MOV.U32 R12, RZ, RZ, R168 ;  /* 0x000000ffff0c7224 */ /* 0x002fe200078e00a8 */
[----:B------:R-:W-:Y:S02]  /*4270*/  PLOP3.LUT P5, PT, PT, PT, UP1, 0x80, 0x8 ;  /* 0x000000000008781c */ /* 0x000fe40003faf018 */
[----:B------:R1:W-:Y:S01]  /*4280*/  MUFU.EX2 R210, R5 ;  /* 0x0000000500d27308 */ /* 0x0003e20000000800 */
[----:B------:R-:W-:Y:S01]  /*4290*/  @P0 FSEL R15, R192, -INF , !P6 ;  /* 0xff800000c00f0808 */ /* 0x000fe20007000000 */
[----:B------:R-:W-:Y:S01]  /*42a0*/  FFMA.FTZ R6, R9, UR9, -R2 ;  /* 0x0000000909067c23 */ /* 0x000fe20008010802 */
[----:B------:R-:W-:Y:S07]  /*42b0*/  PLOP3.LUT P0, PT, PT, PT, UP1, 0x80, 0x8 ;  /* 0x000000000008781c */ /* 0x000fee0003f0f018 */
[----:B------:R3:W-:Y:S01]  /*42c0*/  MUFU.EX2 R211, R10 ;  /* 0x0000000a00d37308 */ /* 0x0007e20000000800 */
[----:B------:R-:W-:Y:S01]  /*42d0*/  @P3 FSEL R18, R223, -INF , !P6 ;  /* 0xff800000df123808 */ /* 0x000fe20007000000 */
[----:B------:R-:W-:Y:S01]  /*42e0*/  FMUL.FTZ R31, R31, UR13 ;  /* 0x0000000d1f1f7c20 */ /* 0x000fe20008410000 */
[----:B------:R-:W-:Y:S07]  /*42f0*/  PLOP3.LUT P3, PT, PT, PT, UP1, 0x80, 0x8 ;  /* 0x000000000008781c */ /* 0x000fee0003f6f018 */
[----:B------:R2:W-:Y:S01]  /*4300*/  MUFU.EX2 R201, R6 ;  /* 0x0000000600c97308 */ /* 0x0005e20000000800 */
[----:B------:R-:W-:Y:S09]  /*4310*/  @P5 FSEL R19, R166, -INF , !P6 ;  /* 0xff800000a6135808 */ /* 0x000ff20007000000 */
[----:B------:R4:W-:Y:S01]  /*4320*/  MUFU.EX2 R206, R11 ;  /* 0x0000000b00ce7308 */ /* 0x0009e20000000800 */
[----:B------:R-:W-:Y:S01]  /*4330*/  PLOP3.LUT P6, PT, PT, PT, UP1, 0x80, 0x8 ;  /* 0x000000000008781c */ /* 0x000fe20003fcf018 */
[----:B-1----:R-:W-:Y:S01]  /*4340*/  IMAD.MOV.U32 R5, RZ, RZ, R171 ;  /* 0x000000ffff057224 */ /* 0x002fe200078e00ab */
[----:B------:R-:W-:Y:S07]  /*4350*/  PLOP3.LUT P5, PT, PT, PT, UP1, 0x80, 0x8 ;  /* 0x000000000008781c */ /* 0x000fee0003faf018 */
[----:B------:R1:W-:Y:S01]  /*4360*/  MUFU.EX2 R205, R13 ;  /* 0x0000000d00cd7308 */ /* 0x0003e20000000800 */
[----:B---3--:R-:W-:Y:S01]  /*4370*/  @P0 VIADD R10, R8, 0x10 ;  /* 0x00000010080a0836 */ /* 0x008fe20000000000 */
[----:B------:R-:W-:Y:S02]  /*4380*/  PLOP3.LUT P0, PT, PT, PT, UP1, 0x80, 0x8 ;  /* 0x000000000008781c */ /* 0x000fe40003f0f018 */
[----:B------:R-:W-:Y:S01]  /*4390*/  @P3 FSEL R5, R171, -INF , !P4 ;  /* 0xff800000ab053808 */ /* 0x000fe20006000000 */
[----:B--2---:R-:W-:Y:S01]  /*43a0*/  FFMA.FTZ R6, R15, UR9, -R0 ;  /* 0x000000090f067c23 */ /* 0x004fe20008010800 */
[----:B------:R-:W-:Y:S04]  /*43b0*/  PLOP3.LUT P3, PT, PT, PT, UP1, 0x80, 0x8 ;  /* 0x000000000008781c */ /* 0x000fe80003f6f018 */
[----:B------:R-:W2:Y:S01]  /*43c0*/  MUFU.TANH R220, R21 ;  /* 0x0000001500dc7308 */ /* 0x000ea20000002400 */
[----:B------:R-:W-:Y:S01]  /*43d0*/  FFMA.FTZ R5, R5, UR9, -R2 ;  /* 0x0000000905057c23 */ /* 0x000fe20008010802 */
[----:B------:R-:W-:Y:S01]  /*43e0*/  @P6 FSEL R14, R191, -INF , !P4 ;  /* 0xff800000bf0e6808 */ /* 0x000fe20006000000 */
[----:B----4-:R-:W-:Y:S01]  /*43f0*/  IMAD.MOV.U32 R11, RZ, RZ, R161 ;  /* 0x000000ffff0b7224 */ /* 0x010fe200078e00a1 */
[----:B------:R-:W-:Y:S02]  /*4400*/  PLOP3.LUT P6, PT, PT, PT, UP1, 0x80, 0x8 ;  /* 0x000000000008781c */ /* 0x000fe40003fcf018 */
[----:B------:R-:W-:Y:S04]  /*4410*/  @P5 ISETP.GE.AND P5, PT, R10, UR37, PT ;  /* 0x000000250a005c0c */ /* 0x000fe8000bfa6270 */
[----:B------:R-:W-:Y:S01]  /*4420*/  MUFU.EX2 R208, R6 ;  /* 0x0000000600d07308 */ /* 0x000fe20000000800 */
[----:B------:R-:W-:Y:S02]  /*4430*/  @P0 FSEL R16, R222, -INF , !P4 ;  /* 0xff800000de100808 */ /* 0x000fe40006000000 */
[----:B------:R-:W-:Y:S07]  /*4440*/  MOV R10, R221 ;  /* 0x000000dd000a7202 */ /* 0x000fee0000000f00 */
[----:B------:R3:W-:Y:S01]  /*4450*/  MUFU.EX2 R200, R5 ;  /* 0x0000000500c87308 */ /* 0x0007e20000000800 */
[----:B------:R-:W-:Y:S02]  /*4460*/  @P3 FSEL R17, R162, -INF , !P4 ;  /* 0xff800000a2113808 */ /* 0x000fe40006000000 */
[----:B------:R-:W-:Y:S07]  /*4470*/  PLOP3.LUT P4, PT, PT, PT, UP1, 0x80, 0x8 ;  /* 0x000000000008781c */ /* 0x000fee0003f8f018 */
[----:B------:R-:W4:Y:S01]  /*4480*/  MUFU.TANH R160, R23 ;  /* 0x0000001700a07308 */ /* 0x000f220000002400 */
[----:B------:R-:W-:Y:S02]  /*4490*/  PLOP3.LUT P0, PT, PT, PT, UP1, 0x80, 0x8 ;  /* 0x000000000008781c */ /* 0x000fe40003f0f018 */
[----:B------:R-:W-:Y:S02]  /*44a0*/  @P6 FSEL R10, R221, -INF , !P5 ;  /* 0xff800000dd0a6808 */ /* 0x000fe40006800000 */
[----:B------:R-:W-:Y:S02]  /*44b0*/  PLOP3.LUT P6, PT, PT, PT, UP1, 0x80, 0x8 ;  /* 0x000000000008781c */ /* 0x000fe40003fcf018 */
[----:B------:R-:W-:Y:S03]  /*44c0*/  PLOP3.LUT P3, PT, PT, PT, UP1, 0x80, 0x8 ;  /* 0x000000000008781c */ /* 0x000fe60003f6f018 */
[----:B------:R-:W-:Y:S01]  /*44d0*/  MUFU.TANH R167, R25 ;  /* 0x0000001900a77308 */ /* 0x000fe20000002400 */
[----:B-1----:R-:W-:Y:S01]  /*44e0*/  MOV R13, R181 ;  /* 0x000000b5000d7202 */ /* 0x002fe20000000f00 */
[----:B---3--:R-:W-:Y:S01]  /*44f0*/  FFMA.FTZ R5, R14, UR9, -R0 ;  /* 0x000000090e057c23 */ /* 0x008fe20008010800 */
[----:B--2---:R-:W-:Y:S01]  /*4500*/  MOV R7, R220 ;  /* 0x000000dc00077202 */ /* 0x004fe20000000f00 */
[--C-:B------:R-:W-:Y:S01]  /*4510*/  FFMA.FTZ R15, R10, UR9, -R4.reuse ;  /* 0x000000090a0f7c23 */ /* 0x100fe20008010804 */
[----:B------:R-:W-:Y:S01]  /*4520*/  @P4 FSEL R12, R168, -INF , !P5 ;  /* 0xff800000a80c4808 */ /* 0x000fe20006800000 */
[----:B------:R-:W-:Y:S01]  /*4530*/  FFMA.FTZ R14, R16, UR9, -R4 ;  /* 0x00000009100e7c23 */ /* 0x000fe20008010804 */
[----:B------:R-:W-:Y:S03]  /*4540*/  PLOP3.LUT P4, PT, PT, PT, UP1, 0x80, 0x8 ;  /* 0x000000000008781c */ /* 0x000fe60003f8f018 */
[----:B------:R1:W-:Y:S01]  /*4550*/  MUFU.EX2 R207, R5 ;  /* 0x0000000500cf7308 */ /* 0x0003e20000000800 */
[----:B------:R-:W-:Y:S01]  /*4560*/  @P0 FSEL R11, R161, -INF , !P5 ;  /* 0xff800000a10b0808 */ /* 0x000fe20006800000 */
[----:B------:R-:W-:Y:S01]  /*4570*/  @P6 VIADD R6, R8, 0x11 ;  /* 0x0000001108066836 */ /* 0x000fe20000000000 */
[----:B------:R-:W-:Y:S07]  /*4580*/  PLOP3.LUT P0, PT, PT, PT, UP1, 0x80, 0x8 ;  /* 0x000000000008781c */ /* 0x000fee0003f0f018 */
[----:B------:R-:W2:Y:S01]  /*4590*/  MUFU.TANH R180, R27 ;  /* 0x0000001b00b47308 */ /* 0x000ea20000002400 */
[----:B------:R-:W-:Y:S01]  /*45a0*/  @P3 FSEL R13, R181, -INF , !P5 ;  /* 0xff800000b50d3808 */ /* 0x000fe20006800000 */
[----:B------:R-:W-:Y:S01]  /*45b0*/  FFMA.FTZ R11, R11, UR9, -R3 ;  /* 0x000000090b0b7c23 */ /* 0x000fe20008010803 */
[----:B------:R-:W-:Y:S02]  /*45c0*/  PLOP3.LUT P3, PT, PT, PT, UP1, 0x80, 0x8 ;  /* 0x000000000008781c */ /* 0x000fe40003f6f018 */
[----:B------:R-:W-:Y:S02]  /*45d0*/  PLOP3.LUT P5, PT, PT, PT, UP1, 0x80, 0x8 ;  /* 0x000000000008781c */ /* 0x000fe40003faf018 */
[----:B------:R-:W-:Y:S03]  /*45e0*/  PLOP3.LUT P6, PT, PT, PT, UP1, 0x80, 0x8 ;  /* 0x000000000008781c */ /* 0x000fe60003fcf018 */
[----:B------:R-:W-:Y:S01]  /*45f0*/  MUFU.TANH R165, R28 ;  /* 0x0000001c00a57308 */ /* 0x000fe20000002400 */
[----:B------:R-:W-:Y:S01]  /*4600*/  @P4 ISETP.GE.AND P4, PT, R6, UR37, PT ;  /* 0x0000002506004c0c */ /* 0x000fe2000bf86270 */
[----:B-1----:R-:W-:Y:S01]  /*4610*/  VIADD R5, R153, 0x19000 ;  /* 0x0001900099057836 */ /* 0x002fe20000000000 */
[----:B------:R-:W-:Y:S01]  /*4620*/  F2FP.BF16.F32.PACK_AB R6, R237, R236 ;  /* 0x000000eced06723e */ /* 0x000fe200000010ff */
[----:B------:R-:W-:Y:S01]  /*4630*/  @P0 VIADD R9, R8, 0x18 ;  /* 0x0000001808090836 */ /* 0x000fe20000000000 */
[----:B------:R-:W-:Y:S02]  /*4640*/  PLOP3.LUT P0, PT, PT, PT, UP1, 0x80, 0x8 ;  /* 0x000000000008781c */ /* 0x000fe40003f0f018 */
[----:B------:R-:W-:Y:S01]  /*4650*/  @P2 IADD3 R155, PT, PT, R5, -0x20, RZ ;  /* 0xffffffe0059b2810 */ /* 0x000fe20007ffe0ff */
[----:B------:R1:W-:Y:S01]  /*4660*/  STS [R153+0x19000], R6 ;  /* 0x0190000699007388 */ /* 0x0003e20000000800 */
[----:B------:R-:W-:Y:S01]  /*4670*/  F2FP.BF16.F32.PACK_AB R5, R240, R239 ;  /* 0x000000eff005723e */ /* 0x000fe200000010ff */
[----:B------:R-:W-:Y:S01]  /*4680*/  @P3 VIADD R8, R8, 0x19 ;  /* 0x0000001908083836 */ /* 0x000fe20000000000 */
[----:B------:R-:W-:Y:S01]  /*4690*/  PLOP3.LUT P3, PT, PT, PT, UP1, 0x80, 0x8 ;  /* 0x000000000008781c */ /* 0x000fe20003f6f018 */
[----:B------:R-:W3:Y:S01]  /*46a0*/  MUFU.TANH R164, R29 ;  /* 0x0000001d00a47308 */ /* 0x000ee20000002400 */
[----:B------:R-:W-:Y:S01]  /*46b0*/  @P5 ISETP.GE.AND P5, PT, R9, UR37, PT ;  /* 0x0000002509005c0c */ /* 0x000fe2000bfa6270 */
[----:B------:R1:W-:Y:S01]  /*46c0*/  STS [R153+0x19400], R5 ;  /* 0x0194000599007388 */ /* 0x0003e20000000800 */
[----:B----4-:R-:W-:Y:S01]  /*46d0*/  IMAD.MOV.U32 R9, RZ, RZ, R160 ;  /* 0x000000ffff097224 */ /* 0x010fe200078e00a0 */
[----:B------:R-:W-:Y:S01]  /*46e0*/  @P6 ISETP.GE.AND P6, PT, R8, UR37, PT ;  /* 0x0000002508006c0c */ /* 0x000fe2000bfc6270 */
[----:B--2---:R-:W-:Y:S01]  /*46f0*/  IMAD.MOV.U32 R8, RZ, RZ, R180 ;  /* 0x000000ffff087224 */ /* 0x004fe200078e00b4 */
[----:B------:R-:W-:Y:S01]  /*4700*/  @P0 FSEL R7, R220, -INF , !P4 ;  /* 0xff800000dc070808 */ /* 0x000fe20006000000 */
[----:B------:R-:W-:Y:S01]  /*4710*/  IMAD.IADD R156, R250, 0x1, R155 ;  /* 0x00000001fa9c7824 */ /* 0x000fe200078e029b */
[----:B------:R-:W-:Y:S02]  /*4720*/  PLOP3.LUT P0, PT, PT, PT, UP1, 0x80, 0x8 ;  /* 0x000000000008781c */ /* 0x000fe40003f0f018 */
[----:B------:R2:W-:Y:S01]  /*4730*/  MUFU.EX2 R188, R11 ;  /* 0x0000000b00bc7308 */ /* 0x0005e20000000800 */
[----:B------:R-:W-:Y:S01]  /*4740*/  FFMA.FTZ R10, R7, UR9, -R4 ;  /* 0x00000009070a7c23 */ /* 0x000fe20008010804 */
[----:B------:R-:W-:Y:S08]  /*4750*/  @P3 FSEL R9, R160, -INF , !P4 ;  /* 0xff800000a0093808 */ /* 0x000ff00006000000 */
[----:B------:R-:W4:Y:S01]  /*4760*/  MUFU.TANH R218, R32 ;  /* 0x0000002000da7308 */ /* 0x000f220000002400 */
[----:B------:R-:W-:Y:S01]  /*4770*/  PLOP3.LUT P3, PT, PT, PT, UP1, 0x80, 0x8 ;  /* 0x000000000008781c */ /* 0x000fe20003f6f018 */
[--C-:B------:R-:W-:Y:S01]  /*4780*/  FFMA.FTZ R9, R9, UR9, -R3.reuse ;  /* 0x0000000909097c23 */ /* 0x100fe20008010803 */
[----:B---3--:R-:W-:Y:S02]  /*4790*/  IMAD.MOV.U32 R7, RZ, RZ, R164 ;  /* 0x000000ffff077224 */ /* 0x008fe400078e00a4 */
[----:B-1----:R-:W-:Y:S05]  /*47a0*/  FFMA.FTZ R6, R18, UR9, -R4 ;  /* 0x0000000912067c23 */ /* 0x002fea0008010804 */
[----:B------:R-:W1:Y:S01]  /*47b0*/  MUFU.TANH R219, R33 ;  /* 0x0000002100db7308 */ /* 0x000e620000002400 */
[--C-:B--2---:R-:W-:Y:S01]  /*47c0*/  FFMA.FTZ R11, R12, UR9, -R2.reuse ;  /* 0x000000090c0b7c23 */ /* 0x104fe20008010802 */
[----:B------:R-:W-:Y:S02]  /*47d0*/  MOV R5, R167 ;  /* 0x000000a700057202 */ /* 0x000fe40000000f00 */
[----:B------:R-:W-:Y:S06]  /*47e0*/  @P0 FSEL R5, R167, -INF , !P4 ;  /* 0xff800000a7050808 */ /* 0x000fec0006000000 */
[----:B------:R2:W-:Y:S01]  /*47f0*/  MUFU.EX2 R234, R6 ;  /* 0x0000000600ea7308 */ /* 0x0005e20000000800 */
[----:B------:R-:W-:Y:S02]  /*4800*/  @P3 FSEL R8, R180, -INF , !P4 ;  /* 0xff800000b4083808 */ /* 0x000fe40006000000 */
[----:B------:R-:W-:Y:S07]  /*4810*/  PLOP3.LUT P0, PT, PT, PT, UP1, 0x80, 0x8 ;  /* 0x000000000008781c */ /* 0x000fee0003f0f018 */
[----:B------:R4:W-:Y:S01]  /*4820*/  MUFU.EX2 R231, R10 ;  /* 0x0000000a00e77308 */ /* 0x0009e20000000800 */
[----:B------:R-:W-:Y:S01]  /*4830*/  PLOP3.LUT P4, PT, PT, PT, UP1, 0x80, 0x8 ;  /* 0x000000000008781c */ /* 0x000fe20003f8f018 */
[--C-:B------:R-:W-:Y:S01]  /*4840*/  FFMA.FTZ R5, R5, UR9, -R2.reuse ;  /* 0x0000000905057c23 */ /* 0x100fe20008010802 */
[----:B------:R-:W-:Y:S07]  /*4850*/  PLOP3.LUT P3, PT, PT, PT, UP1, 0x80, 0x8 ;  /* 0x000000000008781c */ /* 0x000fee0003f6f018 */
[----:B------:R1:W-:Y:S10]  /*4860*/  MUFU.EX2 R187, R9 ;  /* 0x0000000900bb7308 */ /* 0x0003f40000000800 */
[----:B------:R3:W3:Y:S01]  /*4870*/  MUFU.EX2 R233, R14 ;  /* 0x0000000e00e97308 */ /* 0x0006e20000000800 */
[----:B--2---:R-:W-:Y:S09]  /*4880*/  FFMA.FTZ R6, R19, UR9, -R3 ;  /* 0x0000000913067c23 */ /* 0x004ff20008010803 */
[----:B------:R-:W2:Y:S01]  /*4890*/  MUFU.TANH R159, R34 ;  /* 0x00000022009f7308 */ /* 0x000ea20000002400 */
[----:B------:R-:W-:Y:S02]  /*48a0*/  @P4 FSEL R7, R164, -INF , !P6 ;  /* 0xff800000a4074808 */ /* 0x000fe40007000000 */
[----:B----4-:R-:W-:Y:S02]  /*48b0*/  MOV R10, R218 ;  /* 0x000000da000a7202 */ /* 0x010fe40000000f00 */
[----:B------:R-:W-:Y:S01]  /*48c0*/  @P3 FSEL R10, R218, -INF , !P5 ;  /* 0xff800000da0a3808 */ /* 0x000fe20006800000 */
[----:B-1----:R-:W-:Y:S04]  /*48d0*/  IMAD.MOV.U32 R9, RZ, RZ, R219 ;  /* 0x000000ffff097224 */ /* 0x002fe800078e00db */
[----:B------:R1:W-:Y:S01]  /*48e0*/  MUFU.EX2 R190, R6 ;  /* 0x0000000600be7308 */ /* 0x0003e20000000800 */
[----:B------:R-:W-:Y:S01]  /*48f0*/  PLOP3.LUT P4, PT, PT, PT, UP1, 0x80, 0x8 ;  /* 0x000000000008781c */ /* 0x000fe20003f8f018 */
[--C-:B---3--:R-:W-:Y:S01]  /*4900*/  FFMA.FTZ R14, R17, UR9, -R3.reuse ;  /* 0x00000009110e7c23 */ /* 0x108fe20008010803 */
[----:B------:R-:W-:Y:S07]  /*4910*/  PLOP3.LUT P3, PT, PT, PT, UP1, 0x80, 0x8 ;  /* 0x000000000008781c */ /* 0x000fee0003f6f018 */
[----:B------:R2:W-:Y:S10]  /*4920*/  MUFU.EX2 R197, R5 ;  /* 0x0000000500c57308 */ /* 0x0005f40000000800 */
[----:B------:R-:W3:Y:S10]  /*4930*/  MUFU.EX2 R189, R14 ;  /* 0x0000000e00bd7308 */ /* 0x000ef40000000800 */
[----:B------:R-:W4:Y:S01]  /*4940*/  MUFU.TANH R158, R35 ;  /* 0x00000023009e7308 */ /* 0x000f220000002400 */
[----:B-1----:R-:W-:Y:S02]  /*4950*/  MOV R6, R165 ;  /* 0x000000a500067202 */ /* 0x002fe40000000f00 */
[----:B------:R-:W-:Y:S02]  /*4960*/  @P0 FSEL R6, R165, -INF , !P5 ;  /* 0xff800000a5060808 */ /* 0x000fe40006800000 */
[----:B------:R-:W-:Y:S02]  /*4970*/  PLOP3.LUT P0, PT, PT, PT, UP1, 0x80, 0x8 ;  /* 0x000000000008781c */ /* 0x000fe40003f0f018 */
[----:B--2---:R-:W-:Y:S01]  /*4980*/  MOV R5, R159 ;  /* 0x0000009f00057202 */ /* 0x004fe20000000f00 */
[--C-:B------:R-:W-:Y:S01]  /*4990*/  FFMA.FTZ R12, R6, UR9, -R2.reuse ;  /* 0x00000009060c7c23 */ /* 0x100fe20008010802 */
[----:B------:R-:W-:Y:S01]  /*49a0*/  FFMA.FTZ R2, R7, UR9, -R2 ;  /* 0x0000000907027c23 */ /* 0x000fe20008010802 */
[--C-:B------:R-:W-:Y:S01]  /*49b0*/  FFMA.FTZ R7, R8, UR9, -R0.reuse ;  /* 0x0000000908077c23 */ /* 0x100fe20008010800 */
[----:B------:R-:W-:Y:S01]  /*49c0*/  @P4 FSEL R5, R159, -INF , !P5 ;  /* 0xff8000009f054808 */ /* 0x000fe20006800000 */
[----:B------:R-:W-:Y:S01]  /*49d0*/  FFMA.FTZ R6, R13, UR9, -R0 ;  /* 0x000000090d067c23 */ /* 0x000fe20008010800 */
[----:B------:R1:W-:Y:S01]  /*49e0*/  MUFU.EX2 R195, R2 ;  /* 0x0000000200c37308 */ /* 0x0003e20000000800 */
[----:B------:R-:W-:Y:S02]  /*49f0*/  PLOP3.LUT P4, PT, PT, PT, UP1, 0x80, 0x8 ;  /* 0x000000000008781c */ /* 0x000fe40003f8f018 */
[--C-:B------:R-:W-:Y:S07]  /*4a00*/  FFMA.FTZ R8, R5, UR9, -R3.reuse ;  /* 0x0000000905087c23 */ /* 0x100fee0008010803 */
[----:B------:R2:W-:Y:S01]  /*4a10*/  MUFU.EX2 R203, R7 ;  /* 0x0000000700cb7308 */ /* 0x0005e20000000800 */
[----:B------:R-:W-:Y:S02]  /*4a20*/  @P0 FSEL R9, R219, -INF , !P6 ;  /* 0xff800000db090808 */ /* 0x000fe40007000000 */
[----:B------:R-:W-:Y:S07]  /*4a30*/  F2FP.BF16.F32.PACK_AB R5, R233, R234 ;  /* 0x000000eae905723e */ /* 0x000fee00000010ff */
[----:B------:R4:W-:Y:S01]  /*4a40*/  MUFU.EX2 R204, R6 ;  /* 0x0000000600cc7308 */ /* 0x0009e20000000800 */
[----:B------:R-:W-:Y:S01]  /*4a50*/  PLOP3.LUT P0, PT, PT, PT, UP1, 0x80, 0x8 ;  /* 0x000000000008781c */ /* 0x000fe20003f0f018 */
[----:B------:R3:W-:Y:S08]  /*4a60*/  STS [R157+0x19000], R5 ;  /* 0x019000059d007388 */ /* 0x0007f00000000800 */
[----:B------:R-:W3:Y:S01]  /*4a70*/  MUFU.TANH R170, R30 ;  /* 0x0000001e00aa7308 */ /* 0x000ee20000002400 */
[----:B-1----:R-:W-:Y:S01]  /*4a80*/  F2FP.BF16.F32.PACK_AB R2, R207, R208 ;  /* 0x000000d0cf02723e */ /* 0x002fe200000010ff */
[--C-:B--2---:R-:W-:Y:S01]  /*4a90*/  FFMA.FTZ R7, R10, UR9, -R4.reuse ;  /* 0x000000090a077c23 */ /* 0x104fe20008010804 */
[----:B------:R-:W-:Y:S07]  /*4aa0*/  FFMA.FTZ R4, R9, UR9, -R4 ;  /* 0x0000000909047c23 */ /* 0x000fee0008010804 */
[----:B------:R-:W1:Y:S01]  /*4ab0*/  MUFU.TANH R169, R31 ;  /* 0x0000001f00a97308 */ /* 0x000e620000002400 */
[----:B----4-:R-:W-:Y:S01]  /*4ac0*/  IMAD.MOV.U32 R6, RZ, RZ, R158 ;  /* 0x000000ffff067224 */ /* 0x010fe200078e009e */
[----:B------:R-:W-:Y:S05]  /*4ad0*/  @P3 FSEL R6, R158, -INF , !P6 ;  /* 0xff8000009e063808 */ /* 0x000fea0007000000 */
[----:B------:R-:W-:Y:S03]  /*4ae0*/  FFMA.FTZ R3, R6, UR9, -R3 ;  /* 0x0000000906037c23 */ /* 0x000fe60008010803 */
[----:B------:R2:W-:Y:S01]  /*4af0*/  MUFU.EX2 R230, R4 ;  /* 0x0000000400e67308 */ /* 0x0005e20000000800 */
[----:B---3--:R-:W-:Y:S09]  /*4b00*/  MOV R6, R170 ;  /* 0x000000aa00067202 */ /* 0x008ff20000000f00 */
[----:B------:R3:W-:Y:S01]  /*4b10*/  MUFU.EX2 R182, R3 ;  /* 0x0000000300b67308 */ /* 0x0007e20000000800 */
[----:B------:R-:W-:Y:S09]  /*4b20*/  @P0 FSEL R6, R170, -INF , !P5 ;  /* 0xff800000aa060808 */ /* 0x000ff20006800000 */
[----:B------:R1:W-:Y:S01]  /*4b30*/  MUFU.EX2 R229, R7 ;  /* 0x0000000700e57308 */ /* 0x0003e20000000800 */
[----:B------:R-:W-:Y:S01]  /*4b40*/  F2FP.BF16.F32.PACK_AB R5, R205, R206 ;  /* 0x000000cecd05723e */ /* 0x000fe200000010ff */
[--C-:B------:R-:W-:Y:S08]  /*4b50*/  FFMA.FTZ R6, R6, UR9, -R0.reuse ;  /* 0x0000000906067c23 */ /* 0x100ff00008010800 */
[----:B------:R-:W4:Y:S01]  /*4b60*/  MUFU.EX2 R232, R15 ;  /* 0x0000000f00e87308 */ /* 0x000f220000000800 */
[----:B--2---:R-:W-:Y:S09]  /*4b70*/  F2FP.BF16.F32.PACK_AB R4, R189, R190 ;  /* 0x000000bebd04723e */ /* 0x004ff200000010ff */
[----:B------:R-:W2:Y:S01]  /*4b80*/  MUFU.EX2 R184, R8 ;  /* 0x0000000800b87308 */ /* 0x000ea20000000800 */
[----:B---3--:R-:W-:Y:S01]  /*4b90*/  F2FP.BF16.F32.PACK_AB R3, R200, R201 ;  /* 0x000000c9c803723e */ /* 0x008fe200000010ff */
[----:B------:R3:W-:Y:S08]  /*4ba0*/  STS [R157+0x19400], R4 ;  /* 0x019400049d007388 */ /* 0x0007f00000000800 */
[----:B------:R-:W2:Y:S01]  /*4bb0*/  MUFU.EX2 R198, R11 ;  /* 0x0000000b00c67308 */ /* 0x000ea20000000800 */
[----:B-1----:R-:W-:Y:S01]  /*4bc0*/  IMAD.MOV.U32 R7, RZ, RZ, R169 ;  /* 0x000000ffff077224 */ /* 0x002fe200078e00a9 */
[----:B------:R4:W-:Y:S01]  /*4bd0*/  STS [R153+0x1a000], R5 ;  /* 0x01a0000599007388 */ /* 0x0009e20000000800 */
[----:B------:R-:W-:Y:S07]  /*4be0*/  @P4 FSEL R7, R169, -INF , !P6 ;  /* 0xff800000a9074808 */ /* 0x000fee0007000000 */
[----:B------:R-:W-:Y:S01]  /*4bf0*/  MUFU.EX2 R196, R12 ;  /* 0x0000000c00c47308 */ /* 0x000fe20000000800 */
[----:B------:R-:W-:Y:S09]  /*4c00*/  FFMA.FTZ R0, R7, UR9, -R0 ;  /* 0x0000000907007c23 */ /* 0x000ff20008010800 */
[----:B------:R-:W-:Y:S10]  /*4c10*/  MUFU.EX2 R202, R6 ;  /* 0x0000000600ca7308 */ /* 0x000ff40000000800 */
[----:B------:R2:W1:Y:S01]  /*4c20*/  MUFU.EX2 R199, R0 ;  /* 0x0000000000c77308 */ /* 0x0004620000000800 */
[----:B---3--:R-:W-:Y:S02]  /*4c30*/  F2FP.BF16.F32.PACK_AB R4, R210, R211 ;  /* 0x000000d3d204723e */ /* 0x008fe400000010ff */
[----:B----4-:R-:W-:Y:S03]  /*4c40*/  F2FP.BF16.F32.PACK_AB R5, R231, R232 ;  /* 0x000000e8e705723e */ /* 0x010fe600000010ff */
[----:B------:R3:W-:Y:S01]  /*4c50*/  STS [R153+0x1a400], R4 ;  /* 0x01a4000499007388 */ /* 0x0007e20000000800 */
[----:B--2---:R-:W-:Y:S03]  /*4c60*/  F2FP.BF16.F32.PACK_AB R0, R182, R184 ;  /* 0x000000b8b600723e */ /* 0x004fe600000010ff */
[----:B------:R2:W-:Y:S04]  /*4c70*/  STS [R157+0x1a400], R2 ;  /* 0x01a400029d007388 */ /* 0x0005e80000000800 */
[----:B------:R4:W-:Y:S04]  /*4c80*/  STS [R157+0x1a000], R3 ;  /* 0x01a000039d007388 */ /* 0x0009e80000000800 */
[----:B------:R-:W-:Y:S01]  /*4c90*/  STS [R155], R5 ;  /* 0x000000059b007388 */ /* 0x000fe20000000800 */
[----:B---3--:R-:W-:Y:S02]  /*4ca0*/  F2FP.BF16.F32.PACK_AB R4, R187, R188 ;  /* 0x000000bcbb04723e */ /* 0x008fe400000010ff */
[----:B--2---:R-:W-:Y:S03]  /*4cb0*/  F2FP.BF16.F32.PACK_AB R2, R230, R229 ;  /* 0x000000e5e602723e */ /* 0x004fe600000010ff */
[----:B------:R2:W-:Y:S01]  /*4cc0*/  STS [R155+0x400], R4 ;  /* 0x000400049b007388 */ /* 0x0005e20000000800 */
[----:B----4-:R-:W-:Y:S03]  /*4cd0*/  F2FP.BF16.F32.PACK_AB R3, R197, R198 ;  /* 0x000000c6c503723e */ /* 0x010fe600000010ff */
[----:B------:R1:W-:Y:S04]  /*4ce0*/  STS [R156], R2 ;  /* 0x000000029c007388 */ /* 0x0003e80000000800 */
[----:B------:R3:W-:Y:S04]  /*4cf0*/  STS [R156+0x400], R0 ;  /* 0x000400009c007388 */ /* 0x0007e80000000800 */
[----:B------:R4:W-:Y:S01]  /*4d00*/  STS [R155+0x1000], R3 ;  /* 0x001000039b007388 */ /* 0x0009e20000000800 */
[----:B--2---:R-:W-:Y:S02]  /*4d10*/  F2FP.BF16.F32.PACK_AB R4, R203, R204 ;  /* 0x000000cccb04723e */ /* 0x004fe400000010ff */
[----:B-1----:R-:W-:Y:S03]  /*4d20*/  F2FP.BF16.F32.PACK_AB R2, R199, R202 ;  /* 0x000000cac702723e */ /* 0x002fe600000010ff */
[----:B------:R-:W-:Y:S01]  /*4d30*/  STS [R155+0x1400], R4 ;  /* 0x001400049b007388 */ /* 0x000fe20000000800 */
[----:B---3--:R-:W-:Y:S03]  /*4d40*/  LEA R0, R177, UR4, 0x1 ;  /* 0x00000004b1007c11 */ /* 0x008fe6000f8e08ff */
[----:B------:R1:W-:Y:S01]  /*4d50*/  STS [R156+0x1400], R2 ;  /* 0x001400029c007388 */ /* 0x0003e20000000800 */
[----:B----4-:R-:W-:Y:S05]  /*4d60*/  F2FP.BF16.F32.PACK_AB R3, R195, R196 ;  /* 0x000000c4c303723e */ /* 0x010fea00000010ff */
[----:B------:R-:W-:Y:S04]  /*4d70*/  STS [R156+0x1000], R3 ;  /* 0x001000039c007388 */ /* 0x000fe80000000800 */
[----:B------:R-:W-:Y:S08]  /*4d80*/  LDSM.16.M88.4 R32, [R0+0x6000] ;  /* 0x006000000020783b */ /* 0x000ff00000000200 */
[----:B------:R-:W2:Y:S01]  /*4d90*/  LDSM.16.M88.4 R16, [R172+0xf000] ;  /* 0x00f00000ac10783b */ /* 0x000ea20000000200 */
[----:B-1----:R-:W-:Y:S07]  /*4da0*/  IMAD.IADD R2, R0, 0x1, R163 ;  /* 0x0000000100027824 */ /* 0x002fee00078e02a3 */
[----:B------:R-:W1:Y:S08]  /*4db0*/  LDSM.16.M88.4 R28, [R0+0x6800] ;  /* 0x00680000001c783b */ /* 0x000e700000000200 */
[----:B------:R-:W3:Y:S08]  /*4dc0*/  LDSM.16.M88.4 R132, [R172+0xf400] ;  /* 0x00f40000ac84783b */ /* 0x000ef00000000200 */
[----:B------:R-:W-:Y:S08]  /*4dd0*/  LDSM.16.M88.4 R136, [R2+0x6000] ;  /* 0x006000000288783b */ /* 0x000ff00000000200 */
[----:B------:R-:W4:Y:S01]  /*4de0*/  LDSM.16.M88.4 R140, [R174+0xf000] ;  /* 0x00f00000ae8c783b */ /* 0x000f220000000200 */
[-C--:B--2---:R-:W-:Y:S07]  /*4df0*/  HMMA.16816.F32.BF16 R4, R32, R16.reuse, RZ ;  /* 0x000000102004723c */ /* 0x084fee00000418ff */
[----:B------:R-:W2:Y:S01]  /*4e00*/  LDSM.16.M88.4 R144, [R2+0x6800] ;  /* 0x006800000290783b */ /* 0x000ea20000000200 */
[C---:B-1----:R-:W-:Y:S07]  /*4e10*/  HMMA.16816.F32.BF16 R8, R28.reuse, R16, RZ ;  /* 0x000000101c08723c */ /* 0x042fee00000418ff */
[----:B------:R-:W1:Y:S01]  /*4e20*/  LDSM.16.M88.4 R148, [R174+0xf400] ;  /* 0x00f40000ae94783b */ /* 0x000e620000000200 */
[-C--:B------:R-:W-:Y:S08]  /*4e30*/  HMMA.16816.F32.BF16 R12, R28, R18.reuse, RZ ;  /* 0x000000121c0c723c */ /* 0x080ff000000418ff */
[C---:B------:R-:W-:Y:S08]  /*4e40*/  HMMA.16816.F32.BF16 R16, R32.reuse, R18, RZ ;  /* 0x000000122010723c */ /* 0x040ff000000418ff */
[-C--:B---3--:R-:W-:Y:S08]  /*4e50*/  HMMA.16816.F32.BF16 R20, R32, R132.reuse, RZ ;  /* 0x000000842014723c */ /* 0x088ff000000418ff */
[C---:B------:R-:W-:Y:S08]  /*4e60*/  HMMA.16816.F32.BF16 R24, R28.reuse, R132, RZ ;  /* 0x000000841c18723c */ /* 0x040ff000000418ff */
[-C--:B------:R-:W-:Y:S08]  /*4e70*/  HMMA.16816.F32.BF16 R28, R28, R134.reuse, RZ ;  /* 0x000000861c1c723c */ /* 0x080ff000000418ff */
[----:B------:R-:W-:Y:S01]  /*4e80*/  HMMA.16816.F32.BF16 R32, R32, R134, RZ ;  /* 0x000000862020723c */ /* 0x000fe200000418ff */
[----:B------:R-:W-:Y:S07]  /*4e90*/  LDSM.16.M88.4 R132, [R0+0x7000] ;  /* 0x007000000084783b */ /* 0x000fee0000000200 */
[-C--:B----4-:R-:W-:Y:S08]  /*4ea0*/  HMMA.16816.F32.BF16 R4, R136, R140.reuse, R4 ;  /* 0x0000008c8804723c */ /* 0x090ff00000041804 */
[C---:B--2---:R-:W-:Y:S08]  /*4eb0*/  HMMA.16816.F32.BF16 R8, R144.reuse, R140, R8 ;  /* 0x0000008c9008723c */ /* 0x044ff00000041808 */
[-C--:B------:R-:W-:Y:S08]  /*4ec0*/  HMMA.16816.F32.BF16 R12, R144, R142.reuse, R12 ;  /* 0x0000008e900c723c */ /* 0x080ff0000004180c */
[C---:B------:R-:W-:Y:S01]  /*4ed0*/  HMMA.16816.F32.BF16 R16, R136.reuse, R142, R16 ;  /* 0x0000008e8810723c */ /* 0x040fe20000041810 */
[----:B------:R-:W2:Y:S07]  /*4ee0*/  LDSM.16.M88.4 R140, [R172+0x11000] ;  /* 0x01100000ac8c783b */ /* 0x000eae0000000200 */
[-C--:B-1----:R-:W-:Y:S08]  /*4ef0*/  HMMA.16816.F32.BF16 R20, R136, R148.reuse, R20 ;  /* 0x000000948814723c */ /* 0x082ff00000041814 */
[C---:B------:R-:W-:Y:S08]  /*4f00*/  HMMA.16816.F32.BF16 R24, R144.reuse, R148, R24 ;  /* 0x000000949018723c */ /* 0x040ff00000041818 */
[-C--:B------:R-:W-:Y:S01]  /*4f10*/  HMMA.16816.F32.BF16 R28, R144, R150.reuse, R28 ;  /* 0x00000096901c723c */ /* 0x080fe2000004181c */
[----:B------:R-:W1:Y:S07]  /*4f20*/  LDSM.16.M88.4 R144, [R0+0x7800] ;  /* 0x007800000090783b */ /* 0x000e6e0000000200 */
[----:B------:R-:W-:Y:S01]  /*4f30*/  HMMA.16816.F32.BF16 R32, R136, R150, R32 ;  /* 0x000000968820723c */ /* 0x000fe20000041820 */
[----:B------:R-:W-:Y:S01]  /*4f40*/  IMAD.U32 R136, RZ, RZ, UR10 ;  /* 0x0000000aff887e24 */ /* 0x000fe2000f8e00ff */
[----:B------:R-:W-:Y:S02]  /*4f50*/  MOV R137, UR11 ;  /* 0x0000000b00897c02 */ /* 0x000fe40008000f00 */
[--C-:B------:R-:W-:Y:S02]  /*4f60*/  SHF.R.U32.HI R150, RZ, 0x1, R179.reuse ;  /* 0x00000001ff967819 */ /* 0x100fe400000116b3 */
[C---:B------:R-:W-:Y:S02]  /*4f70*/  LEA R148, P0, R235.reuse, R136, 0x2 ;  /* 0x00000088eb947211 */ /* 0x040fe400078010ff */
[----:B------:R-:W-:Y:S01]  /*4f80*/  LOP3.LUT R3, R150, 0x30, RZ, 0xc0, !PT ;  /* 0x0000003096037812 */ /* 0x000fe200078ec0ff */
[-C--:B--2---:R-:W-:Y:S05]  /*4f90*/  HMMA.16816.F32.BF16 R4, R132, R140.reuse, R4 ;  /* 0x0000008c8404723c */ /* 0x084fea0000041804 */
[----:B------:R-:W-:Y:S02]  /*4fa0*/  LEA.HI.X R149, R235, R137, RZ, 0x2, P0 ;  /* 0x00000089eb957211 */ /* 0x000fe400000f14ff */
[----:B------:R-:W2:Y:S01]  /*4fb0*/  LDSM.16.M88.4 R136, [R172+0x11400] ;  /* 0x01140000ac88783b */ /* 0x000ea20000000200 */
[----:B------:R-:W-:Y:S07]  /*4fc0*/  LOP3.LUT R3, R3, 0x8, R179, 0xf8, !PT ;  /* 0x0000000803037812 */ /* 0x000fee00078ef8b3 */
[----:B------:R-:W3:Y:S04]  /*4fd0*/  LDG.E R154, desc[UR38][R148.64] ;  /* 0x00000026949a7981 */ /* 0x000ee8000c1e1900 */
[----:B------:R-:W4:Y:S04]  /*4fe0*/  LDG.E R152, desc[UR38][R148.64+0x20] ;  /* 0x0000202694987981 */ /* 0x000f28000c1e1900 */
[----:B------:R-:W5:Y:S01]  /*4ff0*/  LDG.E R151, desc[UR38][R148.64+0x80] ;  /* 0x0000802694977981 */ /* 0x000f62000c1e1900 */
[C---:B-1----:R-:W-:Y:S08]  /*5000*/  HMMA.16816.F32.BF16 R8, R144.reuse, R140, R8 ;  /* 0x0000008c9008723c */ /* 0x042ff00000041808 */
[-C--:B------:R-:W-:Y:S08]  /*5010*/  HMMA.16816.F32.BF16 R12, R144, R142.reuse, R12 ;  /* 0x0000008e900c723c */ /* 0x080ff0000004180c */
[C---:B------:R-:W-:Y:S01]  /*5020*/  HMMA.16816.F32.BF16 R16, R132.reuse, R142, R16 ;  /* 0x0000008e8410723c */ /* 0x040fe20000041810 */
[----:B------:R-:W-:Y:S07]  /*5030*/  LDSM.16.M88.4 R140, [R2+0x7800] ;  /* 0x00780000028c783b */ /* 0x000fee0000000200 */
[-C--:B--2---:R-:W-:Y:S01]  /*5040*/  HMMA.16816.F32.BF16 R20, R132, R136.reuse, R20 ;  /* 0x000000888414723c */ /* 0x084fe20000041814 */
[----:B------:R1:W5:Y:S07]  /*5050*/  LDG.E R149, desc[UR38][R148.64+0xa0] ;  /* 0x0000a02694957981 */ /* 0x00036e000c1e1900 */
[C---:B------:R-:W-:Y:S08]  /*5060*/  HMMA.16816.F32.BF16 R24, R144.reuse, R136, R24 ;  /* 0x000000889018723c */ /* 0x040ff00000041818 */
[-C--:B------:R-:W-:Y:S01]  /*5070*/  HMMA.16816.F32.BF16 R28, R144, R138.reuse, R28 ;  /* 0x0000008a901c723c */ /* 0x080fe2000004181c */
[----:B------:R-:W-:Y:S07]  /*5080*/  LDSM.16.M88.4 R144, [R172+0x13400] ;  /* 0x01340000ac90783b */ /* 0x000fee0000000200 */
[----:B------:R-:W-:Y:S01]  /*5090*/  HMMA.16816.F32.BF16 R32, R132, R138, R32 ;  /* 0x0000008a8420723c */ /* 0x000fe20000041820 */
[----:B------:R-:W-:Y:S03]  /*50a0*/  LDSM.16.M88.4 R132, [R2+0x7000] ;  /* 0x007000000284783b */ /* 0x000fe60000000200 */
[----:B-1----:R-:W-:Y:S05]  /*50b0*/  IMAD.SHL.U32 R148, R179, 0x40, RZ ;  /* 0x00000040b3947824 */ /* 0x002fea00078e00ff */
[----:B------:R-:W1:Y:S01]  /*50c0*/  LDSM.16.M88.4 R136, [R174+0x11000] ;  /* 0x01100000ae88783b */ /* 0x000e620000000200 */
[----:B------:R-:W-:Y:S04]  /*50d0*/  LOP3.LUT R3, R3, 0x1c0, R148, 0xf8, !PT ;  /* 0x000001c003037812 */ /* 0x000fe800078ef894 */
[----:B------:R-:W-:Y:S01]  /*50e0*/  LOP3.LUT R3, R3, 0x38, R178, 0x78, !PT ;  /* 0x0000003803037812 */ /* 0x000fe200078e78b2 */
[-C--:B-1----:R-:W-:Y:S08]  /*50f0*/  HMMA.16816.F32.BF16 R4, R132, R136.reuse, R4 ;  /* 0x000000888404723c */ /* 0x082ff00000041804 */
[C---:B------:R-:W-:Y:S08]  /*5100*/  HMMA.16816.F32.BF16 R8, R140.reuse, R136, R8 ;  /* 0x000000888c08723c */ /* 0x040ff00000041808 */
[-C--:B------:R-:W-:Y:S08]  /*5110*/  HMMA.16816.F32.BF16 R12, R140, R138.reuse, R12 ;  /* 0x0000008a8c0c723c */ /* 0x080ff0000004180c */
[C---:B------:R-:W-:Y:S01]  /*5120*/  HMMA.16816.F32.BF16 R16, R132.reuse, R138, R16 ;  /* 0x0000008a8410723c */ /* 0x040fe20000041810 */
[----:B------:R-:W1:Y:S07]  /*5130*/  LDSM.16.M88.4 R136, [R174+0x11400] ;  /* 0x01140000ae88783b */ /* 0x000e6e0000000200 */
[-C--:B-1----:R-:W-:Y:S08]  /*5140*/  HMMA.16816.F32.BF16 R20, R132, R136.reuse, R20 ;  /* 0x000000888414723c */ /* 0x082ff00000041814 */
        /* <DEDUP_REMOVED lines=14> */
[----:B------:R-:W1:Y:S07]  /*5230*/  LDSM.16.M88.4 R140, [R174+0x13000] ;  /* 0x01300000ae8c783b */ /* 0x000e6e0000000200 */
[----:B------:R-:W-:Y:S01]  /*5240*/  HMMA.16816.F32.BF16 R32, R132, R146, R32 ;  /* 0x000000928420723c */ /* 0x000fe20000041820 */
[----:B------:R2:W3:Y:S08]  /*5250*/  LDSM.16.M88.4 R132, [R2+0x8800] ;  /* 0x008800000284783b */ /* 0x0004f00000000200 */
[----:B------:R-:W4:Y:S01]  /*5260*/  LDSM.16.M88.4 R144, [R174+0x13400] ;  /* 0x01340000ae90783b */ /* 0x000f220000000200 */
[----:B--2---:R-:W-:Y:S04]  /*5270*/  FFMA.FTZ R2, -R224, R224, 1 ;  /* 0x3f800000e0027423 */ /* 0x004fe800000101e0 */
[----:B------:R-:W-:Y:S01]  /*5280*/  FMUL.FTZ R2, R2, UR13 ;  /* 0x0000000d02027c20 */ /* 0x000fe20008410000 */
[-C--:B-1----:R-:W-:Y:S08]  /*5290*/  HMMA.16816.F32.BF16 R4, R136, R140.reuse, R4 ;  /* 0x0000008c8804723c */ /* 0x082ff00000041804 */
[C---:B---3--:R-:W-:Y:S08]  /*52a0*/  HMMA.16816.F32.BF16 R8, R132.reuse, R140, R8 ;  /* 0x0000008c8408723c */ /* 0x048ff00000041808 */
[-C--:B------:R-:W-:Y:S03]  /*52b0*/  HMMA.16816.F32.BF16 R12, R132, R142.reuse, R12 ;  /* 0x0000008e840c723c */ /* 0x080fe6000004180c */
[C---:B------:R-:W-:Y:S01]  /*52c0*/  FADD.FTZ R0, -R154.reuse, R4 ;  /* 0x000000049a007221 */ /* 0x040fe20000010100 */
[----:B------:R-:W-:Y:S01]  /*52d0*/  FFMA.FTZ R4, -R225, R225, 1 ;  /* 0x3f800000e1047423 */ /* 0x000fe200000101e1 */
[----:B------:R-:W-:Y:S01]  /*52e0*/  FADD.FTZ R5, -R154, R5 ;  /* 0x000000059a057221 */ /* 0x000fe20000010100 */
[----:B----4-:R-:W-:Y:S01]  /*52f0*/  FADD.FTZ R6, -R152, R6 ;  /* 0x0000000698067221 */ /* 0x010fe20000010100 */
[----:B------:R-:W-:Y:S01]  /*5300*/  FMUL.FTZ R0, R236, R0 ;  /* 0x00000000ec007220 */ /* 0x000fe20000410000 */
[C---:B------:R-:W-:Y:S04]  /*5310*/  HMMA.16816.F32.BF16 R16, R136.reuse, R142, R16 ;  /* 0x0000008e8810723c */ /* 0x040fe80000041810 */
[----:B------:R-:W-:Y:S01]  /*5320*/  FMUL.FTZ R4, R4, UR13 ;  /* 0x0000000d04047c20 */ /* 0x000fe20008410000 */
[----:B------:R-:W-:Y:S01]  /*5330*/  FMUL.FTZ R5, R237, R5 ;  /* 0x00000005ed057220 */ /* 0x000fe20000410000 */
[----:B------:R-:W-:Y:S02]  /*5340*/  FADD.FTZ R7, -R152, R7 ;  /* 0x0000000798077221 */ /* 0x000fe40000010100 */
[-C--:B------:R-:W-:Y:S03]  /*5350*/  HMMA.16816.F32.BF16 R20, R136, R144.reuse, R20 ;  /* 0x000000908814723c */ /* 0x080fe60000041814 */
[----:B------:R-:W-:Y:S01]  /*5360*/  FMUL.FTZ R4, R0, R4 ;  /* 0x0000000400047220 */ /* 0x000fe20000410000 */
[----:B------:R-:W-:Y:S01]  /*5370*/  FMUL.FTZ R2, R5, R2 ;  /* 0x0000000205027220 */ /* 0x000fe20000410000 */
[----:B------:R-:W-:Y:S01]  /*5380*/  LOP3.LUT R0, R148, 0x400, RZ, 0xc0, !PT ;  /* 0x0000040094007812 */ /* 0x000fe200078ec0ff */
[----:B------:R-:W-:Y:S02]  /*5390*/  FFMA.FTZ R5, -R220, R220, 1 ;  /* 0x3f800000dc057423 */ /* 0x000fe400000101dc */
[C---:B------:R-:W-:Y:S04]  /*53a0*/  HMMA.16816.F32.BF16 R24, R132.reuse, R144, R24 ;  /* 0x000000908418723c */ /* 0x040fe80000041818 */
[----:B------:R-:W-:Y:S01]  /*53b0*/  LEA R3, R3, R0, 0x1 ;  /* 0x0000000003037211 */ /* 0x000fe200078e08ff */
[----:B------:R-:W-:Y:S01]  /*53c0*/  FADD.FTZ R16, -R154, R16 ;  /* 0x000000109a107221 */ /* 0x000fe20000010100 */
[----:B------:R-:W-:Y:S01]  /*53d0*/  F2FP.BF16.F32.PACK_AB R2, R2, R4 ;  /* 0x000000040202723e */ /* 0x000fe200000010ff */
[C---:B------:R-:W-:Y:S01]  /*53e0*/  FADD.FTZ R4, -R154.reuse, R17 ;  /* 0x000000119a047221 */ /* 0x040fe20000010100 */
[-C--:B------:R-:W-:Y:S03]  /*53f0*/  HMMA.16816.F32.BF16 R28, R132, R146.reuse, R28 ;  /* 0x00000092841c723c */ /* 0x080fe6000004181c */
[C---:B------:R-:W-:Y:S01]  /*5400*/  FADD.FTZ R0, -R154.reuse, R20 ;  /* 0x000000149a007221 */ /* 0x040fe20000010100 */
[----:B------:R-:W-:Y:S01]  /*5410*/  FADD.FTZ R132, -R154, R21 ;  /* 0x000000159a847221 */ /* 0x000fe20000010100 */
[----:B------:R-:W-:Y:S01]  /*5420*/  FMUL.FTZ R20, R233, R4 ;  /* 0x00000004e9147220 */ /* 0x000fe20000410000 */
[----:B------:R-:W-:Y:S01]  /*5430*/  FFMA.FTZ R4, -R222, R222, 1 ;  /* 0x3f800000de047423 */ /* 0x000fe200000101de */
[----:B------:R-:W-:Y:S01]  /*5440*/  FMUL.FTZ R21, R232, R0 ;  /* 0x00000000e8157220 */ /* 0x000fe20000410000 */
[----:B------:R-:W-:Y:S04]  /*5450*/  HMMA.16816.F32.BF16 R32, R136, R146, R32 ;  /* 0x000000928820723c */ /* 0x000fe80000041820 */
[----:B------:R-:W-:Y:S01]  /*5460*/  FFMA.FTZ R0, -R223, R223, 1 ;  /* 0x3f800000df007423 */ /* 0x000fe200000101df */
[----:B------:R-:W-:Y:S01]  /*5470*/  FMUL.FTZ R17, R234, R16 ;  /* 0x00000010ea117220 */ /* 0x000fe20000410000 */
[----:B------:R-:W-:Y:S01]  /*5480*/  FMUL.FTZ R4, R4, UR13 ;  /* 0x0000000d04047c20 */ /* 0x000fe20008410000 */
[----:B------:R-:W-:Y:S01]  /*5490*/  FFMA.FTZ R16, -R221, R221, 1 ;  /* 0x3f800000dd107423 */ /* 0x000fe200000101dd */
[----:B------:R-:W-:Y:S01]  /*54a0*/  FMUL.FTZ R0, R0, UR13 ;  /* 0x0000000d00007c20 */ /* 0x000fe20008410000 */
[----:B------:R-:W-:Y:S01]  /*54b0*/  FMUL.FTZ R132, R231, R132 ;  /* 0x00000084e7847220 */ /* 0x000fe20000410000 */
[----:B------:R-:W-:Y:S01]  /*54c0*/  FMUL.FTZ R4, R20, R4 ;  /* 0x0000000414047220 */ /* 0x000fe20000410000 */
[----:B------:R-:W-:Y:S01]  /*54d0*/  FMUL.FTZ R16, R16, UR13 ;  /* 0x0000000d10107c20 */ /* 0x000fe20008410000 */
[----:B------:R-:W-:Y:S01]  /*54e0*/  FMUL.FTZ R0, R17, R0 ;  /* 0x0000000011007220 */ /* 0x000fe20000410000 */
[----:B------:R-:W-:Y:S01]  /*54f0*/  FMUL.FTZ R5, R5, UR13 ;  /* 0x0000000d05057c20 */ /* 0x000fe20008410000 */
[----:B------:R-:W-:Y:S01]  /*5500*/  FFMA.FTZ R17, -R218, R218, 1 ;  /* 0x3f800000da117423 */ /* 0x000fe200000101da */
[----:B------:R-:W-:Y:S01]  /*5510*/  FMUL.FTZ R16, R21, R16 ;  /* 0x0000001015107220 */ /* 0x000fe20000410000 */
[----:B------:R-:W-:Y:S01]  /*5520*/  FMUL.FTZ R21, R240, R7 ;  /* 0x00000007f0157220 */ /* 0x000fe20000410000 */
[----:B------:R-:W-:Y:S01]  /*5530*/  FMUL.FTZ R5, R132, R5 ;  /* 0x0000000584057220 */ /* 0x000fe20000410000 */
[----:B------:R-:W-:Y:S01]  /*5540*/  F2FP.BF16.F32.PACK_AB R4, R4, R0 ;  /* 0x000000000404723e */ /* 0x000fe200000010ff */
[C---:B------:R-:W-:Y:S01]  /*5550*/  FADD.FTZ R32, -R154.reuse, R32 ;  /* 0x000000209a207221 */ /* 0x040fe20000010100 */
[----:B------:R-:W-:Y:S01]  /*5560*/  FMUL.FTZ R17, R17, UR13 ;  /* 0x0000000d11117c20 */ /* 0x000fe20008410000 */
[----:B------:R-:W-:Y:S01]  /*5570*/  FADD.FTZ R33, -R154, R33 ;  /* 0x000000219a217221 */ /* 0x000fe20000010100 */
[----:B------:R-:W-:Y:S01]  /*5580*/  F2FP.BF16.F32.PACK_AB R20, R5, R16 ;  /* 0x000000100514723e */ /* 0x000fe200000010ff */
[----:B------:R-:W-:Y:S01]  /*5590*/  FMUL.FTZ R0, R229, R32 ;  /* 0x00000020e5007220 */ /* 0x000fe20000410000 */
[----:B------:R-:W-:Y:S01]  /*55a0*/  FMUL.FTZ R32, R239, R6 ;  /* 0x00000006ef207220 */ /* 0x000fe20000410000 */
[----:B------:R-:W-:Y:S01]  /*55b0*/  FFMA.FTZ R16, -R219, R219, 1 ;  /* 0x3f800000db107423 */ /* 0x000fe200000101db */
[----:B------:R-:W-:Y:S01]  /*55c0*/  FFMA.FTZ R6, -R227, R227, 1 ;  /* 0x3f800000e3067423 */ /* 0x000fe200000101e3 */
[----:B------:R-:W-:Y:S01]  /*55d0*/  FMUL.FTZ R17, R0, R17 ;  /* 0x0000001100117220 */ /* 0x000fe20000410000 */
[----:B------:R-:W-:Y:S01]  /*55e0*/  FFMA.FTZ R0, -R228, R228, 1 ;  /* 0x3f800000e4007423 */ /* 0x000fe200000101e4 */
[----:B------:R-:W-:Y:S01]  /*55f0*/  FMUL.FTZ R5, R230, R33 ;  /* 0x00000021e6057220 */ /* 0x000fe20000410000 */
[----:B------:R-:W-:Y:S01]  /*5600*/  FMUL.FTZ R16, R16, UR13 ;  /* 0x0000000d10107c20 */ /* 0x000fe20008410000 */
[----:B------:R-:W-:Y:S01]  /*5610*/  FMUL.FTZ R6, R6, UR13 ;  /* 0x0000000d06067c20 */ /* 0x000fe20008410000 */
[----:B------:R-:W-:Y:S02]  /*5620*/  FMUL.FTZ R7, R0, UR13 ;  /* 0x0000000d00077c20 */ /* 0x000fe40008410000 */
[----:B------:R-:W-:Y:S01]  /*5630*/  FMUL.FTZ R16, R5, R16 ;  /* 0x0000001005107220 */ /* 0x000fe20000410000 */
[----:B------:R-:W-:Y:S01]  /*5640*/  FMUL.FTZ R6, R21, R6 ;  /* 0x0000000615067220 */ /* 0x000fe20000410000 */
[----:B------:R-:W-:Y:S01]  /*5650*/  FMUL.FTZ R7, R32, R7 ;  /* 0x0000000720077220 */ /* 0x000fe20000410000 */
        /* <DEDUP_REMOVED lines=36> */
.L_x_1212:
[----:B------:R2:W-:Y:S01]  /*58a0*/  STS [R153+0x15000], R2 ;  /* 0x0150000299007388 */ /* 0x0005e20000000800 */
[C---:B------:R-:W-:Y:S01]  /*58b0*/  FADD.FTZ R22, -R152.reuse, R22 ;  /* 0x0000001698167221 */ /* 0x040fe20000010100 */
[----:B------:R-:W-:Y:S01]  /*58c0*/  FFMA.FTZ R5, -R161, R161, 1 ;  /* 0x3f800000a1057423 */ /* 0x000fe200000101a1 */
[----:B------:R-:W-:Y:S01]  /*58d0*/  FADD.FTZ R23, -R152, R23 ;  /* 0x0000001798177221 */ /* 0x000fe20000010100 */
[----:B------:R-:W-:Y:S01]  /*58e0*/  FFMA.FTZ R0, -R160, R160, 1 ;  /* 0x3f800000a0007423 */ /* 0x000fe200000101a0 */
[C---:B------:R-:W-:Y:S01]  /*58f0*/  FADD.FTZ R18, -R152.reuse, R18 ;  /* 0x0000001298127221 */ /* 0x040fe20000010100 */
[----:B------:R-:W-:Y:S01]  /*5900*/  FADD.FTZ R19, -R152, R19 ;  /* 0x0000001398137221 */ /* 0x000fe20000010100 */
[----:B------:R-:W-:Y:S01]  /*5910*/  FMUL.FTZ R22, R188, R22 ;  /* 0x00000016bc167220 */ /* 0x000fe20000410000 */
        /* <DEDUP_REMOVED lines=8> */
[----:B------:R-:W-:Y:S01]  /*59a0*/  FFMA.FTZ R5, -R159, R159, 1 ;  /* 0x3f8000009f057423 */ /* 0x000fe2000001019f */
[----:B------:R-:W-:Y:S01]  /*59b0*/  FFMA.FTZ R0, -R158, R158, 1 ;  /* 0x3f8000009e007423 */ /* 0x000fe2000001019e */
[C---:B------:R-:W-:Y:S01]  /*59c0*/  FADD.FTZ R34, -R152.reuse, R34 ;  /* 0x0000002298227221 */ /* 0x040fe20000010100 */
[----:B------:R-:W-:Y:S01]  /*59d0*/  FADD.FTZ R35, -R152, R35 ;  /* 0x0000002398237221 */ /* 0x000fe20000010100 */
[C---:B-----5:R-:W-:Y:S01]  /*59e0*/  FADD.FTZ R8, -R151.reuse, R8 ;  /* 0x0000000897087221 */ /* 0x060fe20000010100 */
[----:B------:R-:W-:Y:S01]  /*59f0*/  FADD.FTZ R9, -R151, R9 ;  /* 0x0000000997097221 */ /* 0x000fe20000010100 */
[----:B------:R-:W-:Y:S01]  /*5a00*/  FMUL.FTZ R34, R184, R34 ;  /* 0x00000022b8227220 */ /* 0x000fe20000410000 */
[----:B------:R-:W-:Y:S01]  /*5a10*/  FMUL.FTZ R35, R182, R35 ;  /* 0x00000023b6237220 */ /* 0x000fe20000410000 */
[----:B------:R-:W-:Y:S01]  /*5a20*/  FMUL.FTZ R8, R206, R8 ;  /* 0x00000008ce087220 */ /* 0x000fe20000410000 */
[----:B--2---:R-:W-:Y:S01]  /*5a30*/  F2FP.BF16.F32.PACK_AB R2, R6, R7 ;  /* 0x000000070602723e */ /* 0x004fe200000010ff */
[----:B------:R-:W-:Y:S01]  /*5a40*/  FFMA.FTZ R7, -R166, R166, 1 ;  /* 0x3f800000a6077423 */ /* 0x000fe200000101a6 */
[----:B------:R-:W-:Y:S01]  /*5a50*/  FFMA.FTZ R6, -R162, R162, 1 ;  /* 0x3f800000a2067423 */ /* 0x000fe200000101a2 */
[----:B------:R-:W-:Y:S01]  /*5a60*/  FMUL.FTZ R9, R205, R9 ;  /* 0x00000009cd097220 */ /* 0x000fe20000410000 */
[----:B------:R-:W-:Y:S01]  /*5a70*/  FADD.FTZ R13, -R151, R13 ;  /* 0x0000000d970d7221 */ /* 0x000fe20000010100 */
[----:B------:R-:W-:Y:S01]  /*5a80*/  FMUL.FTZ R7, R7, UR13 ;  /* 0x0000000d07077c20 */ /* 0x000fe20008410000 */
[----:B------:R-:W-:Y:S01]  /*5a90*/  FMUL.FTZ R6, R6, UR13 ;  /* 0x0000000d06067c20 */ /* 0x000fe20008410000 */
[----:B------:R2:W-:Y:S01]  /*5aa0*/  STS [R153+0x15400], R2 ;  /* 0x0154000299007388 */ /* 0x0005e20000000800 */
[----:B------:R-:W-:Y:S01]  /*5ab0*/  FADD.FTZ R12, -R151, R12 ;  /* 0x0000000c970c7221 */ /* 0x000fe20000010100 */
[----:B------:R-:W-:Y:S01]  /*5ac0*/  FMUL.FTZ R18, R18, R7 ;  /* 0x0000000712127220 */ /* 0x000fe20000410000 */
[----:B------:R-:W-:Y:S01]  /*5ad0*/  FMUL.FTZ R19, R19, R6 ;  /* 0x0000000613137220 */ /* 0x000fe20000410000 */
[----:B------:R-:W-:Y:S01]  /*5ae0*/  FMUL.FTZ R6, R5, UR13 ;  /* 0x0000000d05067c20 */ /* 0x000fe20008410000 */
[----:B------:R-:W-:Y:S01]  /*5af0*/  FMUL.FTZ R5, R0, UR13 ;  /* 0x0000000d00057c20 */ /* 0x000fe20008410000 */
[----:B------:R3:W-:Y:S01]  /*5b00*/  STS [R157+0x15000], R4 ;  /* 0x015000049d007388 */ /* 0x0007e20000000800 */
[----:B------:R-:W-:Y:S01]  /*5b10*/  FFMA.FTZ R7, -R186, R186, 1 ;  /* 0x3f800000ba077423 */ /* 0x000fe200000101ba */
[----:B------:R-:W-:Y:S01]  /*5b20*/  F2FP.BF16.F32.PACK_AB R0, R19, R18 ;  /* 0x000000121300723e */ /* 0x000fe200000010ff */
[----:B------:R-:W-:Y:S01]  /*5b30*/  FMUL.FTZ R34, R34, R6 ;  /* 0x0000000622227220 */ /* 0x000fe20000410000 */
[----:B------:R-:W-:Y:S01]  /*5b40*/  FFMA.FTZ R6, -R185, R185, 1 ;  /* 0x3f800000b9067423 */ /* 0x000fe200000101b9 */
[----:B------:R-:W-:Y:S01]  /*5b50*/  FMUL.FTZ R35, R35, R5 ;  /* 0x0000000523237220 */ /* 0x000fe20000410000 */
[----:B------:R-:W-:Y:S01]  /*5b60*/  FFMA.FTZ R5, -R183, R183, 1 ;  /* 0x3f800000b7057423 */ /* 0x000fe200000101b7 */
[----:B------:R4:W-:Y:S01]  /*5b70*/  STS [R157+0x15400], R0 ;  /* 0x015400009d007388 */ /* 0x0009e20000000800 */
[----:B------:R-:W-:Y:S01]  /*5b80*/  FMUL.FTZ R19, R7, UR13 ;  /* 0x0000000d07137c20 */ /* 0x000fe20008410000 */
[----:B------:R-:W-:Y:S01]  /*5b90*/  FMUL.FTZ R18, R6, UR13 ;  /* 0x0000000d06127c20 */ /* 0x000fe20008410000 */
[----:B------:R-:W-:Y:S01]  /*5ba0*/  FMUL.FTZ R7, R5, UR13 ;  /* 0x0000000d05077c20 */ /* 0x000fe20008410000 */
[----:B------:R-:W-:Y:S01]  /*5bb0*/  FMUL.FTZ R13, R200, R13 ;  /* 0x0000000dc80d7220 */ /* 0x000fe20000410000 */
[----:B------:R-:W-:Y:S01]  /*5bc0*/  FMUL.FTZ R8, R8, R19 ;  /* 0x0000001308087220 */ /* 0x000fe20000410000 */
[----:B------:R-:W-:Y:S01]  /*5bd0*/  FMUL.FTZ R5, R9, R18 ;  /* 0x0000001209057220 */ /* 0x000fe20000410000 */
[----:B------:R-:W-:Y:S01]  /*5be0*/  FMUL.FTZ R12, R201, R12 ;  /* 0x0000000cc90c7220 */ /* 0x000fe20000410000 */
[C---:B------:R-:W-:Y:S01]  /*5bf0*/  FADD.FTZ R29, -R151.reuse, R29 ;  /* 0x0000001d971d7221 */ /* 0x040fe20000010100 */
[C---:B------:R-:W-:Y:S01]  /*5c00*/  FADD.FTZ R28, -R151.reuse, R28 ;  /* 0x0000001c971c7221 */ /* 0x040fe20000010100 */
[----:B------:R-:W-:Y:S01]  /*5c10*/  FADD.FTZ R24, -R151, R24 ;  /* 0x0000001897187221 */ /* 0x000fe20000010100 */
[----:B------:R-:W-:Y:S01]  /*5c20*/  FADD.FTZ R11, -R149, R11 ;  /* 0x0000000b950b7221 */ /* 0x000fe20000010100 */
[----:B--2---:R-:W-:Y:S01]  /*5c30*/  FFMA.FTZ R2, -R171, R171, 1 ;  /* 0x3f800000ab027423 */ /* 0x004fe200000101ab */
[----:B------:R-:W-:Y:S01]  /*5c40*/  FMUL.FTZ R29, R195, R29 ;  /* 0x0000001dc31d7220 */ /* 0x000fe20000410000 */
[----:B------:R-:W-:Y:S01]  /*5c50*/  FMUL.FTZ R28, R196, R28 ;  /* 0x0000001cc41c7220 */ /* 0x000fe20000410000 */
[----:B------:R-:W-:Y:S01]  /*5c60*/  FMUL.FTZ R24, R198, R24 ;  /* 0x00000018c6187220 */ /* 0x000fe20000410000 */
[----:B------:R-:W-:Y:S01]  /*5c70*/  FMUL.FTZ R6, R2, UR13 ;  /* 0x0000000d02067c20 */ /* 0x000fe20008410000 */
[----:B------:R-:W-:Y:S01]  /*5c80*/  FMUL.FTZ R2, R12, R7 ;  /* 0x000000070c027220 */ /* 0x000fe20000410000 */
[----:B---3--:R-:W-:Y:S01]  /*5c90*/  FFMA.FTZ R4, -R165, R165, 1 ;  /* 0x3f800000a5047423 */ /* 0x008fe200000101a5 */
[----:B------:R-:W-:Y:S01]  /*5ca0*/  FADD.FTZ R10, -R149, R10 ;  /* 0x0000000a950a7221 */ /* 0x000fe20000010100 */
[----:B------:R-:W-:Y:S01]  /*5cb0*/  FMUL.FTZ R9, R13, R6 ;  /* 0x000000060d097220 */ /* 0x000fe20000410000 */
[----:B------:R-:W-:Y:S01]  /*5cc0*/  FMUL.FTZ R11, R210, R11 ;  /* 0x0000000bd20b7220 */ /* 0x000fe20000410000 */
[----:B------:R-:W-:Y:S01]  /*5cd0*/  FMUL.FTZ R4, R4, UR13 ;  /* 0x0000000d04047c20 */ /* 0x000fe20008410000 */
[----:B------:R-:W-:Y:S01]  /*5ce0*/  FMUL.FTZ R10, R211, R10 ;  /* 0x0000000ad30a7220 */ /* 0x000fe20000410000 */
[----:B------:R-:W-:Y:S01]  /*5cf0*/  FADD.FTZ R15, -R149, R15 ;  /* 0x0000000f950f7221 */ /* 0x000fe20000010100 */
[----:B----4-:R-:W-:Y:S01]  /*5d00*/  F2FP.BF16.F32.PACK_AB R0, R5, R8 ;  /* 0x000000080500723e */ /* 0x010fe200000010ff */
[----:B------:R-:W-:Y:S01]  /*5d10*/  FFMA.FTZ R5, -R168, R168, 1 ;  /* 0x3f800000a8057423 */ /* 0x000fe200000101a8 */
[----:B------:R-:W-:Y:S01]  /*5d20*/  F2FP.BF16.F32.PACK_AB R9, R9, R2 ;  /* 0x000000020909723e */ /* 0x000fe200000010ff */
[----:B------:R-:W-:Y:S01]  /*5d30*/  FFMA.FTZ R2, -R167, R167, 1 ;  /* 0x3f800000a7027423 */ /* 0x000fe200000101a7 */
[----:B------:R-:W-:Y:S01]  /*5d40*/  FMUL.FTZ R28, R28, R4 ;  /* 0x000000041c1c7220 */ /* 0x000fe20000410000 */
[----:B------:R2:W-:Y:S01]  /*5d50*/  STS [R153+0x16000], R0 ;  /* 0x0160000099007388 */ /* 0x0005e20000000800 */
        /* <DEDUP_REMOVED lines=8> */
[----:B------:R-:W-:Y:S01]  /*5de0*/  FFMA.FTZ R4, -R192, R192, 1 ;  /* 0x3f800000c0047423 */ /* 0x000fe200000101c0 */
[----:B------:R-:W-:Y:S01]  /*5df0*/  FMUL.FTZ R15, R207, R15 ;  /* 0x0000000fcf0f7220 */ /* 0x000fe20000410000 */
[----:B------:R-:W-:Y:S01]  /*5e00*/  FMUL.FTZ R7, R29, R2 ;  /* 0x000000021d077220 */ /* 0x000fe20000410000 */
[----:B------:R-:W-:Y:S01]  /*5e10*/  FFMA.FTZ R2, -R193, R193, 1 ;  /* 0x3f800000c1027423 */ /* 0x000fe200000101c1 */
[----:B------:R-:W-:Y:S01]  /*5e20*/  FMUL.FTZ R10, R10, R5 ;  /* 0x000000050a0a7220 */ /* 0x000fe20000410000 */
[----:B------:R-:W-:Y:S01]  /*5e30*/  FMUL.FTZ R14, R208, R14 ;  /* 0x0000000ed00e7220 */ /* 0x000fe20000410000 */
[----:B------:R-:W-:Y:S01]  /*5e40*/  FMUL.FTZ R4, R4, UR13 ;  /* 0x0000000d04047c20 */ /* 0x000fe20008410000 */
[----:B------:R-:W-:Y:S01]  /*5e50*/  FMUL.FTZ R6, R2, UR13 ;  /* 0x0000000d02067c20 */ /* 0x000fe20008410000 */
[----:B------:R-:W-:Y:S01]  /*5e60*/  FFMA.FTZ R2, -R191, R191, 1 ;  /* 0x3f800000bf027423 */ /* 0x000fe200000101bf */
[----:B------:R-:W-:Y:S01]  /*5e70*/  FADD.FTZ R30, -R149, R30 ;  /* 0x0000001e951e7221 */ /* 0x000fe20000010100 */
[----:B------:R-:W-:Y:S01]  /*5e80*/  FMUL.FTZ R14, R14, R4 ;  /* 0x000000040e0e7220 */ /* 0x000fe20000410000 */
[----:B------:R-:W-:Y:S01]  /*5e90*/  FMUL.FTZ R6, R11, R6 ;  /* 0x000000060b067220 */ /* 0x000fe20000410000 */
[----:B------:R-:W-:Y:S01]  /*5ea0*/  FMUL.FTZ R2, R2, UR13 ;  /* 0x0000000d02027c20 */ /* 0x000fe20008410000 */
[----:B------:R-:W-:Y:S01]  /*5eb0*/  FADD.FTZ R4, -R149, R26 ;  /* 0x0000001a95047221 */ /* 0x000fe20000010100 */
[----:B------:R-:W-:Y:S01]  /*5ec0*/  FMUL.FTZ R30, R202, R30 ;  /* 0x0000001eca1e7220 */ /* 0x000fe20000410000 */
[----:B------:R-:W-:Y:S01]  /*5ed0*/  FADD.FTZ R25, -R151, R25 ;  /* 0x0000001997197221 */ /* 0x000fe20000010100 */
[----:B--2---:R-:W-:Y:S01]  /*5ee0*/  FFMA.FTZ R0, -R181, R181, 1 ;  /* 0x3f800000b5007423 */ /* 0x004fe200000101b5 */
[----:B------:R-:W-:Y:S01]  /*5ef0*/  FMUL.FTZ R15, R15, R2 ;  /* 0x000000020f0f7220 */ /* 0x000fe20000410000 */
[----:B------:R-:W-:Y:S01]  /*5f00*/  F2FP.BF16.F32.PACK_AB R6, R6, R10 ;  /* 0x0000000a0606723e */ /* 0x000fe200000010ff */
[----:B------:R-:W-:Y:S01]  /*5f10*/  FFMA.FTZ R2, -R180, R180, 1 ;  /* 0x3f800000b4027423 */ /* 0x000fe200000101b4 */
[----:B------:R-:W-:Y:S01]  /*5f20*/  FMUL.FTZ R10, R0, UR13 ;  /* 0x0000000d000a7c20 */ /* 0x000fe20008410000 */
[----:B------:R-:W-:Y:S01]  /*5f30*/  FFMA.FTZ R0, -R170, R170, 1 ;  /* 0x3f800000aa007423 */ /* 0x000fe200000101aa */
[----:B------:R-:W-:Y:S01]  /*5f40*/  FMUL.FTZ R4, R204, R4 ;  /* 0x00000004cc047220 */ /* 0x000fe20000410000 */
[----:B------:R-:W-:Y:S01]  /*5f50*/  FMUL.FTZ R5, R2, UR13 ;  /* 0x0000000d02057c20 */ /* 0x000fe20008410000 */
[----:B------:R-:W-:Y:S01]  /*5f60*/  FADD.FTZ R27, -R149, R27 ;  /* 0x0000001b951b7221 */ /* 0x000fe20000010100 */
[----:B------:R-:W-:Y:S01]  /*5f70*/  FMUL.FTZ R2, R0, UR13 ;  /* 0x0000000d00027c20 */ /* 0x000fe20008410000 */
[----:B------:R-:W-:Y:S01]  /*5f80*/  STS [R153+0x16400], R6 ;  /* 0x0164000699007388 */ /* 0x000fe20000000800 */
[----:B------:R-:W-:Y:S01]  /*5f90*/  FMUL.FTZ R10, R4, R10 ;  /* 0x0000000a040a7220 */ /* 0x000fe20000410000 */
[----:B------:R-:W-:Y:S01]  /*5fa0*/  FFMA.FTZ R4, -R169, R169, 1 ;  /* 0x3f800000a9047423 */ /* 0x000fe200000101a9 */
[----:B------:R-:W-:Y:S01]  /*5fb0*/  FMUL.FTZ R30, R30, R2 ;  /* 0x000000021e1e7220 */ /* 0x000fe20000410000 */
[----:B------:R-:W-:Y:S01]  /*5fc0*/  F2FP.BF16.F32.PACK_AB R2, R15, R14 ;  /* 0x0000000e0f02723e */ /* 0x000fe200000010ff */
[----:B------:R-:W-:Y:S01]  /*5fd0*/  FMUL.FTZ R25, R197, R25 ;  /* 0x00000019c5197220 */ /* 0x000fe20000410000 */
[----:B------:R-:W-:Y:S01]  /*5fe0*/  FMUL.FTZ R27, R203, R27 ;  /* 0x0000001bcb1b7220 */ /* 0x000fe20000410000 */
[----:B------:R-:W-:Y:S01]  /*5ff0*/  FADD.FTZ R31, -R149, R31 ;  /* 0x0000001f951f7221 */ /* 0x000fe20000010100 */
[----:B------:R-:W-:Y:S01]  /*6000*/  F2FP.BF16.F32.PACK_AB R16, R16, R22 ;  /* 0x000000161010723e */ /* 0x000fe200000010ff */
[----:B------:R-:W-:Y:S01]  /*6010*/  STS [R157+0x16000], R9 ;  /* 0x016000099d007388 */ /* 0x000fe20000000800 */
[----:B------:R-:W-:Y:S01]  /*6020*/  FMUL.FTZ R11, R4, UR13 ;  /* 0x0000000d040b7c20 */ /* 0x000fe20008410000 */
[----:B------:R-:W-:Y:S01]  /*6030*/  FMUL.FTZ R8, R25, R8 ;  /* 0x0000000819087220 */ /* 0x000fe20000410000 */
[----:B------:R-:W-:Y:S01]  /*6040*/  FMUL.FTZ R31, R199, R31 ;  /* 0x0000001fc71f7220 */ /* 0x000fe20000410000 */
[----:B------:R2:W-:Y:S01]  /*6050*/  STS [R157+0x16400], R2 ;  /* 0x016400029d007388 */ /* 0x0005e20000000800 */
[----:B------:R-:W-:Y:S01]  /*6060*/  FMUL.FTZ R4, R27, R5 ;  /* 0x000000051b047220 */ /* 0x000fe20000410000 */
[----:B------:R-:W-:Y:S01]  /*6070*/  F2FP.BF16.F32.PACK_AB R12, R35, R34 ;  /* 0x00000022230c723e */ /* 0x000fe200000010ff */
[----:B------:R-:W-:Y:S01]  /*6080*/  FMUL.FTZ R5, R31, R11 ;  /* 0x0000000b1f057220 */ /* 0x000fe20000410000 */
[----:B------:R-:W-:Y:S01]  /*6090*/  STS [R155+-0x4000], R20 ;  /* 0xffc000149b007388 */ /* 0x000fe20000000800 */
[----:B------:R-:W-:Y:S01]  /*60a0*/  F2FP.BF16.F32.PACK_AB R8, R8, R24 ;  /* 0x000000180808723e */ /* 0x000fe200000010ff */
[----:B------:R-:W-:Y:S01]  /*60b0*/  IMAD R185, R238, UR8, RZ ;  /* 0x00000008eeb97c24 */ /* 0x000fe2000f8e02ff */
[----:B------:R-:W-:Y:S01]  /*60c0*/  F2FP.BF16.F32.PACK_AB R4, R4, R10 ;  /* 0x0000000a0404723e */ /* 0x000fe200000010ff */
[----:B------:R-:W-:Y:S01]  /*60d0*/  STS [R155+-0x3c00], R16 ;  /* 0xffc400109b007388 */ /* 0x000fe20000000800 */
[----:B------:R-:W-:Y:S02]  /*60e0*/  F2FP.BF16.F32.PACK_AB R7, R7, R28 ;  /* 0x0000001c0707723e */ /* 0x000fe400000010ff */
[----:B------:R-:W-:Y:S01]  /*60f0*/  F2FP.BF16.F32.PACK_AB R5, R5, R30 ;  /* 0x0000001e0505723e */ /* 0x000fe200000010ff */
[----:B------:R-:W-:Y:S01]  /*6100*/  STS [R156+-0x4000], R17 ;  /* 0xffc000119c007388 */ /* 0x000fe20000000800 */
[--C-:B------:R-:W-:Y:S02]  /*6110*/  SHF.R.U32.HI R0, RZ, 0x4, R179.reuse ;  /* 0x00000004ff007819 */ /* 0x100fe400000116b3 */
[C---:B------:R-:W-:Y:S01]  /*6120*/  SHF.L.U32 R149, R179.reuse, 0x5, RZ ;  /* 0x00000005b3957819 */ /* 0x040fe200000006ff */
[----:B------:R-:W-:Y:S01]  /*6130*/  STS [R156+-0x3c00], R12 ;  /* 0xffc4000c9c007388 */ /* 0x000fe20000000800 */
[----:B------:R-:W-:Y:S02]  /*6140*/  LOP3.LUT R164, R0, 0x8, RZ, 0xc0, !PT ;  /* 0x0000000800a47812 */ /* 0x000fe400078ec0ff */
[----:B------:R-:W-:Y:S01]  /*6150*/  SHF.L.U32 R165, R179, 0x2, RZ ;  /* 0x00000002b3a57819 */ /* 0x000fe200000006ff */
[----:B------:R-:W-:Y:S01]  /*6160*/  STS [R155+-0x3000], R8 ;  /* 0xffd000089b007388 */ /* 0x000fe20000000800 */
[----:B------:R-:W-:Y:S03]  /*6170*/  LOP3.LUT R0, R164, 0x10, R179, 0xf8, !PT ;  /* 0x00000010a4007812 */ /* 0x000fe600078ef8b3 */
[----:B------:R-:W-:Y:S01]  /*6180*/  STS [R155+-0x2c00], R4 ;  /* 0xffd400049b007388 */ /* 0x000fe20000000800 */
[----:B------:R-:W-:Y:S02]  /*6190*/  LOP3.LUT R0, R0, 0xc0, R149, 0xf8, !PT ;  /* 0x000000c000007812 */ /* 0x000fe400078ef895 */
[----:B--2---:R-:W-:Y:S01]  /*61a0*/  LEA R2, -R185, RZ, 0x6 ;  /* 0x000000ffb9027211 */ /* 0x004fe200078e31ff */
[----:B------:R-:W-:Y:S01]  /*61b0*/  STS [R156+-0x3000], R7 ;  /* 0xffd000079c007388 */ /* 0x000fe20000000800 */
[----:B------:R-:W-:Y:S03]  /*61c0*/  LOP3.LUT R0, R0, 0x18, R165, 0x78, !PT ;  /* 0x0000001800007812 */ /* 0x000fe600078e78a5 */
[----:B------:R-:W-:Y:S01]  /*61d0*/  STS [R156+-0x2c00], R5 ;  /* 0xffd400059c007388 */ /* 0x000fe20000000800 */
[----:B------:R-:W-:Y:S01]  /*61e0*/  LOP3.LUT R0, R0, 0x120, R149, 0xf8, !PT ;  /* 0x0000012000007812 */ /* 0x000fe200078ef895 */
[----:B------:R-:W-:Y:S03]  /*61f0*/  BAR.SYNC.DEFER_BLOCKING 0x0 ;  /* 0x0000000000007b1d */ /* 0x000fe60000010000 */
[----:B------:R-:W-:Y:S03]  /*6200*/  LEA R0, R0, UR4, 0x1 ;  /* 0x0000000400007c11 */ /* 0x000fe6000f8e08ff */
        /* <DEDUP_REMOVED lines=57> */
[----:B------:R-:W-:Y:S02]  /*65a0*/  LOP3.LUT R4, R178, 0xd8, RZ, 0xc0, !PT ;  /* 0x000000d8b2047812 */ /* 0x000fe400078ec0ff */
[----:B------:R-:W-:Y:S02]  /*65b0*/  LEA R6, P0, R2, R212, 0x2 ;  /* 0x000000d402067211 */ /* 0x000fe400078010ff */
[-C--:B----4-:R-:W-:Y:S05]  /*65c0*/  HMMA.16816.F32.BF16 R36, R132, R136.reuse, R36 ;  /* 0x000000888424723c */ /* 0x090fea0000041824 */
[----:B------:R-:W-:Y:S02]  /*65d0*/  LOP3.LUT R4, R4, 0x18, R179, 0x78, !PT ;  /* 0x0000001804047812 */ /* 0x000fe400078e78b3 */
[----:B------:R-:W-:Y:S01]  /*65e0*/  MOV R212, R6 ;  /* 0x0000000600d47202 */ /* 0x000fe20000000f00 */
[C---:B------:R-:W-:Y:S04]  /*65f0*/  HMMA.16816.F32.BF16 R40, R140.reuse, R136, R40 ;  /* 0x000000888c28723c */ /* 0x040fe80000041828 */
[----:B------:R-:W-:Y:S02]  /*6600*/  LOP3.LUT R5, R4, 0x1f20, R178, 0xf8, !PT ;  /* 0x00001f2004057812 */ /* 0x000fe400078ef8b2 */
[----:B------:R-:W-:Y:S02]  /*6610*/  LEA.HI.X.SX32 R4, R2, R213, 0x2, P0 ;  /* 0x000000d502047211 */ /* 0x000fe400000f16ff */
[-C--:B------:R-:W-:Y:S03]  /*6620*/  HMMA.16816.F32.BF16 R44, R140, R138.reuse, R44 ;  /* 0x0000008a8c2c723c */ /* 0x080fe6000004182c */
[----:B------:R-:W-:Y:S02]  /*6630*/  LOP3.LUT R2, R148, 0x1c0, RZ, 0xc0, !PT ;  /* 0x000001c094027812 */ /* 0x000fe400078ec0ff */
[----:B------:R-:W-:Y:S02]  /*6640*/  LEA R184, R5, UR4, 0x1 ;  /* 0x0000000405b87c11 */ /* 0x000fe4000f8e08ff */
[----:B------:R-:W-:Y:S01]  /*6650*/  MOV R213, R4 ;  /* 0x0000000400d57202 */ /* 0x000fe20000000f00 */
        /* <DEDUP_REMOVED lines=18> */
[----:B------:R-:W-:Y:S01]  /*6780*/  LEA.HI.X.SX32 R4, R4, R215, 0x1, P5 ;  /* 0x000000d704047211 */ /* 0x000fe200028f0eff */
[----:B------:R-:W-:Y:S04]  /*6790*/  IMAD.MOV.U32 R214, RZ, RZ, R5 ;  /* 0x000000ffffd67224 */ /* 0x000fe800078e0005 */
        /* <DEDUP_REMOVED lines=17> */
.L_x_1213:
[----:B------:R-:W-:Y:S01]  /*68b0*/  UISETP.NE.AND UP0, UPT, UR48, URZ, UPT ;  /* 0x000000ff3000728c */ /* 0x000fe2000bf05270 */
[----:B------:R-:W-:Y:S01]  /*68c0*/  LOP3.LUT R2, R2, 0x38, R178, 0xf8, !PT ;  /* 0x0000003802027812 */ /* 0x000fe200078ef8b2 */
[----:B------:R-:W-:Y:S01]  /*68d0*/  LDSM.16.MT88.4 R8, [R0+0x9000] ;  /* 0x009000000008783b */ /* 0x000fe20000004200 */
[----:B------:R-:W-:Y:S01]  /*68e0*/  IMAD.MOV.U32 R6, RZ, RZ, 0x4 ;  /* 0x00000004ff067424 */ /* 0x000fe200078e00ff */
[----:B------:R-:W-:Y:S01]  /*68f0*/  ULOP3.LUT UR12, UR48, 0x1, URZ, 0xc0, !UPT ;  /* 0x00000001300c7892 */ /* 0x000fe2000f8ec0ff */
[----:B------:R-:W-:Y:S01]  /*6900*/  LOP3.LUT R2, R2, 0x8, R150, 0x78, !PT ;  /* 0x0000000802027812 */ /* 0x000fe200078e7896 */
[----:B------:R-:W-:Y:S01]  /*6910*/  LDSM.16.MT88.4 R16, [R0+0xb000] ;  /* 0x00b000000010783b */ /* 0x000fe20000004200 */
[----:B------:R-:W-:Y:S01]  /*6920*/  PLOP3.LUT P4, PT, PT, PT, UP0, 0x80, 0x8 ;  /* 0x000000000008781c */ /* 0x000fe20003f8f008 */
[----:B------:R-:W-:Y:S02]  /*6930*/  IMAD.U32 R170, RZ, RZ, UR47 ;  /* 0x0000002fffaa7e24 */ /* 0x000fe4000f8e00ff */
[----:B------:R-:W-:Y:S01]  /*6940*/  LDSM.16.MT88.4 R28, [R0+0xd000] ;  /* 0x00d00000001c783b */ /* 0x000fe20000004200 */
[----:B------:R-:W-:Y:S02]  /*6950*/  @UP0 UIADD3 UR17, UP2, UPT, UR60, -0x100, URZ ;  /* 0xffffff003c110890 */ /* 0x000fe4000ff5e0ff */
[----:B------:R-:W-:Y:S01]  /*6960*/  LEA R170, P0, R170, R212, 0x2 ;  /* 0x000000d4aaaa7211 */ /* 0x000fe200078010ff */
[----:B------:R-:W-:Y:S01]  /*6970*/  LDSM.16.MT88.4 R132, [R0+0x9400] ;  /* 0x009400000084783b */ /* 0x000fe20000004200 */
[----:B------:R-:W-:Y:S02]  /*6980*/  @UP0 UIADD3.X UR16, UPT, UPT, UR61, -0x1, URZ, UP2, !UPT ;  /* 0xffffffff3d100890 */ /* 0x000fe400097fe4ff */
[----:B------:R-:W-:Y:S01]  /*6990*/  UISETP.NE.U32.AND UP2, UPT, UR12, 0x1, UPT ;  /* 0x000000010c00788c */ /* 0x000fe2000bf45070 */
[----:B------:R-:W-:Y:S01]  /*69a0*/  LDSM.16.MT88.4 R136, [R0+0xb400] ;  /* 0x00b400000088783b */ /* 0x000fe20000004200 */
[----:B------:R-:W-:Y:S01]  /*69b0*/  UIADD3 UR12, UPT, UPT, UR48, -0x1, URZ ;  /* 0xffffffff300c7890 */ /* 0x000fe2000fffe0ff */
[----:B------:R-:W-:Y:S02]  /*69c0*/  @P4 LOP3.LUT R4, R150, 0x10, RZ, 0xc0, !PT ;  /* 0x0000001096044812 */ /* 0x000fe400078ec0ff */
[----:B------:R-:W-:Y:S01]  /*69d0*/  @P4 SHF.R.U32.HI R5, RZ, 0x2, R179 ;  /* 0x00000002ff054819 */ /* 0x000fe200000116b3 */
[----:B------:R-:W-:Y:S01]  /*69e0*/  LDSM.16.MT88.4 R140, [R0+0xd400] ;  /* 0x00d40000008c783b */ /* 0x000fe20000004200 */
[----:B------:R-:W-:Y:S01]  /*69f0*/  PLOP3.LUT P3, PT, PT, PT, UP2, 0x80, 0x8 ;  /* 0x000000000008781c */ /* 0x000fe20003f6f028 */
[----:B------:R-:W-:Y:S01]  /*6a00*/  @UP0 UIADD3 UR10, UP2, UPT, UR10, -0x100, URZ ;  /* 0xffffff000a0a0890 */ /* 0x000fe2000ff5e0ff */
[----:B------:R-:W-:Y:S01]  /*6a10*/  @P4 LOP3.LUT R235, R4, 0x7, R5, 0xf8, !PT ;  /* 0x0000000704eb4812 */ /* 0x000fe200078ef805 */
[----:B------:R-:W-:Y:S01]  /*6a20*/  LDSM.16.MT88.4 R144, [R0+0x9800] ;  /* 0x009800000090783b */ /* 0x000fe20000004200 */
[----:B------:R-:W-:Y:S01]  /*6a30*/  LOP3.LUT R4, R148, 0x200, RZ, 0xc0, !PT ;  /* 0x0000020094047812 */ /* 0x000fe200078ec0ff */
[----:B------:R-:W-:Y:S02]  /*6a40*/  @UP0 UIADD3.X UR11, UPT, UPT, UR11, -0x1, URZ, UP2, !UPT ;  /* 0xffffffff0b0b0890 */ /* 0x000fe400097fe4ff */
[----:B------:R-:W-:Y:S01]  /*6a50*/  @P4 IMAD.WIDE.U32 R182, R235, R6, UR60 ;  /* 0x0000003cebb64e25 */ /* 0x000fe2000f8e0006 */
[----:B------:R-:W-:Y:S01]  /*6a60*/  LOP3.LUT R4, R4, 0xc00, R149, 0xf8, !PT ;  /* 0x00000c0004047812 */ /* 0x000fe200078ef895 */
[----:B------:R-:W-:Y:S01]  /*6a70*/  LDSM.16.MT88.4 R152, [R0+0x9c00] ;  /* 0x009c00000098783b */ /* 0x000fe20000004200 */
[----:B------:R-:W-:Y:S01]  /*6a80*/  @UP0 UMOV UR60, UR17 ;  /* 0x00000011003c0c82 */ /* 0x000fe20008000000 */
[----:B------:R-:W-:Y:S01]  /*6a90*/  @UP0 UMOV UR61, UR16 ;  /* 0x00000010003d0c82 */ /* 0x000fe20008000000 */
[----:B------:R-:W-:Y:S01]  /*6aa0*/  LOP3.LUT R2, R4, R2, RZ, 0xfc, !PT ;  /* 0x0000000204027212 */ /* 0x000fe200078efcff */
[----:B------:R-:W-:Y:S01]  /*6ab0*/  LDSM.16.MT88.4 R148, [R0+0xb800] ;  /* 0x00b800000094783b */ /* 0x000fe20000004200 */
[----:B------:R-:W-:Y:S02]  /*6ac0*/  UISETP.GT.AND UP0, UPT, UR48, URZ, UPT ;  /* 0x000000ff3000728c */ /* 0x000fe4000bf04270 */
[----:B------:R-:W-:Y:S01]  /*6ad0*/  LEA R2, R2, UR4, 0x1 ;  /* 0x0000000402027c11 */ /* 0x000fe2000f8e08ff */
[----:B------:R-:W-:Y:S01]  /*6ae0*/  LDSM.16.MT88.4 R156, [R0+0xc000] ;  /* 0x00c00000009c783b */ /* 0x000fe20000004200 */
[----:B------:R-:W-:Y:S03]  /*6af0*/  UMOV UR48, UR12 ;  /* 0x0000000c00307c82 */ /* 0x000fe60008000000 */
[----:B------:R-:W2:Y:S01]  /*6b00*/  LDSM.16.M88.4 R24, [R2+0x15000] ;  /* 0x015000000218783b */ /* 0x000ea20000000200 */
[C---:B------:R-:W-:Y:S02]  /*6b10*/  IMAD.IADD R161, R2.reuse, 0x1, R176 ;  /* 0x0000000102a17824 */ /* 0x040fe400078e02b0 */
[C---:B------:R-:W-:Y:S01]  /*6b20*/  VIADD R160, R2.reuse, 0x15040 ;  /* 0x0001504002a07836 */ /* 0x040fe20000000000 */
[----:B------:R3:W5:Y:S04]  /*6b30*/  @P4 LDG.E R244, desc[UR38][R182.64+-0x100] ;  /* 0xffff0026b6f44981 */ /* 0x000768000c1e1900 */
[----:B------:R-:W4:Y:S04]  /*6b40*/  LDSM.16.M88.4 R32, [R161+0x15000] ;  /* 0x01500000a120783b */ /* 0x000f280000000200 */
        /* <DEDUP_REMOVED lines=13> */
[C---:B----4-:R-:W-:Y:S08]  /*6c20*/  HMMA.16816.F32.BF16 R4, R32.reuse, R132, R4 ;  /* 0x000000842004723c */ /* 0x050ff00000041804 */
[C---:B------:R-:W-:Y:S01]  /*6c30*/  HMMA.16816.F32.BF16 R8, R32.reuse, R134, R8 ;  /* 0x000000862008723c */ /* 0x040fe20000041808 */
[----:B------:R-:W4:Y:S07]  /*6c40*/  LDSM.16.MT88.4 R132, [R0+0xd800] ;  /* 0x00d800000084783b */ /* 0x000f2e0000004200 */
[C---:B------:R-:W-:Y:S08]  /*6c50*/  HMMA.16816.F32.BF16 R12, R32.reuse, R136, R12 ;  /* 0x00000088200c723c */ /* 0x040ff0000004180c */
[C---:B------:R-:W-:Y:S01]  /*6c60*/  HMMA.16816.F32.BF16 R16, R32.reuse, R138, R16 ;  /* 0x0000008a2010723c */ /* 0x040fe20000041810 */
[----:B------:R-:W1:Y:S07]  /*6c70*/  LDSM.16.M88.4 R136, [R162] ;  /* 0x00000000a288783b */ /* 0x000e6e0000000200 */
[C---:B------:R-:W-:Y:S08]  /*6c80*/  HMMA.16816.F32.BF16 R20, R32.reuse, R140, R20 ;  /* 0x0000008c2014723c */ /* 0x040ff00000041814 */
[----:B------:R-:W-:Y:S01]  /*6c90*/  HMMA.16816.F32.BF16 R24, R32, R142, R24 ;  /* 0x0000008e2018723c */ /* 0x000fe20000041818 */
[----:B------:R-:W3:Y:S04]  /*6ca0*/  LDSM.16.MT88.4 R32, [R0+0xbc00] ;  /* 0x00bc00000020783b */ /* 0x000ee80000004200 */
[----:B------:R-:W3:Y:S03]  /*6cb0*/  LDSM.16.MT88.4 R140, [R0+0xdc00] ;  /* 0x00dc0000008c783b */ /* 0x000ee60000004200 */
[C---:B--2---:R-:W-:Y:S08]  /*6cc0*/  HMMA.16816.F32.BF16 R4, R28.reuse, R144, R4 ;  /* 0x000000901c04723c */ /* 0x044ff00000041804 */
[C---:B------:R-:W-:Y:S01]  /*6cd0*/  HMMA.16816.F32.BF16 R8, R28.reuse, R146, R8 ;  /* 0x000000921c08723c */ /* 0x040fe20000041808 */
[----:B------:R2:W-:Y:S07]  /*6ce0*/  LDSM.16.M88.4 R144, [R2+0x17000] ;  /* 0x017000000290783b */ /* 0x0005ee0000000200 */
[C---:B------:R-:W-:Y:S08]  /*6cf0*/  HMMA.16816.F32.BF16 R12, R28.reuse, R148, R12 ;  /* 0x000000941c0c723c */ /* 0x040ff0000004180c */
[C---:B------:R-:W-:Y:S01]  /*6d00*/  HMMA.16816.F32.BF16 R16, R28.reuse, R150, R16 ;  /* 0x000000961c10723c */ /* 0x040fe20000041810 */
[----:B------:R-:W3:Y:S07]  /*6d10*/  LDSM.16.MT88.4 R148, [R0+0xa000] ;  /* 0x00a000000094783b */ /* 0x000eee0000004200 */
[C---:B----4-:R-:W-:Y:S01]  /*6d20*/  HMMA.16816.F32.BF16 R20, R28.reuse, R132, R20 ;  /* 0x000000841c14723c */ /* 0x050fe20000041814 */
[----:B--2---:R-:W-:Y:S05]  /*6d30*/  IMAD.U32 R2, RZ, RZ, UR47 ;  /* 0x0000002fff027e24 */ /* 0x004fea000f8e00ff */
[----:B------:R-:W-:Y:S02]  /*6d40*/  LEA.HI.X.SX32 R171, R2, R213, 0x2, P0 ;  /* 0x000000d502ab7211 */ /* 0x000fe400000f16ff */
[----:B------:R-:W-:Y:S01]  /*6d50*/  HMMA.16816.F32.BF16 R24, R28, R134, R24 ;  /* 0x000000861c18723c */ /* 0x000fe20000041818 */
[----:B------:R-:W2:Y:S02]  /*6d60*/  LDSM.16.MT88.4 R28, [R0+0xe000] ;  /* 0x00e00000001c783b */ /* 0x000ea40000004200 */
[C---:B------:R-:W-:Y:S02]  /*6d70*/  LEA R168, P0, R185.reuse, R170, 0x5 ;  /* 0x000000aab9a87211 */ /* 0x040fe400078028ff */
[----:B------:R-:W-:Y:S02]  /*6d80*/  LDSM.16.MT88.4 R132, [R0+0xa400] ;  /* 0x00a400000084783b */ /* 0x000fe40000004200 */
[C---:B------:R-:W-:Y:S01]  /*6d90*/  LEA.HI.X.SX32 R169, R185.reuse, R171, 0x5, P0 ;  /* 0x000000abb9a97211 */ /* 0x040fe200000f2eff */
[C---:B-1----:R-:W-:Y:S05]  /*6da0*/  HMMA.16816.F32.BF16 R4, R136.reuse, R152, R4 ;  /* 0x000000988804723c */ /* 0x042fea0000041804 */
[C---:B------:R-:W-:Y:S03]  /*6db0*/  LEA R166, P0, R185.reuse, R168, 0x5 ;  /* 0x000000a8b9a67211 */ /* 0x040fe600078028ff */
[C---:B------:R-:W-:Y:S03]  /*6dc0*/  HMMA.16816.F32.BF16 R8, R136.reuse, R154, R8 ;  /* 0x0000009a8808723c */ /* 0x040fe60000041808 */
[C---:B------:R-:W-:Y:S05]  /*6dd0*/  LEA.HI.X.SX32 R167, R185.reuse, R169, 0x5, P0 ;  /* 0x000000a9b9a77211 */ /* 0x040fea00000f2eff */
[C---:B---3--:R-:W-:Y:S08]  /*6de0*/  HMMA.16816.F32.BF16 R12, R136.reuse, R32, R12 ;  /* 0x00000020880c723c */ /* 0x048ff0000004180c */
        /* <DEDUP_REMOVED lines=12> */
[C---:B--2---:R-:W-:Y:S03]  /*6eb0*/  HMMA.16816.F32.BF16 R20, R144.reuse, R28, R20 ;  /* 0x0000001c9014723c */ /* 0x044fe60000041814 */
[C---:B------:R-:W-:Y:S04]  /*6ec0*/  LEA R156, P0, R185.reuse, R158, 0x5 ;  /* 0x0000009eb99c7211 */ /* 0x040fe800078028ff */
[C---:B------:R-:W-:Y:S01]  /*6ed0*/  LEA.HI.X.SX32 R157, R185.reuse, R159, 0x5, P0 ;  /* 0x0000009fb99d7211 */ /* 0x040fe200000f2eff */
[----:B------:R-:W-:Y:S01]  /*6ee0*/  HMMA.16816.F32.BF16 R24, R144, R30, R24 ;  /* 0x0000001e9018723c */ /* 0x000fe20000041818 */
[----:B------:R-:W2:Y:S02]  /*6ef0*/  LDSM.16.MT88.4 R28, [R0+0xe400] ;  /* 0x00e40000001c783b */ /* 0x000ea40000004200 */
[C---:B------:R-:W-:Y:S04]  /*6f00*/  LEA R154, P0, R185.reuse, R156, 0x5 ;  /* 0x0000009cb99a7211 */ /* 0x040fe800078028ff */
[C---:B------:R-:W-:Y:S01]  /*6f10*/  LEA.HI.X.SX32 R155, R185.reuse, R157, 0x5, P0 ;  /* 0x0000009db99b7211 */ /* 0x040fe200000f2eff */
[C---:B-1----:R-:W-:Y:S08]  /*6f20*/  HMMA.16816.F32.BF16 R4, R32.reuse, R132, R4 ;  /* 0x000000842004723c */ /* 0x042ff00000041804 */
[C---:B------:R-:W-:Y:S01]  /*6f30*/  HMMA.16816.F32.BF16 R8, R32.reuse, R134, R8 ;  /* 0x000000862008723c */ /* 0x040fe20000041808 */
[----:B------:R1:W4:Y:S07]  /*6f40*/  LDSM.16.M88.4 R132, [R160+0x2000] ;  /* 0x00200000a084783b */ /* 0x00032e0000000200 */
[C---:B---3--:R-:W-:Y:S08]  /*6f50*/  HMMA.16816.F32.BF16 R12, R32.reuse, R136, R12 ;  /* 0x00000088200c723c */ /* 0x048ff0000004180c */
[C---:B------:R-:W-:Y:S01]  /*6f60*/  HMMA.16816.F32.BF16 R16, R32.reuse, R138, R16 ;  /* 0x0000008a2010723c */ /* 0x040fe20000041810 */
[----:B------:R-:W3:Y:S02]  /*6f70*/  LDSM.16.MT88.4 R136, [R0+0xc800] ;  /* 0x00c800000088783b */ /* 0x000ee40000004200 */
[C---:B-1----:R-:W-:Y:S05]  /*6f80*/  LEA R160, P0, R185.reuse, R154, 0x5 ;  /* 0x0000009ab9a07211 */ /* 0x042fea00078028ff */
[C---:B--2---:R-:W-:Y:S03]  /*6f90*/  HMMA.16816.F32.BF16 R20, R32.reuse, R28, R20 ;  /* 0x0000001c2014723c */ /* 0x044fe60000041814 */
        /* <DEDUP_REMOVED lines=313> */
.L_x_1215:
[----:B------:R-:W2:Y:S01]  /*8330*/  LDCU.64 UR10, c[0x0][0x5c0] ;  /* 0x0000b800ff0a77ac */ /* 0x000ea20008000a00 */
[----:B------:R-:W-:-:S04]  /*8340*/  UIADD3 UR5, UPT, UPT, UR40, UR45, URZ ;  /* 0x0000002d28057290 */ /* 0x000fc8000fffe0ff */
[----:B--2---:R-:W-:Y:S02]  /*8350*/  UIMAD.WIDE.U32 UR16, UR5, UR10, URZ ;  /* 0x0000000a051072a5 */ /* 0x004fe4000f8e00ff */
[----:B------:R-:W-:-:S04]  /*8360*/  UIMAD UR5, UR5, UR11, URZ ;  /* 0x0000000b050572a4 */ /* 0x000fc8000f8e02ff */
[----:B------:R-:W-:-:S06]  /*8370*/  UIADD3 UR5, UPT, UPT, UR17, UR5, URZ ;  /* 0x0000000511057290 */ /* 0x000fcc000fffe0ff */
[----:B-1----:R-:W-:Y:S02]  /*8380*/  MOV R0, UR5 ;  /* 0x0000000500007c02 */ /* 0x002fe40008000f00 */
.L_x_1216:
        /* <DEDUP_REMOVED lines=12> */
.L_x_1217:
[----:B------:R-:W1:Y:S01]  /*8450*/  LDCU.64 UR8, c[0x0][0x5c8] ;  /* 0x0000b900ff0877ac */ /* 0x000e620008000a00 */
[----:B------:R-:W-:-:S04]  /*8460*/  UIADD3 UR5, UPT, UPT, UR40, UR45, URZ ;  /* 0x0000002d28057290 */ /* 0x000fc8000fffe0ff */
[----:B-1----:R-:W-:Y:S02]  /*8470*/  UIMAD.WIDE.U32 UR18, UR5, UR8, URZ ;  /* 0x00000008051272a5 */ /* 0x002fe4000f8e00ff */
[----:B------:R-:W-:-:S04]  /*8480*/  UIMAD UR5, UR5, UR9, URZ ;  /* 0x00000009050572a4 */ /* 0x000fc8000f8e02ff */
[----:B------:R-:W-:-:S06]  /*8490*/  UIADD3 UR5, UPT, UPT, UR19, UR5, URZ ;  /* 0x0000000513057290 */ /* 0x000fcc000fffe0ff */
[----:B------:R-:W-:-:S07]  /*84a0*/  MOV R22, UR5 ;  /* 0x0000000500167c02 */ /* 0x000fce0008000f00 */
.L_x_1218:
[----:B------:R-:W-:Y:S01]  /*84b0*/  BAR.SYNC.DEFER_BLOCKING 0x0 ;  /* 0x0000000000007b1d */ /* 0x000fe20000010000 */
[----:B------:R-:W-:Y:S01]  /*84c0*/  USHF.L.U32 UR5, UR41, 0x7, URZ ;  /* 0x0000000729057899 */ /* 0x000fe200080006ff */
[----:B------:R-:W-:Y:S01]  /*84d0*/  SHF.R.U32.HI R179, RZ, 0x2, R179 ;  /* 0x00000002ffb37819 */ /* 0x000fe200000116b3 */
[----:B------:R-:W-:Y:S01]  /*84e0*/  USHF.L.U32 UR13, UR41, 0x7, URZ ;  /* 0x00000007290d7899 */ /* 0x000fe200080006ff */
[----:B------:R-:W-:Y:S01]  /*84f0*/  IMAD.U32 R23, RZ, RZ, UR8 ;  /* 0x00000008ff177e24 */ /* 0x000fe2000f8e00ff */
[----:B------:R-:W-:-:S03]  /*8500*/  UIMAD.WIDE.U32 UR20, UR5, UR10, URZ ;  /* 0x0000000a051472a5 */ /* 0x000fc6000f8e00ff */
[----:B------:R-:W1:Y:S01]  /*8510*/  LDC.64 R6, c[0x0][0x5d8] ;  /* 0x00017600ff067b82 */ /* 0x000e620000000a00 */
[----:B------:R-:W-:Y:S01]  /*8520*/  USHF.R.S32.HI UR14, URZ, 0x1f, UR5 ;  /* 0x0000001fff0e7899 */ /* 0x000fe20008011405 */
[----:B------:R-:W-:Y:S01]  /*8530*/  VIADD R4, R179, 0x40 ;  /* 0x00000040b3047836 */ /* 0x000fe20000000000 */
[----:B------:R-:W-:Y:S01]  /*8540*/  UIADD3 UR37, UPT, UPT, -UR13, UR37, URZ ;  /* 0x000000250d257290 */ /* 0x000fe2000fffe1ff */
[----:B------:R-:W-:Y:S01]  /*8550*/  BSSY.RECONVERGENT B0, `(.L_x_1219) ;  /* 0x0000029000007945 */ /* 0x000fe20003800200 */
[----:B------:R-:W-:Y:S01]  /*8560*/  UIMAD UR12, UR14, UR10, URZ ;  /* 0x0000000a0e0c72a4 */ /* 0x000fe2000f8e02ff */
[----:B------:R-:W-:Y:S02]  /*8570*/  IMAD.U32 R2, RZ, RZ, UR20 ;  /* 0x00000014ff027e24 */ /* 0x000fe4000f8e00ff */
[----:B------:R-:W2:Y:S01]  /*8580*/  LDC.64 R56, c[0x0][0x5e0] ;  /* 0x00017800ff387b82 */ /* 0x000ea20000000a00 */
[----:B------:R-:W-:Y:S01]  /*8590*/  UIMAD UR12, UR5, UR11, UR12 ;  /* 0x0000000b050c72a4 */ /* 0x000fe2000f8e020c */
[----:B------:R-:W-:Y:S01]  /*85a0*/  IMAD.U32 R3, RZ, RZ, UR21 ;  /* 0x00000015ff037e24 */ /* 0x000fe2000f8e00ff */
[----:B------:R-:W-:-:S02]  /*85b0*/  LOP3.LUT R2, R2, 0x18, R178, 0xf8, !PT ;  /* 0x0000001802027812 */ /* 0x000fc400078ef8b2 */
[C---:B------:R-:W-:Y:S02]  /*85c0*/  ISETP.GE.AND P4, PT, R179.reuse, UR37, PT ;  /* 0x00000025b3007c0c */ /* 0x040fe4000bf86270 */
[----:B------:R-:W-:Y:S01]  /*85d0*/  IMAD.U32 R3, RZ, RZ, UR12 ;  /* 0x0000000cff037e24 */ /* 0x000fe2000f8e00ff */
[----:B------:R-:W-:Y:S01]  /*85e0*/  IADD3 R2, P0, PT, R2, UR16, RZ ;  /* 0x0000001002027c10 */ /* 0x000fe2000ff1e0ff */
[----:B------:R3:W4:Y:S01]  /*85f0*/  LDS.128 R28, [R184+0xa000] ;  /* 0x00a00000b81c7984 */ /* 0x0007220000000c00 */
[----:B------:R-:W-:Y:S02]  /*8600*/  ISETP.GE.AND P6, PT, R4, UR37, PT ;  /* 0x0000002504007c0c */ /* 0x000fe4000bfc6270 */
[----:B------:R-:W-:Y:S01]  /*8610*/  IADD3.X R3, PT, PT, R0, UR21, R3, P0, !PT ;  /* 0x0000001500037c10 */ /* 0x000fe200087fe403 */
[----:B------:R3:W2:Y:S01]  /*8620*/  LDS.128 R24, [R184+0xc000] ;  /* 0x00c00000b8187984 */ /* 0x0006a20000000c00 */
[----:B------:R-:W-:-:S03]  /*8630*/  IADD3 R21, P0, PT, R179, 0x40, RZ ;  /* 0x00000040b3157810 */ /* 0x000fc60007f1e0ff */
[----:B------:R3:W2:Y:S01]  /*8640*/  LDS.128 R40, [R184+0xf000] ;  /* 0x00f00000b8287984 */ /* 0x0006a20000000c00 */
[----:B-1----:R-:W-:-:S03]  /*8650*/  IMAD.WIDE.U32 R4, R6, UR24, R2 ;  /* 0x0000001806047c25 */ /* 0x002fc6000f8e0002 */
[----:B------:R3:W1:Y:S01]  /*8660*/  LDS.128 R52, [R184+0x10000] ;  /* 0x01000000b8347984 */ /* 0x0006620000000c00 */
[----:B------:R-:W-:-:S03]  /*8670*/  IMAD R20, R7, UR24, R5 ;  /* 0x0000001807147c24 */ /* 0x000fc6000f8e0205 */
[----:B------:R3:W1:Y:S04]  /*8680*/  LDS.128 R36, [R184+0x11000] ;  /* 0x01100000b8247984 */ /* 0x0006680000000c00 */
        /* <DEDUP_REMOVED lines=21> */
.L_x_1220:
[----:B------:R-:W-:Y:S05]  /*87e0*/  BSYNC.RECONVERGENT B0 ;  /* 0x0000000000007941 */ /* 0x000fea0003800200 */
.L_x_1219:
[----:B----4-:R2:W4:Y:S01]  /*87f0*/  LDS.128 R8, [R184+0xe000] ;  /* 0x00e00000b8087984 */ /* 0x0105220000000c00 */
[----:B------:R-:W-:Y:S01]  /*8800*/  BSSY.RECONVERGENT B0, `(.L_x_1221) ;  /* 0x0000013000007945 */ /* 0x000fe20003800200 */
[----:B------:R-:W-:-:S03]  /*8810*/  IADD3.X R12, PT, PT, RZ, RZ, RZ, P0, !PT ;  /* 0x000000ffff0c7210 */ /* 0x000fc600007fe4ff */
[----:B------:R-:W-:Y:S05]  /*8820*/  @P6 BRA `(.L_x_1222) ;  /* 0x0000000000406947 */ /* 0x000fea0003800000 */
[----:B------:R-:W3:Y:S01]  /*8830*/  LDCU UR15, c[0x0][0x440] ;  /* 0x00008800ff0f77ac */ /* 0x000ee20008000800 */
[----:B------:R-:W-:Y:S01]  /*8840*/  MOV R3, R20 ;  /* 0x0000001400037202 */ /* 0x000fe20000000f00 */
        /* <DEDUP_REMOVED lines=14> */
.L_x_1222:
[----:B------:R-:W-:Y:S05]  /*8930*/  BSYNC.RECONVERGENT B0 ;  /* 0x0000000000007941 */ /* 0x000fea0003800200 */
.L_x_1221:
        /* <DEDUP_REMOVED lines=9> */
[----:B------:R-:W-:Y:S01]  /*89d0*/  IMAD R0, R57, UR24, R5 ;  /* 0x0000001839007c24 */ /* 0x000fe2000f8e0205 */
        /* <DEDUP_REMOVED lines=15> */
.L_x_1224:
[----:B------:R-:W-:Y:S05]  /*8ad0*/  BSYNC.RECONVERGENT B0 ;  /* 0x0000000000007941 */ /* 0x000fea0003800200 */
.L_x_1223:
[----:B------:R-:W-:Y:S05]  /*8ae0*/  @P6 BRA `(.L_x_1189) ;  /* 0x0000000000406947 */ /* 0x000fea0003800000 */
[----:B------:R-:W1:Y:S01]  /*8af0*/  LDCU UR5, c[0x0][0x440] ;  /* 0x00008800ff0577ac */ /* 0x000e620008000800 */
[----:B--2---:R-:W-:Y:S01]  /*8b00*/  MOV R3, R0 ;  /* 0x0000000000037202 */ /* 0x004fe20000000f00 */
[----:B------:R-:W-:Y:S01]  /*8b10*/  IMAD R6, R12, UR8, RZ ;  /* 0x000000080c067c24 */ /* 0x000fe2000f8e02ff */
        /* <DEDUP_REMOVED lines=13> */
.L_x_1189:
[----:B------:R-:W-:Y:S05]  /*8bf0*/  BSYNC.RECONVERGENT B1 ;  /* 0x0000000000017941 */ /* 0x000fea0003800200 */
.L_x_1167:
[----:B------:R-:W3:Y:S01]  /*8c00*/  LDCU UR8, c[0x0][0x438] ;  /* 0x00008700ff0877ac */ /* 0x000ee20008000800 */
[----:B------:R-:W4:Y:S01]  /*8c10*/  LDCU UR9, c[0x0][0x370] ;  /* 0x00006e00ff0977ac */ /* 0x000f220008000800 */
[----:B------:R-:W-:Y:S01]  /*8c20*/  UMOV UR10, UR23 ;  /* 0x00000017000a7c82 */ /* 0x000fe20008000000 */
[----:B---3--:R-:W-:-:S04]  /*8c30*/  UIADD3 UR8, UPT, UPT, UR8, 0x7f, URZ ;  /* 0x0000007f08087890 */ /* 0x008fc8000fffe0ff */
[----:B------:R-:W-:Y:S02]  /*8c40*/  USHF.R.S32.HI UR5, URZ, 0x1f, UR8 ;  /* 0x0000001fff057899 */ /* 0x000fe40008011408 */
[----:B----4-:R-:W-:Y:S02]  /*8c50*/  UIADD3 UR41, UPT, UPT, UR9, UR41, URZ ;  /* 0x0000002909297290 */ /* 0x010fe4000fffe0ff */
[----:B------:R-:W-:-:S04]  /*8c60*/  ULEA.HI UR5, UR5, UR8, URZ, 0x7 ;  /* 0x0000000805057291 */ /* 0x000fc8000f8f38ff */
[----:B------:R-:W-:-:S04]  /*8c70*/  USHF.R.S32.HI UR5, URZ, 0x7, UR5 ;  /* 0x00000007ff057899 */ /* 0x000fc80008011405 */
[----:B------:R-:W-:-:S09]  /*8c80*/  UISETP.GE.AND UP0, UPT, UR41, UR5, UPT ;  /* 0x000000052900728c */ /* 0x000fd2000bf06270 */
[----:B------:R-:W-:Y:S05]  /*8c90*/  BRA.U !UP0, `(.L_x_1225) ;  /* 0xffffff7508987547 */ /* 0x000fea000b83ffff */
[----:B------:R-:W-:Y:S05]  /*8ca0*/  EXIT ;  /* 0x000000000000794d */ /* 0x000fea0003800000 */
.L_x_1226:
        /* <DEDUP_REMOVED lines=13> */
.L_x_1736:


//--------------------- .text._ZN5flash44flash_bwd_dq_dk_dv_loop_seqk_parallel_kernelI23Flash_bwd_kernel_traitsILi96ELi64ELi128ELi8ELi2ELi4ELi4ELb0ELb0EN7cutlass10bfloat16_tE19Flash_kernel_traitsILi96ELi64ELi128ELi8ES3_EELb1ELb0ELb1ELb0ELb0ELb0ELb0EEEvNS_16Flash_bwd_paramsE --------------------------
	.section	.text._ZN5flash44flash_bwd_dq_dk_dv_loop_seqk_parallel_kernelI23Flash_bwd_kernel_traitsILi96ELi64ELi128ELi8ELi2ELi4ELi4ELb0ELb0EN7cutlass10bfloat16_tE19Flash_kernel_traitsILi96ELi64ELi128ELi8ES3_EELb1ELb0ELb1ELb0ELb0ELb0ELb0EEEvNS_16Flash_bwd_paramsE,"ax",@progbits
	.align	128
        .global         _ZN5flash44flash_bwd_dq_dk_dv_loop_seqk_parallel_kernelI23Flash_bwd_kernel_traitsILi96ELi64ELi128ELi8ELi2ELi4ELi4ELb0ELb0EN7cutlass10bfloat16_tE19Flash_kernel_traitsILi96ELi64ELi128ELi8ES3_EELb1ELb0ELb1ELb0ELb0ELb0ELb0EEEvNS_16Flash_bwd_paramsE
        .type           _ZN5flash44flash_bwd_dq_dk_dv_loop_seqk_parallel_kernelI23Flash_bwd_kernel_traitsILi96ELi64ELi128ELi8ELi2ELi4ELi4ELb0ELb0EN7cutlass10bfloat16_tE19Flash_kernel_traitsILi96ELi64ELi128ELi8ES3_EELb1ELb0ELb1ELb0ELb0ELb0ELb0EEEvNS_16Flash_bwd_paramsE,@function
        .size           _ZN5flash44flash_bwd_dq_dk_dv_loop_seqk_parallel_kernelI23Flash_bwd_kernel_traitsILi96ELi64ELi128ELi8ELi2ELi4ELi4ELb0ELb0EN7cutlass10bfloat16_tE19Flash_kernel_traitsILi96ELi64ELi128ELi8ES3_EELb1ELb0ELb1ELb0ELb0ELb0ELb0EEEvNS_16Flash_bwd_paramsE,(.L_x_1737 - _ZN5flash44flash_bwd_dq_dk_dv_loop_seqk_parallel_kernelI23Flash_bwd_kernel_traitsILi96ELi64ELi128ELi8ELi2ELi4ELi4ELb0ELb0EN7cutlass10bfloat16_tE19Flash_kernel_traitsILi96ELi64ELi128ELi8ES3_EELb1ELb0ELb1ELb0ELb0ELb0ELb0EEEvNS_16Flash_bwd_paramsE)
        .other          _ZN5flash44flash_bwd_dq_dk_dv_loop_seqk_parallel_kernelI23Flash_bwd_kernel_traitsILi96ELi64ELi128ELi8ELi2ELi4ELi4ELb0ELb0EN7cutlass10bfloat16_tE19Flash_kernel_traitsILi96ELi64ELi128ELi8ES3_EELb1ELb0ELb1ELb0ELb0ELb0ELb0EEEvNS_16Flash_bwd_paramsE,@"STO_CUDA_ENTRY STV_DEFAULT"
_ZN5flash44flash_bwd_dq_dk_dv_loop_seqk_parallel_kernelI23Flash_bwd_kernel_traitsILi96ELi64ELi128ELi8ELi2ELi4ELi4ELb0ELb0EN7cutlass10bfloat16_tE19Flash_kernel_traitsILi96ELi64ELi128ELi8ES3_EELb1ELb0ELb1ELb0ELb0ELb0ELb0EEEvNS_16Flash_bwd_paramsE:
.text._ZN5flash44flash_bwd_dq_dk_dv_loop_seqk_parallel_kernelI23Flash_bwd_kernel_traitsILi96ELi64ELi128ELi8ELi2ELi4ELi4ELb0ELb0EN7cutlass10bfloat16_tE19Flash_kernel_traitsILi96ELi64ELi128ELi8ES3_EELb1ELb0ELb1ELb0ELb0ELb0ELb0EEEvNS_16Flash_bwd_paramsE:
        /* <DEDUP_REMOVED lines=12> */
[----:B------:R-:W-:Y:S01]  /*00c0*/  IMAD.U32 R213, RZ, RZ, UR9 ;  /* 0x00000009ffd57e24 */ /* 0x000fe2000f8e00ff */
[----:B------:R-:W-:Y:S01]  /*00d0*/  UMOV UR4, 0x400 ;  /* 0x0000040000047882 */ /* 0x000fe20000000000 */
[----:B------:R-:W-:Y:S01]  /*00e0*/  UMOV UR10, 0x400 ;  /* 0x00000400000a7882 */ /* 0x000fe20000000000 */
[----:B------:R-:W-:-:S03]  /*00f0*/  UMOV UR11, 0x400 ;  /* 0x00000400000b7882 */ /* 0x000fc60000000000 */
[----:B------:R-:W4:Y:S01]  /*0100*/  S2UR UR26, SR_CgaCtaId ;  /* 0x00000000001a79c3 */ /* 0x000f220000008800 */
[----:B------:R-:W1:Y:S01]  /*0110*/  LDCU.64 UR24, c[0x0][0x358] ;  /* 0x00006b00ff1877ac */ /* 0x000e620008000a00 */
[----:B------:R-:W1:Y:S06]  /*0120*/  LDCU.64 UR6, c[0x0][0x470] ;  /* 0x00008e00ff0677ac */ /* 0x000e6c0008000a00 */
[----:B------:R-:W5:Y:S01]  /*0130*/  S2UR UR27, SR_CgaCtaId ;  /* 0x00000000001b79c3 */ /* 0x000f620000008800 */
[----:B------:R-:W-:-:S07]  /*0140*/  UMOV UR28, URZ ;  /* 0x000000ff001c7c82 */ /* 0x000fce0008000000 */
[----:B------:R-:W3:Y:S01]  /*0150*/  S2UR UR22, SR_CTAID.X ;  /* 0x00000000001679c3 */ /* 0x000ee20000002500 */
[----:B--2---:R-:W-:-:S04]  /*0160*/  ULEA UR5, UR5, UR4, 0x18 ;  /* 0x0000000405057291 */ /* 0x004fc8000f8ec0ff */
[----:B------:R-:W-:Y:S01]  /*0170*/  UIADD3 UR4, UPT, UPT, UR5, 0x9000, URZ ;  /* 0x0000900005047890 */ /* 0x000fe2000fffe0ff */
[C---:B-1----:R-:W-:Y:S01]  /*0180*/  IMAD.SHL.U32 R198, R9.reuse, 0x20, RZ ;  /* 0x0000002009c67824 */ /* 0x042fe200078e00ff */
[--C-:B------:R-:W-:Y:S01]  /*0190*/  SHF.R.U32.HI R199, RZ, 0x1, R9.reuse ;  /* 0x00000001ffc77819 */ /* 0x100fe20000011609 */
[C---:B------:R-:W-:Y:S01]  /*01a0*/  IMAD.SHL.U32 R3, R9.reuse, 0x10, RZ ;  /* 0x0000001009037824 */ /* 0x040fe200078e00ff */
[----:B------:R-:W-:Y:S01]  /*01b0*/  SHF.R.U32.HI R0, RZ, 0x2, R9 ;  /* 0x00000002ff007819 */ /* 0x000fe20000011609 */
[C---:B------:R-:W-:Y:S01]  /*01c0*/  IMAD.SHL.U32 R7, R9.reuse, 0x4, RZ ;  /* 0x0000000409077824 */ /* 0x040fe200078e00ff */
[C---:B------:R-:W-:Y:S01]  /*01d0*/  LOP3.LUT R196, R198.reuse, 0x20, RZ, 0xc0, !PT ;  /* 0x00000020c6c47812 */ /* 0x040fe200078ec0ff */
[C---:B------:R-:W-:Y:S01]  /*01e0*/  IMAD.SHL.U32 R6, R9.reuse, 0x2, RZ ;  /* 0x0000000209067824 */ /* 0x040fe200078e00ff */
[----:B------:R-:W-:Y:S01]  /*01f0*/  LOP3.LUT R2, R198, 0x120, RZ, 0xc0, !PT ;  /* 0x00000120c6027812 */ /* 0x000fe200078ec0ff */
[----:B------:R-:W-:Y:S01]  /*0200*/  IMAD.SHL.U32 R208, R9, 0x8, RZ ;  /* 0x0000000809d07824 */ /* 0x000fe200078e00ff */
[--C-:B------:R-:W-:Y:S01]  /*0210*/  LOP3.LUT R196, R196, 0x3c00, R3.reuse, 0xf8, !PT ;  /* 0x00003c00c4c47812 */ /* 0x100fe200078ef803 */
[----:B------:R-:W1:Y:S01]  /*0220*/  S2UR UR23, SR_CTAID.Z ;  /* 0x00000000001779c3 */ /* 0x000e620000002700 */
[C---:B------:R-:W-:Y:S01]  /*0230*/  LOP3.LUT R5, R3.reuse, 0x1c0, RZ, 0xc0, !PT ;  /* 0x000001c003057812 */ /* 0x040fe200078ec0ff */
[----:B----4-:R-:W-:Y:S01]  /*0240*/  ULEA UR26, UR26, UR10, 0x18 ;  /* 0x0000000a1a1a7291 */ /* 0x010fe2000f8ec0ff */
[----:B------:R-:W-:Y:S01]  /*0250*/  LOP3.LUT R215, R3, 0x600, RZ, 0xc0, !PT ;  /* 0x0000060003d77812 */ /* 0x000fe200078ec0ff */
[----:B------:R-:W-:Y:S01]  /*0260*/  UIADD3 UR10, UPT, UPT, UR5, 0x19000, URZ ;  /* 0x00019000050a7890 */ /* 0x000fe2000fffe0ff */
[--C-:B------:R-:W-:Y:S01]  /*0270*/  LOP3.LUT R2, R2, 0x200, R3.reuse, 0xf8, !PT ;  /* 0x0000020002027812 */ /* 0x100fe200078ef803 */
[----:B-----5:R-:W-:Y:S01]  /*0280*/  ULEA UR27, UR27, UR11, 0x18 ;  /* 0x0000000b1b1b7291 */ /* 0x020fe2000f8ec0ff */
[----:B------:R-:W-:Y:S01]  /*0290*/  LOP3.LUT R196, R196, 0x100, R3, 0xf8, !PT ;  /* 0x00000100c4c47812 */ /* 0x000fe200078ef803 */
[----:B------:R-:W-:Y:S01]  /*02a0*/  IMAD.SHL.U32 R3, R9, 0x40, RZ ;  /* 0x0000004009037824 */ /* 0x000fe200078e00ff */
[----:B------:R-:W-:-:S02]  /*02b0*/  LOP3.LUT R211, R198, 0x7400, RZ, 0xc0, !PT ;  /* 0x00007400c6d37812 */ /* 0x000fc400078ec0ff */
[----:B------:R-:W-:Y:S02]  /*02c0*/  LOP3.LUT R205, R199, 0x10, RZ, 0xc0, !PT ;  /* 0x00000010c7cd7812 */ /* 0x000fe400078ec0ff */
[----:B------:R-:W-:Y:S02]  /*02d0*/  LOP3.LUT R7, R7, 0x18, RZ, 0xc0, !PT ;  /* 0x0000001807077812 */ /* 0x000fe400078ec0ff */
[----:B------:R-:W-:Y:S02]  /*02e0*/  SHF.R.U32.HI R8, RZ, 0x4, R9 ;  /* 0x00000004ff087819 */ /* 0x000fe40000011609 */
[--C-:B------:R-:W-:Y:S02]  /*02f0*/  LOP3.LUT R4, R5, 0x38, R6.reuse, 0xf8, !PT ;  /* 0x0000003805047812 */ /* 0x100fe400078ef806 */
[--C-:B------:R-:W-:Y:S02]  /*0300*/  LOP3.LUT R211, R211, 0x6, R6.reuse, 0xf8, !PT ;  /* 0x00000006d3d37812 */ /* 0x100fe400078ef806 */
[----:B------:R-:W-:-:S02]  /*0310*/  LOP3.LUT R215, R215, 0x6, R6, 0xf8, !PT ;  /* 0x00000006d7d77812 */ /* 0x000fc400078ef806 */
[----:B------:R-:W-:Y:S02]  /*0320*/  LOP3.LUT R205, R205, 0x7, R0, 0xf8, !PT ;  /* 0x00000007cdcd7812 */ /* 0x000fe400078ef800 */
[----:B------:R-:W-:Y:S02]  /*0330*/  LOP3.LUT R5, R3, 0x1c0, RZ, 0xc0, !PT ;  /* 0x000001c003057812 */ /* 0x000fe400078ec0ff */
[----:B------:R-:W-:Y:S02]  /*0340*/  LOP3.LUT R6, R208, 0xc0, RZ, 0xc0, !PT ;  /* 0x000000c0d0067812 */ /* 0x000fe400078ec0ff */
[----:B------:R-:W-:Y:S02]  /*0350*/  LOP3.LUT R0, R199, 0x30, RZ, 0xc0, !PT ;  /* 0x00000030c7007812 */ /* 0x000fe400078ec0ff */
[----:B------:R-:W-:Y:S02]  /*0360*/  LOP3.LUT R10, R7, 0xc0, R198, 0xf8, !PT ;  /* 0x000000c0070a7812 */ /* 0x000fe400078ef8c6 */
[----:B------:R-:W-:-:S02]  /*0370*/  LOP3.LUT R8, R8, 0x8, RZ, 0xc0, !PT ;  /* 0x0000000808087812 */ /* 0x000fc400078ec0ff */
[----:B------:R-:W-:Y:S02]  /*0380*/  LOP3.LUT R12, R5, 0x38, R208, 0xf8, !PT ;  /* 0x00000038050c7812 */ /* 0x000fe400078ef8d0 */
[----:B------:R-:W-:Y:S02]  /*0390*/  LOP3.LUT P0, RZ, R9, 0x8, RZ, 0xc0, !PT ;  /* 0x0000000809ff7812 */ /* 0x000fe4000780c0ff */
[--C-:B------:R-:W-:Y:S02]  /*03a0*/  LOP3.LUT R6, R6, 0x18, R9.reuse, 0xf8, !PT ;  /* 0x0000001806067812 */ /* 0x100fe400078ef809 */
[----:B------:R-:W-:Y:S02]  /*03b0*/  LOP3.LUT R0, R0, 0x8, R9, 0xf8, !PT ;  /* 0x0000000800007812 */ /* 0x000fe400078ef809 */
[----:B------:R-:W-:Y:S02]  /*03c0*/  LOP3.LUT R4, R4, 0x20, R199, 0x78, !PT ;  /* 0x0000002004047812 */ /* 0x000fe400078e78c7 */
[----:B------:R-:W-:-:S02]  /*03d0*/  LOP3.LUT R5, R10, 0x8, R9, 0x78, !PT ;  /* 0x000000080a057812 */ /* 0x000fc400078e7809 */
[----:B------:R-:W-:Y:S02]  /*03e0*/  LOP3.LUT R9, R8, 0x10, R9, 0xf8, !PT ;  /* 0x0000001008097812 */ /* 0x000fe400078ef809 */
[--C-:B------:R-:W-:Y:S02]  /*03f0*/  LOP3.LUT R197, R12, 0x8, R199.reuse, 0x78, !PT ;  /* 0x000000080cc57812 */ /* 0x100fe400078e78c7 */
[----:B------:R-:W-:Y:S02]  /*0400*/  LOP3.LUT R211, R211, R4, RZ, 0xfc, !PT ;  /* 0x00000004d3d37212 */ /* 0x000fe400078efcff */
[----:B------:R-:W-:Y:S02]  /*0410*/  LOP3.LUT R199, R10, 0x8, R199, 0x78, !PT ;  /* 0x000000080ac77812 */ /* 0x000fe400078e78c7 */
[----:B------:R-:W-:Y:S02]  /*0420*/  LOP3.LUT R4, R9, 0xc0, R198, 0xf8, !PT ;  /* 0x000000c009047812 */ /* 0x000fe400078ef8c6 */
[----:B------:R-:W-:-:S02]  /*0430*/  LOP3.LUT R9, R3, 0x200, RZ, 0xc0, !PT ;  /* 0x0000020003097812 */ /* 0x000fc400078ec0ff */
[----:B------:R-:W-:Y:S02]  /*0440*/  LOP3.LUT R196, R196, R5, RZ, 0xfc, !PT ;  /* 0x00000005c4c47212 */ /* 0x000fe400078efcff */
[----:B------:R-:W-:Y:S02]  /*0450*/  LOP3.LUT R5, R0, 0x1c0, R3, 0xf8, !PT ;  /* 0x000001c000057812 */ /* 0x000fe400078ef803 */
[----:B------:R-:W-:Y:S02]  /*0460*/  LOP3.LUT R199, R2, R199, RZ, 0xfc, !PT ;  /* 0x000000c702c77212 */ /* 0x000fe400078efcff */
[----:B------:R-:W-:Y:S02]  /*0470*/  LOP3.LUT R7, R4, R7, RZ, 0x3c, !PT ;  /* 0x0000000704077212 */ /* 0x000fe400078e3cff */
[----:B------:R-:W-:Y:S02]  /*0480*/  LOP3.LUT R2, R9, 0xc00, R198, 0xf8, !PT ;  /* 0x00000c0009027812 */ /* 0x000fe400078ef8c6 */
[----:B------:R-:W-:-:S02]  /*0490*/  LOP3.LUT R215, R215, 0x20, R208, 0xf8, !PT ;  /* 0x00000020d7d77812 */ /* 0x000fc400078ef8d0 */
[----:B------:R-:W-:Y:S02]  /*04a0*/  LOP3.LUT R3, R3, 0x400, RZ, 0xc0, !PT ;  /* 0x0000040003037812 */ /* 0x000fe400078ec0ff */
[----:B------:R-:W-:Y:S02]  /*04b0*/  LOP3.LUT R0, R5, 0x38, R208, 0x78, !PT ;  /* 0x0000003805007812 */ /* 0x000fe400078e78d0 */
[----:B------:R-:W-:Y:S02]  /*04c0*/  LEA R211, R211, UR10, 0x1 ;  /* 0x0000000ad3d37c11 */ /* 0x000fe4000f8e08ff */
[----:B------:R-:W-:Y:S01]  /*04d0*/  LOP3.LUT R197, R2, R197, RZ, 0xfc, !PT ;  /* 0x000000c502c57212 */ /* 0x000fe200078efcff */
[----:B------:R-:W-:Y:S01]  /*04e0*/  IMAD R3, R0, 0x2, R3 ;  /* 0x0000000200037824 */ /* 0x000fe200078e0203 */
[----:B------:R-:W-:Y:S01]  /*04f0*/  LOP3.LUT R198, R7, 0x120, R198, 0xf8, !PT ;  /* 0x0000012007c67812 */ /* 0x000fe200078ef8c6 */
[----:B------:R-:W-:Y:S01]  /*0500*/  VIADD R214, R211, 0x20 ;  /* 0x00000020d3d67836 */ /* 0x000fe20000000000 */
[----:B------:R-:W-:Y:S01]  /*0510*/  LOP3.LUT R212, R208, 0x18, RZ, 0xc0, !PT ;  /* 0x00000018d0d47812 */ /* 0x000fe200078ec0ff */
[----:B---3--:R-:W-:Y:S01]  /*0520*/  IMAD.U32 R0, RZ, RZ, UR8 ;  /* 0x00000008ff007e24 */ /* 0x008fe2000f8e00ff */
[----:B------:R-:W-:Y:S01]  /*0530*/  LOP3.LUT R215, R215, R6, R8, 0xf6, !PT ;  /* 0x00000006d7d77212 */ /* 0x000fe200078ef608 */
[----:B------:R-:W-:Y:S01]  /*0540*/  @P0 VIADD R214, R211, 0xffffffe0 ;  /* 0xffffffe0d3d60836 */ /* 0x000fe20000000000 */
[----:B------:R-:W-:-:S02]  /*0550*/  LOP3.LUT R210, R212, 0x20, RZ, 0xfc, !PT ;  /* 0x00000020d4d27812 */ /* 0x000fc400078efcff */
[----:B------:R-:W-:Y:S02]  /*0560*/  LOP3.LUT R209, R212, 0x40, RZ, 0xfc, !PT ;  /* 0x00000040d4d17812 */ /* 0x000fe400078efcff */
[----:B------:R-:W-:Y:S02]  /*0570*/  LEA R199, R199, UR5, 0x1 ;  /* 0x00000005c7c77c11 */ /* 0x000fe4000f8e08ff */
[----:B------:R-:W-:Y:S02]  /*0580*/  LEA R197, R197, UR5, 0x1 ;  /* 0x00000005c5c57c11 */ /* 0x000fe4000f8e08ff */
[----:B------:R-:W-:Y:S02]  /*0590*/  LEA R198, R198, UR5, 0x1 ;  /* 0x00000005c6c67c11 */ /* 0x000fe4000f8e08ff */
[----:B------:R-:W-:Y:S02]  /*05a0*/  LEA R215, R215, UR4, 0x1 ;  /* 0x00000004d7d77c11 */ /* 0x000fe4000f8e08ff */
[----:B------:R-:W-:Y:S01]  /*05b0*/  LEA R196, R196, UR4, 0x1 ;  /* 0x00000004c4c47c11 */ /* 0x000fe2000f8e08ff */
[----:B-1----:R-:W-:-:S06]  /*05c0*/  UMOV UR4, URZ ;  /* 0x000000ff00047c82 */ /* 0x002fcc0008000000 */
.L_x_1286:
[----:B------:R-:W1:Y:S01]  /*05d0*/  LDC.64 R8, c[0x0][0x478] ;  /* 0x00011e00ff087b82 */ /* 0x000e620000000a00 */
[----:B------:R-:W2:Y:S01]  /*05e0*/  S2R R2, SR_CTAID.Y ;  /* 0x0000000000027919 */ /* 0x000ea20000002600 */
[----:B------:R-:W-:Y:S01]  /*05f0*/  ISETP.NE.U32.AND P5, PT, RZ, UR6, PT ;  /* 0x00000006ff007c0c */ /* 0x000fe2000bfa5070 */
[----:B------:R-:W-:-:S03]  /*0600*/  IMAD.MOV.U32 R233, RZ, RZ, RZ ;  /* 0x000000ffffe97224 */ /* 0x000fc600078e00ff */
[----:B------:R-:W-:Y:S02]  /*0610*/  ISETP.NE.AND.EX P5, PT, RZ, UR7, PT, P5 ;  /* 0x00000007ff007c0c */ /* 0x000fe4000bfa5350 */
[----:B---3--:R-:W3:Y:S08]  /*0620*/  LDC.64 R4, c[0x0][0x460] ;  /* 0x00011800ff047b82 */ /* 0x008ef00000000a00 */
[----:B------:R-:W4:Y:S01]  /*0630*/  LDC.64 R14, c[0x0][0x460] ;  /* 0x00011800ff0e7b82 */ /* 0x000f220000000a00 */
[----:B-1----:R-:W-:-:S07]  /*0640*/  ISETP.NE.U32.AND P4, PT, R8, RZ, PT ;  /* 0x000000ff0800720c */ /* 0x002fce0003f85070 */
[----:B------:R-:W1:Y:S01]  /*0650*/  LDC.U8 R10, c[0x0][0x532] ;  /* 0x00014c80ff0a7b82 */ /* 0x000e620000000000 */
[----:B------:R-:W-:Y:S02]  /*0660*/  ISETP.NE.AND.EX P4, PT, R9, RZ, PT, P4 ;  /* 0x000000ff0900720c */ /* 0x000fe40003f85340 */
[----:B---3--:R-:W-:Y:S01]  /*0670*/  ISETP.NE.U32.AND P3, PT, R4, RZ, PT ;  /* 0x000000ff0400720c */ /* 0x008fe20003f65070 */
[----:B--2---:R-:W-:Y:S01]  /*0680*/  IMAD.SHL.U32 R11, R2, 0x4, RZ ;  /* 0x00000004020b7824 */ /* 0x004fe200078e00ff */
[----:B------:R-:W-:-:S03]  /*0690*/  ISETP.NE.U32.AND P2, PT, R4, RZ, PT ;  /* 0x000000ff0400720c */ /* 0x000fc60003f45070 */
[----:B------:R-:W2:Y:S01]  /*06a0*/  LDC.64 R6, c[0x0][0x468] ;  /* 0x00011a00ff067b82 */ /* 0x000ea20000000a00 */
[----:B------:R-:W-:Y:S02]  /*06b0*/  SHF.R.U32.HI R12, RZ, 0x1e, R2 ;  /* 0x0000001eff0c7819 */ /* 0x000fe40000011602 */
[----:B------:R-:W-:Y:S02]  /*06c0*/  @P5 IADD3 R16, P1, PT, R11, UR6, RZ ;  /* 0x000000060b105c10 */ /* 0x000fe4000ff3e0ff */
[----:B------:R-:W-:Y:S02]  /*06d0*/  ISETP.NE.AND.EX P3, PT, R5, RZ, PT, P3 ;  /* 0x000000ff0500720c */ /* 0x000fe40003f65330 */
[----:B------:R-:W-:Y:S02]  /*06e0*/  @P4 IADD3 R236, P0, PT, R11, R8, RZ ;  /* 0x000000080bec4210 */ /* 0x000fe40007f1e0ff */
[----:B------:R-:W-:Y:S01]  /*06f0*/  ISETP.NE.AND.EX P2, PT, R5, RZ, PT, P2 ;  /* 0x000000ff0500720c */ /* 0x000fe20003f45320 */
[----:B------:R-:W-:Y:S01]  /*0700*/  IMAD.MOV.U32 R24, RZ, RZ, -0x1 ;  /* 0xffffffffff187424 */ /* 0x000fe200078e00ff */
[C---:B------:R-:W-:Y:S01]  /*0710*/  @P5 IADD3.X R17, PT, PT, R12.reuse, UR7, RZ, P1, !PT ;  /* 0x000000070c115c10 */ /* 0x040fe20008ffe4ff */
[----:B------:R-:W-:Y:S01]  /*0720*/  @P4 IMAD.X R237, R12, 0x1, R9, P0 ;  /* 0x000000010ced4824 */ /* 0x000fe200000e0609 */
[----:B------:R-:W3:Y:S01]  /*0730*/  @!P4 LDC.64 R4, c[0x0][0x488] ;  /* 0x00012200ff04cb82 */ /* 0x000ee20000000a00 */
[----:B----4-:R-:W-:-:S02]  /*0740*/  IMAD.WIDE.U32 R14, R2, 0x4, R14 ;  /* 0x00000004020e7825 */ /* 0x010fc400078e000e */
[----:B------:R-:W4:Y:S04]  /*0750*/  @P5 LDG.E R233, desc[UR24][R16.64] ;  /* 0x0000001810e95981 */ /* 0x000f28000c1e1900 */
[----:B------:R-:W4:Y:S01]  /*0760*/  @P4 LDG.E R236, desc[UR24][R236.64] ;  /* 0x00000018ecec4981 */ /* 0x000f22000c1e1900 */
[----:B------:R-:W-:Y:S01]  /*0770*/  IMAD.MOV.U32 R238, RZ, RZ, -0x1 ;  /* 0xffffffffffee7424 */ /* 0x000fe200078e00ff */
[----:B------:R-:W3:Y:S02]  /*0780*/  @!P4 LDC R8, c[0x0][0x43c] ;  /* 0x00010f00ff08cb82 */ /* 0x000ee40000000800 */
[----:B-----5:R3:W5:Y:S04]  /*0790*/  @P3 LDG.E R24, desc[UR24][R14.64] ;  /* 0x000000180e183981 */ /* 0x020768000c1e1900 */
[----:B------:R3:W5:Y:S01]  /*07a0*/  @P2 LDG.E R9, desc[UR24][R14.64+0x4] ;  /* 0x000004180e092981 */ /* 0x000762000c1e1900 */
[----:B-1----:R-:W-:-:S02]  /*07b0*/  ISETP.NE.AND P5, PT, R10, RZ, PT ;  /* 0x000000ff0a00720c */ /* 0x002fc40003fa5270 */
[----:B--2---:R-:W-:Y:S02]  /*07c0*/  ISETP.EQ.U32.AND P1, PT, R6, RZ, PT ;  /* 0x000000ff0600720c */ /* 0x004fe40003f22070 */
[----:B------:R-:W-:Y:S02]  /*07d0*/  IADD3 R10, P0, PT, R11, R6, RZ ;  /* 0x000000060b0a7210 */ /* 0x000fe40007f1e0ff */
[----:B------:R-:W-:-:S03]  /*07e0*/  ISETP.EQ.OR.EX P1, PT, R7, RZ, !P5, P1 ;  /* 0x000000ff0700720c */ /* 0x000fc60006f22710 */
[----:B------:R-:W-:Y:S01]  /*07f0*/  IMAD.X R11, R12, 0x1, R7, P0 ;  /* 0x000000010c0b7824 */ /* 0x000fe200000e0607 */
[----:B------:R-:W1:Y:S09]  /*0800*/  @!P2 LDC R235, c[0x0][0x434] ;  /* 0x00010d00ffebab82 */ /* 0x000e720000000800 */
[----:B------:R2:W5:Y:S01]  /*0810*/  @!P1 LDG.E R238, desc[UR24][R10.64] ;  /* 0x000000180aee9981 */ /* 0x000562000c1e1900 */
[----:B------:R-:W-:-:S02]  /*0820*/  ISETP.NE.U32.AND P1, PT, R6, RZ, PT ;  /* 0x000000ff0600720c */ /* 0x000fc40003f25070 */
[----:B---3--:R-:W-:Y:S02]  /*0830*/  @!P4 ISETP.NE.U32.AND P0, PT, R4, RZ, PT ;  /* 0x000000ff0400c20c */ /* 0x008fe40003f05070 */
[----:B------:R-:W-:Y:S02]  /*0840*/  ISETP.NE.AND.EX P1, PT, R7, RZ, PT, P1 ;  /* 0x000000ff0700720c */ /* 0x000fe40003f25310 */
[----:B------:R-:W-:-:S04]  /*0850*/  @!P4 ISETP.NE.AND.EX P0, PT, R5, RZ, PT, P0 ;  /* 0x000000ff0500c20c */ /* 0x000fc80003f05300 */
[----:B------:R-:W-:Y:S01]  /*0860*/  @!P4 SEL R8, R8, RZ, P0 ;  /* 0x000000ff0808c207 */ /* 0x000fe20000000000 */
[----:B----4-:R-:W-:-:S06]  /*0870*/  @P4 IMAD.IADD R236, R236, 0x1, -R233 ;  /* 0x00000001ecec4824 */ /* 0x010fcc00078e0ae9 */
[----:B-12---:R-:W-:Y:S05]  /*0880*/  @!P1 BRA `(.L_x_1227) ;  /* 0x00000000000c9947 */ /* 0x006fea0003800000 */
[----:B------:R-:W2:Y:S02]  /*0890*/  @P5 LDG.E R5, desc[UR24][R10.64+0x4] ;  /* 0x000004180a055981 */ /* 0x000ea4000c1e1900 */
[----:B--2--5:R-:W-:-:S06]  /*08a0*/  @P5 IADD3 R0, PT, PT, R5, -R238, RZ ;  /* 0x800000ee05005210 */ /* 0x024fcc0007ffe0ff */
[----:B------:R1:W5:Y:S02]  /*08b0*/  @!P5 LDG.E R0, desc[UR24][R10.64] ;  /* 0x000000180a00d981 */ /* 0x000364000c1e1900 */
.L_x_1227:
[----:B------:R-:W-:Y:S01]  /*08c0*/  IMAD.SHL.U32 R221, R213, 0x80, RZ ;  /* 0x00000080d5dd7824 */ /* 0x000fe200078e00ff */
[----:B-----5:R-:W-:Y:S01]  /*08d0*/  @!P4 IADD3 R236, PT, PT, R8, R0, -R233 ;  /* 0x0000000008ecc210 */ /* 0x020fe20007ffe8e9 */
[----:B------:R-:W-:-:S03]  /*08e0*/  @P2 IMAD.IADD R235, R9, 0x1, -R24 ;  /* 0x0000000109eb2824 */ /* 0x000fc600078e0a18 */
[----:B------:R-:W-:-:S13]  /*08f0*/  ISETP.GT.AND P0, PT, R236, R221, PT ;  /* 0x000000ddec00720c */ /* 0x000fda0003f04270 */
[----:B------:R-:W-:Y:S05]  /*0900*/  @!P0 BRA `(.L_x_1228) ;  /* 0x0000008400e48947 */ /* 0x000fea0003800000 */
[----:B------:R-:W2:Y:S01]  /*0910*/  LDC R9, c[0x0][0x504] ;  /* 0x00014100ff097b82 */ /* 0x000ea20000000800 */
[----:B------:R-:W-:Y:S01]  /*0920*/  ISETP.NE.AND P4, PT, R24, -0x1, PT ;  /* 0xffffffff1800780c */ /* 0x000fe20003f85270 */
[----:B------:R-:W-:Y:S01]  /*0930*/  IMAD.IADD R220, R221, 0x1, R235 ;  /* 0x00000001dddc7824 */ /* 0x000fe200078e02eb */
[----:B------:R-:W-:Y:S01]  /*0940*/  ISETP.NE.AND P2, PT, R238, -0x1, PT ;  /* 0xffffffffee00780c */ /* 0x000fe20003f45270 */
[----:B------:R-:W-:Y:S02]  /*0950*/  VIADD R0, R235, 0x3f ;  /* 0x0000003feb007836 */ /* 0x000fe40000000000 */
[----:B------:R-:W-:-:S03]  /*0960*/  VIADD R220, R220, 0x80 ;  /* 0x00000080dcdc7836 */ /* 0x000fc60000000000 */
[----:B------:R-:W-:-:S04]  /*0970*/  SHF.R.S32.HI R7, RZ, 0x1f, R0 ;  /* 0x0000001fff077819 */ /* 0x000fc80000011400 */
[----:B------:R-:W-:Y:S01]  /*0980*/  LEA.HI R7, R7, R0, RZ, 0x6 ;  /* 0x0000000007077211 */ /* 0x000fe200078f30ff */
[----:B------:R-:W3:Y:S03]  /*0990*/  @!P4 LDC.64 R20, c[0x0][0x398] ;  /* 0x0000e600ff14cb82 */ /* 0x000ee60000000a00 */
[----:B------:R-:W-:-:S05]  /*09a0*/  SHF.R.S32.HI R7, RZ, 0x6, R7 ;  /* 0x00000006ff077819 */ /* 0x000fca0000011407 */
[----:B------:R-:W4:Y:S01]  /*09b0*/  @P4 LDC.64 R4, c[0x0][0x3b0] ;  /* 0x0000ec00ff044b82 */ /* 0x000f220000000a00 */
[----:B--2---:R-:W-:-:S05]  /*09c0*/  IADD3 R9, PT, PT, R220, R9, -R236 ;  /* 0x00000009dc097210 */ /* 0x004fca0007ffe8ec */
[----:B------:R-:W-:-:S05]  /*09d0*/  VIADD R9, R9, 0x3f ;  /* 0x0000003f09097836 */ /* 0x000fca0000000000 */
[----:B------:R-:W-:-:S04]  /*09e0*/  SHF.R.S32.HI R18, RZ, 0x1f, R9 ;  /* 0x0000001fff127819 */ /* 0x000fc80000011409 */
[----:B------:R-:W-:Y:S01]  /*09f0*/  LEA.HI R18, R18, R9, RZ, 0x6 ;  /* 0x0000000912127211 */ /* 0x000fe200078f30ff */
[----:B---3--:R-:W-:-:S03]  /*0a00*/  @!P4 IMAD.WIDE.U32 R26, R2, R20, RZ ;  /* 0x00000014021ac225 */ /* 0x008fc600078e00ff */
[----:B------:R-:W-:Y:S01]  /*0a10*/  SHF.R.S32.HI R18, RZ, 0x6, R18 ;  /* 0x00000006ff127819 */ /* 0x000fe20000011412 */
[----:B------:R-:W-:-:S03]  /*0a20*/  @!P4 IMAD R21, R2, R21, R27 ;  /* 0x000000150215c224 */ /* 0x000fc600078e021b */
[----:B------:R-:W-:Y:S01]  /*0a30*/  VIMNMX R18, PT, PT, R7, R18, PT ;  /* 0x0000001207127248 */ /* 0x000fe20003fe0100 */
[----:B----4-:R-:W-:-:S03]  /*0a40*/  @P4 IMAD.WIDE.U32 R6, R24, R4, RZ ;  /* 0x0000000418064225 */ /* 0x010fc600078e00ff */
[----:B------:R-:W-:Y:S01]  /*0a50*/  LEA R17, R18, 0xffffffc0, 0x6 ;  /* 0xffffffc012117811 */ /* 0x000fe200078e30ff */
[----:B------:R-:W-:Y:S02]  /*0a60*/  @P4 IMAD R21, R24, R5, R7 ;  /* 0x0000000518154224 */ /* 0x000fe400078e0207 */
[----:B------:R-:W-:Y:S01]  /*0a70*/  @P4 IMAD.MOV.U32 R26, RZ, RZ, R6 ;  /* 0x000000ffff1a4224 */ /* 0x000fe200078e0006 */
[----:B------:R-:W-:Y:S01]  /*0a80*/  SHF.R.S32.HI R15, RZ, 0x1f, R17 ;  /* 0x0000001fff0f7819 */ /* 0x000fe20000011411 */
[----:B------:R-:W-:Y:S06]  /*0a90*/  @P2 BRA `(.L_x_1229) ;  /* 0x00000000002c2947 */ /* 0x000fec0003800000 */
[----:B------:R-:W2:Y:S01]  /*0aa0*/  LDCU.64 UR20, c[0x0][0x3b8] ;  /* 0x00007700ff1477ac */ /* 0x000ea20008000a00 */
[----:B------:R-:W-:Y:S01]  /*0ab0*/  SHF.R.S32.HI R0, RZ, 0x1f, R233 ;  /* 0x0000001fff007819 */ /* 0x000fe200000114e9 */
[----:B------:R-:W3:Y:S04]  /*0ac0*/  LDCU.64 UR8, c[0x0][0x3a0] ;  /* 0x00007400ff0877ac */ /* 0x000ee80008000a00 */
[----:B--2---:R-:W-:Y:S02]  /*0ad0*/  IMAD R0, R0, UR20, RZ ;  /* 0x0000001400007c24 */ /* 0x004fe4000f8e02ff */
[----:B------:R-:W-:-:S04]  /*0ae0*/  IMAD.WIDE.U32 R4, R233, UR20, RZ ;  /* 0x00000014e9047c25 */ /* 0x000fc8000f8e00ff */
[----:B------:R-:W-:-:S05]  /*0af0*/  IMAD R0, R233, UR21, R0 ;  /* 0x00000015e9007c24 */ /* 0x000fca000f8e0200 */
[----:B------:R-:W-:-:S03]  /*0b00*/  IADD3 R5, PT, PT, R5, R0, RZ ;  /* 0x0000000005057210 */ /* 0x000fc60007ffe0ff */
[----:B---3--:R-:W-:-:S04]  /*0b10*/  IMAD.WIDE.U32 R4, R2, UR8, R4 ;  /* 0x0000000802047c25 */ /* 0x008fc8000f8e0004 */
[----:B------:R-:W-:Y:S01]  /*0b20*/  IMAD R12, R2, UR9, R5 ;  /* 0x00000009020c7c24 */ /* 0x000fe2000f8e0205 */
[----:B------:R-:W-:Y:S01]  /*0b30*/  MOV R14, R4 ;  /* 0x00000004000e7202 */ /* 0x000fe20000000f00 */
[----:B------:R-:W-:Y:S06]  /*0b40*/  BRA `(.L_x_1230) ;  /* 0x0000000000187947 */ /* 0x000fec0003800000 */
.L_x_1229:
[----:B------:R-:W2:Y:S01]  /*0b50*/  LDCU.64 UR20, c[0x0][0x3b8] ;  /* 0x00007700ff1477ac */ /* 0x000ea20008000a00 */
[----:B------:R-:W-:-:S05]  /*0b60*/  IADD3 R4, PT, PT, R233, R238, RZ ;  /* 0x000000eee9047210 */ /* 0x000fca0007ffe0ff */
[C---:B--2---:R-:W-:Y:S02]  /*0b70*/  IMAD R12, R4.reuse, UR21, RZ ;  /* 0x00000015040c7c24 */ /* 0x044fe4000f8e02ff */
[----:B------:R-:W-:-:S05]  /*0b80*/  IMAD.WIDE.U32 R4, R4, UR20, RZ ;  /* 0x0000001404047c25 */ /* 0x000fca000f8e00ff */
[----:B------:R-:W-:Y:S02]  /*0b90*/  IADD3 R12, PT, PT, R5, R12, RZ ;  /* 0x0000000c050c7210 */ /* 0x000fe40007ffe0ff */
[----:B------:R-:W-:-:S07]  /*0ba0*/  MOV R14, R4 ;  /* 0x00000004000e7202 */ /* 0x000fce0000000f00 */
.L_x_1230:
[----:B------:R-:W2:Y:S01]  /*0bb0*/  LDC R0, c[0x0][0x3e8] ;  /* 0x0000fa00ff007b82 */ /* 0x000ea20000000800 */
[----:B------:R-:W3:Y:S01]  /*0bc0*/  S2R R9, SR_CTAID.Z ;  /* 0x0000000000097919 */ /* 0x000ee20000002700 */
[----:B-1----:R-:W-:Y:S01]  /*0bd0*/  IMAD.MOV.U32 R10, RZ, RZ, RZ ;  /* 0x000000ffff0a7224 */ /* 0x002fe200078e00ff */
[----:B--2---:R-:W-:-:S04]  /*0be0*/  IABS R6, R0 ;  /* 0x0000000000067213 */ /* 0x004fc80000000000 */
[----:B------:R-:W1:Y:S08]  /*0bf0*/  I2F.RP R7, R6 ;  /* 0x0000000600077306 */ /* 0x000e700000209400 */
[----:B-1----:R-:W1:Y:S02]  /*0c00*/  MUFU.RCP R11, R7 ;  /* 0x00000007000b7308 */ /* 0x002e640000001000 */
[----:B-1----:R-:W-:-:S06]  /*0c10*/  VIADD R11, R11, 0xffffffe ;  /* 0x0ffffffe0b0b7836 */ /* 0x002fcc0000000000 */
[----:B------:R-:W1:Y:S02]  /*0c20*/  F2I.FTZ.U32.TRUNC.NTZ R11, R11 ;  /* 0x0000000b000b7305 */ /* 0x000e64000021f000 */
[----:B-1----:R-:W-:-:S04]  /*0c30*/  IMAD.MOV R4, RZ, RZ, -R11 ;  /* 0x000000ffff047224 */ /* 0x002fc800078e0a0b */
[----:B------:R-:W-:Y:S01]  /*0c40*/  IMAD R5, R4, R6, RZ ;  /* 0x0000000604057224 */ /* 0x000fe200078e02ff */
[----:B---3--:R-:W-:-:S03]  /*0c50*/  IABS R4, R9 ;  /* 0x0000000900047213 */ /* 0x008fc60000000000 */
[----:B------:R-:W-:Y:S01]  /*0c60*/  IMAD.HI.U32 R5, R11, R5, R10 ;  /* 0x000000050b057227 */ /* 0x000fe200078e000a */
[----:B------:R-:W-:-:S05]  /*0c70*/  SHF.R.S32.HI R11, RZ, 0x1f, R221 ;  /* 0x0000001fff0b7819 */ /* 0x000fca00000114dd */
[----:B------:R-:W-:-:S04]  /*0c80*/  IMAD.HI.U32 R10, R5, R4, RZ ;  /* 0x00000004050a7227 */ /* 0x000fc800078e00ff */
[----:B------:R-:W-:-:S04]  /*0c90*/  IMAD.MOV R5, RZ, RZ, -R10 ;  /* 0x000000ffff057224 */ /* 0x000fc800078e0a0a */
[----:B------:R-:W-:Y:S01]  /*0ca0*/  IMAD R5, R6, R5, R4 ;  /* 0x0000000506057224 */ /* 0x000fe200078e0204 */
[----:B------:R-:W-:-:S04]  /*0cb0*/  LOP3.LUT R4, R9, R0, RZ, 0x3c, !PT ;  /* 0x0000000009047212 */ /* 0x000fc800078e3cff */
[----:B------:R-:W-:Y:S02]  /*0cc0*/  ISETP.GT.U32.AND P1, PT, R6, R5, PT ;  /* 0x000000050600720c */ /* 0x000fe40003f24070 */
[----:B------:R-:W-:-:S11]  /*0cd0*/  ISETP.GE.AND P0, PT, R4, RZ, PT ;  /* 0x000000ff0400720c */ /* 0x000fd60003f06270 */
[-C--:B------:R-:W-:Y:S01]  /*0ce0*/  @!P1 IADD3 R5, PT, PT, R5, -R6.reuse, RZ ;  /* 0x8000000605059210 */ /* 0x080fe20007ffe0ff */
[----:B------:R-:W-:Y:S01]  /*0cf0*/  @!P1 VIADD R10, R10, 0x1 ;  /* 0x000000010a0a9836 */ /* 0x000fe20000000000 */
[----:B------:R-:W-:Y:S02]  /*0d00*/  ISETP.NE.AND P1, PT, R0, RZ, PT ;  /* 0x000000ff0000720c */ /* 0x000fe40003f25270 */
[----:B------:R-:W-:-:S13]  /*0d10*/  ISETP.GE.U32.AND P5, PT, R5, R6, PT ;  /* 0x000000060500720c */ /* 0x000fda0003fa6070 */
[----:B------:R-:W-:-:S05]  /*0d20*/  @P5 VIADD R10, R10, 0x1 ;  /* 0x000000010a0a5836 */ /* 0x000fca0000000000 */
[----:B------:R-:W-:Y:S02]  /*0d30*/  @!P0 IADD3 R10, PT, PT, -R10, RZ, RZ ;  /* 0x000000ff0a0a8210 */ /* 0x000fe40007ffe1ff */
[----:B------:R-:W-:-:S04]  /*0d40*/  @!P1 LOP3.LUT R10, RZ, R0, RZ, 0x33, !PT ;  /* 0x00000000ff0a9212 */ /* 0x000fc800078e33ff */
[----:B------:R-:W-:Y:S01]  /*0d50*/  SHF.R.S32.HI R8, RZ, 0x1f, R10 ;  /* 0x0000001fff087819 */ /* 0x000fe2000001140a */
[----:B------:R-:W-:Y:S06]  /*0d60*/  @P2 BRA `(.L_x_1231) ;  /* 0x00000000002c2947 */ /* 0x000fec0003800000 */
[----:B------:R-:W1:Y:S01]  /*0d70*/  LDCU.64 UR18, c[0x0][0x3c0] ;  /* 0x00007800ff1277ac */ /* 0x000e620008000a00 */
[----:B------:R-:W-:Y:S01]  /*0d80*/  SHF.R.S32.HI R0, RZ, 0x1f, R233 ;  /* 0x0000001fff007819 */ /* 0x000fe200000114e9 */
[----:B------:R-:W2:Y:S04]  /*0d90*/  LDCU.64 UR8, c[0x0][0x3a8] ;  /* 0x00007500ff0877ac */ /* 0x000ea80008000a00 */
[----:B-1----:R-:W-:Y:S02]  /*0da0*/  IMAD R0, R0, UR18, RZ ;  /* 0x0000001200007c24 */ /* 0x002fe4000f8e02ff */
[----:B------:R-:W-:-:S04]  /*0db0*/  IMAD.WIDE.U32 R4, R233, UR18, RZ ;  /* 0x00000012e9047c25 */ /* 0x000fc8000f8e00ff */
[----:B------:R-:W-:-:S05]  /*0dc0*/  IMAD R0, R233, UR19, R0 ;  /* 0x00000013e9007c24 */ /* 0x000fca000f8e0200 */
[----:B------:R-:W-:-:S03]  /*0dd0*/  IADD3 R5, PT, PT, R5, R0, RZ ;  /* 0x0000000005057210 */ /* 0x000fc60007ffe0ff */
[----:B--2---:R-:W-:-:S04]  /*0de0*/  IMAD.WIDE.U32 R4, R2, UR8, R4 ;  /* 0x0000000802047c25 */ /* 0x004fc8000f8e0004 */
[----:B------:R-:W-:Y:S01]  /*0df0*/  IMAD R13, R2, UR9, R5 ;  /* 0x00000009020d7c24 */ /* 0x000fe2000f8e0205 */
[----:B------:R-:W-:Y:S01]  /*0e00*/  MOV R16, R4 ;  /* 0x0000000400107202 */ /* 0x000fe20000000f00 */
[----:B------:R-:W-:Y:S06]  /*0e10*/  BRA `(.L_x_1232) ;  /* 0x0000000000187947 */ /* 0x000fec0003800000 */
.L_x_1231:
[----:B------:R-:W1:Y:S01]  /*0e20*/  LDCU.64 UR18, c[0x0][0x3c0] ;  /* 0x00007800ff1277ac */ /* 0x000e620008000a00 */
[----:B------:R-:W-:-:S05]  /*0e30*/  IADD3 R4, PT, PT, R233, R238, RZ ;  /* 0x000000eee9047210 */ /* 0x000fca0007ffe0ff */
[C---:B-1----:R-:W-:Y:S02]  /*0e40*/  IMAD R13, R4.reuse, UR19, RZ ;  /* 0x00000013040d7c24 */ /* 0x042fe4000f8e02ff */
[----:B------:R-:W-:-:S05]  /*0e50*/  IMAD.WIDE.U32 R4, R4, UR18, RZ ;  /* 0x0000001204047c25 */ /* 0x000fca000f8e00ff */
[----:B------:R-:W-:Y:S02]  /*0e60*/  IADD3 R13, PT, PT, R5, R13, RZ ;  /* 0x0000000d050d7210 */ /* 0x000fe40007ffe0ff */
[----:B------:R-:W-:-:S07]  /*0e70*/  MOV R16, R4 ;  /* 0x0000000400107202 */ /* 0x000fce0000000f00 */
.L_x_1232:
[----:B------:R-:W1:Y:S01]  /*0e80*/  @!P4 LDC.64 R6, c[0x0][0x588] ;  /* 0x00016200ff06cb82 */ /* 0x000e620000000a00 */
[----:B------:R-:W2:Y:S07]  /*0e90*/  LDCU UR30, c[0x0][0x44c] ;  /* 0x00008980ff1e77ac */ /* 0x000eae0008000800 */
[----:B------:R-:W3:Y:S08]  /*0ea0*/  @P4 LDC.64 R4, c[0x0][0x590] ;  /* 0x00016400ff044b82 */ /* 0x000ef00000000a00 */
[----:B------:R-:W2:Y:S01]  /*0eb0*/  LDC R0, c[0x0][0x3e0] ;  /* 0x0000f800ff007b82 */ /* 0x000ea20000000800 */
[----:B-1----:R-:W-:-:S04]  /*0ec0*/  @!P4 IMAD.WIDE.U32 R34, R2, R6, RZ ;  /* 0x000000060222c225 */ /* 0x002fc800078e00ff */
[----:B------:R-:W-:Y:S02]  /*0ed0*/  @!P4 IMAD R6, R2, R7, R35 ;  /* 0x000000070206c224 */ /* 0x000fe400078e0223 */
[----:B---3--:R-:W-:-:S04]  /*0ee0*/  @P4 IMAD.WIDE.U32 R22, R24, R4, RZ ;  /* 0x0000000418164225 */ /* 0x008fc800078e00ff */
[----:B------:R-:W-:Y:S01]  /*0ef0*/  @P4 IMAD R6, R24, R5, R23 ;  /* 0x0000000518064224 */ /* 0x000fe200078e0217 */
[----:B------:R-:W-:Y:S01]  /*0f00*/  @P4 MOV R34, R22 ;  /* 0x0000001600224202 */ /* 0x000fe20000000f00 */
[----:B--2---:R-:W-:Y:S01]  /*0f10*/  IMAD.WIDE R30, R0, UR30, RZ ;  /* 0x0000001e001e7c25 */ /* 0x004fe2000f8e02ff */
[----:B------:R-:W-:Y:S06]  /*0f20*/  @P4 BRA `(.L_x_1233) ;  /* 0x0000000000404947 */ /* 0x000fec0003800000 */
[----:B------:R-:W1:Y:S01]  /*0f30*/  LDCU UR8, c[0x0][0x444] ;  /* 0x00008880ff0877ac */ /* 0x000e620008000800 */
[----:B------:R-:W-:Y:S01]  /*0f40*/  SHF.R.S32.HI R5, RZ, 0x1f, R0 ;  /* 0x0000001fff057819 */ /* 0x000fe20000011400 */
[----:B-1----:R-:W-:Y:S01]  /*0f50*/  USHF.R.S32.HI UR9, URZ, 0x1f, UR8 ;  /* 0x0000001fff097899 */ /* 0x002fe20008011408 */
[----:B------:R-:W-:Y:S01]  /*0f60*/  IMAD.WIDE.U32 R28, R2, UR8, RZ ;  /* 0x00000008021c7c25 */ /* 0x000fe2000f8e00ff */
[----:B------:R-:W-:-:S04]  /*0f70*/  USHF.R.S32.HI UR8, URZ, 0x1f, UR30 ;  /* 0x0000001fff087899 */ /* 0x000fc8000801141e */
[----:B------:R-:W-:Y:S02]  /*0f80*/  IMAD R7, R2, UR9, RZ ;  /* 0x0000000902077c24 */ /* 0x000fe4000f8e02ff */
[----:B------:R-:W-:-:S03]  /*0f90*/  IMAD.WIDE.U32 R22, R28, R0, RZ ;  /* 0x000000001c167225 */ /* 0x000fc600078e00ff */
[----:B------:R-:W-:-:S05]  /*0fa0*/  IADD3 R7, PT, PT, R29, R7, RZ ;  /* 0x000000071d077210 */ /* 0x000fca0007ffe0ff */
[----:B------:R-:W-:-:S04]  /*0fb0*/  IMAD R4, R7, R0, RZ ;  /* 0x0000000007047224 */ /* 0x000fc800078e02ff */
[----:B------:R-:W-:Y:S02]  /*0fc0*/  IMAD R5, R5, R28, R4 ;  /* 0x0000001c05057224 */ /* 0x000fe400078e0204 */
[----:B------:R-:W-:-:S03]  /*0fd0*/  IMAD.WIDE.U32 R28, R22, UR30, RZ ;  /* 0x0000001e161c7c25 */ /* 0x000fc6000f8e00ff */
[----:B------:R-:W-:-:S05]  /*0fe0*/  IADD3 R5, PT, PT, R23, R5, RZ ;  /* 0x0000000517057210 */ /* 0x000fca0007ffe0ff */
[----:B------:R-:W-:-:S04]  /*0ff0*/  IMAD R23, R5, UR30, RZ ;  /* 0x0000001e05177c24 */ /* 0x000fc8000f8e02ff */
[----:B------:R-:W-:-:S05]  /*1000*/  IMAD R23, R22, UR8, R23 ;  /* 0x0000000816177c24 */ /* 0x000fca000f8e0217 */
[----:B------:R-:W-:Y:S01]  /*1010*/  IADD3 R23, PT, PT, R29, R23, RZ ;  /* 0x000000171d177210 */ /* 0x000fe20007ffe0ff */
[----:B------:R-:W-:Y:S06]  /*1020*/  BRA `(.L_x_1234) ;  /* 0x00000000000c7947 */ /* 0x000fec0003800000 */
.L_x_1233:
[-C--:B------:R-:W-:Y:S02]  /*1030*/  IMAD R23, R31, R24.reuse, RZ ;  /* 0x000000181f177224 */ /* 0x080fe400078e02ff */
[----:B------:R-:W-:-:S05]  /*1040*/  IMAD.WIDE.U32 R28, R30, R24, RZ ;  /* 0x000000181e1c7225 */ /* 0x000fca00078e00ff */
[----:B------:R-:W-:Y:S02]  /*1050*/  IADD3 R23, PT, PT, R29, R23, RZ ;  /* 0x000000171d177210 */ /* 0x000fe40007ffe0ff */
.L_x_1234:
[----:B------:R-:W1:Y:S01]  /*1060*/  LDCU.U8 UR8, c[0x0][0x548] ;  /* 0x0000a900ff0877ac */ /* 0x000e620008000000 */
[----:B------:R-:W-:Y:S01]  /*1070*/  SHF.L.U32 R25, R2, 0x7, RZ ;  /* 0x0000000702197819 */ /* 0x000fe200000006ff */
[----:B------:R-:W-:Y:S01]  /*1080*/  IMAD R22, R9, UR30, RZ ;  /* 0x0000001e09167c24 */ /* 0x000fe2000f8e02ff */
[----:B------:R-:W2:Y:S02]  /*1090*/  LDCU.U8 UR29, c[0x0][0x5f0] ;  /* 0x0000be00ff1d77ac */ /* 0x000ea40008000000 */
[----:B------:R-:W-:-:S04]  /*10a0*/  SEL R4, R25, RZ, P3 ;  /* 0x000000ff19047207 */ /* 0x000fc80001800000 */
[----:B------:R-:W-:-:S04]  /*10b0*/  IADD3 R5, P0, PT, R17, R4, RZ ;  /* 0x0000000411057210 */ /* 0x000fc80007f1e0ff */
[----:B------:R-:W-:Y:S01]  /*10c0*/  IADD3.X R7, PT, PT, RZ, R15, RZ, P0, !PT ;  /* 0x0000000fff077210 */ /* 0x000fe200007fe4ff */
[----:B------:R-:W-:Y:S01]  /*10d0*/  IMAD.WIDE.U32 R32, R5, R30, RZ ;  /* 0x0000001e05207225 */ /* 0x000fe200078e00ff */
[----:B-1----:R-:W-:-:S03]  /*10e0*/  UISETP.NE.AND UP0, UPT, UR8, URZ, UPT ;  /* 0x000000ff0800728c */ /* 0x002fc6000bf05270 */
[----:B------:R-:W-:-:S04]  /*10f0*/  IMAD R4, R7, R30, RZ ;  /* 0x0000001e07047224 */ /* 0x000fc800078e02ff */
[----:B------:R-:W-:-:S05]  /*1100*/  IMAD R5, R31, R5, R4 ;  /* 0x000000051f057224 */ /* 0x000fca00078e0204 */
[----:B------:R-:W-:Y:S01]  /*1110*/  IADD3 R20, PT, PT, R33, R5, RZ ;  /* 0x0000000521147210 */ /* 0x000fe20007ffe0ff */
[----:B--2---:R-:W-:Y:S06]  /*1120*/  BRA.U !UP0, `(.L_x_1235) ;  /* 0x00000001081c7547 */ /* 0x004fec000b800000 */
[----:B------:R-:W1:Y:S01]  /*1130*/  LDC R5, c[0x0][0x434] ;  /* 0x00010d00ff057b82 */ /* 0x000e620000000800 */
[----:B------:R-:W-:-:S07]  /*1140*/  ISETP.NE.AND P0, PT, R24, -0x1, PT ;  /* 0xffffffff1800780c */ /* 0x000fce0003f05270 */
[----:B------:R-:W2:Y:S01]  /*1150*/  LDC R4, c[0x0][0x454] ;  /* 0x00011500ff047b82 */ /* 0x000ea20000000800 */
[----:B-1----:R-:W-:-:S05]  /*1160*/  IMAD R5, R2, R5, RZ ;  /* 0x0000000502057224 */ /* 0x002fca00078e02ff */
[----:B------:R-:W-:-:S05]  /*1170*/  SEL R19, R5, R24, !P0 ;  /* 0x0000001805137207 */ /* 0x000fca0004000000 */
[----:B--2---:R-:W-:Y:S01]  /*1180*/  IMAD R19, R9, R4, R19 ;  /* 0x0000000409137224 */ /* 0x004fe200078e0213 */
[----:B------:R-:W-:Y:S05]  /*1190*/  BRA `(.L_x_1236) ;  /* 0x00000000000c7947 */ /* 0x000fea0003800000 */
.L_x_1235:
[----:B------:R-:W1:Y:S01]  /*11a0*/  LDC R19, c[0x0][0x434] ;  /* 0x00010d00ff137b82 */ /* 0x000e620000000800 */
[----:B------:R-:W-:-:S04]  /*11b0*/  IMAD R4, R2, R0, R9 ;  /* 0x0000000002047224 */ /* 0x000fc800078e0209 */
[----:B-1----:R-:W-:-:S03]  /*11c0*/  IMAD R19, R4, R19, RZ ;  /* 0x0000001304137224 */ /* 0x002fc600078e02ff */
.L_x_1236:
[----:B------:R-:W-:Y:S01]  /*11d0*/  IADD3 R234, PT, PT, R18, -0x1, RZ ;  /* 0xffffffff12ea7810 */ /* 0x000fe20007ffe0ff */
[----:B------:R-:W-:Y:S05]  /*11e0*/  BRA.U !UP0, `(.L_x_1237) ;  /* 0x0000000108247547 */ /* 0x000fea000b800000 */
[----:B------:R-:W1:Y:S01]  /*11f0*/  LDC R5, c[0x0][0x444] ;  /* 0x00011100ff057b82 */ /* 0x000e620000000800 */
[----:B------:R-:W-:-:S07]  /*1200*/  ISETP.NE.AND P0, PT, R24, -0x1, PT ;  /* 0xffffffff1800780c */ /* 0x000fce0003f05270 */
[----:B------:R-:W2:Y:S08]  /*1210*/  LDC R7, c[0x0][0x430] ;  /* 0x00010c00ff077b82 */ /* 0x000eb00000000800 */
[----:B------:R-:W2:Y:S01]  /*1220*/  LDC R4, c[0x0][0x454] ;  /* 0x00011500ff047b82 */ /* 0x000ea20000000800 */
[----:B-1----:R-:W-:-:S05]  /*1230*/  @!P0 IMAD R24, R2, R5, RZ ;  /* 0x0000000502188224 */ /* 0x002fca00078e02ff */
[----:B------:R-:W-:Y:S02]  /*1240*/  IADD3 R24, PT, PT, R25, R24, RZ ;  /* 0x0000001819187210 */ /* 0x000fe40007ffe0ff */
[----:B--2---:R-:W-:-:S05]  /*1250*/  LEA R4, R7, R4, 0x7 ;  /* 0x0000000407047211 */ /* 0x004fca00078e38ff */
[----:B------:R-:W-:Y:S01]  /*1260*/  IMAD R29, R4, R9, R24 ;  /* 0x00000009041d7224 */ /* 0x000fe200078e0218 */
[----:B------:R-:W-:Y:S06]  /*1270*/  BRA `(.L_x_1238) ;  /* 0x00000000000c7947 */ /* 0x000fec0003800000 */
.L_x_1237:
[----:B------:R-:W1:Y:S01]  /*1280*/  LDC R29, c[0x0][0x444] ;  /* 0x00011100ff1d7b82 */ /* 0x000e620000000800 */
[----:B------:R-:W-:-:S04]  /*1290*/  IMAD R4, R2, R0, R9 ;  /* 0x0000000002047224 */ /* 0x000fc800078e0209 */
[----:B-1----:R-:W-:-:S07]  /*12a0*/  IMAD R29, R4, R29, RZ ;  /* 0x0000001d041d7224 */ /* 0x002fce00078e02ff */
.L_x_1238:
[----:B------:R-:W1:Y:S01]  /*12b0*/  S2R R7, SR_TID.X ;  /* 0x0000000000077919 */ /* 0x000e620000002100 */
[----:B------:R-:W2:Y:S01]  /*12c0*/  LDCU.64 UR12, c[0x0][0x3b0] ;  /* 0x00007600ff0c77ac */ /* 0x000ea20008000a00 */
[----:B------:R-:W-:Y:S01]  /*12d0*/  IMAD.MOV.U32 R24, RZ, RZ, R212 ;  /* 0x000000ffff187224 */ /* 0x000fe200078e00d4 */
[----:B------:R-:W-:Y:S01]  /*12e0*/  IADD3 R34, P0, PT, R212, R34, RZ ;  /* 0x00000022d4227210 */ /* 0x000fe20007f1e0ff */
[----:B------:R-:W-:Y:S01]  /*12f0*/  IMAD.MOV.U32 R25, RZ, RZ, RZ ;  /* 0x000000ffff197224 */ /* 0x000fe200078e00ff */
[----:B------:R-:W3:Y:S01]  /*1300*/  LDCU.128 UR8, c[0x0][0x590] ;  /* 0x0000b200ff0877ac */ /* 0x000ee20008000c00 */
[----:B------:R-:W-:Y:S01]  /*1310*/  IMAD R226, R0, UR30, RZ ;  /* 0x0000001e00e27c24 */ /* 0x000fe2000f8e02ff */
[----:B------:R-:W4:Y:S01]  /*1320*/  LDC.64 R246, c[0x0][0x420] ;  /* 0x00010800fff67b82 */ /* 0x000f220000000a00 */
[----:B------:R-:W-:Y:S01]  /*1330*/  IMAD.X R35, RZ, RZ, R6, P0 ;  /* 0x000000ffff237224 */ /* 0x000fe200000e0606 */
[----:B------:R-:W5:Y:S01]  /*1340*/  LDCU.64 UR16, c[0x0][0x3c8] ;  /* 0x00007900ff1077ac */ /* 0x000f620008000a00 */
[----:B------:R-:W5:Y:S01]  /*1350*/  S2R R6, SR_TID.X ;  /* 0x0000000000067919 */ /* 0x000f620000002100 */
[----:B------:R-:W-:Y:S01]  /*1360*/  BSSY.RECONVERGENT B1, `(.L_x_1228) ;  /* 0x00007d3000017945 */ /* 0x000fe20003800200 */
[----:B------:R-:W5:Y:S01]  /*1370*/  LDCU.64 UR14, c[0x0][0x380] ;  /* 0x00007000ff0e77ac */ /* 0x000f620008000a00 */
[----:B--2---:R-:W-:-:S04]  /*1380*/  IMAD.WIDE.U32 R30, R17, UR12, R24 ;  /* 0x0000000c111e7c25 */ /* 0x004fc8000f8e0018 */
[C---:B------:R-:W-:Y:S01]  /*1390*/  IMAD R4, R15.reuse, UR12, RZ ;  /* 0x0000000c0f047c24 */ /* 0x040fe2000f8e02ff */
[----:B------:R-:W-:Y:S01]  /*13a0*/  IADD3 R26, P0, PT, R26, R30, RZ ;  /* 0x0000001e1a1a7210 */ /* 0x000fe20007f1e0ff */
[----:B---3--:R-:W-:Y:S02]  /*13b0*/  IMAD R30, R15, UR8, RZ ;  /* 0x000000080f1e7c24 */ /* 0x008fe4000f8e02ff */
[C---:B------:R-:W-:Y:S02]  /*13c0*/  IMAD R4, R17.reuse, UR13, R4 ;  /* 0x0000000d11047c24 */ /* 0x040fe4000f8e0204 */
[C---:B------:R-:W-:Y:S02]  /*13d0*/  IMAD R15, R17.reuse, UR9, R30 ;  /* 0x00000009110f7c24 */ /* 0x040fe4000f8e021e */
[----:B------:R-:W-:Y:S01]  /*13e0*/  IMAD.WIDE.U32 R34, R17, UR8, R34 ;  /* 0x0000000811227c25 */ /* 0x000fe2000f8e0022 */
[----:B-1----:R-:W-:Y:S02]  /*13f0*/  SHF.R.U32.HI R17, RZ, 0x2, R7 ;  /* 0x00000002ff117819 */ /* 0x002fe40000011607 */
[----:B------:R-:W1:Y:S01]  /*1400*/  LDC R7, c[0x0][0x508] ;  /* 0x00014200ff077b82 */ /* 0x000e620000000800 */
[----:B------:R-:W-:Y:S01]  /*1410*/  IADD3.X R27, PT, PT, R21, R31, R4, P0, !PT ;  /* 0x0000001f151b7210 */ /* 0x000fe200007fe404 */
[----:B------:R-:W-:Y:S01]  /*1420*/  IMAD.IADD R35, R35, 0x1, R15 ;  /* 0x0000000123237824 */ /* 0x000fe200078e020f */
[----:B------:R-:W-:-:S02]  /*1430*/  IADD3 R21, P1, P0, R32, R28, R22 ;  /* 0x0000001c20157210 */ /* 0x000fc4000783e016 */
[----:B------:R-:W-:Y:S01]  /*1440*/  SHF.R.S32.HI R22, RZ, 0x1f, R22 ;  /* 0x0000001fff167819 */ /* 0x000fe20000011416 */
[C---:B-----5:R-:W-:Y:S02]  /*1450*/  IMAD.WIDE.U32 R26, R9.reuse, UR16, R26 ;  /* 0x00000010091a7c25 */ /* 0x060fe4000f8e001a */
[----:B------:R-:W2:Y:S01]  /*1460*/  LDC.64 R4, c[0x0][0x5f8] ;  /* 0x00017e00ff047b82 */ /* 0x000ea20000000a00 */
[----:B------:R-:W-:Y:S01]  /*1470*/  IADD3.X R20, PT, PT, R20, R23, R22, P1, P0 ;  /* 0x0000001714147210 */ /* 0x000fe20000fe0416 */
[C---:B------:R-:W-:Y:S01]  /*1480*/  IMAD R27, R9.reuse, UR17, R27 ;  /* 0x00000011091b7c24 */ /* 0x040fe2000f8e021b */
[----:B------:R-:W-:Y:S01]  /*1490*/  SHF.R.U32.HI R22, RZ, 0x5, R6 ;  /* 0x00000005ff167819 */ /* 0x000fe20000011606 */
[----:B------:R-:W-:-:S04]  /*14a0*/  IMAD.WIDE.U32 R30, R9, UR10, R34 ;  /* 0x0000000a091e7c25 */ /* 0x000fc8000f8e0022 */
[----:B------:R-:W-:-:S04]  /*14b0*/  IMAD.WIDE.U32 R26, R17, UR12, R26 ;  /* 0x0000000c111a7c25 */ /* 0x000fc8000f8e001a */
[----:B------:R-:W-:Y:S01]  /*14c0*/  IMAD R15, R17, UR13, R27 ;  /* 0x0000000d110f7c24 */ /* 0x000fe2000f8e021b */
[----:B------:R-:W-:Y:S01]  /*14d0*/  LEA R244, P3, R26, UR14, 0x1 ;  /* 0x0000000e1af47c11 */ /* 0x000fe2000f8608ff */
[----:B------:R-:W3:Y:S01]  /*14e0*/  LDCU.64 UR12, c[0x0][0x550] ;  /* 0x0000aa00ff0c77ac */ /* 0x000ee20008000a00 */
[----:B------:R-:W-:Y:S02]  /*14f0*/  IMAD R31, R9, UR11, R31 ;  /* 0x0000000b091f7c24 */ /* 0x000fe4000f8e021f */
[----:B-1----:R-:W-:Y:S01]  /*1500*/  IMAD.IADD R7, R236, 0x1, R7 ;  /* 0x00000001ec077824 */ /* 0x002fe200078e0207 */
[----:B------:R-:W-:Y:S01]  /*1510*/  LEA.HI.X R245, R26, UR15, R15, 0x1, P3 ;  /* 0x0000000f1af57c11 */ /* 0x000fe200098f0c0f */
[----:B------:R-:W1:Y:S01]  /*1520*/  LDCU.64 UR10, c[0x0][0x570] ;  /* 0x0000ae00ff0a77ac */ /* 0x000e620008000a00 */
[----:B------:R-:W-:Y:S01]  /*1530*/  LOP3.LUT R15, R6, 0x1f, RZ, 0xc0, !PT ;  /* 0x0000001f060f7812 */ /* 0x000fe200078ec0ff */
[----:B------:R-:W5:Y:S01]  /*1540*/  LDC.64 R26, c[0x0][0x5e8] ;  /* 0x00017a00ff1a7b82 */ /* 0x000f620000000a00 */
[----:B------:R-:W-:Y:S01]  /*1550*/  IADD3 R28, PT, PT, R220, -0x80, -R7 ;  /* 0xffffff80dc1c7810 */ /* 0x000fe20007ffe807 */
[----:B------:R-:W-:Y:S01]  /*1560*/  IMAD.WIDE.U32 R30, R17, UR8, R30 ;  /* 0x00000008111e7c25 */ /* 0x000fe2000f8e001e */
[----:B------:R-:W-:-:S02]  /*1570*/  ISETP.NE.AND P3, PT, RZ, UR29, PT ;  /* 0x0000001dff007c0c */ /* 0x000fc4000bf65270 */
[----:B------:R-:W-:Y:S01]  /*1580*/  SHF.R.S32.HI R219, RZ, 0x1f, R28 ;  /* 0x0000001fffdb7819 */ /* 0x000fe2000001141c */
[----:B--2---:R-:W-:-:S03]  /*1590*/  IMAD.WIDE.U32 R32, R4, UR22, RZ ;  /* 0x0000001604207c25 */ /* 0x004fc6000f8e00ff */
[----:B------:R-:W-:Y:S01]  /*15a0*/  LEA.HI R219, R219, R28, RZ, 0x6 ;  /* 0x0000001cdbdb7211 */ /* 0x000fe200078f30ff */
[----:B------:R-:W-:Y:S01]  /*15b0*/  IMAD R4, R226, R22, R15 ;  /* 0x00000016e2047224 */ /* 0x000fe200078e020f */
[----:B------:R-:W-:Y:S01]  /*15c0*/  SEL R22, R32, RZ, P3 ;  /* 0x000000ff20167207 */ /* 0x000fe20001800000 */
[----:B------:R-:W-:Y:S01]  /*15d0*/  IMAD R5, R5, UR22, R33 ;  /* 0x0000001605057c24 */ /* 0x000fe2000f8e0221 */
[----:B------:R-:W-:Y:S01]  /*15e0*/  SHF.R.S32.HI R219, RZ, 0x6, R219 ;  /* 0x00000006ffdb7819 */ /* 0x000fe200000114db */
[----:B------:R-:W-:Y:S01]  /*15f0*/  IMAD.SHL.U32 R23, R226, 0x40, RZ ;  /* 0x00000040e2177824 */ /* 0x000fe200078e00ff */
[----:B------:R-:W-:Y:S01]  /*1600*/  IADD3 R22, P1, P0, R4, R21, R22 ;  /* 0x0000001504167210 */ /* 0x000fe2000783e016 */
[----:B------:R-:W-:Y:S01]  /*1610*/  IMAD R21, R17, UR9, R31 ;  /* 0x0000000911157c24 */ /* 0x000fe2000f8e021f */
[----:B------:R-:W-:Y:S02]  /*1620*/  SHF.R.S32.HI R4, RZ, 0x1f, R4 ;  /* 0x0000001fff047819 */ /* 0x000fe40000011404 */
[----:B------:R-:W-:-:S02]  /*1630*/  SEL R5, R5, RZ, P3 ;  /* 0x000000ff05057207 */ /* 0x000fc40001800000 */
[----:B------:R-:W-:Y:S02]  /*1640*/  VIMNMX R219, PT, PT, RZ, R219, !PT ;  /* 0x000000dbffdb7248 */ /* 0x000fe40007fe0100 */
[----:B------:R-:W-:Y:S01]  /*1650*/  IADD3.X R4, PT, PT, R4, R20, R5, P1, P0 ;  /* 0x0000001404047210 */ /* 0x000fe20000fe0405 */
[----:B------:R-:W-:Y:S01]  /*1660*/  IMAD R20, R234, 0x40, R29 ;  /* 0x00000040ea147824 */ /* 0x000fe200078e021d */
[----:B---3--:R-:W-:Y:S02]  /*1670*/  LEA R242, P1, R30, UR12, 0x1 ;  /* 0x0000000c1ef27c11 */ /* 0x008fe4000f8208ff */
[----:B------:R-:W-:Y:S01]  /*1680*/  IADD3 R5, P0, PT, R23, R22, RZ ;  /* 0x0000001617057210 */ /* 0x000fe20007f1e0ff */
[----:B-----5:R-:W-:Y:S01]  /*1690*/  IMAD.WIDE R222, R20, 0x4, R26 ;  /* 0x0000000414de7825 */ /* 0x020fe200078e021a */
[----:B------:R-:W-:Y:S02]  /*16a0*/  LEA.HI.X R243, R30, UR13, R21, 0x1, P1 ;  /* 0x0000000d1ef37c11 */ /* 0x000fe400088f0c15 */
[----:B------:R-:W-:-:S02]  /*16b0*/  ISETP.GT.AND P1, PT, R18, R219, PT ;  /* 0x000000db1200720c */ /* 0x000fc40003f24270 */
[----:B------:R-:W-:Y:S02]  /*16c0*/  LEA.HI.X.SX32 R4, R23, R4, 0x1, P0 ;  /* 0x0000000417047211 */ /* 0x000fe400000f0eff */
[C---:B-1----:R-:W-:Y:S02]  /*16d0*/  LEA R240, P0, R5.reuse, UR10, 0x2 ;  /* 0x0000000a05f07c11 */ /* 0x042fe4000f8010ff */
[----:B------:R-:W-:Y:S02]  /*16e0*/  LEA.HI R20, R6, 0x40, RZ, 0x1e ;  /* 0x0000004006147811 */ /* 0x000fe400078ff0ff */
[----:B------:R-:W-:Y:S01]  /*16f0*/  LEA.HI.X R241, R5, UR11, R4, 0x2, P0 ;  /* 0x0000000b05f17c11 */ /* 0x000fe200080f1404 */
[----:B------:R-:W-:Y:S01]  /*1700*/  IMAD R5, R234, 0x40, R19 ;  /* 0x00000040ea057824 */ /* 0x000fe200078e0213 */
[----:B------:R-:W-:-:S03]  /*1710*/  IADD3 R19, P0, PT, R17, 0x40, RZ ;  /* 0x0000004011137810 */ /* 0x000fc60007f1e0ff */
[----:B----4-:R-:W-:-:S04]  /*1720*/  IMAD.WIDE R246, R5, 0x4, R246 ;  /* 0x0000000405f67825 */ /* 0x010fc800078e02f6 */
[----:B------:R-:W-:Y:S01]  /*1730*/  IMAD.X R18, RZ, RZ, RZ, P0 ;  /* 0x000000ffff127224 */ /* 0x000fe200000e06ff */
[----:B------:R-:W-:Y:S06]  /*1740*/  @P1 BRA `(.L_x_1239) ;  /* 0x0000000400e01947 */ /* 0x000fec0003800000 */
[----:B------:R-:W-:Y:S05]  /*1750*/  @P2 BRA `(.L_x_1240) ;  /* 0x0000000000282947 */ /* 0x000fea0003800000 */
        /* <DEDUP_REMOVED lines=9> */
[----:B------:R-:W-:Y:S05]  /*17f0*/  BRA `(.L_x_1241) ;  /* 0x0000000000187947 */ /* 0x000fea0003800000 */
.L_x_1240:
[----:B------:R-:W1:Y:S01]  /*1800*/  LDCU.64 UR12, c[0x0][0x5c0] ;  /* 0x0000b800ff0c77ac */ /* 0x000e620008000a00 */
[----:B------:R-:W-:-:S05]  /*1810*/  IADD3 R0, PT, PT, R233, R238, RZ ;  /* 0x000000eee9007210 */ /* 0x000fca0007ffe0ff */
[C---:B-1----:R-:W-:Y:S02]  /*1820*/  IMAD R4, R0.reuse, UR13, RZ ;  /* 0x0000000d00047c24 */ /* 0x042fe4000f8e02ff */
[----:B------:R-:W-:-:S05]  /*1830*/  IMAD.WIDE.U32 R6, R0, UR12, RZ ;  /* 0x0000000c00067c25 */ /* 0x000fca000f8e00ff */
[----:B------:R-:W-:Y:S02]  /*1840*/  IADD3 R0, PT, PT, R7, R4, RZ ;  /* 0x0000000407007210 */ /* 0x000fe40007ffe0ff */
[----:B------:R-:W-:Y:S02]  /*1850*/  MOV R4, R6 ;  /* 0x0000000600047202 */ /* 0x000fe40000000f00 */
.L_x_1241:
        /* <DEDUP_REMOVED lines=10> */
[----:B------:R-:W-:Y:S06]  /*1900*/  BRA `(.L_x_1243) ;  /* 0x0000000000147947 */ /* 0x000fec0003800000 */
.L_x_1242:
[----:B------:R-:W1:Y:S01]  /*1910*/  LDCU.64 UR10, c[0x0][0x5c8] ;  /* 0x0000b900ff0a77ac */ /* 0x000e620008000a00 */
[----:B------:R-:W-:-:S05]  /*1920*/  IADD3 R233, PT, PT, R233, R238, RZ ;  /* 0x000000eee9e97210 */ /* 0x000fca0007ffe0ff */
[C---:B-1----:R-:W-:Y:S02]  /*1930*/  IMAD R2, R233.reuse, UR11, RZ ;  /* 0x0000000be9027c24 */ /* 0x042fe4000f8e02ff */
[----:B------:R-:W-:-:S05]  /*1940*/  IMAD.WIDE.U32 R6, R233, UR10, RZ ;  /* 0x0000000ae9067c25 */ /* 0x000fca000f8e00ff */
[----:B------:R-:W-:Y:S02]  /*1950*/  IADD3 R2, PT, PT, R7, R2, RZ ;  /* 0x0000000207027210 */ /* 0x000fe40007ffe0ff */
.L_x_1243:
[----:B------:R-:W1:Y:S01]  /*1960*/  LDCU.64 UR8, c[0x0][0x5d8] ;  /* 0x0000bb00ff0877ac */ /* 0x000e620008000a00 */
[----:B------:R-:W-:Y:S01]  /*1970*/  IMAD R8, R11, UR12, RZ ;  /* 0x0000000c0b087c24 */ /* 0x000fe2000f8e02ff */
[C---:B------:R-:W-:Y:S01]  /*1980*/  IADD3 R236, PT, PT, -R221.reuse, R236, RZ ;  /* 0x000000ecddec7210 */ /* 0x040fe20007ffe1ff */
[----:B------:R-:W-:Y:S01]  /*1990*/  IMAD.WIDE.U32 R12, R221, UR12, R24 ;  /* 0x0000000cdd0c7c25 */ /* 0x000fe2000f8e0018 */
[----:B------:R-:W-:Y:S02]  /*19a0*/  BSSY.RECONVERGENT B0, `(.L_x_1244) ;  /* 0x0000016000007945 */ /* 0x000fe40003800200 */
[----:B------:R-:W-:Y:S01]  /*19b0*/  ISETP.GE.AND P5, PT, R17, R236, PT ;  /* 0x000000ec1100720c */ /* 0x000fe20003fa6270 */
[----:B------:R-:W-:Y:S01]  /*19c0*/  IMAD R5, R221, UR13, R8 ;  /* 0x0000000ddd057c24 */ /* 0x000fe2000f8e0208 */
[----:B------:R-:W-:Y:S02]  /*19d0*/  IADD3 R4, P0, PT, R4, R12, RZ ;  /* 0x0000000c04047210 */ /* 0x000fe40007f1e0ff */
[----:B------:R-:W-:-:S02]  /*19e0*/  ISETP.GE.AND P4, PT, R20, R236, PT ;  /* 0x000000ec1400720c */ /* 0x000fc40003f86270 */
[----:B------:R-:W-:-:S03]  /*19f0*/  IADD3.X R5, PT, PT, R0, R13, R5, P0, !PT ;  /* 0x0000000d00057210 */ /* 0x000fc600007fe405 */
[----:B-1----:R-:W-:-:S04]  /*1a00*/  IMAD.WIDE.U32 R12, R9, UR8, R4 ;  /* 0x00000008090c7c25 */ /* 0x002fc8000f8e0004 */
        /* <DEDUP_REMOVED lines=15> */
.L_x_1245:
[----:B------:R-:W-:Y:S05]  /*1b00*/  BSYNC.RECONVERGENT B0 ;  /* 0x0000000000007941 */ /* 0x000fea0003800200 */
.L_x_1244:
        /* <DEDUP_REMOVED lines=17> */
.L_x_1247:
[----:B------:R-:W-:Y:S05]  /*1c20*/  BSYNC.RECONVERGENT B0 ;  /* 0x0000000000007941 */ /* 0x000fea0003800200 */
.L_x_1246:
[----:B------:R-:W3:Y:S01]  /*1c30*/  LDCU.64 UR8, c[0x0][0x5e0] ;  /* 0x0000bc00ff0877ac */ /* 0x000ee20008000a00 */
[----:B------:R-:W-:Y:S01]  /*1c40*/  IMAD.WIDE.U32 R4, R221, UR10, R24 ;  /* 0x0000000add047c25 */ /* 0x000fe2000f8e0018 */
[----:B------:R-:W-:Y:S03]  /*1c50*/  BSSY.RECONVERGENT B0, `(.L_x_1248) ;  /* 0x0000015000007945 */ /* 0x000fe60003800200 */
[----:B------:R-:W-:Y:S01]  /*1c60*/  IMAD R0, R11, UR10, RZ ;  /* 0x0000000a0b007c24 */ /* 0x000fe2000f8e02ff */
[----:B------:R-:W-:-:S03]  /*1c70*/  IADD3 R4, P0, PT, R6, R4, RZ ;  /* 0x0000000406047210 */ /* 0x000fc60007f1e0ff */
[----:B------:R-:W-:-:S05]  /*1c80*/  IMAD R221, R221, UR11, R0 ;  /* 0x0000000bdddd7c24 */ /* 0x000fca000f8e0200 */
[----:B------:R-:W-:-:S03]  /*1c90*/  IADD3.X R5, PT, PT, R2, R5, R221, P0, !PT ;  /* 0x0000000502057210 */ /* 0x000fc600007fe4dd */
[----:B---3--:R-:W-:-:S04]  /*1ca0*/  IMAD.WIDE.U32 R4, R9, UR8, R4 ;  /* 0x0000000809047c25 */ /* 0x008fc8000f8e0004 */
[----:B------:R-:W-:Y:S01]  /*1cb0*/  IMAD R9, R9, UR9, R5 ;  /* 0x0000000909097c24 */ /* 0x000fe2000f8e0205 */
[----:B------:R-:W-:Y:S06]  /*1cc0*/  @P5 BRA `(.L_x_1249) ;  /* 0x0000000000345947 */ /* 0x000fec0003800000 */
[----:B------:R-:W3:Y:S01]  /*1cd0*/  LDCU UR12, c[0x0][0x440] ;  /* 0x00008800ff0c77ac */ /* 0x000ee20008000800 */
[----:B------:R-:W-:Y:S01]  /*1ce0*/  IMAD.MOV.U32 R8, RZ, RZ, R4 ;  /* 0x000000ffff087224 */ /* 0x000fe200078e0004 */
[----:B------:R-:W4:Y:S03]  /*1cf0*/  LDCU.64 UR8, c[0x0][0x568] ;  /* 0x0000ad00ff0877ac */ /* 0x000f260008000a00 */
[----:B------:R-:W-:-:S04]  /*1d00*/  IMAD.WIDE.U32 R6, R17, UR10, R8 ;  /* 0x0000000a11067c25 */ /* 0x000fc8000f8e0008 */
        /* <DEDUP_REMOVED lines=9> */
.L_x_1249:
[----:B------:R-:W-:Y:S05]  /*1da0*/  BSYNC.RECONVERGENT B0 ;  /* 0x0000000000007941 */ /* 0x000fea0003800200 */
.L_x_1248:
        /* <DEDUP_REMOVED lines=18> */
.L_x_1239:
[C---:B------:R-:W-:Y:S01]  /*1ed0*/  IMAD R22, R234.reuse, -0x40, R235 ;  /* 0xffffffc0ea167824 */ /* 0x040fe200078e02eb */
[----:B------:R-:W-:Y:S01]  /*1ee0*/  LOP3.LUT R21, R234, 0x80000001, RZ, 0xc0, !PT ;  /* 0x80000001ea157812 */ /* 0x000fe200078ec0ff */
[----:B------:R-:W-:Y:S01]  /*1ef0*/  IMAD.SHL.U32 R4, R6, 0x8, RZ ;  /* 0x0000000806047824 */ /* 0x000fe200078e00ff */
[----:B------:R-:W-:Y:S02]  /*1f00*/  @P3 BAR.SYNC.DEFER_BLOCKING 0x0 ;  /* 0x0000000000003b1d */ /* 0x000fe40000010000 */
[----:B------:R-:W-:Y:S02]  /*1f10*/  ISETP.GE.AND P2, PT, R17, R22, PT ;  /* 0x000000161100720c */ /* 0x000fe40003f46270 */
[----:B------:R-:W-:Y:S02]  /*1f20*/  LOP3.LUT R5, R4, 0xd8, RZ, 0xc0, !PT ;  /* 0x000000d804057812 */ /* 0x000fe400078ec0ff */
[----:B------:R-:W-:Y:S01]  /*1f30*/  ISETP.NE.AND P0, PT, R21, 0x1, PT ;  /* 0x000000011500780c */ /* 0x000fe20003f05270 */
[----:B------:R-:W-:Y:S01]  /*1f40*/  BSSY.RECONVERGENT B0, `(.L_x_1251) ;  /* 0x000001f000007945 */ /* 0x000fe20003800200 */
[----:B------:R-:W-:-:S04]  /*1f50*/  LOP3.LUT R5, R5, 0x18, R6, 0x78, !PT ;  /* 0x0000001805057812 */ /* 0x000fc800078e7806 */
[----:B------:R-:W-:Y:S02]  /*1f60*/  LOP3.LUT R5, R5, 0x1f20, R4, 0xf8, !PT ;  /* 0x00001f2005057812 */ /* 0x000fe400078ef804 */
[----:B------:R-:W-:Y:S02]  /*1f70*/  SEL R4, RZ, 0x3000, P0 ;  /* 0x00003000ff047807 */ /* 0x000fe40000000000 */
        /* <DEDUP_REMOVED lines=22> */
.L_x_1253:
[----:B------:R2:W-:Y:S01]  /*20e0*/  STS.128 [R21+0x8000], RZ ;  /* 0x008000ff15007388 */ /* 0x0005e20000000c00 */
[----:B------:R-:W-:Y:S05]  /*20f0*/  BRA `(.L_x_1254) ;  /* 0x00000000000c7947 */ /* 0x000fea0003800000 */
.L_x_1252:
[----:B------:R1:W-:Y:S04]  /*2100*/  STS.128 [R21+0x6000], RZ ;  /* 0x006000ff15007388 */ /* 0x0003e80000000c00 */
[----:B------:R1:W-:Y:S04]  /*2110*/  STS.128 [R21+0x7000], RZ ;  /* 0x007000ff15007388 */ /* 0x0003e80000000c00 */
[----:B------:R1:W-:Y:S02]  /*2120*/  STS.128 [R21+0x8000], RZ ;  /* 0x008000ff15007388 */ /* 0x0003e40000000c00 */
.L_x_1254:
[----:B------:R-:W-:Y:S05]  /*2130*/  BSYNC.RECONVERGENT B0 ;  /* 0x0000000000007941 */ /* 0x000fea0003800200 */
.L_x_1251:
[----:B------:R-:W-:Y:S01]  /*2140*/  BSSY.RECONVERGENT B0, `(.L_x_1255) ;  /* 0x000001c000007945 */ /* 0x000fe20003800200 */
[----:B------:R-:W-:-:S03]  /*2150*/  IADD3 R232, PT, PT, R4, R21, RZ ;  /* 0x0000001504e87210 */ /* 0x000fc60007ffe0ff */
        /* <DEDUP_REMOVED lines=21> */
.L_x_1257:
[----:B------:R1:W-:Y:S01]  /*22b0*/  STS.128 [R232+0x2000], RZ ;  /* 0x002000ffe8007388 */ /* 0x0003e20000000c00 */
[----:B------:R-:W-:Y:S05]  /*22c0*/  BRA `(.L_x_1258) ;  /* 0x00000000000c7947 */ /* 0x000fea0003800000 */
.L_x_1256:
[----:B------:R4:W-:Y:S04]  /*22d0*/  STS.128 [R232], RZ ;  /* 0x000000ffe8007388 */ /* 0x0009e80000000c00 */
[----:B------:R4:W-:Y:S04]  /*22e0*/  STS.128 [R232+0x1000], RZ ;  /* 0x001000ffe8007388 */ /* 0x0009e80000000c00 */
[----:B------:R4:W-:Y:S02]  /*22f0*/  STS.128 [R232+0x2000], RZ ;  /* 0x002000ffe8007388 */ /* 0x0009e40000000c00 */
.L_x_1258:
[----:B------:R-:W-:Y:S05]  /*2300*/  BSYNC.RECONVERGENT B0 ;  /* 0x0000000000007941 */ /* 0x000fea0003800200 */
.L_x_1255:
[C---:B------:R-:W-:Y:S01]  /*2310*/  VIADD R27, R205.reuse, 0x8 ;  /* 0x00000008cd1b7836 */ /* 0x040fe20000000000 */
[C---:B------:R-:W-:Y:S01]  /*2320*/  LOP3.LUT R23, R205.reuse, 0x20, RZ, 0xfc, !PT ;  /* 0x00000020cd177812 */ /* 0x040fe200078efcff */
[----:B------:R-:W-:Y:S01]  /*2330*/  IMAD.MOV.U32 R230, RZ, RZ, 0x7f800000 ;  /* 0x7f800000ffe67424 */ /* 0x000fe200078e00ff */
[CC--:B------:R-:W-:Y:S01]  /*2340*/  ISETP.GE.AND P3, PT, R205.reuse, R22.reuse, PT ;  /* 0x00000016cd00720c */ /* 0x0c0fe20003f66270 */
[----:B------:R-:W-:Y:S01]  /*2350*/  IMAD.WIDE.U32 R28, R205, 0x4, R246 ;  /* 0x00000004cd1c7825 */ /* 0x000fe200078e00f6 */
[-C--:B------:R-:W-:Y:S01]  /*2360*/  ISETP.GE.AND P2, PT, R27, R22.reuse, PT ;  /* 0x000000161b00720c */ /* 0x080fe20003f46270 */
[----:B------:R-:W2:Y:S01]  /*2370*/  LDCU.64 UR8, c[0x0][0x3d0] ;  /* 0x00007a00ff0877ac */ /* 0x000ea20008000a00 */
[----:B------:R-:W-:Y:S01]  /*2380*/  ISETP.GE.AND P1, PT, R23, R22, PT ;  /* 0x000000161700720c */ /* 0x000fe20003f26270 */
[----:B------:R-:W-:Y:S01]  /*2390*/  VIADD R5, R205, 0x28 ;  /* 0x00000028cd057836 */ /* 0x000fe20000000000 */
[----:B------:R-:W-:Y:S01]  /*23a0*/  MOV R231, 0x7f800000 ;  /* 0x7f80000000e77802 */ /* 0x000fe20000000f00 */
[----:B------:R-:W-:Y:S01]  /*23b0*/  IMAD.MOV.U32 R228, RZ, RZ, 0x7f800000 ;  /* 0x7f800000ffe47424 */ /* 0x000fe200078e00ff */
[----:B------:R-:W-:-:S02]  /*23c0*/  MOV R229, 0x7f800000 ;  /* 0x7f80000000e57802 */ /* 0x000fc40000000f00 */
[----:B------:R-:W-:-:S03]  /*23d0*/  ISETP.GE.AND P0, PT, R5, R22, PT ;  /* 0x000000160500720c */ /* 0x000fc60003f06270 */
[----:B------:R1:W5:Y:S04]  /*23e0*/  @!P3 LDG.E R231, desc[UR24][R28.64] ;  /* 0x000000181ce7b981 */ /* 0x000368000c1e1900 */
[----:B------:R1:W5:Y:S04]  /*23f0*/  @!P2 LDG.E R230, desc[UR24][R28.64+0x20] ;  /* 0x000020181ce6a981 */ /* 0x000368000c1e1900 */
[----:B------:R1:W5:Y:S01]  /*2400*/  @!P1 LDG.E R229, desc[UR24][R28.64+0x80] ;  /* 0x000080181ce59981 */ /* 0x000362000c1e1900 */
[----:B------:R-:W-:Y:S02]  /*2410*/  IMAD R22, R11, UR20, RZ ;  /* 0x000000140b167c24 */ /* 0x000fe4000f8e02ff */
[C---:B------:R-:W-:Y:S01]  /*2420*/  IMAD.WIDE.U32 R26, R221.reuse, UR20, R24 ;  /* 0x00000014dd1a7c25 */ /* 0x040fe2000f8e0018 */
[----:B------:R1:W5:Y:S01]  /*2430*/  @!P0 LDG.E R228, desc[UR24][R28.64+0xa0] ;  /* 0x0000a0181ce48981 */ /* 0x000362000c1e1900 */
[----:B------:R-:W-:Y:S02]  /*2440*/  BSSY.RECONVERGENT B0, `(.L_x_1259) ;  /* 0x000002a000007945 */ /* 0x000fe40003800200 */
[----:B------:R-:W-:Y:S01]  /*2450*/  IMAD R5, R221, UR21, R22 ;  /* 0x00000015dd057c24 */ /* 0x000fe2000f8e0216 */
[----:B------:R-:W-:Y:S01]  /*2460*/  IADD3 R26, P0, PT, R14, R26, RZ ;  /* 0x0000001a0e1a7210 */ /* 0x000fe20007f1e0ff */
[----:B--2---:R-:W-:-:S03]  /*2470*/  IMAD R23, R8, UR8, RZ ;  /* 0x0000000808177c24 */ /* 0x004fc6000f8e02ff */
[----:B------:R-:W-:Y:S01]  /*2480*/  IADD3.X R27, PT, PT, R12, R27, R5, P0, !PT ;  /* 0x0000001b0c1b7210 */ /* 0x000fe200007fe405 */
[C---:B------:R-:W-:Y:S01]  /*2490*/  IMAD R23, R10.reuse, UR9, R23 ;  /* 0x000000090a177c24 */ /* 0x040fe2000f8e0217 */
[----:B------:R-:W-:Y:S01]  /*24a0*/  IADD3 R5, PT, PT, -R221, R236, RZ ;  /* 0x000000ecdd057210 */ /* 0x000fe20007ffe1ff */
[----:B------:R-:W-:-:S03]  /*24b0*/  IMAD.WIDE.U32 R26, R10, UR8, R26 ;  /* 0x000000080a1a7c25 */ /* 0x000fc6000f8e001a */
[----:B------:R-:W-:Y:S02]  /*24c0*/  ISETP.GE.AND P4, PT, R17, R5, PT ;  /* 0x000000051100720c */ /* 0x000fe40003f86270 */
[----:B------:R-:W-:-:S11]  /*24d0*/  IADD3 R23, PT, PT, R27, R23, RZ ;  /* 0x000000171b177210 */ /* 0x000fd60007ffe0ff */
[----:B-1----:R-:W-:Y:S05]  /*24e0*/  @P4 BRA `(.L_x_1260) ;  /* 0x0000000000704947 */ /* 0x002fea0003800000 */
[----:B------:R-:W1:Y:S01]  /*24f0*/  LDCU UR10, c[0x0][0x440] ;  /* 0x00008800ff0a77ac */ /* 0x000e620008000800 */
[----:B------:R-:W-:Y:S01]  /*2500*/  IMAD.MOV.U32 R22, RZ, RZ, R26 ;  /* 0x000000ffff167224 */ /* 0x000fe200078e001a */
[----:B------:R-:W2:Y:S03]  /*2510*/  LDCU.64 UR8, c[0x0][0x388] ;  /* 0x00007100ff0877ac */ /* 0x000ea60008000a00 */
        /* <DEDUP_REMOVED lines=23> */
.L_x_1261:
[----:B------:R2:W-:Y:S01]  /*2690*/  STS.128 [R21+0xd000], RZ ;  /* 0x00d000ff15007388 */ /* 0x0005e20000000c00 */
[----:B------:R-:W-:Y:S05]  /*26a0*/  BRA `(.L_x_1262) ;  /* 0x00000000000c7947 */ /* 0x000fea0003800000 */
.L_x_1260:
[----:B------:R1:W-:Y:S04]  /*26b0*/  STS.128 [R21+0x9000], RZ ;  /* 0x009000ff15007388 */ /* 0x0003e80000000c00 */
[----:B------:R1:W-:Y:S04]  /*26c0*/  STS.128 [R21+0xb000], RZ ;  /* 0x00b000ff15007388 */ /* 0x0003e80000000c00 */
[----:B------:R1:W-:Y:S02]  /*26d0*/  STS.128 [R21+0xd000], RZ ;  /* 0x00d000ff15007388 */ /* 0x0003e40000000c00 */
.L_x_1262:
[----:B------:R-:W-:Y:S05]  /*26e0*/  BSYNC.RECONVERGENT B0 ;  /* 0x0000000000007941 */ /* 0x000fea0003800200 */
.L_x_1259:
[----:B------:R-:W-:Y:S01]  /*26f0*/  ISETP.GE.AND P3, PT, R20, R5, PT ;  /* 0x000000051400720c */ /* 0x000fe20003f66270 */
        /* <DEDUP_REMOVED lines=33> */
.L_x_1265:
[----:B------:R3:W-:Y:S02]  /*2910*/  STS.128 [R21+0xe000], RZ ;  /* 0x00e000ff15007388 */ /* 0x0007e40000000c00 */
.L_x_1264:
[----:B------:R-:W-:Y:S05]  /*2920*/  BSYNC.RECONVERGENT B0 ;  /* 0x0000000000007941 */ /* 0x000fea0003800200 */
.L_x_1263:
[----:B------:R-:W2:Y:S01]  /*2930*/  LDCU.64 UR8, c[0x0][0x3d8] ;  /* 0x00007b00ff0877ac */ /* 0x000ea20008000a00 */
[----:B------:R-:W-:Y:S01]  /*2940*/  IMAD.WIDE.U32 R22, R221, UR18, R24 ;  /* 0x00000012dd167c25 */ /* 0x000fe2000f8e0018 */
[----:B------:R-:W-:Y:S03]  /*2950*/  BSSY.RECONVERGENT B0, `(.L_x_1266) ;  /* 0x000002a000007945 */ /* 0x000fe60003800200 */
[----:B------:R-:W-:Y:S01]  /*2960*/  IMAD R12, R11, UR18, RZ ;  /* 0x000000120b0c7c24 */ /* 0x000fe2000f8e02ff */
[----:B------:R-:W-:-:S03]  /*2970*/  IADD3 R22, P0, PT, R16, R22, RZ ;  /* 0x0000001610167210 */ /* 0x000fc60007f1e0ff */
[----:B------:R-:W-:-:S05]  /*2980*/  IMAD R12, R221, UR19, R12 ;  /* 0x00000013dd0c7c24 */ /* 0x000fca000f8e020c */
[----:B------:R-:W-:Y:S01]  /*2990*/  IADD3.X R23, PT, PT, R13, R23, R12, P0, !PT ;  /* 0x000000170d177210 */ /* 0x000fe200007fe40c */
[----:B--2---:R-:W-:Y:S02]  /*29a0*/  IMAD R5, R8, UR8, RZ ;  /* 0x0000000808057c24 */ /* 0x004fe4000f8e02ff */
[----:B------:R-:W-:-:S04]  /*29b0*/  IMAD.WIDE.U32 R22, R10, UR8, R22 ;  /* 0x000000080a167c25 */ /* 0x000fc8000f8e0016 */
[----:B------:R-:W-:-:S05]  /*29c0*/  IMAD R5, R10, UR9, R5 ;  /* 0x000000090a057c24 */ /* 0x000fca000f8e0205 */
        /* <DEDUP_REMOVED lines=29> */
.L_x_1268:
[----:B------:R2:W-:Y:S01]  /*2ba0*/  STS.128 [R21+0x13000], RZ ;  /* 0x013000ff15007388 */ /* 0x0005e20000000c00 */
[----:B------:R-:W-:Y:S05]  /*2bb0*/  BRA `(.L_x_1269) ;  /* 0x00000000000c7947 */ /* 0x000fea0003800000 */
.L_x_1267:
[----:B------:R2:W-:Y:S04]  /*2bc0*/  STS.128 [R21+0xf000], RZ ;  /* 0x00f000ff15007388 */ /* 0x0005e80000000c00 */
[----:B------:R2:W-:Y:S04]  /*2bd0*/  STS.128 [R21+0x11000], RZ ;  /* 0x011000ff15007388 */ /* 0x0005e80000000c00 */
[----:B------:R2:W-:Y:S02]  /*2be0*/  STS.128 [R21+0x13000], RZ ;  /* 0x013000ff15007388 */ /* 0x0005e40000000c00 */
.L_x_1269:
[----:B------:R-:W-:Y:S05]  /*2bf0*/  BSYNC.RECONVERGENT B0 ;  /* 0x0000000000007941 */ /* 0x000fea0003800200 */
.L_x_1266:
[----:B------:R-:W1:Y:S01]  /*2c00*/  LDC.64 R10, c[0x0][0x528] ;  /* 0x00014a00ff0a7b82 */ /* 0x000e620000000a00 */
[----:B------:R1:W-:Y:S01]  /*2c10*/  @P3 STS.128 [R21+0x10000], RZ ;  /* 0x010000ff15003388 */ /* 0x0003e20000000c00 */
[----:B------:R-:W-:Y:S03]  /*2c20*/  BSSY.RECONVERGENT B0, `(.L_x_1270) ;  /* 0x0000020000007945 */ /* 0x000fe60003800200 */
[----:B------:R1:W-:Y:S04]  /*2c30*/  @P3 STS.128 [R21+0x12000], RZ ;  /* 0x012000ff15003388 */ /* 0x0003e80000000c00 */
[----:B------:R1:W-:Y:S01]  /*2c40*/  @P3 STS.128 [R21+0x14000], RZ ;  /* 0x014000ff15003388 */ /* 0x0003e20000000c00 */
[----:B------:R-:W-:Y:S05]  /*2c50*/  @P3 BRA `(.L_x_1271) ;  /* 0x0000000000703947 */ /* 0x000fea0003800000 */
[----:B------:R-:W3:Y:S01]  /*2c60*/  LDCU UR10, c[0x0][0x440] ;  /* 0x00008800ff0a77ac */ /* 0x000ee20008000800 */
[----:B-12---:R-:W-:Y:S01]  /*2c70*/  MOV R13, R5 ;  /* 0x00000005000d7202 */ /* 0x006fe20000000f00 */
[----:B------:R-:W-:Y:S01]  /*2c80*/  IMAD R18, R18, UR18, RZ ;  /* 0x0000001212127c24 */ /* 0x000fe2000f8e02ff */
[----:B------:R-:W1:Y:S01]  /*2c90*/  LDCU.64 UR8, c[0x0][0x390] ;  /* 0x00007200ff0877ac */ /* 0x000e620008000a00 */
[----:B------:R-:W-:Y:S02]  /*2ca0*/  IMAD.MOV.U32 R12, RZ, RZ, R22 ;  /* 0x000000ffff0c7224 */ /* 0x000fe400078e0016 */
[C---:B------:R-:W-:Y:S02]  /*2cb0*/  IMAD R18, R19.reuse, UR19, R18 ;  /* 0x0000001313127c24 */ /* 0x040fe4000f8e0212 */
[----:B------:R-:W-:-:S04]  /*2cc0*/  IMAD.WIDE.U32 R12, R19, UR18, R12 ;  /* 0x00000012130c7c25 */ /* 0x000fc8000f8e000c */
[----:B------:R-:W-:Y:S01]  /*2cd0*/  IMAD.IADD R18, R13, 0x1, R18 ;  /* 0x000000010d127824 */ /* 0x000fe200078e0212 */
[----:B---3--:R-:W-:Y:S02]  /*2ce0*/  ISETP.GE.AND P2, PT, R212, UR10, PT ;  /* 0x0000000ad4007c0c */ /* 0x008fe4000bf46270 */
[----:B------:R-:W-:Y:S02]  /*2cf0*/  ISETP.GE.AND P1, PT, R210, UR10, PT ;  /* 0x0000000ad2007c0c */ /* 0x000fe4000bf26270 */
[C---:B-1----:R-:W-:Y:S02]  /*2d00*/  LEA R16, P3, R12.reuse, UR8, 0x1 ;  /* 0x000000080c107c11 */ /* 0x042fe4000f8608ff */
        /* <DEDUP_REMOVED lines=17> */
.L_x_1271:
[----:B------:R-:W-:Y:S05]  /*2e20*/  BSYNC.RECONVERGENT B0 ;  /* 0x0000000000007941 */ /* 0x000fea0003800200 */
.L_x_1270:
[----:B------:R-:W3:Y:S01]  /*2e30*/  LDCU UR9, c[0x0][0x3b0] ;  /* 0x00007600ff0977ac */ /* 0x000ee20008000800 */
[----:B------:R-:W-:Y:S01]  /*2e40*/  IMAD R0, R2, R0, R9 ;  /* 0x0000000002007224 */ /* 0x000fe200078e0209 */
[----:B-12---:R-:W2:Y:S01]  /*2e50*/  LDG.E.64 R12, desc[UR24][R10.64+0x8] ;  /* 0x000008180a0c7981 */ /* 0x006ea2000c1e1b00 */
[----:B------:R-:W1:Y:S01]  /*2e60*/  LDCU UR8, c[0x0][0x590] ;  /* 0x0000b200ff0877ac */ /* 0x000e620008000800 */
[----:B------:R-:W-:Y:S01]  /*2e70*/  IMAD.MOV.U32 R203, RZ, RZ, 0x20 ;  /* 0x00000020ffcb7424 */ /* 0x000fe200078e00ff */
[----:B------:R-:W-:Y:S01]  /*2e80*/  LOP3.LUT P2, RZ, R6, 0x4, RZ, 0xc0, !PT ;  /* 0x0000000406ff7812 */ /* 0x000fe2000784c0ff */
[----:B------:R-:W-:Y:S01]  /*2e90*/  IMAD.SHL.U32 R0, R0, 0x20, RZ ;  /* 0x0000002000007824 */ /* 0x000fe200078e00ff */
[----:B------:R-:W1:Y:S01]  /*2ea0*/  LDCU UR10, c[0x0][0x440] ;  /* 0x00008800ff0a77ac */ /* 0x000e620008000800 */
[----:B------:R1:W5:Y:S04]  /*2eb0*/  LDG.E.64 R206, desc[UR24][R10.64] ;  /* 0x000000180ace7981 */ /* 0x000368000c1e1b00 */
[----:B------:R-:W0:Y:S01]  /*2ec0*/  LDGDEPBAR ;  /* 0x00000000000079af */ /* 0x000e220000000000 */
[----:B------:R-:W-:Y:S01]  /*2ed0*/  SEL R203, R203, 0xffffffe0, !P2 ;  /* 0xffffffe0cbcb7807 */ /* 0x000fe20005000000 */
[----:B------:R-:W1:Y:S01]  /*2ee0*/  LDCU UR13, c[0x0][0x504] ;  /* 0x0000a080ff0d77ac */ /* 0x000e620008000800 */
[----:B------:R-:W-:Y:S01]  /*2ef0*/  SHF.R.S32.HI R225, RZ, 0x1f, R0 ;  /* 0x0000001fffe17819 */ /* 0x000fe20000011400 */
[----:B------:R-:W-:Y:S01]  /*2f00*/  IMAD.IADD R218, R220, 0x1, -R7 ;  /* 0x00000001dcda7824 */ /* 0x000fe200078e0a07 */
[----:B------:R-:W-:Y:S01]  /*2f10*/  CS2R R158, SRZ ;  /* 0x00000000009e7805 */ /* 0x000fe2000001ff00 */
[----:B------:R-:W-:Y:S01]  /*2f20*/  IMAD.SHL.U32 R226, R226, 0x8, RZ ;  /* 0x00000008e2e27824 */ /* 0x000fe200078e00ff */
[----:B------:R-:W-:Y:S01]  /*2f30*/  CS2R R156, SRZ ;  /* 0x00000000009c7805 */ /* 0x000fe2000001ff00 */
[----:B------:R-:W-:Y:S01]  /*2f40*/  IMAD.IADD R2, R199, 0x1, R4 ;  /* 0x00000001c7027824 */ /* 0x000fe200078e0204 */
[----:B------:R-:W-:Y:S01]  /*2f50*/  CS2R R162, SRZ ;  /* 0x0000000000a27805 */ /* 0x000fe2000001ff00 */
[----:B------:R-:W-:Y:S01]  /*2f60*/  IMAD.MOV.U32 R227, RZ, RZ, R232 ;  /* 0x000000ffffe37224 */ /* 0x000fe200078e00e8 */
[----:B------:R-:W-:Y:S01]  /*2f70*/  CS2R R160, SRZ ;  /* 0x0000000000a07805 */ /* 0x000fe2000001ff00 */
[C---:B------:R-:W-:Y:S01]  /*2f80*/  VIADD R217, R197.reuse, 0x15040 ;  /* 0x00015040c5d97836 */ /* 0x040fe20000000000 */
[----:B------:R-:W-:Y:S01]  /*2f90*/  CS2R R154, SRZ ;  /* 0x00000000009a7805 */ /* 0x000fe2000001ff00 */
[----:B------:R-:W-:Y:S01]  /*2fa0*/  VIADD R216, R197, 0x15000 ;  /* 0x00015000c5d87836 */ /* 0x000fe20000000000 */
        /* <DEDUP_REMOVED lines=43> */
[----:B------:R-:W-:Y:S01]  /*3260*/  IMAD.IADD R200, R196, 0x1, R203 ;  /* 0x00000001c4c87824 */ /* 0x000fe200078e02cb */
[----:B------:R-:W2:Y:S01]  /*3270*/  LDCU UR12, c[0x0][0x508] ;  /* 0x0000a100ff0c77ac */ /* 0x000ea20008000800 */
[----:B------:R-:W2:Y:S01]  /*3280*/  LDCU UR11, c[0x0][0x3e0] ;  /* 0x00007c00ff0b77ac */ /* 0x000ea20008000800 */
[----:B------:R-:W2:Y:S01]  /*3290*/  LDCU UR15, c[0x0][0x45c] ;  /* 0x00008b80ff0f77ac */ /* 0x000ea20008000800 */
[----:B------:R-:W2:Y:S01]  /*32a0*/  LDCU.U8 UR14, c[0x0][0x4f8] ;  /* 0x00009f00ff0e77ac */ /* 0x000ea20008000000 */
[----:B---3--:R-:W-:-:S02]  /*32b0*/  USHF.L.U32 UR9, UR9, 0x6, URZ ;  /* 0x0000000609097899 */ /* 0x008fc400080006ff */
[----:B-1----:R-:W-:Y:S01]  /*32c0*/  USHF.L.U32 UR8, UR8, 0x6, URZ ;  /* 0x0000000608087899 */ /* 0x002fe200080006ff */
[----:B--2---:R-:W-:Y:S01]  /*32d0*/  IADD3 R224, P1, P0, R0, R12, R15 ;  /* 0x0000000c00e07210 */ /* 0x004fe2000783e00f */
[----:B------:R-:W-:-:S03]  /*32e0*/  IMAD.IADD R0, R198, 0x1, R4 ;  /* 0x00000001c6007824 */ /* 0x000fc600078e0204 */
[----:B------:R-:W-:-:S09]  /*32f0*/  IADD3.X R225, PT, PT, R225, R13, RZ, P1, P0 ;  /* 0x0000000de1e17210 */ /* 0x000fd20000fe04ff */
.L_x_1276:
[----:B------:R-:W0:Y:S01]  /*3300*/  LDGDEPBAR ;  /* 0x00000000000079af */ /* 0x000e220000000000 */
[----:B------:R-:W-:Y:S01]  /*3310*/  IMAD.IADD R203, R2, 0x1, R203 ;  /* 0x0000000102cb7824 */ /* 0x000fe200078e02cb */
[C---:B------:R-:W-:Y:S04]  /*3320*/  LEA R172, P0, R205.reuse, R222, 0x2 ;  /* 0x000000decdac7211 */ /* 0x040fe800078010ff */
[----:B------:R-:W-:Y:S01]  /*3330*/  LEA.HI.X R173, R205, R223, RZ, 0x2, P0 ;  /* 0x000000dfcdad7211 */ /* 0x000fe200000f14ff */
[----:B------:R-:W-:Y:S04]  /*3340*/  DEPBAR.LE SB0, 0x0 ;  /* 0x000080000000791a */ /* 0x000fe80000000000 */
[----:B------:R-:W-:Y:S06]  /*3350*/  BAR.SYNC.DEFER_BLOCKING 0x0 ;  /* 0x0000000000007b1d */ /* 0x000fec0000010000 */
[----:B------:R-:W-:Y:S05]  /*3360*/  LDSM.16.M88.4 R36, [R2] ;  /* 0x000000000224783b */ /* 0x000fea0000000200 */
[----:B------:R-:W1:Y:S05]  /*3370*/  LDSM.16.M88.4 R40, [R196] ;  /* 0x00000000c428783b */ /* 0x000e6a0000000200 */
[----:B------:R-:W2:Y:S05]  /*3380*/  LDSM.16.M88.4 R44, [R2+0x800] ;  /* 0x00080000022c783b */ /* 0x000eaa0000000200 */
[----:B------:R-:W3:Y:S05]  /*3390*/  LDSM.16.M88.4 R48, [R196+0x400] ;  /* 0x00040000c430783b */ /* 0x000eea0000000200 */
[----:B------:R-:W-:Y:S05]  /*33a0*/  LDSM.16.M88.4 R52, [R203] ;  /* 0x00000000cb34783b */ /* 0x000fea0000000200 */
[----:B------:R-:W4:Y:S05]  /*33b0*/  LDSM.16.M88.4 R56, [R200] ;  /* 0x00000000c838783b */ /* 0x000f2a0000000200 */
[----:B------:R-:W4:Y:S05]  /*33c0*/  LDSM.16.M88.4 R60, [R203+0x800] ;  /* 0x00080000cb3c783b */ /* 0x000f2a0000000200 */
[----:B------:R-:W4:Y:S05]  /*33d0*/  LDSM.16.M88.4 R64, [R200+0x400] ;  /* 0x00040000c840783b */ /* 0x000f2a0000000200 */
[----:B------:R-:W-:Y:S01]  /*33e0*/  LDSM.16.M88.4 R164, [R196+0x2000] ;  /* 0x00200000c4a4783b */ /* 0x000fe20000000200 */
[-C--:B-1----:R-:W-:Y:S04]  /*33f0*/  HMMA.16816.F32.BF16 R4, R36, R40.reuse, RZ ;  /* 0x000000282404723c */ /* 0x082fe800000418ff */
[----:B------:R-:W-:Y:S05]  /*3400*/  LDSM.16.M88.4 R168, [R2+0x1800] ;  /* 0x0018000002a8783b */ /* 0x000fea0000000200 */
[----:B-----5:R-:W5:Y:S01]  /*3410*/  LDG.E R249, desc[UR24][R172.64] ;  /* 0x00000018acf97981 */ /* 0x020f62000c1e1900 */
[C---:B--2---:R-:W-:Y:S04]  /*3420*/  HMMA.16816.F32.BF16 R8, R44.reuse, R40, RZ ;  /* 0x000000282c08723c */ /* 0x044fe800000418ff */
[----:B------:R-:W5:Y:S05]  /*3430*/  LDG.E R248, desc[UR24][R172.64+0x20] ;  /* 0x00002018acf87981 */ /* 0x000f6a000c1e1900 */
[----:B------:R-:W5:Y:S01]  /*3440*/  LDG.E R239, desc[UR24][R172.64+0x80] ;  /* 0x00008018acef7981 */ /* 0x000f62000c1e1900 */
[-C--:B------:R-:W-:Y:S04]  /*3450*/  HMMA.16816.F32.BF16 R12, R44, R42.reuse, RZ ;  /* 0x0000002a2c0c723c */ /* 0x080fe800000418ff */
[----:B------:R1:W5:Y:S04]  /*3460*/  LDG.E R237, desc[UR24][R172.64+0xa0] ;  /* 0x0000a018aced7981 */ /* 0x000368000c1e1900 */
[C---:B------:R-:W-:Y:S01]  /*3470*/  HMMA.16816.F32.BF16 R16, R36.reuse, R42, RZ ;  /* 0x0000002a2410723c */ /* 0x040fe200000418ff */
[----:B------:R-:W2:Y:S07]  /*3480*/  LDSM.16.M88.4 R40, [R2+0x1000] ;  /* 0x001000000228783b */ /* 0x000eae0000000200 */
[-C--:B---3--:R-:W-:Y:S08]  /*3490*/  HMMA.16816.F32.BF16 R20, R36, R48.reuse, RZ ;  /* 0x000000302414723c */ /* 0x088ff000000418ff */
[C---:B------:R-:W-:Y:S02]  /*34a0*/  HMMA.16816.F32.BF16 R24, R44.reuse, R48, RZ ;  /* 0x000000302c18723c */ /* 0x040fe400000418ff */
[----:B-1----:R-:W-:Y:S06]  /*34b0*/  IMAD.SHL.U32 R172, R234, 0x40, RZ ;  /* 0x00000040eaac7824 */ /* 0x002fec00078e00ff */
[-C--:B------:R-:W-:Y:S01]  /*34c0*/  HMMA.16816.F32.BF16 R28, R44, R50.reuse, RZ ;  /* 0x000000322c1c723c */ /* 0x080fe200000418ff */
[----:B------:R-:W1:Y:S01]  /*34d0*/  LDSM.16.M88.4 R44, [R196+0x2400] ;  /* 0x00240000c42c783b */ /* 0x000e620000000200 */
[----:B------:R-:W-:Y:S06]  /*34e0*/  ISETP.GE.AND P0, PT, R172, R218, PT ;  /* 0x000000daac00720c */ /* 0x000fec0003f06270 */
[----:B------:R-:W-:Y:S01]  /*34f0*/  HMMA.16816.F32.BF16 R32, R36, R50, RZ ;  /* 0x000000322420723c */ /* 0x000fe200000418ff */
[----:B------:R-:W-:Y:S05]  /*3500*/  LDSM.16.M88.4 R36, [R203+0x1000] ;  /* 0x00100000cb24783b */ /* 0x000fea0000000200 */
[----:B------:R-:W3:Y:S02]  /*3510*/  LDSM.16.M88.4 R48, [R200+0x2000] ;  /* 0x00200000c830783b */ /* 0x000ee40000000200 */
        /* <DEDUP_REMOVED lines=17> */
[-C--:B-1----:R-:W-:Y:S08]  /*3630*/  HMMA.16816.F32.BF16 R20, R40, R44.reuse, R20 ;  /* 0x0000002c2814723c */ /* 0x082ff00000041814 */
[C---:B------:R-:W-:Y:S08]  /*3640*/  HMMA.16816.F32.BF16 R24, R168.reuse, R44, R24 ;  /* 0x0000002ca818723c */ /* 0x040ff00000041818 */
[-C--:B------:R-:W-:Y:S01]  /*3650*/  HMMA.16816.F32.BF16 R28, R168, R46.reuse, R28 ;  /* 0x0000002ea81c723c */ /* 0x080fe2000004181c */
[----:B------:R-:W-:Y:S07]  /*3660*/  LDSM.16.M88.4 R168, [R200+0x4400] ;  /* 0x00440000c8a8783b */ /* 0x000fee0000000200 */
[----:B------:R-:W-:Y:S01]  /*3670*/  HMMA.16816.F32.BF16 R32, R40, R46, R32 ;  /* 0x0000002e2820723c */ /* 0x000fe20000041820 */
[----:B------:R-:W1:Y:S05]  /*3680*/  LDSM.16.M88.4 R40, [R196+0x4400] ;  /* 0x00440000c428783b */ /* 0x000e6a0000000200 */
[----:B------:R-:W-:Y:S02]  /*3690*/  LDSM.16.M88.4 R44, [R203+0x2000] ;  /* 0x00200000cb2c783b */ /* 0x000fe40000000200 */
[-C--:B---3--:R-:W-:Y:S08]  /*36a0*/  HMMA.16816.F32.BF16 R4, R36, R48.reuse, R4 ;  /* 0x000000302404723c */ /* 0x088ff00000041804 */
[C---:B----4-:R-:W-:Y:S08]  /*36b0*/  HMMA.16816.F32.BF16 R8, R56.reuse, R48, R8 ;  /* 0x000000303808723c */ /* 0x050ff00000041808 */
[-C--:B------:R-:W-:Y:S08]  /*36c0*/  HMMA.16816.F32.BF16 R12, R56, R50.reuse, R12 ;  /* 0x00000032380c723c */ /* 0x080ff0000004180c */
[C---:B------:R-:W-:Y:S01]  /*36d0*/  HMMA.16816.F32.BF16 R16, R36.reuse, R50, R16 ;  /* 0x000000322410723c */ /* 0x040fe20000041810 */
[----:B------:R-:W3:Y:S07]  /*36e0*/  LDSM.16.M88.4 R48, [R200+0x4000] ;  /* 0x00400000c830783b */ /* 0x000eee0000000200 */
        /* <DEDUP_REMOVED lines=9> */
[-C--:B-1----:R-:W-:Y:S08]  /*3780*/  HMMA.16816.F32.BF16 R20, R52, R40.reuse, R20 ;  /* 0x000000283414723c */ /* 0x082ff00000041814 */
[C---:B------:R-:W-:Y:S08]  /*3790*/  HMMA.16816.F32.BF16 R24, R164.reuse, R40, R24 ;  /* 0x00000028a418723c */ /* 0x040ff00000041818 */
[-C--:B------:R-:W-:Y:S08]  /*37a0*/  HMMA.16816.F32.BF16 R28, R164, R42.reuse, R28 ;  /* 0x0000002aa41c723c */ /* 0x080ff0000004181c */
        /* <DEDUP_REMOVED lines=10> */
[----:B------:R-:W-:Y:S11]  /*3850*/  @!P0 BRA `(.L_x_1272) ;  /* 0x0000000000208947 */ /* 0x000ff60003800000 */
[----:B------:R-:W-:Y:S01]  /*3860*/  VIADD R39, R221, 0x80 ;  /* 0x00000080dd277836 */ /* 0x000fe20000000000 */
[----:B------:R-:W-:Y:S01]  /*3870*/  IADD3 R36, PT, PT, R220, UR13, -R236 ;  /* 0x0000000ddc247c10 */ /* 0x000fe2000fffe8ec */
[----:B------:R-:W-:Y:S03]  /*3880*/  VIADD R37, R172, 0x40 ;  /* 0x00000040ac257836 */ /* 0x000fe60000000000 */
[----:B------:R-:W-:Y:S01]  /*3890*/  ISETP.LT.AND P0, PT, R39, R236, PT ;  /* 0x000000ec2700720c */ /* 0x000fe20003f01270 */
[----:B------:R-:W-:Y:S05]  /*38a0*/  VIADD R36, R36, 0xffffff80 ;  /* 0xffffff8024247836 */ /* 0x000fea0000000000 */
[----:B------:R-:W-:Y:S11]  /*38b0*/  ISETP.GE.AND P1, PT, R37, R36, PT ;  /* 0x000000242500720c */ /* 0x000ff60003f26270 */
[----:B------:R-:W-:Y:S02]  /*38c0*/  @!UPT UIADD3 URZ, UPT, UPT, URZ, URZ, URZ ;  /* 0x000000fffffff290 */ /* 0x000fe4000fffe0ff */
[----:B------:R-:W-:Y:S05]  /*38d0*/  @!P1 BRA P0, `(.L_x_1273) ;  /* 0x0000000800689947 */ /* 0x000fea0000000000 */
.L_x_1272:
[C-C-:B------:R-:W-:Y:S01]  /*38e0*/  IADD3 R39, PT, PT, R236.reuse, -UR13, -R235.reuse ;  /* 0x8000000dec277c10 */ /* 0x140fe2000fffe8eb */
[----:B------:R-:W1:Y:S01]  /*38f0*/  S2R R37, SR_TID.X ;  /* 0x0000000000257919 */ /* 0x000e620000002100 */
[----:B------:R-:W-:Y:S01]  /*3900*/  IADD3 R45, PT, PT, R236, UR12, -R235 ;  /* 0x0000000cec2d7c10 */ /* 0x000fe2000fffe8eb */
[----:B------:R-:W-:Y:S04]  /*3910*/  IMAD.IADD R36, R205, 0x1, R172 ;  /* 0x00000001cd247824 */ /* 0x000fe800078e02ac */
[C---:B------:R-:W-:Y:S02]  /*3920*/  IMAD.IADD R44, R36.reuse, 0x1, R39 ;  /* 0x00000001242c7824 */ /* 0x040fe400078e0227 */
[----:B------:R-:W-:Y:S03]  /*3930*/  IMAD.IADD R45, R36, 0x1, R45 ;  /* 0x00000001242d7824 */ /* 0x000fe600078e022d */
[----:B------:R-:W-:Y:S02]  /*3940*/  VIMNMX R47, PT, PT, RZ, R44, !PT ;  /* 0x0000002cff2f7248 */ /* 0x000fe40007fe0100 */
[----:B------:R-:W-:Y:S02]  /*3950*/  VIADDMNMX R46, R44, 0x8, RZ, !PT ;  /* 0x000000082c2e7846 */ /* 0x000fe400078001ff */
[C-C-:B------:R-:W-:Y:S02]  /*3960*/  VIADDMNMX R174, R45.reuse, 0x1, R236.reuse, PT ;  /* 0x000000012dae7846 */ /* 0x140fe400038001ec */
[C-C-:B------:R-:W-:Y:S02]  /*3970*/  VIADDMNMX R173, R45.reuse, 0x9, R236.reuse, PT ;  /* 0x000000092dad7846 */ /* 0x140fe400038001ec */
[C-C-:B------:R-:W-:Y:S02]  /*3980*/  VIADDMNMX R170, R45.reuse, 0x21, R236.reuse, PT ;  /* 0x000000212daa7846 */ /* 0x140fe400038001ec */
[----:B------:R-:W-:Y:S01]  /*3990*/  VIADDMNMX R165, R45, 0x29, R236, PT ;  /* 0x000000292da57846 */ /* 0x000fe200038001ec */
[----:B-1----:R-:W-:Y:S01]  /*39a0*/  IMAD.SHL.U32 R38, R37, 0x2, RZ ;  /* 0x0000000225267824 */ /* 0x002fe200078e00ff */
[----:B------:R-:W-:Y:S04]  /*39b0*/  SHF.R.U32.HI R37, RZ, 0x1, R37 ;  /* 0x00000001ff257819 */ /* 0x000fe80000011625 */
[----:B------:R-:W-:Y:S04]  /*39c0*/  LOP3.LUT R38, R38, 0x6, RZ, 0xc0, !PT ;  /* 0x0000000626267812 */ /* 0x000fe800078ec0ff */
[----:B------:R-:W-:Y:S05]  /*39d0*/  LOP3.LUT R38, R38, 0x1e0, R37, 0xf8, !PT ;  /* 0x000001e026267812 */ /* 0x000fea00078ef825 */
[----:B------:R-:W-:Y:S04]  /*39e0*/  IMAD R43, R213, 0x80, R38 ;  /* 0x00000080d52b7824 */ /* 0x000fe800078e0226 */
[C---:B------:R-:W-:Y:S01]  /*39f0*/  VIADD R42, R43.reuse, 0x1 ;  /* 0x000000012b2a7836 */ /* 0x040fe20000000000 */
[CC--:B------:R-:W-:Y:S01]  /*3a00*/  ISETP.GE.AND P3, PT, R43.reuse, R47.reuse, PT ;  /* 0x0000002f2b00720c */ /* 0x0c0fe20003f66270 */
[C---:B------:R-:W-:Y:S01]  /*3a10*/  VIADD R41, R43.reuse, 0x8 ;  /* 0x000000082b297836 */ /* 0x040fe20000000000 */
[CC--:B------:R-:W-:Y:S01]  /*3a20*/  ISETP.GE.AND P1, PT, R43.reuse, R46.reuse, PT ;  /* 0x0000002e2b00720c */ /* 0x0c0fe20003f26270 */
[C---:B------:R-:W-:Y:S01]  /*3a30*/  VIADD R40, R43.reuse, 0x9 ;  /* 0x000000092b287836 */ /* 0x040fe20000000000 */
[CC--:B------:R-:W-:Y:S01]  /*3a40*/  ISETP.GE.AND P2, PT, R42.reuse, R47.reuse, PT ;  /* 0x0000002f2a00720c */ /* 0x0c0fe20003f46270 */
[C---:B------:R-:W-:Y:S01]  /*3a50*/  VIADD R39, R43.reuse, 0x10 ;  /* 0x000000102b277836 */ /* 0x040fe20000000000 */
[-C--:B------:R-:W-:Y:S01]  /*3a60*/  ISETP.GE.AND P0, PT, R42, R46.reuse, PT ;  /* 0x0000002e2a00720c */ /* 0x080fe20003f06270 */
[C---:B------:R-:W-:Y:S01]  /*3a70*/  VIADD R38, R43.reuse, 0x11 ;  /* 0x000000112b267836 */ /* 0x040fe20000000000 */
[----:B------:R-:W-:Y:S01]  /*3a80*/  FSEL R60, R4, -INF , P3 ;  /* 0xff800000043c7808 */ /* 0x000fe20001800000 */
[C---:B------:R-:W-:Y:S01]  /*3a90*/  VIADD R37, R43.reuse, 0x18 ;  /* 0x000000182b257836 */ /* 0x040fe20000000000 */
[----:B------:R-:W-:Y:S01]  /*3aa0*/  FSEL R58, R6, -INF , P1 ;  /* 0xff800000063a7808 */ /* 0x000fe20000800000 */
[----:B------:R-:W-:Y:S01]  /*3ab0*/  VIADD R36, R43, 0x19 ;  /* 0x000000192b247836 */ /* 0x000fe20000000000 */
        /* <DEDUP_REMOVED lines=15> */
[-C--:B------:R-:W-:Y:S02]  /*3bb0*/  ISETP.GE.AND P4, PT, R41, R47.reuse, PT ;  /* 0x0000002f2900720c */ /* 0x080fe40003f86270 */
[----:B------:R-:W-:Y:S02]  /*3bc0*/  FSEL R54, R22, -INF , P3 ;  /* 0xff80000016367808 */ /* 0x000fe40001800000 */
[----:B------:R-:W-:Y:S02]  /*3bd0*/  FSEL R53, R23, -INF , P2 ;  /* 0xff80000017357808 */ /* 0x000fe40001000000 */
[----:B------:R-:W-:Y:S02]  /*3be0*/  VIADDMNMX R44, R44, 0x28, RZ, !PT ;  /* 0x000000282c2c7846 */ /* 0x000fe400078001ff */
[-C--:B------:R-:W-:Y:S02]  /*3bf0*/  ISETP.GE.AND P3, PT, R43, R46.reuse, PT ;  /* 0x0000002e2b00720c */ /* 0x080fe40003f66270 */
[----:B------:R-:W-:Y:S02]  /*3c00*/  ISETP.GE.AND P2, PT, R42, R46, PT ;  /* 0x0000002e2a00720c */ /* 0x000fe40003f46270 */
        /* <DEDUP_REMOVED lines=8> */
[-C--:B------:R-:W-:Y:S02]  /*3c90*/  ISETP.GE.AND P6, PT, R38, R47.reuse, PT ;  /* 0x0000002f2600720c */ /* 0x080fe40003fc6270 */
[----:B------:R-:W-:Y:S02]  /*3ca0*/  ISETP.GE.AND P5, PT, R37, R47, PT ;  /* 0x0000002f2500720c */ /* 0x000fe40003fa6270 */
[----:B------:R-:W-:Y:S02]  /*3cb0*/  ISETP.GE.AND P3, PT, R40, R46, PT ;  /* 0x0000002e2800720c */ /* 0x000fe40003f66270 */
[----:B------:R-:W-:Y:S02]  /*3cc0*/  ISETP.GE.AND P2, PT, R41, R44, PT ;  /* 0x0000002c2900720c */ /* 0x000fe40003f46270 */
[----:B------:R-:W-:Y:S02]  /*3cd0*/  FSEL R166, R33, -INF , P4 ;  /* 0xff80000021a67808 */ /* 0x000fe40002000000 */
[----:B------:R-:W-:Y:S02]  /*3ce0*/  FSEL R171, R10, -INF , P1 ;  /* 0xff8000000aab7808 */ /* 0x000fe40000800000 */
[----:B------:R-:W-:Y:S02]  /*3cf0*/  FSEL R49, R11, -INF , P0 ;  /* 0xff8000000b317808 */ /* 0x000fe40000000000 */
[----:B------:R-:W-:Y:S02]  /*3d00*/  ISETP.GE.AND P4, PT, R41, R46, PT ;  /* 0x0000002e2900720c */ /* 0x000fe40003f86270 */
[----:B------:R-:W-:Y:S02]  /*3d10*/  ISETP.GE.AND P1, PT, R40, R44, PT ;  /* 0x0000002c2800720c */ /* 0x000fe40003f26270 */
[-C--:B------:R-:W-:Y:S02]  /*3d20*/  ISETP.GE.AND P0, PT, R39, R46.reuse, PT ;  /* 0x0000002e2700720c */ /* 0x080fe40003f06270 */
[----:B------:R-:W-:Y:S02]  /*3d30*/  FSEL R67, R21, -INF , P6 ;  /* 0xff80000015437808 */ /* 0x000fe40003000000 */
[----:B------:R-:W-:Y:S02]  /*3d40*/  FSEL R167, R32, -INF , P5 ;  /* 0xff80000020a77808 */ /* 0x000fe40002800000 */
[----:B------:R-:W-:Y:S02]  /*3d50*/  FSEL R61, R13, -INF , P3 ;  /* 0xff8000000d3d7808 */ /* 0x000fe40001800000 */
[----:B------:R-:W-:Y:S02]  /*3d60*/  FSEL R48, R14, -INF , P2 ;  /* 0xff8000000e307808 */ /* 0x000fe40001000000 */
[CC--:B------:R-:W-:Y:S02]  /*3d70*/  ISETP.GE.AND P6, PT, R38.reuse, R46.reuse, PT ;  /* 0x0000002e2600720c */ /* 0x0c0fe40003fc6270 */
[----:B------:R-:W-:Y:S02]  /*3d80*/  ISETP.GE.AND P5, PT, R37, R46, PT ;  /* 0x0000002e2500720c */ /* 0x000fe40003fa6270 */
[-C--:B------:R-:W-:Y:S02]  /*3d90*/  ISETP.GE.AND P3, PT, R39, R44.reuse, PT ;  /* 0x0000002c2700720c */ /* 0x080fe40003f66270 */
[----:B------:R-:W-:Y:S02]  /*3da0*/  ISETP.GE.AND P2, PT, R38, R44, PT ;  /* 0x0000002c2600720c */ /* 0x000fe40003f46270 */
[----:B------:R-:W-:Y:S02]  /*3db0*/  FSEL R62, R12, -INF , P4 ;  /* 0xff8000000c3e7808 */ /* 0x000fe40002000000 */
[----:B------:R-:W-:Y:S02]  /*3dc0*/  FSEL R47, R15, -INF , P1 ;  /* 0xff8000000f2f7808 */ /* 0x000fe40000800000 */
[----:B------:R-:W-:Y:S02]  /*3dd0*/  FSEL R66, R24, -INF , P0 ;  /* 0xff80000018427808 */ /* 0x000fe40000000000 */
[C---:B------:R-:W-:Y:S02]  /*3de0*/  ISETP.GE.AND P4, PT, R36.reuse, R46, PT ;  /* 0x0000002e2400720c */ /* 0x040fe40003f86270 */
[-C--:B------:R-:W-:Y:S02]  /*3df0*/  ISETP.GE.AND P1, PT, R37, R44.reuse, PT ;  /* 0x0000002c2500720c */ /* 0x080fe40003f26270 */
[----:B------:R-:W-:Y:S02]  /*3e00*/  ISETP.GE.AND P0, PT, R36, R44, PT ;  /* 0x0000002c2400720c */ /* 0x000fe40003f06270 */
[----:B------:R-:W-:Y:S02]  /*3e10*/  FSEL R65, R25, -INF , P6 ;  /* 0xff80000019417808 */ /* 0x000fe40003000000 */
[----:B------:R-:W-:Y:S02]  /*3e20*/  FSEL R46, R26, -INF , P3 ;  /* 0xff8000001a2e7808 */ /* 0x000fe40001800000 */
[----:B------:R-:W-:Y:S02]  /*3e30*/  FSEL R44, R27, -INF , P2 ;  /* 0xff8000001b2c7808 */ /* 0x000fe40001000000 */
[----:B------:R-:W-:Y:S02]  /*3e40*/  FSEL R168, R28, -INF , P5 ;  /* 0xff8000001ca87808 */ /* 0x000fe40002800000 */
[C---:B------:R-:W-:Y:S02]  /*3e50*/  ISETP.GE.AND P6, PT, R43.reuse, R174, PT ;  /* 0x000000ae2b00720c */ /* 0x040fe40003fc6270 */
[C---:B------:R-:W-:Y:S02]  /*3e60*/  ISETP.GE.AND P3, PT, R43.reuse, R173, PT ;  /* 0x000000ad2b00720c */ /* 0x040fe40003f66270 */
[C---:B------:R-:W-:Y:S02]  /*3e70*/  ISETP.GE.AND P2, PT, R43.reuse, R170, PT ;  /* 0x000000aa2b00720c */ /* 0x040fe40003f46270 */
        /* <DEDUP_REMOVED lines=64> */
.L_x_1273:
[----:B------:R-:W-:Y:S01]  /*4280*/  FSETP.NEU.FTZ.AND P0, PT, R230, -INF , PT ;  /* 0xff800000e600780b */ /* 0x000fe20003f1d000 */
[----:B------:R-:W1:Y:S01]  /*4290*/  S2R R201, SR_TID.X ;  /* 0x0000000000c97919 */ /* 0x000e620000002100 */
[----:B------:R-:W-:Y:S01]  /*42a0*/  FSETP.NEU.FTZ.AND P1, PT, R231, -INF , PT ;  /* 0xff800000e700780b */ /* 0x000fe20003f3d000 */
[----:B------:R-:W-:Y:S02]  /*42b0*/  VIADD R67, R206, 0x1715609d ;  /* 0x1715609dce437836 */ /* 0x000fe40000000000 */
[----:B------:R-:W-:Y:S01]  /*42c0*/  FMUL.FTZ R43, R229, 1.4426950216293334961 ;  /* 0x3fb8aa3be52b7820 */ /* 0x000fe20000410000 */
[----:B------:R-:W-:Y:S04]  /*42d0*/  IMAD.WIDE.U32 R180, R224, -0x2daee0ad, RZ ;  /* 0xd2511f53e0b47825 */ /* 0x000fe800078e00ff */
[----:B------:R-:W-:Y:S01]  /*42e0*/  FMUL.FTZ R252, R228, 1.4426950216293334961 ;  /* 0x3fb8aa3be4fc7820 */ /* 0x000fe20000410000 */
[----:B------:R-:W-:Y:S01]  /*42f0*/  FMUL.FTZ R36, R230, 1.4426950216293334961 ;  /* 0x3fb8aa3be6247820 */ /* 0x000fe20000410000 */
[----:B------:R-:W-:Y:S02]  /*4300*/  VIADD R184, R206, 0x3c6ef372 ;  /* 0x3c6ef372ceb87836 */ /* 0x000fe40000000000 */
[----:B------:R-:W-:Y:S01]  /*4310*/  FMUL.FTZ R37, R231, 1.4426950216293334961 ;  /* 0x3fb8aa3be7257820 */ /* 0x000fe20000410000 */
[----:B------:R-:W-:Y:S01]  /*4320*/  VIADD R178, R207, 0x32370b8f ;  /* 0x32370b8fcfb27836 */ /* 0x000fe20000000000 */
[----:B------:R-:W-:Y:S01]  /*4330*/  FSEL R36, R36, RZ, P0 ;  /* 0x000000ff24247208 */ /* 0x000fe20000000000 */
[----:B------:R-:W-:Y:S01]  /*4340*/  IMAD.MOV.U32 R202, RZ, RZ, 0x20 ;  /* 0x00000020ffca7424 */ /* 0x000fe200078e00ff */
[----:B------:R-:W-:Y:S01]  /*4350*/  FSETP.NEU.FTZ.AND P0, PT, R229, -INF , PT ;  /* 0xff800000e500780b */ /* 0x000fe20003f1d000 */
[----:B------:R-:W-:Y:S01]  /*4360*/  IMAD.MOV.U32 R250, RZ, RZ, 0x10 ;  /* 0x00000010fffa7424 */ /* 0x000fe200078e00ff */
[----:B------:R-:W-:Y:S01]  /*4370*/  FSEL R37, R37, RZ, P1 ;  /* 0x000000ff25257208 */ /* 0x000fe20000800000 */
[--C-:B------:R-:W-:Y:S01]  /*4380*/  FFMA.FTZ R47, R35, UR15, -R36.reuse ;  /* 0x0000000f232f7c23 */ /* 0x100fe20008010824 */
[----:B------:R-:W-:Y:S01]  /*4390*/  FSEL R43, R43, RZ, P0 ;  /* 0x000000ff2b2b7208 */ /* 0x000fe20000000000 */
[----:B------:R-:W-:Y:S01]  /*43a0*/  FFMA.FTZ R46, R23, UR15, -R36 ;  /* 0x0000000f172e7c23 */ /* 0x000fe20008010824 */
[----:B------:R-:W-:Y:S01]  /*43b0*/  FSETP.NEU.FTZ.AND P0, PT, R228, -INF , PT ;  /* 0xff800000e400780b */ /* 0x000fe20003f1d000 */
[--C-:B------:R-:W-:Y:S01]  /*43c0*/  FFMA.FTZ R60, R32, UR15, -R37.reuse ;  /* 0x0000000f203c7c23 */ /* 0x100fe20008010825 */
[----:B------:R-:W-:Y:S01]  /*43d0*/  FFMA.FTZ R63, R20, UR15, -R37 ;  /* 0x0000000f143f7c23 */ /* 0x000fe20008010825 */
[--C-:B------:R-:W-:Y:S01]  /*43e0*/  FFMA.FTZ R66, R28, UR15, -R43.reuse ;  /* 0x0000000f1c427c23 */ /* 0x100fe2000801082b */
[----:B------:R-:W-:Y:S01]  /*43f0*/  FSEL R252, R252, RZ, P0 ;  /* 0x000000fffcfc7208 */ /* 0x000fe20000000000 */
[--C-:B------:R-:W-:Y:S01]  /*4400*/  FFMA.FTZ R65, R29, UR15, -R43.reuse ;  /* 0x0000000f1d417c23 */ /* 0x100fe2000801082b */
[--C-:B------:R-:W-:Y:S01]  /*4410*/  FFMA.FTZ R51, R8, UR15, -R43.reuse ;  /* 0x0000000f08337c23 */ /* 0x100fe2000801082b */
[--C-:B------:R-:W-:Y:S01]  /*4420*/  FFMA.FTZ R45, R9, UR15, -R43.reuse ;  /* 0x0000000f092d7c23 */ /* 0x100fe2000801082b */
[----:B------:R-:W-:Y:S01]  /*4430*/  FFMA.FTZ R58, R12, UR15, -R43 ;  /* 0x0000000f0c3a7c23 */ /* 0x000fe2000801082b */
[----:B------:R-:W-:Y:S01]  /*4440*/  MUFU.EX2 R9, R66 ;  /* 0x0000004200097308 */ /* 0x000fe20000000800 */
[--C-:B------:R-:W-:Y:S01]  /*4450*/  FFMA.FTZ R61, R15, UR15, -R252.reuse ;  /* 0x0000000f0f3d7c23 */ /* 0x100fe200080108fc */
[--C-:B------:R-:W-:Y:S01]  /*4460*/  FFMA.FTZ R62, R14, UR15, -R252.reuse ;  /* 0x0000000f0e3e7c23 */ /* 0x100fe200080108fc */
[--C-:B-1----:R-:W-:Y:S07]  /*4470*/  SHF.R.U32.HI R44, RZ, 0x6, R201.reuse ;  /* 0x00000006ff2c7819 */ /* 0x102fee00000116c9 */
[----:B------:R-:W-:Y:S01]  /*4480*/  MUFU.EX2 R12, R51 ;  /* 0x00000033000c7308 */ /* 0x000fe20000000800 */
[----:B------:R-:W-:Y:S01]  /*4490*/  SHF.R.U32.HI R53, RZ, 0x5, R201 ;  /* 0x00000005ff357819 */ /* 0x000fe200000116c9 */
[----:B------:R-:W-:Y:S01]  /*44a0*/  FFMA.FTZ R56, R10, UR15, -R252 ;  /* 0x0000000f0a387c23 */ /* 0x000fe200080108fc */
[----:B------:R-:W-:Y:S07]  /*44b0*/  FFMA.FTZ R42, R21, UR15, -R37 ;  /* 0x0000000f152a7c23 */ /* 0x000fee0008010825 */
[----:B------:R-:W-:Y:S01]  /*44c0*/  MUFU.EX2 R10, R65 ;  /* 0x00000041000a7308 */ /* 0x000fe20000000800 */
[----:B------:R-:W-:Y:S01]  /*44d0*/  LOP3.LUT R53, R53, 0x1, RZ, 0xc0, !PT ;  /* 0x0000000135357812 */ /* 0x000fe200078ec0ff */
[----:B------:R-:W-:Y:S02]  /*44e0*/  IMAD R49, R213, 0x4, R44 ;  /* 0x00000004d5317824 */ /* 0x000fe400078e022c */
[----:B------:R-:W-:Y:S06]  /*44f0*/  FFMA.FTZ R44, R24, UR15, -R43 ;  /* 0x0000000f182c7c23 */ /* 0x000fec000801082b */
[----:B------:R-:W-:Y:S01]  /*4500*/  MUFU.EX2 R29, R62 ;  /* 0x0000003e001d7308 */ /* 0x000fe20000000800 */
[--C-:B------:R-:W-:Y:S01]  /*4510*/  FFMA.FTZ R41, R7, UR15, -R36.reuse ;  /* 0x0000000f07297c23 */ /* 0x100fe20008010824 */
[----:B------:R-:W-:Y:S01]  /*4520*/  FFMA.FTZ R52, R4, UR15, -R37 ;  /* 0x0000000f04347c23 */ /* 0x000fe20008010825 */
[----:B------:R-:W-:Y:S01]  /*4530*/  LOP3.LUT R49, R207, R49, R181, 0x96, !PT ;  /* 0x00000031cf317212 */ /* 0x000fe200078e96b5 */
[----:B------:R-:W-:Y:S02]  /*4540*/  IMAD R53, R234, 0x4, R53 ;  /* 0x00000004ea357824 */ /* 0x000fe400078e0235 */
[--C-:B------:R-:W-:Y:S01]  /*4550*/  FFMA.FTZ R48, R34, UR15, -R36.reuse ;  /* 0x0000000f22307c23 */ /* 0x100fe20008010824 */
[----:B------:R-:W-:Y:S02]  /*4560*/  VIADD R59, R206, 0x9e3779b9 ;  /* 0x9e3779b9ce3b7836 */ /* 0x000fe40000000000 */
[--C-:B------:R-:W-:Y:S01]  /*4570*/  FFMA.FTZ R40, R18, UR15, -R36.reuse ;  /* 0x0000000f12287c23 */ /* 0x100fe20008010824 */
[----:B------:R-:W-:Y:S01]  /*4580*/  IMAD.WIDE.U32 R170, R53, -0x326172a9, RZ ;  /* 0xcd9e8d5735aa7825 */ /* 0x000fe200078e00ff */
[----:B------:R-:W-:Y:S03]  /*4590*/  MUFU.EX2 R15, R46 ;  /* 0x0000002e000f7308 */ /* 0x000fe60000000800 */
[----:B------:R-:W-:Y:S01]  /*45a0*/  FFMA.FTZ R64, R33, UR15, -R37 ;  /* 0x0000000f21407c23 */ /* 0x000fe20008010825 */
[----:B------:R-:W-:Y:S01]  /*45b0*/  VIADD R168, R53, 0x2 ;  /* 0x0000000235a87836 */ /* 0x000fe20000000000 */
[----:B------:R-:W-:Y:S01]  /*45c0*/  LOP3.LUT R50, R225, R206, R171, 0x96, !PT ;  /* 0x000000cee1327212 */ /* 0x000fe200078e96ab */
[----:B------:R-:W-:Y:S04]  /*45d0*/  IMAD.WIDE.U32 R176, R49, -0x326172a9, RZ ;  /* 0xcd9e8d5731b07825 */ /* 0x000fe800078e00ff */
[----:B------:R-:W-:Y:S01]  /*45e0*/  MUFU.EX2 R28, R52 ;  /* 0x00000034001c7308 */ /* 0x000fe20000000800 */
[----:B------:R-:W-:Y:S01]  /*45f0*/  FFMA.FTZ R54, R17, UR15, -R37 ;  /* 0x0000000f11367c23 */ /* 0x000fe20008010825 */
[----:B------:R-:W-:Y:S01]  /*4600*/  IMAD.WIDE.U32 R168, R168, -0x326172a9, RZ ;  /* 0xcd9e8d57a8a87825 */ /* 0x000fe200078e00ff */
[----:B------:R-:W-:Y:S07]  /*4610*/  LOP3.LUT R170, R59, R170, R177, 0x96, !PT ;  /* 0x000000aa3baa7212 */ /* 0x000fee00078e96b1 */
[----:B------:R-:W1:Y:S01]  /*4620*/  MUFU.EX2 R17, R60 ;  /* 0x0000003c00117308 */ /* 0x000e620000000800 */
[--C-:B------:R-:W-:Y:S01]  /*4630*/  FFMA.FTZ R57, R13, UR15, -R43.reuse ;  /* 0x0000000f0d397c23 */ /* 0x100fe2000801082b */
[----:B------:R-:W-:Y:S01]  /*4640*/  FFMA.FTZ R43, R25, UR15, -R43 ;  /* 0x0000000f192b7c23 */ /* 0x000fe2000801082b */
[----:B------:R-:W-:Y:S01]  /*4650*/  LOP3.LUT R182, R225, R206, R169, 0x96, !PT ;  /* 0x000000cee1b67212 */ /* 0x000fe200078e96a9 */
[----:B------:R-:W-:Y:S01]  /*4660*/  VIADD R49, R207, 0xbb67ae85 ;  /* 0xbb67ae85cf317836 */ /* 0x000fe20000000000 */
[----:B------:R-:W-:Y:S01]  /*4670*/  LOP3.LUT R168, R59, R168, R177, 0x96, !PT ;  /* 0x000000a83ba87212 */ /* 0x000fe200078e96b1 */
[----:B------:R-:W-:Y:S04]  /*4680*/  IMAD.WIDE.U32 R172, R50, -0x2daee0ad, RZ ;  /* 0xd2511f5332ac7825 */ /* 0x000fe800078e00ff */
[----:B------:R2:W-:Y:S01]  /*4690*/  MUFU.EX2 R18, R48 ;  /* 0x0000003000127308 */ /* 0x0005e20000000800 */
[----:B------:R-:W-:Y:S01]  /*46a0*/  FFMA.FTZ R55, R16, UR15, -R37 ;  /* 0x0000000f10377c23 */ /* 0x000fe20008010825 */
[----:B------:R-:W-:Y:S01]  /*46b0*/  IMAD.WIDE.U32 R170, R170, -0x2daee0ad, RZ ;  /* 0xd2511f53aaaa7825 */ /* 0x000fe200078e00ff */
[----:B------:R-:W-:Y:S07]  /*46c0*/  LOP3.LUT R50, R49, R180, R173, 0x96, !PT ;  /* 0x000000b431327212 */ /* 0x000fee00078e96ad */
[----:B------:R-:W-:Y:S01]  /*46d0*/  MUFU.EX2 R13, R47 ;  /* 0x0000002f000d7308 */ /* 0x000fe20000000800 */
[--C-:B------:R-:W-:Y:S01]  /*46e0*/  FFMA.FTZ R39, R19, UR15, -R36.reuse ;  /* 0x0000000f13277c23 */ /* 0x100fe20008010824 */
[----:B------:R-:W-:Y:S02]  /*46f0*/  VIADD R53, R207, 0x76cf5d0a ;  /* 0x76cf5d0acf357836 */ /* 0x000fe40000000000 */
[----:B------:R-:W-:Y:S01]  /*4700*/  FFMA.FTZ R38, R22, UR15, -R36 ;  /* 0x0000000f16267c23 */ /* 0x000fe20008010824 */
[----:B------:R-:W-:Y:S05]  /*4710*/  IMAD.WIDE.U32 R182, R182, -0x2daee0ad, RZ ;  /* 0xd2511f53b6b67825 */ /* 0x000fea00078e00ff */
[----:B------:R-:W-:Y:S01]  /*4720*/  MUFU.EX2 R25, R55 ;  /* 0x0000003700197308 */ /* 0x000fe20000000800 */
[----:B------:R-:W-:Y:S01]  /*4730*/  LOP3.LUT R172, R53, R172, R171, 0x96, !PT ;  /* 0x000000ac35ac7212 */ /* 0x000fe200078e96ab */
[----:B------:R-:W-:Y:S01]  /*4740*/  IMAD.WIDE.U32 R168, R168, -0x2daee0ad, RZ ;  /* 0xd2511f53a8a87825 */ /* 0x000fe200078e00ff */
[----:B------:R-:W-:Y:S07]  /*4750*/  LOP3.LUT R180, R49, R180, R183, 0x96, !PT ;  /* 0x000000b431b47212 */ /* 0x000fee00078e96b7 */
[----:B------:R-:W-:Y:S01]  /*4760*/  MUFU.EX2 R23, R54 ;  /* 0x0000003600177308 */ /* 0x000fe20000000800 */
[--C-:B------:R-:W-:Y:S01]  /*4770*/  FFMA.FTZ R59, R11, UR15, -R252.reuse ;  /* 0x0000000f0b3b7c23 */ /* 0x100fe200080108fc */
[----:B------:R-:W-:Y:S01]  /*4780*/  IMAD.WIDE.U32 R174, R50, -0x326172a9, RZ ;  /* 0xcd9e8d5732ae7825 */ /* 0x000fe200078e00ff */
[----:B------:R-:W-:Y:S07]  /*4790*/  LOP3.LUT R182, R53, R182, R169, 0x96, !PT ;  /* 0x000000b635b67212 */ /* 0x000fee00078e96a9 */
[----:B------:R-:W-:Y:S01]  /*47a0*/  MUFU.EX2 R21, R39 ;  /* 0x0000002700157308 */ /* 0x000fe20000000800 */
[----:B------:R-:W-:Y:S01]  /*47b0*/  FFMA.FTZ R53, R27, UR15, -R252 ;  /* 0x0000000f1b357c23 */ /* 0x000fe200080108fc */
[----:B------:R-:W-:Y:S01]  /*47c0*/  VIADD R49, R206, 0xdaa66d2b ;  /* 0xdaa66d2bce317836 */ /* 0x000fe20000000000 */
[----:B------:R-:W-:Y:S01]  /*47d0*/  LOP3.LUT R50, R184, R176, R175, 0x96, !PT ;  /* 0x000000b0b8327212 */ /* 0x000fe200078e96af */
[----:B------:R-:W-:Y:S06]  /*47e0*/  IMAD.WIDE.U32 R172, R172, -0x326172a9, RZ ;  /* 0xcd9e8d57acac7825 */ /* 0x000fec00078e00ff */
[----:B------:R-:W-:Y:S01]  /*47f0*/  MUFU.EX2 R22, R38 ;  /* 0x0000002600167308 */ /* 0x000fe20000000800 */
[----:B------:R-:W-:Y:S01]  /*4800*/  FFMA.FTZ R36, R6, UR15, -R36 ;  /* 0x0000000f06247c23 */ /* 0x000fe20008010824 */
[----:B------:R-:W-:Y:S01]  /*4810*/  IMAD.WIDE.U32 R180, R180, -0x326172a9, RZ ;  /* 0xcd9e8d57b4b47825 */ /* 0x000fe200078e00ff */
[----:B------:R-:W-:Y:S07]  /*4820*/  LOP3.LUT R174, R49, R174, R173, 0x96, !PT ;  /* 0x000000ae31ae7212 */ /* 0x000fee00078e96ad */
[----:B------:R-:W-:Y:S01]  /*4830*/  MUFU.EX2 R34, R40 ;  /* 0x0000002800227308 */ /* 0x000fe20000000800 */
[----:B------:R-:W-:Y:S01]  /*4840*/  FFMA.FTZ R37, R5, UR15, -R37 ;  /* 0x0000000f05257c23 */ /* 0x000fe20008010825 */
[----:B------:R-:W-:Y:S01]  /*4850*/  IMAD.WIDE.U32 R182, R182, -0x326172a9, RZ ;  /* 0xcd9e8d57b6b67825 */ /* 0x000fe200078e00ff */
[----:B------:R-:W-:Y:S07]  /*4860*/  LOP3.LUT R184, R184, R176, R181, 0x96, !PT ;  /* 0x000000b0b8b87212 */ /* 0x000fee00078e96b5 */
[----:B------:R-:W-:Y:S01]  /*4870*/  MUFU.EX2 R16, R41 ;  /* 0x0000002900107308 */ /* 0x000fe20000000800 */
[----:B------:R-:W-:Y:S01]  /*4880*/  IMAD.WIDE.U32 R176, R50, -0x2daee0ad, RZ ;  /* 0xd2511f5332b07825 */ /* 0x000fe200078e00ff */
[----:B------:R-:W-:Y:S08]  /*4890*/  LOP3.LUT R180, R49, R180, R183, 0x96, !PT ;  /* 0x000000b431b47212 */ /* 0x000ff000078e96b7 */
[----:B------:R-:W-:Y:S01]  /*48a0*/  MUFU.EX2 R33, R58 ;  /* 0x0000003a00217308 */ /* 0x000fe20000000800 */
[--C-:B------:R-:W-:Y:S01]  /*48b0*/  FFMA.FTZ R50, R26, UR15, -R252.reuse ;  /* 0x0000000f1a327c23 */ /* 0x100fe200080108fc */
[----:B------:R-:W-:Y:S01]  /*48c0*/  VIADD R169, R207, 0xed9eba14 ;  /* 0xed9eba14cfa97836 */ /* 0x000fe20000000000 */
[----:B------:R-:W-:Y:S01]  /*48d0*/  LOP3.LUT R170, R178, R170, R177, 0x96, !PT ;  /* 0x000000aab2aa7212 */ /* 0x000fe200078e96b1 */
[----:B------:R-:W-:Y:S06]  /*48e0*/  IMAD.WIDE.U32 R174, R174, -0x2daee0ad, RZ ;  /* 0xd2511f53aeae7825 */ /* 0x000fec00078e00ff */
[----:B------:R-:W3:Y:S01]  /*48f0*/  MUFU.EX2 R26, R64 ;  /* 0x00000040001a7308 */ /* 0x000ee20000000800 */
[--C-:B------:R-:W-:Y:S01]  /*4900*/  FFMA.FTZ R49, R30, UR15, -R252.reuse ;  /* 0x0000000f1e317c23 */ /* 0x100fe200080108fc */
[----:B------:R-:W-:Y:S01]  /*4910*/  IMAD.WIDE.U32 R184, R184, -0x2daee0ad, RZ ;  /* 0xd2511f53b8b87825 */ /* 0x000fe200078e00ff */
[----:B------:R-:W-:Y:S07]  /*4920*/  LOP3.LUT R176, R169, R176, R175, 0x96, !PT ;  /* 0x000000b0a9b07212 */ /* 0x000fee00078e96af */
[----:B------:R4:W4:Y:S01]  /*4930*/  MUFU.EX2 R30, R63 ;  /* 0x0000003f001e7308 */ /* 0x0009220000000800 */
[----:B------:R-:W-:Y:S01]  /*4940*/  FFMA.FTZ R252, R31, UR15, -R252 ;  /* 0x0000000f1ffc7c23 */ /* 0x000fe200080108fc */
[----:B------:R-:W-:Y:S01]  /*4950*/  IMAD.WIDE.U32 R180, R180, -0x2daee0ad, RZ ;  /* 0xd2511f53b4b47825 */ /* 0x000fe200078e00ff */
[----:B------:R-:W-:Y:S07]  /*4960*/  LOP3.LUT R178, R178, R168, R185, 0x96, !PT ;  /* 0x000000a8b2b27212 */ /* 0x000fee00078e96b9 */
[----:B------:R-:W-:Y:S01]  /*4970*/  MUFU.EX2 R31, R57 ;  /* 0x00000039001f7308 */ /* 0x000fe20000000800 */
[----:B------:R-:W-:Y:S01]  /*4980*/  IMAD.WIDE.U32 R186, R170, -0x326172a9, RZ ;  /* 0xcd9e8d57aaba7825 */ /* 0x000fe200078e00ff */
[----:B------:R-:W-:Y:S08]  /*4990*/  LOP3.LUT R170, R169, R184, R181, 0x96, !PT ;  /* 0x000000b8a9aa7212 */ /* 0x000ff000078e96b5 */
[----:B------:R-:W-:Y:S01]  /*49a0*/  MUFU.EX2 R19, R42 ;  /* 0x0000002a00137308 */ /* 0x000fe20000000800 */
[----:B------:R-:W-:Y:S02]  /*49b0*/  VIADD R168, R206, 0x78dde6e4 ;  /* 0x78dde6e4cea87836 */ /* 0x000fe40000000000 */
[----:B------:R-:W-:Y:S07]  /*49c0*/  IMAD.WIDE.U32 R176, R176, -0x326172a9, RZ ;  /* 0xcd9e8d57b0b07825 */ /* 0x000fee00078e00ff */
[----:B------:R-:W-:Y:S01]  /*49d0*/  MUFU.EX2 R20, R36 ;  /* 0x0000002400147308 */ /* 0x000fe20000000800 */
[----:B------:R-:W-:Y:S01]  /*49e0*/  LOP3.LUT R173, R168, R172, R187, 0x96, !PT ;  /* 0x000000aca8ad7212 */ /* 0x000fe200078e96bb */
[----:B------:R-:W-:Y:S01]  /*49f0*/  IMAD.WIDE.U32 R178, R178, -0x326172a9, RZ ;  /* 0xcd9e8d57b2b27825 */ /* 0x000fe200078e00ff */
[----:B------:R-:W-:Y:S07]  /*4a00*/  LOP3.LUT R172, R67, R186, R177, 0x96, !PT ;  /* 0x000000ba43ac7212 */ /* 0x000fee00078e96b1 */
[----:B------:R-:W-:Y:S01]  /*4a10*/  MUFU.EX2 R27, R61 ;  /* 0x0000003d001b7308 */ /* 0x000fe20000000800 */
[----:B------:R-:W-:Y:S01]  /*4a20*/  IMAD.WIDE.U32 R170, R170, -0x326172a9, RZ ;  /* 0xcd9e8d57aaaa7825 */ /* 0x000fe200078e00ff */
[----:B------:R-:W-:Y:S08]  /*4a30*/  LOP3.LUT R169, R168, R182, R179, 0x96, !PT ;  /* 0x000000b6a8a97212 */ /* 0x000ff000078e96b3 */
[----:B------:R-:W-:Y:S01]  /*4a40*/  MUFU.EX2 R24, R37 ;  /* 0x0000002500187308 */ /* 0x000fe20000000800 */
[----:B------:R-:W-:Y:S01]  /*4a50*/  VIADD R168, R207, 0xa9066899 ;  /* 0xa9066899cfa87836 */ /* 0x000fe20000000000 */
[----:B------:R-:W-:Y:S01]  /*4a60*/  LOP3.LUT R178, R67, R178, R171, 0x96, !PT ;  /* 0x000000b243b27212 */ /* 0x000fe200078e96ab */
[----:B------:R-:W-:Y:S07]  /*4a70*/  IMAD.WIDE.U32 R184, R173, -0x2daee0ad, RZ ;  /* 0xd2511f53adb87825 */ /* 0x000fee00078e00ff */
[----:B------:R-:W-:Y:S01]  /*4a80*/  MUFU.EX2 R35, R59 ;  /* 0x0000003b00237308 */ /* 0x000fe20000000800 */
[----:B------:R-:W-:Y:S01]  /*4a90*/  IMAD.WIDE.U32 R182, R172, -0x2daee0ad, RZ ;  /* 0xd2511f53acb67825 */ /* 0x000fe200078e00ff */
[----:B------:R-:W-:Y:S08]  /*4aa0*/  LOP3.LUT R171, R168, R174, R185, 0x96, !PT ;  /* 0x000000aea8ab7212 */ /* 0x000ff000078e96b9 */
[----:B------:R-:W-:Y:S01]  /*4ab0*/  MUFU.EX2 R4, R56 ;  /* 0x0000003800047308 */ /* 0x000fe20000000800 */
[----:B------:R-:W-:Y:S01]  /*4ac0*/  VIADD R175, R207, 0x646e171e ;  /* 0x646e171ecfaf7836 */ /* 0x000fe20000000000 */
[----:B------:R-:W-:Y:S01]  /*4ad0*/  PRMT R174, R182, 0x7770, RZ ;  /* 0x00007770b6ae7816 */ /* 0x000fe200000000ff */
[----:B------:R-:W-:Y:S01]  /*4ae0*/  IMAD.WIDE.U32 R178, R178, -0x2daee0ad, RZ ;  /* 0xd2511f53b2b27825 */ /* 0x000fe200078e00ff */
[----:B------:R-:W-:Y:S06]  /*4af0*/  PRMT R172, R182, 0x7771, RZ ;  /* 0x00007771b6ac7816 */ /* 0x000fec00000000ff */
[----:B------:R-:W-:Y:S01]  /*4b00*/  MUFU.EX2 R8, R45 ;  /* 0x0000002d00087308 */ /* 0x000fe20000000800 */
[----:B------:R-:W-:Y:S01]  /*4b10*/  LOP3.LUT R67, R175, R184, R183, 0x96, !PT ;  /* 0x000000b8af437212 */ /* 0x000fe200078e96b7 */
[----:B------:R-:W-:Y:S01]  /*4b20*/  IMAD.WIDE.U32 R184, R169, -0x2daee0ad, RZ ;  /* 0xd2511f53a9b87825 */ /* 0x000fe200078e00ff */
[----:B------:R-:W-:Y:S07]  /*4b30*/  ISETP.LE.U32.AND P1, PT, R174, UR14, PT ;  /* 0x0000000eae007c0c */ /* 0x000fee000bf23070 */
[----:B------:R-:W-:Y:S01]  /*4b40*/  MUFU.EX2 R14, R44 ;  /* 0x0000002c000e7308 */ /* 0x000fe20000000800 */
[C---:B------:R-:W-:Y:S02]  /*4b50*/  PRMT R169, R182.reuse, 0x7772, RZ ;  /* 0x00007772b6a97816 */ /* 0x040fe400000000ff */
[----:B------:R-:W-:Y:S07]  /*4b60*/  PRMT R173, R182, 0x7773, RZ ;  /* 0x00007773b6ad7816 */ /* 0x000fee00000000ff */
[----:B------:R-:W-:Y:S01]  /*4b70*/  MUFU.EX2 R11, R43 ;  /* 0x0000002b000b7308 */ /* 0x000fe20000000800 */
[----:B------:R-:W-:Y:S02]  /*4b80*/  ISETP.GT.U32.AND P6, PT, R172, UR14, PT ;  /* 0x0000000eac007c0c */ /* 0x000fe4000bfc4070 */
[----:B------:R-:W-:Y:S07]  /*4b90*/  PRMT R172, R178, 0x7770, RZ ;  /* 0x00007770b2ac7816 */ /* 0x000fee00000000ff */
[----:B------:R-:W-:Y:S01]  /*4ba0*/  MUFU.EX2 R7, R50 ;  /* 0x0000003200077308 */ /* 0x000fe20000000800 */
[----:B------:R-:W-:Y:S02]  /*4bb0*/  ISETP.GT.U32.AND P5, PT, R169, UR14, PT ;  /* 0x0000000ea9007c0c */ /* 0x000fe4000bfa4070 */
[----:B------:R-:W-:Y:S01]  /*4bc0*/  ISETP.GT.U32.AND P4, PT, R173, UR14, PT ;  /* 0x0000000ead007c0c */ /* 0x000fe2000bf84070 */
[----:B-1----:R-:W-:Y:S01]  /*4bd0*/  @!P1 FADD.FTZ R17, -R17, -RZ ;  /* 0x800000ff11119221 */ /* 0x002fe20000010100 */
[----:B--2---:R-:W-:Y:S01]  /*4be0*/  SHF.R.U32.HI R48, RZ, 0x18, R67 ;  /* 0x00000018ff307819 */ /* 0x004fe20000011643 */
[----:B------:R-:W-:Y:S01]  /*4bf0*/  VIADD R173, R206, 0xb54cda56 ;  /* 0xb54cda56cead7836 */ /* 0x000fe20000000000 */
[----:B------:R-:W-:Y:S03]  /*4c00*/  LOP3.LUT R60, R175, R184, R179, 0x96, !PT ;  /* 0x000000b8af3c7212 */ /* 0x000fe600078e96b3 */
[----:B------:R-:W-:Y:S01]  /*4c10*/  MUFU.EX2 R6, R53 ;  /* 0x0000003500067308 */ /* 0x000fe20000000800 */
[----:B------:R-:W-:Y:S01]  /*4c20*/  ISETP.LE.U32.AND P2, PT, R172, UR14, PT ;  /* 0x0000000eac007c0c */ /* 0x000fe2000bf43070 */
[----:B---3--:R-:W-:Y:S01]  /*4c30*/  @P6 FADD.FTZ R26, -R26, -RZ ;  /* 0x800000ff1a1a6221 */ /* 0x008fe20000010100 */
[----:B------:R-:W-:Y:S07]  /*4c40*/  LOP3.LUT R175, R67, 0xff, RZ, 0xc0, !PT ;  /* 0x000000ff43af7812 */ /* 0x000fee00078ec0ff */
[----:B------:R-:W-:Y:S01]  /*4c50*/  MUFU.EX2 R5, R49 ;  /* 0x0000003100057308 */ /* 0x000fe20000000800 */
[----:B------:R-:W-:Y:S01]  /*4c60*/  PRMT R169, R178, 0x7772, RZ ;  /* 0x00007772b2a97816 */ /* 0x000fe200000000ff */
[----:B------:R-:W-:Y:S01]  /*4c70*/  @P5 FADD.FTZ R18, -R18, -RZ ;  /* 0x800000ff12125221 */ /* 0x000fe20000010100 */
[C---:B------:R-:W-:Y:S01]  /*4c80*/  PRMT R174, R178.reuse, 0x7771, RZ ;  /* 0x00007771b2ae7816 */ /* 0x040fe200000000ff */
[----:B------:R-:W-:Y:S01]  /*4c90*/  @P4 FADD.FTZ R13, -R13, -RZ ;  /* 0x800000ff0d0d4221 */ /* 0x000fe20000010100 */
[----:B------:R-:W-:Y:S01]  /*4ca0*/  PRMT R64, R178, 0x7773, RZ ;  /* 0x00007773b2407816 */ /* 0x000fe200000000ff */
[----:B------:R-:W-:Y:S01]  /*4cb0*/  IMAD.WIDE.U32 R178, R171, -0x326172a9, RZ ;  /* 0xcd9e8d57abb27825 */ /* 0x000fe200078e00ff */
[----:B------:R-:W-:Y:S03]  /*4cc0*/  ISETP.LE.U32.AND P0, PT, R48, UR14, PT ;  /* 0x0000000e30007c0c */ /* 0x000fe6000bf03070 */
[----:B------:R-:W1:Y:S01]  /*4cd0*/  MUFU.EX2 R252, R252 ;  /* 0x000000fc00fc7308 */ /* 0x000e620000000800 */
[----:B------:R-:W-:Y:S01]  /*4ce0*/  ISETP.LE.U32.AND P3, PT, R175, UR14, PT ;  /* 0x0000000eaf007c0c */ /* 0x000fe2000bf63070 */
[----:B------:R-:W-:Y:S01]  /*4cf0*/  @!P2 FADD.FTZ R9, -R9, -RZ ;  /* 0x800000ff0909a221 */ /* 0x000fe20000010100 */
[----:B------:R-:W-:Y:S02]  /*4d00*/  ISETP.GT.U32.AND P1, PT, R174, UR14, PT ;  /* 0x0000000eae007c0c */ /* 0x000fe4000bf24070 */
[C---:B------:R-:W-:Y:S02]  /*4d10*/  PRMT R172, R178.reuse, 0x7770, RZ ;  /* 0x00007770b2ac7816 */ /* 0x040fe400000000ff */
[----:B------:R-:W-:Y:S02]  /*4d20*/  PRMT R48, R178, 0x7773, RZ ;  /* 0x00007773b2307816 */ /* 0x000fe400000000ff */
[----:B------:R-:W-:Y:S02]  /*4d30*/  ISETP.LE.U32.AND P4, PT, R172, UR14, PT ;  /* 0x0000000eac007c0c */ /* 0x000fe4000bf83070 */
[----:B------:R-:W-:Y:S01]  /*4d40*/  ISETP.GT.U32.AND P5, PT, R64, UR14, PT ;  /* 0x0000000e40007c0c */ /* 0x000fe2000bfa4070 */
[----:B------:R-:W-:Y:S01]  /*4d50*/  @!P0 FADD.FTZ R15, -R15, -RZ ;  /* 0x800000ff0f0f8221 */ /* 0x000fe20000010100 */
[----:B----4-:R-:W-:Y:S01]  /*4d60*/  PRMT R63, R178, 0x7772, RZ ;  /* 0x00007772b23f7816 */ /* 0x010fe200000000ff */
[----:B------:R-:W-:Y:S01]  /*4d70*/  @!P3 FADD.FTZ R30, -R30, -RZ ;  /* 0x800000ff1e1eb221 */ /* 0x000fe20000010100 */
[----:B------:R-:W-:Y:S01]  /*4d80*/  PRMT R64, R67, 0x7632, R64 ;  /* 0x0000763243407816 */ /* 0x000fe20000000040 */
[----:B------:R-:W-:Y:S01]  /*4d90*/  @P1 FADD.FTZ R10, -R10, -RZ ;  /* 0x800000ff0a0a1221 */ /* 0x000fe20000010100 */
[----:B------:R-:W-:Y:S02]  /*4da0*/  LOP3.LUT R168, R168, R180, R185, 0x96, !PT ;  /* 0x000000b4a8a87212 */ /* 0x000fe400078e96b9 */
[----:B------:R-:W-:Y:S02]  /*4db0*/  ISETP.GT.U32.AND P2, PT, R48, UR14, PT ;  /* 0x0000000e30007c0c */ /* 0x000fe4000bf44070 */
[----:B------:R-:W-:Y:S01]  /*4dc0*/  PRMT R171, R178, 0x7771, RZ ;  /* 0x00007771b2ab7816 */ /* 0x000fe200000000ff */
[----:B------:R-:W-:Y:S01]  /*4dd0*/  IMAD.WIDE.U32 R174, R168, -0x326172a9, RZ ;  /* 0xcd9e8d57a8ae7825 */ /* 0x000fe200078e00ff */
[----:B------:R-:W-:Y:S02]  /*4de0*/  ISETP.GT.U32.AND P0, PT, R63, UR14, PT ;  /* 0x0000000e3f007c0c */ /* 0x000fe4000bf04070 */
[----:B------:R-:W-:Y:S01]  /*4df0*/  LOP3.LUT R64, R64, 0xff, RZ, 0xc0, !PT ;  /* 0x000000ff40407812 */ /* 0x000fe200078ec0ff */
[----:B------:R-:W-:Y:S01]  /*4e00*/  @!P4 FADD.FTZ R25, -R25, -RZ ;  /* 0x800000ff1919c221 */ /* 0x000fe20000010100 */
[----:B------:R-:W-:Y:S01]  /*4e10*/  LOP3.LUT R47, R173, R176, R179, 0x96, !PT ;  /* 0x000000b0ad2f7212 */ /* 0x000fe200078e96b3 */
[----:B-1----:R-:W-:Y:S01]  /*4e20*/  @P5 FADD.FTZ R252, -R252, -RZ ;  /* 0x800000fffcfc5221 */ /* 0x002fe20000010100 */
[----:B------:R-:W-:Y:S02]  /*4e30*/  ISETP.GT.U32.AND P3, PT, R171, UR14, PT ;  /* 0x0000000eab007c0c */ /* 0x000fe4000bf64070 */
[----:B------:R-:W-:Y:S01]  /*4e40*/  ISETP.LE.U32.AND P1, PT, R64, UR14, PT ;  /* 0x0000000e40007c0c */ /* 0x000fe2000bf23070 */
[----:B------:R-:W-:Y:S01]  /*4e50*/  @P2 FADD.FTZ R21, -R21, -RZ ;  /* 0x800000ff15152221 */ /* 0x000fe20000010100 */
[----:B------:R-:W-:Y:S02]  /*4e60*/  SHF.R.U32.HI R55, RZ, 0x18, R47 ;  /* 0x00000018ff377819 */ /* 0x000fe4000001162f */
[----:B------:R-:W-:Y:S01]  /*4e70*/  PRMT R54, R174, 0x7770, RZ ;  /* 0x00007770ae367816 */ /* 0x000fe200000000ff */
[----:B------:R-:W-:Y:S01]  /*4e80*/  @P0 FADD.FTZ R34, -R34, -RZ ;  /* 0x800000ff22220221 */ /* 0x000fe20000010100 */
[----:B------:R-:W-:Y:S02]  /*4e90*/  ISETP.LE.U32.AND P4, PT, R55, UR14, PT ;  /* 0x0000000e37007c0c */ /* 0x000fe4000bf83070 */
[----:B------:R-:W-:Y:S02]  /*4ea0*/  LOP3.LUT R38, R47, 0xff, RZ, 0xc0, !PT ;  /* 0x000000ff2f267812 */ /* 0x000fe400078ec0ff */
[----:B------:R-:W-:Y:S01]  /*4eb0*/  ISETP.LE.U32.AND P2, PT, R54, UR14, PT ;  /* 0x0000000e36007c0c */ /* 0x000fe2000bf43070 */
[----:B------:R-:W-:Y:S01]  /*4ec0*/  @P3 FADD.FTZ R23, -R23, -RZ ;  /* 0x800000ff17173221 */ /* 0x000fe20000010100 */
[----:B------:R-:W-:Y:S01]  /*4ed0*/  LOP3.LUT R39, R60, 0xff, RZ, 0xc0, !PT ;  /* 0x000000ff3c277812 */ /* 0x000fe200078ec0ff */
[----:B------:R-:W-:Y:S01]  /*4ee0*/  @!P1 FADD.FTZ R22, -R22, -RZ ;  /* 0x800000ff16169221 */ /* 0x000fe20000010100 */
[----:B------:R-:W-:Y:S02]  /*4ef0*/  LOP3.LUT R67, R67, 0xffff, RZ, 0xc0, !PT ;  /* 0x0000ffff43437812 */ /* 0x000fe400078ec0ff */
[----:B------:R-:W-:Y:S02]  /*4f00*/  PRMT R48, R174, 0x7771, RZ ;  /* 0x00007771ae307816 */ /* 0x000fe400000000ff */
[----:B------:R-:W-:Y:S01]  /*4f10*/  ISETP.LE.U32.AND P0, PT, R38, UR14, PT ;  /* 0x0000000e26007c0c */ /* 0x000fe2000bf03070 */
[----:B------:R-:W-:Y:S01]  /*4f20*/  @!P4 FADD.FTZ R16, -R16, -RZ ;  /* 0x800000ff1010c221 */ /* 0x000fe20000010100 */
[----:B------:R-:W-:Y:S02]  /*4f30*/  ISETP.LE.U32.AND P3, PT, R39, UR14, PT ;  /* 0x0000000e27007c0c */ /* 0x000fe4000bf63070 */
[----:B------:R-:W-:Y:S01]  /*4f40*/  SHF.R.U32.HI R39, RZ, 0x8, R67 ;  /* 0x00000008ff277819 */ /* 0x000fe20000011643 */
[----:B------:R-:W-:Y:S01]  /*4f50*/  @!P2 FADD.FTZ R33, -R33, -RZ ;  /* 0x800000ff2121a221 */ /* 0x000fe20000010100 */
[----:B------:R-:W-:Y:S02]  /*4f60*/  ISETP.GT.U32.AND P1, PT, R48, UR14, PT ;  /* 0x0000000e30007c0c */ /* 0x000fe4000bf24070 */
[----:B------:R-:W-:Y:S02]  /*4f70*/  PRMT R40, R174, 0x7772, RZ ;  /* 0x00007772ae287816 */ /* 0x000fe400000000ff */
[----:B------:R-:W-:Y:S02]  /*4f80*/  LOP3.LUT R39, R39, 0xffff, RZ, 0xc0, !PT ;  /* 0x0000ffff27277812 */ /* 0x000fe400078ec0ff */
[----:B------:R-:W-:Y:S01]  /*4f90*/  ISETP.GT.U32.AND P4, PT, R40, UR14, PT ;  /* 0x0000000e28007c0c */ /* 0x000fe2000bf84070 */
[----:B------:R-:W-:Y:S01]  /*4fa0*/  @!P0 FADD.FTZ R28, -R28, -RZ ;  /* 0x800000ff1c1c8221 */ /* 0x000fe20000010100 */
[----:B------:R-:W-:Y:S01]  /*4fb0*/  PRMT R174, R174, 0x7773, RZ ;  /* 0x00007773aeae7816 */ /* 0x000fe200000000ff */
[----:B------:R-:W-:Y:S01]  /*4fc0*/  @!P3 FADD.FTZ R14, -R14, -RZ ;  /* 0x800000ff0e0eb221 */ /* 0x000fe20000010100 */
[----:B------:R-:W-:Y:S02]  /*4fd0*/  PRMT R38, R47, 0x7632, R38 ;  /* 0x000076322f267816 */ /* 0x000fe40000000026 */
[----:B------:R-:W-:Y:S01]  /*4fe0*/  ISETP.LE.U32.AND P2, PT, R39, UR14, PT ;  /* 0x0000000e27007c0c */ /* 0x000fe2000bf43070 */
[----:B------:R-:W-:Y:S01]  /*4ff0*/  @P1 FADD.FTZ R31, -R31, -RZ ;  /* 0x800000ff1f1f1221 */ /* 0x000fe20000010100 */
[----:B------:R-:W-:Y:S02]  /*5000*/  LOP3.LUT R47, R47, 0xffff, RZ, 0xc0, !PT ;  /* 0x0000ffff2f2f7812 */ /* 0x000fe400078ec0ff */
[----:B------:R-:W-:Y:S02]  /*5010*/  ISETP.GT.U32.AND P0, PT, R174, UR14, PT ;  /* 0x0000000eae007c0c */ /* 0x000fe4000bf04070 */
[----:B------:R-:W-:Y:S01]  /*5020*/  LOP3.LUT R38, R38, 0xff, RZ, 0xc0, !PT ;  /* 0x000000ff26267812 */ /* 0x000fe200078ec0ff */
[----:B------:R-:W-:Y:S01]  /*5030*/  @P4 FADD.FTZ R29, -R29, -RZ ;  /* 0x800000ff1d1d4221 */ /* 0x000fe20000010100 */
[----:B------:R-:W-:Y:S02]  /*5040*/  LOP3.LUT R46, R173, R170, R175, 0x96, !PT ;  /* 0x000000aaad2e7212 */ /* 0x000fe400078e96af */
[----:B------:R-:W-:Y:S02]  /*5050*/  SHF.R.U32.HI R47, RZ, 0x8, R47 ;  /* 0x00000008ff2f7819 */ /* 0x000fe4000001162f */
[----:B------:R-:W-:Y:S01]  /*5060*/  ISETP.LE.U32.AND P1, PT, R38, UR14, PT ;  /* 0x0000000e26007c0c */ /* 0x000fe2000bf23070 */
[----:B------:R-:W-:Y:S01]  /*5070*/  @!P2 FADD.FTZ R19, -R19, -RZ ;  /* 0x800000ff1313a221 */ /* 0x000fe20000010100 */
[----:B------:R-:W-:Y:S02]  /*5080*/  LOP3.LUT R38, R46, 0xff, RZ, 0xc0, !PT ;  /* 0x000000ff2e267812 */ /* 0x000fe400078ec0ff */
[----:B------:R-:W-:Y:S01]  /*5090*/  LOP3.LUT R47, R47, 0xffff, RZ, 0xc0, !PT ;  /* 0x0000ffff2f2f7812 */ /* 0x000fe200078ec0ff */
[----:B------:R-:W-:Y:S01]  /*50a0*/  @P0 FADD.FTZ R27, -R27, -RZ ;  /* 0x800000ff1b1b0221 */ /* 0x000fe20000010100 */
[----:B------:R-:W-:Y:S02]  /*50b0*/  ISETP.LE.U32.AND P4, PT, R38, UR14, PT ;  /* 0x0000000e26007c0c */ /* 0x000fe4000bf83070 */
[----:B------:R-:W-:Y:S02]  /*50c0*/  SHF.R.U32.HI R38, RZ, 0x18, R46 ;  /* 0x00000018ff267819 */ /* 0x000fe4000001162e */
[C---:B------:R-:W-:Y:S02]  /*50d0*/  PRMT R36, R46.reuse, 0x7632, R36 ;  /* 0x000076322e247816 */ /* 0x040fe40000000024 */
[----:B------:R-:W-:Y:S01]  /*50e0*/  LOP3.LUT R46, R46, 0xffff, RZ, 0xc0, !PT ;  /* 0x0000ffff2e2e7812 */ /* 0x000fe200078ec0ff */
[----:B------:R-:W-:Y:S01]  /*50f0*/  @!P1 FADD.FTZ R20, -R20, -RZ ;  /* 0x800000ff14149221 */ /* 0x000fe20000010100 */
[----:B------:R-:W-:Y:S02]  /*5100*/  ISETP.LE.U32.AND P2, PT, R47, UR14, PT ;  /* 0x0000000e2f007c0c */ /* 0x000fe4000bf43070 */
[----:B------:R-:W-:Y:S02]  /*5110*/  ISETP.LE.U32.AND P0, PT, R38, UR14, PT ;  /* 0x0000000e26007c0c */ /* 0x000fe4000bf03070 */
[----:B------:R-:W-:Y:S01]  /*5120*/  LOP3.LUT R36, R36, 0xff, RZ, 0xc0, !PT ;  /* 0x000000ff24247812 */ /* 0x000fe200078ec0ff */
[----:B------:R-:W-:Y:S01]  /*5130*/  @!P4 FADD.FTZ R12, -R12, -RZ ;  /* 0x800000ff0c0cc221 */ /* 0x000fe20000010100 */
[----:B------:R-:W-:Y:S02]  /*5140*/  SHF.R.U32.HI R46, RZ, 0x8, R46 ;  /* 0x00000008ff2e7819 */ /* 0x000fe4000001162e */
[----:B------:R-:W-:Y:S02]  /*5150*/  ISETP.LE.U32.AND P1, PT, R36, UR14, PT ;  /* 0x0000000e24007c0c */ /* 0x000fe4000bf23070 */
[----:B------:R-:W-:Y:S02]  /*5160*/  LOP3.LUT R36, R46, 0xffff, RZ, 0xc0, !PT ;  /* 0x0000ffff2e247812 */ /* 0x000fe400078ec0ff */
[----:B------:R-:W-:Y:S01]  /*5170*/  PRMT R38, R60, 0x7632, R38 ;  /* 0x000076323c267816 */ /* 0x000fe20000000026 */
[----:B------:R-:W-:Y:S01]  /*5180*/  @!P2 FADD.FTZ R24, -R24, -RZ ;  /* 0x800000ff1818a221 */ /* 0x000fe20000010100 */
[----:B------:R-:W-:Y:S01]  /*5190*/  ISETP.LE.U32.AND P4, PT, R36, UR14, PT ;  /* 0x0000000e24007c0c */ /* 0x000fe2000bf83070 */
[----:B------:R-:W-:Y:S01]  /*51a0*/  @!P0 FADD.FTZ R35, -R35, -RZ ;  /* 0x800000ff23238221 */ /* 0x000fe20000010100 */
[----:B------:R-:W-:Y:S02]  /*51b0*/  SHF.R.U32.HI R36, RZ, 0x18, R60 ;  /* 0x00000018ff247819 */ /* 0x000fe4000001163c */
[----:B------:R-:W-:Y:S02]  /*51c0*/  LOP3.LUT R38, R38, 0xff, RZ, 0xc0, !PT ;  /* 0x000000ff26267812 */ /* 0x000fe400078ec0ff */
[----:B------:R-:W-:Y:S01]  /*51d0*/  ISETP.LE.U32.AND P0, PT, R36, UR14, PT ;  /* 0x0000000e24007c0c */ /* 0x000fe2000bf03070 */
[----:B------:R-:W-:Y:S01]  /*51e0*/  @!P1 FADD.FTZ R4, -R4, -RZ ;  /* 0x800000ff04049221 */ /* 0x000fe20000010100 */
[----:B------:R-:W-:Y:S02]  /*51f0*/  ISETP.LE.U32.AND P2, PT, R38, UR14, PT ;  /* 0x0000000e26007c0c */ /* 0x000fe4000bf43070 */
[----:B------:R-:W-:Y:S02]  /*5200*/  F2FP.RELU.BF16.F32.PACK_AB R36, R16, R20 ;  /* 0x000000141024723e */ /* 0x000fe400000018ff */
[----:B------:R-:W-:Y:S01]  /*5210*/  F2FP.RELU.BF16.F32.PACK_AB R38, R24, R28 ;  /* 0x0000001c1826723e */ /* 0x000fe200000018ff */
[----:B------:R-:W-:Y:S01]  /*5220*/  @!P4 FADD.FTZ R8, -R8, -RZ ;  /* 0x800000ff0808c221 */ /* 0x000fe20000010100 */
[----:B------:R-:W-:Y:S01]  /*5230*/  LOP3.LUT P1, RZ, R201, 0x4, RZ, 0xc0, !PT ;  /* 0x00000004c9ff7812 */ /* 0x000fe2000782c0ff */
[----:B------:R1:W-:Y:S01]  /*5240*/  STS [R211+0x400], R36 ;  /* 0x00040024d3007388 */ /* 0x0003e20000000800 */
[----:B------:R-:W-:Y:S02]  /*5250*/  F2FP.RELU.BF16.F32.PACK_AB R42, R23, R25 ;  /* 0x00000019172a723e */ /* 0x000fe400000018ff */
[----:B------:R-:W-:Y:S01]  /*5260*/  SEL R250, R250, 0xfffffff0, !P1 ;  /* 0xfffffff0fafa7807 */ /* 0x000fe20004800000 */
[----:B------:R2:W-:Y:S01]  /*5270*/  STS [R211], R38 ;  /* 0x00000026d3007388 */ /* 0x0005e20000000800 */
[----:B------:R-:W-:Y:S01]  /*5280*/  F2FP.RELU.BF16.F32.PACK_AB R40, R21, R34 ;  /* 0x000000221528723e */ /* 0x000fe200000018ff */
[----:B------:R-:W-:Y:S01]  /*5290*/  @!P0 FADD.FTZ R6, -R6, -RZ ;  /* 0x800000ff06068221 */ /* 0x000fe20000010100 */
[----:B------:R-:W-:Y:S01]  /*52a0*/  LOP3.LUT R60, R60, 0xffff, RZ, 0xc0, !PT ;  /* 0x0000ffff3c3c7812 */ /* 0x000fe200078ec0ff */
[--C-:B------:R-:W-:Y:S01]  /*52b0*/  IMAD.IADD R251, R211, 0x1, R250.reuse ;  /* 0x00000001d3fb7824 */ /* 0x100fe200078e02fa */
[----:B------:R-:W-:Y:S01]  /*52c0*/  F2FP.RELU.BF16.F32.PACK_AB R46, R8, R12 ;  /* 0x0000000c082e723e */ /* 0x000fe200000018ff */
[----:B------:R-:W-:Y:S01]  /*52d0*/  IMAD.IADD R250, R214, 0x1, R250 ;  /* 0x00000001d6fa7824 */ /* 0x000fe200078e02fa */
[----:B------:R-:W-:Y:S01]  /*52e0*/  F2FP.RELU.BF16.F32.PACK_AB R44, R35, R4 ;  /* 0x00000004232c723e */ /* 0x000fe200000018ff */
[----:B------:R-:W-:Y:S01]  /*52f0*/  @!P2 FADD.FTZ R7, -R7, -RZ ;  /* 0x800000ff0707a221 */ /* 0x000fe20000010100 */
[----:B------:R-:W-:Y:S01]  /*5300*/  STS [R251], R42 ;  /* 0x0000002afb007388 */ /* 0x000fe20000000800 */
[----:B------:R-:W-:Y:S02]  /*5310*/  SHF.R.U32.HI R37, RZ, 0x8, R60 ;  /* 0x00000008ff257819 */ /* 0x000fe4000001163c */
[----:B------:R-:W-:Y:S01]  /*5320*/  F2FP.RELU.BF16.F32.PACK_AB R43, R19, R30 ;  /* 0x0000001e132b723e */ /* 0x000fe200000018ff */
[----:B------:R-:W-:Y:S01]  /*5330*/  STS [R251+0x400], R40 ;  /* 0x00040028fb007388 */ /* 0x000fe20000000800 */
[----:B------:R-:W-:Y:S02]  /*5340*/  LOP3.LUT R37, R37, 0xffff, RZ, 0xc0, !PT ;  /* 0x0000ffff25257812 */ /* 0x000fe400078ec0ff */
[----:B------:R-:W-:Y:S01]  /*5350*/  F2FP.RELU.BF16.F32.PACK_AB R39, R15, R22 ;  /* 0x000000160f27723e */ /* 0x000fe200000018ff */
[----:B------:R-:W-:Y:S01]  /*5360*/  STS [R211+0x1000], R46 ;  /* 0x0010002ed3007388 */ /* 0x000fe20000000800 */
[----:B------:R-:W-:Y:S02]  /*5370*/  ISETP.LE.U32.AND P4, PT, R37, UR14, PT ;  /* 0x0000000e25007c0c */ /* 0x000fe4000bf83070 */
[----:B------:R-:W-:Y:S01]  /*5380*/  F2FP.RELU.BF16.F32.PACK_AB R37, R26, R17 ;  /* 0x000000111a25723e */ /* 0x000fe200000018ff */
[----:B------:R-:W-:Y:S01]  /*5390*/  STS [R211+0x1400], R44 ;  /* 0x0014002cd3007388 */ /* 0x000fe20000000800 */
[----:B-1----:R-:W-:Y:S02]  /*53a0*/  F2FP.RELU.BF16.F32.PACK_AB R36, R27, R29 ;  /* 0x0000001d1b24723e */ /* 0x002fe400000018ff */
[----:B------:R-:W-:Y:S02]  /*53b0*/  ISETP.GT.U32.AND P6, PT, R169, UR14, PT ;  /* 0x0000000ea9007c0c */ /* 0x000fe4000bfc4070 */
[----:B--2---:R-:W-:Y:S01]  /*53c0*/  F2FP.RELU.BF16.F32.PACK_AB R38, R31, R33 ;  /* 0x000000211f26723e */ /* 0x004fe200000018ff */
[----:B------:R-:W-:Y:S01]  /*53d0*/  STS [R251+0x1400], R36 ;  /* 0x00140024fb007388 */ /* 0x000fe20000000800 */
[----:B------:R-:W-:Y:S02]  /*53e0*/  F2FP.RELU.BF16.F32.PACK_AB R41, R13, R18 ;  /* 0x000000120d29723e */ /* 0x000fe400000018ff */
[----:B------:R-:W-:Y:S01]  /*53f0*/  SEL R203, R202, 0xffffffe0, !P1 ;  /* 0xffffffe0cacb7807 */ /* 0x000fe20004800000 */
[----:B------:R-:W-:Y:S01]  /*5400*/  STS [R251+0x1000], R38 ;  /* 0x00100026fb007388 */ /* 0x000fe20000000800 */
[----:B------:R-:W-:Y:S01]  /*5410*/  @!P4 FADD.FTZ R11, -R11, -RZ ;  /* 0x800000ff0b0bc221 */ /* 0x000fe20000010100 */
[----:B------:R-:W-:Y:S02]  /*5420*/  FSETP.GE.FTZ.AND P3, PT, R24, RZ, PT ;  /* 0x000000ff1800720b */ /* 0x000fe40003f76000 */
[----:B------:R1:W-:Y:S01]  /*5430*/  STS [R214], R43 ;  /* 0x0000002bd6007388 */ /* 0x0003e20000000800 */
[--C-:B------:R-:W-:Y:S02]  /*5440*/  IMAD.IADD R204, R199, 0x1, R203.reuse ;  /* 0x00000001c7cc7824 */ /* 0x100fe400078e02cb */
[----:B------:R-:W-:Y:S01]  /*5450*/  @P6 FADD.FTZ R5, -R5, -RZ ;  /* 0x800000ff05056221 */ /* 0x000fe20000010100 */
[----:B------:R-:W-:Y:S01]  /*5460*/  F2FP.RELU.BF16.F32.PACK_AB R45, R11, R14 ;  /* 0x0000000e0b2d723e */ /* 0x000fe200000018ff */
[----:B------:R2:W-:Y:S01]  /*5470*/  STS [R214+0x400], R39 ;  /* 0x00040027d6007388 */ /* 0x0005e20000000800 */
[----:B------:R-:W-:Y:S01]  /*5480*/  IMAD.IADD R200, R196, 0x1, R203 ;  /* 0x00000001c4c87824 */ /* 0x000fe200078e02cb */
[----:B------:R-:W-:Y:S02]  /*5490*/  FSETP.GE.FTZ.AND P2, PT, R20, RZ, PT ;  /* 0x000000ff1400720b */ /* 0x000fe40003f56000 */
[----:B------:R3:W-:Y:S01]  /*54a0*/  STS [R250], R37 ;  /* 0x00000025fa007388 */ /* 0x0007e20000000800 */
[----:B------:R-:W-:Y:S02]  /*54b0*/  FSETP.GE.FTZ.AND P0, PT, R16, RZ, PT ;  /* 0x000000ff1000720b */ /* 0x000fe40003f16000 */
[----:B------:R-:W-:Y:S01]  /*54c0*/  FSETP.GE.FTZ.AND P4, PT, R28, RZ, PT ;  /* 0x000000ff1c00720b */ /* 0x000fe20003f96000 */
[----:B------:R-:W-:Y:S01]  /*54d0*/  STS [R250+0x400], R41 ;  /* 0x00040029fa007388 */ /* 0x000fe20000000800 */
[----:B------:R-:W-:Y:S03]  /*54e0*/  FSETP.GE.FTZ.AND P5, PT, R26, RZ, PT ;  /* 0x000000ff1a00720b */ /* 0x000fe60003fb6000 */
[----:B------:R-:W-:Y:S01]  /*54f0*/  STS [R214+0x1000], R45 ;  /* 0x0010002dd6007388 */ /* 0x000fe20000000800 */
[----:B-1----:R-:W-:Y:S02]  /*5500*/  F2FP.RELU.BF16.F32.PACK_AB R43, R6, R7 ;  /* 0x00000007062b723e */ /* 0x002fe400000018ff */
[----:B--2---:R-:W-:Y:S03]  /*5510*/  F2FP.RELU.BF16.F32.PACK_AB R39, R10, R9 ;  /* 0x000000090a27723e */ /* 0x004fe600000018ff */
[----:B------:R-:W-:Y:S01]  /*5520*/  STS [R214+0x1400], R43 ;  /* 0x0014002bd6007388 */ /* 0x000fe20000000800 */
[----:B---3--:R-:W-:Y:S03]  /*5530*/  F2FP.RELU.BF16.F32.PACK_AB R37, R252, R5 ;  /* 0x00000005fc25723e */ /* 0x008fe600000018ff */
        /* <DEDUP_REMOVED lines=19> */
[-C--:B------:R-:W-:Y:S08]  /*5670*/  HMMA.16816.F32.BF16 R60, R60, R66.reuse, RZ ;  /* 0x000000423c3c723c */ /* 0x080ff000000418ff */
[----:B------:R-:W-:Y:S01]  /*5680*/  HMMA.16816.F32.BF16 R64, R164, R66, RZ ;  /* 0x00000042a440723c */ /* 0x000fe200000418ff */
[----:B------:R-:W3:Y:S07]  /*5690*/  LDSM.16.M88.4 R164, [R196+0x8400] ;  /* 0x00840000c4a4783b */ /* 0x000eee0000000200 */
[-C--:B----4-:R-:W-:Y:S08]  /*56a0*/  HMMA.16816.F32.BF16 R36, R168, R172.reuse, R36 ;  /* 0x000000aca824723c */ /* 0x090ff00000041824 */
[C---:B-1----:R-:W-:Y:S08]  /*56b0*/  HMMA.16816.F32.BF16 R40, R176.reuse, R172, R40 ;  /* 0x000000acb028723c */ /* 0x042ff00000041828 */
[-C--:B------:R-:W-:Y:S08]  /*56c0*/  HMMA.16816.F32.BF16 R44, R176, R174.reuse, R44 ;  /* 0x000000aeb02c723c */ /* 0x080ff0000004182c */
[C---:B------:R-:W-:Y:S01]  /*56d0*/  HMMA.16816.F32.BF16 R48, R168.reuse, R174, R48 ;  /* 0x000000aea830723c */ /* 0x040fe20000041830 */
[----:B------:R-:W-:Y:S07]  /*56e0*/  LDSM.16.M88.4 R172, [R204+0x7000] ;  /* 0x00700000ccac783b */ /* 0x000fee0000000200 */
[-C--:B--2---:R-:W-:Y:S08]  /*56f0*/  HMMA.16816.F32.BF16 R52, R168, R180.reuse, R52 ;  /* 0x000000b4a834723c */ /* 0x084ff00000041834 */
[C---:B------:R-:W-:Y:S08]  /*5700*/  HMMA.16816.F32.BF16 R56, R176.reuse, R180, R56 ;  /* 0x000000b4b038723c */ /* 0x040ff00000041838 */
[-C--:B------:R-:W-:Y:S01]  /*5710*/  HMMA.16816.F32.BF16 R60, R176, R182.reuse, R60 ;  /* 0x000000b6b03c723c */ /* 0x080fe2000004183c */
[----:B------:R-:W1:Y:S07]  /*5720*/  LDSM.16.M88.4 R176, [R200+0x8000] ;  /* 0x00800000c8b0783b */ /* 0x000e6e0000000200 */
        /* <DEDUP_REMOVED lines=13> */
[----:B------:R-:W-:Y:S07]  /*5800*/  LDSM.16.M88.4 R164, [R199+0x8000] ;  /* 0x00800000c7a4783b */ /* 0x000fee0000000200 */
[-C--:B-1----:R-:W-:Y:S01]  /*5810*/  HMMA.16816.F32.BF16 R36, R172, R176.reuse, R36 ;  /* 0x000000b0ac24723c */ /* 0x082fe20000041824 */
[----:B------:R-:W1:Y:S07]  /*5820*/  LDSM.16.M88.4 R184, [R196+0xa000] ;  /* 0x00a00000c4b8783b */ /* 0x000e6e0000000200 */
[C---:B--2---:R-:W-:Y:S08]  /*5830*/  HMMA.16816.F32.BF16 R40, R168.reuse, R176, R40 ;  /* 0x000000b0a828723c */ /* 0x044ff00000041828 */
[-C--:B------:R-:W-:Y:S08]  /*5840*/  HMMA.16816.F32.BF16 R44, R168, R178.reuse, R44 ;  /* 0x000000b2a82c723c */ /* 0x080ff0000004182c */
[C---:B------:R-:W-:Y:S01]  /*5850*/  HMMA.16816.F32.BF16 R48, R172.reuse, R178, R48 ;  /* 0x000000b2ac30723c */ /* 0x040fe20000041830 */
[----:B------:R-:W-:Y:S07]  /*5860*/  LDSM.16.M88.4 R176, [R204+0x8000] ;  /* 0x00800000ccb0783b */ /* 0x000fee0000000200 */
[-C--:B----4-:R-:W-:Y:S08]  /*5870*/  HMMA.16816.F32.BF16 R52, R172, R180.reuse, R52 ;  /* 0x000000b4ac34723c */ /* 0x090ff00000041834 */
[C---:B------:R-:W-:Y:S08]  /*5880*/  HMMA.16816.F32.BF16 R56, R168.reuse, R180, R56 ;  /* 0x000000b4a838723c */ /* 0x040ff00000041838 */
[-C--:B------:R-:W-:Y:S01]  /*5890*/  HMMA.16816.F32.BF16 R60, R168, R182.reuse, R60 ;  /* 0x000000b6a83c723c */ /* 0x080fe2000004183c */
[----:B------:R-:W2:Y:S07]  /*58a0*/  LDSM.16.M88.4 R168, [R196+0xa400] ;  /* 0x00a40000c4a8783b */ /* 0x000eae0000000200 */
[----:B------:R-:W-:Y:S01]  /*58b0*/  HMMA.16816.F32.BF16 R64, R172, R182, R64 ;  /* 0x000000b6ac40723c */ /* 0x000fe20000041840 */
[----:B------:R-:W3:Y:S07]  /*58c0*/  LDSM.16.M88.4 R172, [R204+0x8800] ;  /* 0x00880000ccac783b */ /* 0x000eee0000000200 */
        /* <DEDUP_REMOVED lines=8> */
[----:B------:R-:W1:Y:S07]  /*5950*/  LDSM.16.M88.4 R164, [R200+0xa400] ;  /* 0x00a40000c8a4783b */ /* 0x000e6e0000000200 */
[-C--:B------:R-:W-:Y:S08]  /*5960*/  HMMA.16816.F32.BF16 R36, R176, R192.reuse, R36 ;  /* 0x000000c0b024723c */ /* 0x080ff00000041824 */
[C---:B---3--:R-:W-:Y:S08]  /*5970*/  HMMA.16816.F32.BF16 R40, R172.reuse, R192, R40 ;  /* 0x000000c0ac28723c */ /* 0x048ff00000041828 */
[-C--:B------:R-:W-:Y:S03]  /*5980*/  HMMA.16816.F32.BF16 R44, R172, R194.reuse, R44 ;  /* 0x000000c2ac2c723c */ /* 0x080fe6000004182c */
[C---:B-----5:R-:W-:Y:S01]  /*5990*/  FADD.FTZ R168, -R249.reuse, R37 ;  /* 0x00000025f9a87221 */ /* 0x060fe20000010100 */
[C---:B------:R-:W-:Y:S01]  /*59a0*/  FADD.FTZ R37, -R248.reuse, R38 ;  /* 0x00000026f8257221 */ /* 0x040fe20000010100 */
[----:B------:R-:W-:Y:S01]  /*59b0*/  FADD.FTZ R39, -R248, R39 ;  /* 0x00000027f8277221 */ /* 0x000fe20000010100 */
[----:B------:R-:W-:Y:S02]  /*59c0*/  FADD.FTZ R36, -R249, R36 ;  /* 0x00000024f9247221 */ /* 0x000fe40000010100 */
[C---:B------:R-:W-:Y:S04]  /*59d0*/  HMMA.16816.F32.BF16 R48, R176.reuse, R194, R48 ;  /* 0x000000c2b030723c */ /* 0x040fe80000041830 */
[-C--:B------:R-:W-:Y:S01]  /*59e0*/  FSEL R37, R37, R248.reuse, P2 ;  /* 0x000000f825257208 */ /* 0x080fe20001000000 */
[----:B------:R-:W-:Y:S01]  /*59f0*/  FADD.FTZ R170, -R237, R43 ;  /* 0x0000002bedaa7221 */ /* 0x000fe20000010100 */
[-C--:B------:R-:W-:Y:S01]  /*5a00*/  FSEL R43, R168, R249.reuse, P3 ;  /* 0x000000f9a82b7208 */ /* 0x080fe20001800000 */
[----:B------:R-:W-:Y:S01]  /*5a10*/  FADD.FTZ R38, -R239, R41 ;  /* 0x00000029ef267221 */ /* 0x000fe20000010100 */
[----:B------:R-:W-:Y:S01]  /*5a20*/  FSEL R39, R39, R248, P0 ;  /* 0x000000f827277208 */ /* 0x000fe20000000000 */
[-C--:B-1----:R-:W-:Y:S03]  /*5a30*/  HMMA.16816.F32.BF16 R52, R176, R164.reuse, R52 ;  /* 0x000000a4b034723c */ /* 0x082fe60000041834 */
[----:B------:R-:W-:Y:S01]  /*5a40*/  FSETP.GE.FTZ.AND P3, PT, R8, RZ, PT ;  /* 0x000000ff0800720b */ /* 0x000fe20003f76000 */
[----:B------:R-:W-:Y:S01]  /*5a50*/  FADD.FTZ R42, -R237, R42 ;  /* 0x0000002aed2a7221 */ /* 0x000fe20000010100 */
[----:B------:R-:W-:Y:S01]  /*5a60*/  FSEL R41, R36, R249, P4 ;  /* 0x000000f924297208 */ /* 0x000fe20002000000 */
[----:B------:R-:W-:Y:S01]  /*5a70*/  FADD.FTZ R40, -R239, R40 ;  /* 0x00000028ef287221 */ /* 0x000fe20000010100 */
[----:B------:R-:W-:Y:S01]  /*5a80*/  FSETP.GE.FTZ.AND P2, PT, R4, RZ, PT ;  /* 0x000000ff0400720b */ /* 0x000fe20003f56000 */
[----:B------:R-:W-:Y:S01]  /*5a90*/  FMUL.FTZ R36, R24, R43 ;  /* 0x0000002b18247220 */ /* 0x000fe20000410000 */
[----:B------:R-:W-:Y:S01]  /*5aa0*/  FSETP.GE.FTZ.AND P0, PT, R35, RZ, PT ;  /* 0x000000ff2300720b */ /* 0x000fe20003f16000 */
[C---:B------:R-:W-:Y:S04]  /*5ab0*/  HMMA.16816.F32.BF16 R56, R172.reuse, R164, R56 ;  /* 0x000000a4ac38723c */ /* 0x040fe80000041838 */
[----:B------:R-:W-:Y:S01]  /*5ac0*/  FSETP.GE.FTZ.AND P4, PT, R12, RZ, PT ;  /* 0x000000ff0c00720b */ /* 0x000fe20003f96000 */
[----:B------:R-:W-:Y:S01]  /*5ad0*/  FMUL.FTZ R168, R16, R39 ;  /* 0x0000002710a87220 */ /* 0x000fe20000410000 */
[----:B------:R-:W-:Y:S01]  /*5ae0*/  FSEL R169, R38, R239, P3 ;  /* 0x000000ef26a97208 */ /* 0x000fe20001800000 */
[----:B------:R-:W-:Y:S01]  /*5af0*/  FMUL.FTZ R37, R20, R37 ;  /* 0x0000002514257220 */ /* 0x000fe20000410000 */
[-C--:B------:R-:W-:Y:S01]  /*5b00*/  FSEL R43, R42, R237.reuse, P2 ;  /* 0x000000ed2a2b7208 */ /* 0x080fe20001000000 */
[C---:B------:R-:W-:Y:S01]  /*5b10*/  FADD.FTZ R44, -R239.reuse, R44 ;  /* 0x0000002cef2c7221 */ /* 0x040fe20000010100 */
        /* <DEDUP_REMOVED lines=14> */
[----:B------:R-:W-:Y:S01]  /*5c00*/  FSEL R42, R42, R239, P3 ;  /* 0x000000ef2a2a7208 */ /* 0x000fe20001800000 */
[----:B------:R-:W-:Y:S01]  /*5c10*/  FADD.FTZ R51, -R248, R51 ;  /* 0x00000033f8337221 */ /* 0x000fe20000010100 */
[----:B------:R-:W-:Y:S01]  /*5c20*/  FSETP.GE.FTZ.AND P2, PT, R29, RZ, PT ;  /* 0x000000ff1d00720b */ /* 0x000fe20003f56000 */
[-C--:B------:R-:W-:Y:S03]  /*5c30*/  HMMA.16816.F32.BF16 R60, R172, R166.reuse, R60 ;  /* 0x000000a6ac3c723c */ /* 0x080fe6000004183c */
[----:B------:R-:W-:Y:S01]  /*5c40*/  FSEL R170, R170, R237, P0 ;  /* 0x000000edaaaa7208 */ /* 0x000fe20000000000 */
[----:B------:R-:W-:Y:S01]  /*5c50*/  FMUL.FTZ R43, R4, R43 ;  /* 0x0000002b042b7220 */ /* 0x000fe20000410000 */
[----:B------:R-:W-:Y:S01]  /*5c60*/  FSETP.GE.FTZ.AND P4, PT, R25, RZ, PT ;  /* 0x000000ff1900720b */ /* 0x000fe20003f96000 */
[----:B------:R-:W-:Y:S01]  /*5c70*/  FMUL.FTZ R44, R33, R44 ;  /* 0x0000002c212c7220 */ /* 0x000fe20000410000 */
[----:B------:R-:W-:Y:S01]  /*5c80*/  FSETP.GE.FTZ.AND P3, PT, R23, RZ, PT ;  /* 0x000000ff1700720b */ /* 0x000fe20003f76000 */
[----:B------:R-:W-:Y:S01]  /*5c90*/  FADD.FTZ R37, -R248, R50 ;  /* 0x00000032f8257221 */ /* 0x000fe20000010100 */
[----:B------:R-:W-:Y:S01]  /*5ca0*/  FSETP.GE.FTZ.AND P0, PT, R21, RZ, PT ;  /* 0x000000ff1500720b */ /* 0x000fe20003f16000 */
[----:B------:R-:W-:Y:S01]  /*5cb0*/  FADD.FTZ R52, -R249, R52 ;  /* 0x00000034f9347221 */ /* 0x000fe20000010100 */
[----:B------:R-:W-:Y:S01]  /*5cc0*/  F2FP.BF16.F32.PACK_AB R36, R36, R41 ;  /* 0x000000292424723e */ /* 0x000fe200000010ff */
[----:B------:R-:W-:Y:S01]  /*5cd0*/  FMUL.FTZ R41, R31, R42 ;  /* 0x0000002a1f297220 */ /* 0x000fe20000410000 */
[----:B------:R-:W-:Y:S01]  /*5ce0*/  FSEL R46, R46, R237, P2 ;  /* 0x000000ed2e2e7208 */ /* 0x000fe20001000000 */
[----:B------:R-:W-:Y:S01]  /*5cf0*/  FMUL.FTZ R39, R12, R39 ;  /* 0x000000270c277220 */ /* 0x000fe20000410000 */
[----:B------:R-:W-:Y:S01]  /*5d00*/  FSEL R48, R48, R249, P4 ;  /* 0x000000f930307208 */ /* 0x000fe20002000000 */
[----:B------:R-:W-:Y:S01]  /*5d10*/  FMUL.FTZ R40, R8, R169 ;  /* 0x000000a908287220 */ /* 0x000fe20000410000 */
[----:B------:R-:W-:Y:S01]  /*5d20*/  FSEL R168, R168, R249, P3 ;  /* 0x000000f9a8a87208 */ /* 0x000fe20001800000 */
[----:B------:R-:W-:Y:S01]  /*5d30*/  FADD.FTZ R55, -R248, R55 ;  /* 0x00000037f8377221 */ /* 0x000fe20000010100 */
[----:B------:R-:W-:Y:S01]  /*5d40*/  FSETP.GE.FTZ.AND P2, PT, R34, RZ, PT ;  /* 0x000000ff2200720b */ /* 0x000fe20003f56000 */
[----:B------:R-:W-:Y:S01]  /*5d50*/  FMUL.FTZ R48, R25, R48 ;  /* 0x0000003019307220 */ /* 0x000fe20000410000 */
[----:B------:R-:W-:Y:S01]  /*5d60*/  FSEL R50, R51, R248, P0 ;  /* 0x000000f833327208 */ /* 0x000fe20000000000 */
[----:B------:R-:W-:Y:S01]  /*5d70*/  FADD.FTZ R56, -R239, R56 ;  /* 0x00000038ef387221 */ /* 0x000fe20000010100 */
[----:B------:R-:W-:Y:S01]  /*5d80*/  FSETP.GE.FTZ.AND P4, PT, R30, RZ, PT ;  /* 0x000000ff1e00720b */ /* 0x000fe20003f96000 */
[----:B------:R-:W-:Y:S04]  /*5d90*/  HMMA.16816.F32.BF16 R64, R176, R166, R64 ;  /* 0x000000a6b040723c */ /* 0x000fe80000041840 */
[----:B------:R-:W-:Y:S01]  /*5da0*/  FSETP.GE.FTZ.AND P0, PT, R15, RZ, PT ;  /* 0x000000ff0f00720b */ /* 0x000fe20003f16000 */
[----:B------:R-:W-:Y:S01]  /*5db0*/  FMUL.FTZ R50, R21, R50 ;  /* 0x0000003215327220 */ /* 0x000fe20000410000 */
[----:B------:R-:W-:Y:S01]  /*5dc0*/  F2FP.BF16.F32.PACK_AB R180, R180, R43 ;  /* 0x0000002bb4b4723e */ /* 0x000fe200000010ff */
[----:B------:R-:W-:Y:S01]  /*5dd0*/  FMUL.FTZ R43, R23, R168 ;  /* 0x000000a8172b7220 */ /* 0x000fe20000410000 */
[----:B------:R-:W-:Y:S01]  /*5de0*/  F2FP.BF16.F32.PACK_AB R44, R41, R44 ;  /* 0x0000002c292c723e */ /* 0x000fe200000010ff */
[----:B------:R-:W-:Y:S01]  /*5df0*/  FADD.FTZ R168, -R237, R59 ;  /* 0x0000003beda87221 */ /* 0x000fe20000010100 */
[-C--:B------:R-:W-:Y:S01]  /*5e00*/  FSEL R37, R37, R248.reuse, P2 ;  /* 0x000000f825257208 */ /* 0x080fe20001000000 */
[C---:B------:R-:W-:Y:S01]  /*5e10*/  FADD.FTZ R58, -R237.reuse, R58 ;  /* 0x0000003aed3a7221 */ /* 0x040fe20000010100 */
[----:B------:R-:W-:Y:S01]  /*5e20*/  FSEL R41, R52, R249, P4 ;  /* 0x000000f934297208 */ /* 0x000fe20002000000 */
[----:B------:R-:W-:Y:S01]  /*5e30*/  FADD.FTZ R62, -R237, R62 ;  /* 0x0000003eed3e7221 */ /* 0x000fe20000010100 */
[----:B------:R-:W-:Y:S01]  /*5e40*/  F2FP.BF16.F32.PACK_AB R40, R40, R39 ;  /* 0x000000272828723e */ /* 0x000fe200000010ff */
[----:B------:R-:W-:Y:S01]  /*5e50*/  FADD.FTZ R39, -R248, R54 ;  /* 0x00000036f8277221 */ /* 0x000fe20000010100 */
[----:B------:R-:W-:Y:S01]  /*5e60*/  FSEL R52, R55, R248, P0 ;  /* 0x000000f837347208 */ /* 0x000fe20000000000 */
        /* <DEDUP_REMOVED lines=10> */
[----:B------:R-:W-:Y:S01]  /*5f10*/  FADD.FTZ R60, -R239, R60 ;  /* 0x0000003cef3c7221 */ /* 0x000fe20000010100 */
[----:B------:R-:W-:Y:S01]  /*5f20*/  FSETP.GE.FTZ.AND P0, PT, R6, RZ, PT ;  /* 0x000000ff0600720b */ /* 0x000fe20003f16000 */
[----:B------:R-:W-:Y:S01]  /*5f30*/  FADD.FTZ R64, -R249, R64 ;  /* 0x00000040f9407221 */ /* 0x000fe20000010100 */
[----:B------:R-:W-:Y:S01]  /*5f40*/  FSETP.GE.FTZ.AND P2, PT, R7, RZ, PT ;  /* 0x000000ff0700720b */ /* 0x000fe20003f56000 */
[----:B------:R-:W-:Y:S01]  /*5f50*/  FMUL.FTZ R41, R30, R41 ;  /* 0x000000291e297220 */ /* 0x000fe20000410000 */
[----:B------:R-:W-:Y:S01]  /*5f60*/  F2FP.BF16.F32.PACK_AB R50, R50, R37 ;  /* 0x000000253232723e */ /* 0x000fe200000010ff */
[----:B------:R-:W-:Y:S01]  /*5f70*/  FMUL.FTZ R39, R22, R39 ;  /* 0x0000002716277220 */ /* 0x000fe20000410000 */
[-C--:B------:R-:W-:Y:S01]  /*5f80*/  FSEL R37, R168, R237.reuse, P0 ;  /* 0x000000eda8257208 */ /* 0x080fe20000000000 */
[----:B------:R-:W-:Y:S01]  /*5f90*/  FMUL.FTZ R52, R15, R52 ;  /* 0x000000340f347220 */ /* 0x000fe20000410000 */
[----:B------:R-:W-:Y:S01]  /*5fa0*/  FSEL R58, R58, R237, P2 ;  /* 0x000000ed3a3a7208 */ /* 0x000fe20001000000 */
[----:B------:R-:W-:Y:S01]  /*5fb0*/  FMUL.FTZ R43, R14, R43 ;  /* 0x0000002b0e2b7220 */ /* 0x000fe20000410000 */
[----:B------:R-:W-:Y:S01]  /*5fc0*/  FSETP.GE.FTZ.AND P0, PT, R252, RZ, PT ;  /* 0x000000fffc00720b */ /* 0x000fe20003f16000 */
[----:B------:R-:W-:Y:S01]  /*5fd0*/  FMUL.FTZ R37, R6, R37 ;  /* 0x0000002506257220 */ /* 0x000fe20000410000 */
[----:B------:R-:W-:Y:S01]  /*5fe0*/  FSETP.GE.FTZ.AND P2, PT, R5, RZ, PT ;  /* 0x000000ff0500720b */ /* 0x000fe20003f56000 */
[----:B------:R-:W-:Y:S01]  /*5ff0*/  FMUL.FTZ R58, R7, R58 ;  /* 0x0000003a073a7220 */ /* 0x000fe20000410000 */
[----:B------:R-:W-:Y:S02]  /*6000*/  FSETP.GE.FTZ.AND P3, PT, R19, RZ, PT ;  /* 0x000000ff1300720b */ /* 0x000fe40003f76000 */
[----:B------:R-:W-:Y:S02]  /*6010*/  FSEL R62, R62, R237, P2 ;  /* 0x000000ed3e3e7208 */ /* 0x000fe40001000000 */
[----:B------:R-:W-:Y:S02]  /*6020*/  FSEL R42, R42, R249, P3 ;  /* 0x000000f92a2a7208 */ /* 0x000fe40001800000 */
[----:B------:R-:W-:Y:S01]  /*6030*/  FSETP.GE.FTZ.AND P2, PT, R13, RZ, PT ;  /* 0x000000ff0d00720b */ /* 0x000fe20003f56000 */
[----:B------:R-:W-:Y:S01]  /*6040*/  FMUL.FTZ R62, R5, R62 ;  /* 0x0000003e053e7220 */ /* 0x000fe20000410000 */
[----:B------:R-:W-:Y:S01]  /*6050*/  FSETP.GE.FTZ.AND P3, PT, R11, RZ, PT ;  /* 0x000000ff0b00720b */ /* 0x000fe20003f76000 */
[----:B------:R-:W-:Y:S01]  /*6060*/  @P0 FADD.FTZ R237, -R237, R63 ;  /* 0x0000003feded0221 */ /* 0x000fe20000010100 */
[----:B------:R-:W-:Y:S01]  /*6070*/  F2FP.BF16.F32.PACK_AB R46, R45, R46 ;  /* 0x0000002e2d2e723e */ /* 0x000fe200000010ff */
[----:B------:R-:W-:Y:S01]  /*6080*/  FADD.FTZ R45, -R248, R66 ;  /* 0x00000042f82d7221 */ /* 0x000fe20000010100 */
[----:B------:R-:W-:Y:S01]  /*6090*/  FSEL R54, R54, R239, P3 ;  /* 0x000000ef36367208 */ /* 0x000fe20001800000 */
[----:B------:R-:W-:Y:S01]  /*60a0*/  FMUL.FTZ R42, R19, R42 ;  /* 0x0000002a132a7220 */ /* 0x000fe20000410000 */
[----:B------:R-:W-:Y:S01]  /*60b0*/  FSETP.GE.FTZ.AND P3, PT, R10, RZ, PT ;  /* 0x000000ff0a00720b */ /* 0x000fe20003f76000 */
[----:B------:R-:W-:Y:S01]  /*60c0*/  FMUL.FTZ R237, R252, R237 ;  /* 0x000000edfced7220 */ /* 0x000fe20000410000 */
[----:B------:R-:W-:Y:S01]  /*60d0*/  FSETP.GE.FTZ.AND P0, PT, R18, RZ, PT ;  /* 0x000000ff1200720b */ /* 0x000fe20003f16000 */
[----:B------:R-:W-:Y:S01]  /*60e0*/  FMUL.FTZ R54, R11, R54 ;  /* 0x000000360b367220 */ /* 0x000fe20000410000 */
[----:B------:R-:W-:Y:S02]  /*60f0*/  FSETP.GE.FTZ.AND P4, PT, R9, RZ, PT ;  /* 0x000000ff0900720b */ /* 0x000fe40003f96000 */
[----:B------:R-:W-:Y:S01]  /*6100*/  FSEL R45, R45, R248, P0 ;  /* 0x000000f82d2d7208 */ /* 0x000fe20000000000 */
[----:B------:R-:W-:Y:S01]  /*6110*/  @P2 FADD.FTZ R248, -R248, R67 ;  /* 0x00000043f8f82221 */ /* 0x000fe20000010100 */
[----:B------:R-:W-:Y:S02]  /*6120*/  ISETP.GT.AND P2, PT, R234, R219, PT ;  /* 0x000000dbea00720c */ /* 0x000fe40003f44270 */
[----:B------:R-:W-:Y:S01]  /*6130*/  FSEL R60, R60, R239, P4 ;  /* 0x000000ef3c3c7208 */ /* 0x000fe20002000000 */
[----:B------:R-:W-:Y:S01]  /*6140*/  FMUL.FTZ R45, R18, R45 ;  /* 0x0000002d122d7220 */ /* 0x000fe20000410000 */
[----:B------:R-:W-:Y:S01]  /*6150*/  F2FP.BF16.F32.PACK_AB R41, R42, R41 ;  /* 0x000000292a29723e */ /* 0x000fe200000010ff */
[----:B------:R-:W-:Y:S01]  /*6160*/  @P3 FADD.FTZ R239, -R239, R61 ;  /* 0x0000003defef3221 */ /* 0x000fe20000010100 */
[----:B------:R-:W-:Y:S01]  /*6170*/  FSETP.GE.FTZ.AND P3, PT, R17, RZ, PT ;  /* 0x000000ff1100720b */ /* 0x000fe20003f76000 */
[----:B------:R-:W-:Y:S01]  /*6180*/  FMUL.FTZ R60, R9, R60 ;  /* 0x0000003c093c7220 */ /* 0x000fe20000410000 */
[----:B------:R-:W-:Y:S01]  /*6190*/  F2FP.BF16.F32.PACK_AB R39, R52, R39 ;  /* 0x000000273427723e */ /* 0x000fe200000010ff */
[----:B------:R-:W-:Y:S01]  /*61a0*/  FMUL.FTZ R239, R10, R239 ;  /* 0x000000ef0aef7220 */ /* 0x000fe20000410000 */
[----:B------:R-:W-:Y:S01]  /*61b0*/  FSEL R64, R64, R249, P3 ;  /* 0x000000f940407208 */ /* 0x000fe20001800000 */
        /* <DEDUP_REMOVED lines=8> */
[----:B------:R-:W-:Y:S06]  /*6240*/  @!P2 BRA `(.L_x_1274) ;  /* 0x000000000088a947 */ /* 0x000fec0003800000 */
[----:B------:R-:W-:Y:S02]  /*6250*/  IADD3 R4, P0, PT, RZ, -UR4, RZ ;  /* 0x80000004ff047c10 */ /* 0x000fe4000ff1e0ff */
[----:B------:R-:W-:Y:S02]  /*6260*/  LOP3.LUT R6, R234, 0x1, RZ, 0xc0, !PT ;  /* 0x00000001ea067812 */ /* 0x000fe400078ec0ff */
[----:B------:R-:W-:Y:S01]  /*6270*/  ISETP.GE.AND P4, PT, R212, UR10, PT ;  /* 0x0000000ad4007c0c */ /* 0x000fe2000bf86270 */
[----:B------:R-:W-:Y:S01]  /*6280*/  IMAD.X R5, RZ, RZ, ~UR9, P0 ;  /* 0x80000009ff057e24 */ /* 0x000fe200080e06ff */
[----:B------:R-:W-:Y:S02]  /*6290*/  ISETP.NE.U32.AND P0, PT, R6, 0x1, PT ;  /* 0x000000010600780c */ /* 0x000fe40003f05070 */
[----:B------:R-:W-:Y:S02]  /*62a0*/  ISETP.GE.AND P3, PT, R210, UR10, PT ;  /* 0x0000000ad2007c0c */ /* 0x000fe4000bf66270 */
[----:B------:R-:W-:Y:S01]  /*62b0*/  SHF.R.S64 R7, R4, 0x1f, R5 ;  /* 0x0000001f04077819 */ /* 0x000fe20000001005 */
[----:B------:R-:W-:Y:S03]  /*62c0*/  IMAD.MOV.U32 R4, RZ, RZ, -0x3000 ;  /* 0xffffd000ff047424 */ /* 0x000fe600078e00ff */
[----:B------:R-:W-:Y:S02]  /*62d0*/  IADD3 R244, P5, PT, R244, R7, RZ ;  /* 0x00000007f4f47210 */ /* 0x000fe40007fbe0ff */
[----:B------:R-:W-:Y:S02]  /*62e0*/  SEL R7, R4, 0x3000, !P0 ;  /* 0x0000300004077807 */ /* 0x000fe40004000000 */
[----:B------:R-:W-:Y:S02]  /*62f0*/  LEA.HI.X.SX32 R245, R5, R245, 0x1, P5 ;  /* 0x000000f505f57211 */ /* 0x000fe400028f0eff */
[----:B------:R-:W-:Y:S01]  /*6300*/  ISETP.GE.AND P0, PT, R209, UR10, PT ;  /* 0x0000000ad1007c0c */ /* 0x000fe2000bf06270 */
[--C-:B------:R-:W-:Y:S02]  /*6310*/  IMAD.IADD R227, R227, 0x1, R7.reuse ;  /* 0x00000001e3e37824 */ /* 0x100fe400078e0207 */
[--C-:B------:R-:W-:Y:S02]  /*6320*/  IMAD.IADD R232, R232, 0x1, R7.reuse ;  /* 0x00000001e8e87824 */ /* 0x100fe400078e0207 */
[----:B------:R-:W-:Y:S01]  /*6330*/  IMAD.IADD R2, R2, 0x1, R7 ;  /* 0x0000000102027824 */ /* 0x000fe200078e0207 */
        /* <DEDUP_REMOVED lines=19> */
.L_x_1274:
[----:B------:R-:W-:Y:S01]  /*6470*/  STS [R211+-0x4000], R36 ;  /* 0xffc00024d3007388 */ /* 0x000fe20000000800 */
[----:B------:R-:W-:Y:S01]  /*6480*/  F2FP.BF16.F32.PACK_AB R45, R248, R45 ;  /* 0x0000002df82d723e */ /* 0x000fe200000010ff */
[----:B------:R-:W2:Y:S01]  /*6490*/  LDC R168, c[0x0][0x44c] ;  /* 0x00011300ffa87b82 */ /* 0x000ea20000000800 */
[----:B------:R-:W-:Y:S01]  /*64a0*/  F2FP.BF16.F32.PACK_AB R249, R249, R64 ;  /* 0x00000040f9f9723e */ /* 0x000fe200000010ff */
[----:B------:R-:W-:Y:S04]  /*64b0*/  STS [R211+-0x3c00], R38 ;  /* 0xffc40026d3007388 */ /* 0x000fe80000000800 */
[----:B------:R-:W-:Y:S04]  /*64c0*/  STS [R251+-0x4000], R48 ;  /* 0xffc00030fb007388 */ /* 0x000fe80000000800 */
[----:B------:R-:W-:Y:S04]  /*64d0*/  STS [R251+-0x3c00], R50 ;  /* 0xffc40032fb007388 */ /* 0x000fe80000000800 */
[----:B------:R-:W-:Y:S04]  /*64e0*/  STS [R211+-0x3000], R40 ;  /* 0xffd00028d3007388 */ /* 0x000fe80000000800 */
[----:B------:R-:W-:Y:S04]  /*64f0*/  STS [R211+-0x2c00], R180 ;  /* 0xffd400b4d3007388 */ /* 0x000fe80000000800 */
[----:B------:R-:W-:Y:S01]  /*6500*/  STS [R251+-0x3000], R44 ;  /* 0xffd0002cfb007388 */ /* 0x000fe20000000800 */
[----:B--2---:R-:W-:Y:S03]  /*6510*/  IMAD R168, R168, UR11, RZ ;  /* 0x0000000ba8a87c24 */ /* 0x004fe6000f8e02ff */
[----:B------:R-:W-:Y:S04]  /*6520*/  STS [R251+-0x2c00], R46 ;  /* 0xffd4002efb007388 */ /* 0x000fe80000000800 */
[----:B------:R-:W-:Y:S04]  /*6530*/  STS [R214+-0x4000], R41 ;  /* 0xffc00029d6007388 */ /* 0x000fe80000000800 */
        /* <DEDUP_REMOVED lines=17> */
[----:B------:R-:W1:Y:S04]  /*6650*/  LDSM.16.MT88.4 R40, [R198+0x8400] ;  /* 0x00840000c628783b */ /* 0x000e680000004200 */
[----:B------:R-:W-:Y:S01]  /*6660*/  LDSM.16.MT88.4 R44, [R3+UR5+0x1c800] ;  /* 0x01c80005032c783b */ /* 0x000fe20008004200 */
[-C--:B--2---:R-:W-:Y:S03]  /*6670*/  HMMA.16816.F32.BF16 R68, R4, R8.reuse, R68 ;  /* 0x000000080444723c */ /* 0x084fe60000041844 */
[----:B------:R-:W-:Y:S05]  /*6680*/  LDSM.16.MT88.4 R48, [R198+0x7c00] ;  /* 0x007c0000c630783b */ /* 0x000fea0000004200 */
[C---:B---3--:R-:W-:Y:S08]  /*6690*/  HMMA.16816.F32.BF16 R72, R12.reuse, R8, R72 ;  /* 0x000000080c48723c */ /* 0x048ff00000041848 */
[-C--:B------:R-:W-:Y:S08]  /*66a0*/  HMMA.16816.F32.BF16 R76, R12, R10.reuse, R76 ;  /* 0x0000000a0c4c723c */ /* 0x080ff0000004184c */
[C---:B------:R-:W-:Y:S01]  /*66b0*/  HMMA.16816.F32.BF16 R80, R4.reuse, R10, R80 ;  /* 0x0000000a0450723c */ /* 0x040fe20000041850 */
[----:B------:R-:W-:Y:S07]  /*66c0*/  LDSM.16.MT88.4 R8, [R198+0x6800] ;  /* 0x00680000c608783b */ /* 0x000fee0000004200 */
[-C--:B----4-:R-:W-:Y:S08]  /*66d0*/  HMMA.16816.F32.BF16 R84, R4, R16.reuse, R84 ;  /* 0x000000100454723c */ /* 0x090ff00000041854 */
[C---:B------:R-:W-:Y:S08]  /*66e0*/  HMMA.16816.F32.BF16 R88, R12.reuse, R16, R88 ;  /* 0x000000100c58723c */ /* 0x040ff00000041858 */
[-C--:B------:R-:W-:Y:S08]  /*66f0*/  HMMA.16816.F32.BF16 R92, R12, R18.reuse, R92 ;  /* 0x000000120c5c723c */ /* 0x080ff0000004185c */
[C---:B------:R-:W-:Y:S01]  /*6700*/  HMMA.16816.F32.BF16 R96, R4.reuse, R18, R96 ;  /* 0x000000120460723c */ /* 0x040fe20000041860 */
[----:B------:R-:W-:Y:S07]  /*6710*/  LDSM.16.MT88.4 R16, [R198+0x7800] ;  /* 0x00780000c610783b */ /* 0x000fee0000004200 */
[-C--:B-----5:R-:W-:Y:S08]  /*6720*/  HMMA.16816.F32.BF16 R100, R4, R20.reuse, R100 ;  /* 0x000000140464723c */ /* 0x0a0ff00000041864 */
[C---:B------:R-:W-:Y:S08]  /*6730*/  HMMA.16816.F32.BF16 R104, R12.reuse, R20, R104 ;  /* 0x000000140c68723c */ /* 0x040ff00000041868 */
[-C--:B------:R-:W-:Y:S01]  /*6740*/  HMMA.16816.F32.BF16 R108, R12, R22.reuse, R108 ;  /* 0x000000160c6c723c */ /* 0x080fe2000004186c */
[----:B------:R-:W-:Y:S07]  /*6750*/  LDSM.16.MT88.4 R12, [R3+UR5+0x1c000] ;  /* 0x01c00005030c783b */ /* 0x000fee0008004200 */
[----:B------:R-:W-:Y:S01]  /*6760*/  HMMA.16816.F32.BF16 R112, R4, R22, R112 ;  /* 0x000000160470723c */ /* 0x000fe20000041870 */
[----:B------:R-:W2:Y:S04]  /*6770*/  LDSM.16.MT88.4 R4, [R3+UR5+0x1a000] ;  /* 0x01a000050304783b */ /* 0x000ea80008004200 */
[----:B------:R-:W3:Y:S03]  /*6780*/  LDSM.16.MT88.4 R20, [R198+0x8800] ;  /* 0x00880000c614783b */ /* 0x000ee60000004200 */
[-C--:B-1----:R-:W-:Y:S08]  /*6790*/  HMMA.16816.F32.BF16 R68, R24, R28.reuse, R68 ;  /* 0x0000001c1844723c */ /* 0x082ff00000041844 */
[C---:B------:R-:W-:Y:S08]  /*67a0*/  HMMA.16816.F32.BF16 R72, R32.reuse, R28, R72 ;  /* 0x0000001c2048723c */ /* 0x040ff00000041848 */
[-C--:B------:R-:W-:Y:S08]  /*67b0*/  HMMA.16816.F32.BF16 R76, R32, R30.reuse, R76 ;  /* 0x0000001e204c723c */ /* 0x080ff0000004184c */
[C---:B------:R-:W-:Y:S01]  /*67c0*/  HMMA.16816.F32.BF16 R80, R24.reuse, R30, R80 ;  /* 0x0000001e1850723c */ /* 0x040fe20000041850 */
[----:B------:R-:W-:Y:S07]  /*67d0*/  LDSM.16.MT88.4 R28, [R3+UR5+0x1a800] ;  /* 0x01a80005031c783b */ /* 0x000fee0008004200 */
[-C--:B------:R-:W-:Y:S08]  /*67e0*/  HMMA.16816.F32.BF16 R84, R24, R36.reuse, R84 ;  /* 0x000000241854723c */ /* 0x080ff00000041854 */
[C---:B------:R-:W-:Y:S08]  /*67f0*/  HMMA.16816.F32.BF16 R88, R32.reuse, R36, R88 ;  /* 0x000000242058723c */ /* 0x040ff00000041858 */
[-C--:B------:R-:W-:Y:S08]  /*6800*/  HMMA.16816.F32.BF16 R92, R32, R38.reuse, R92 ;  /* 0x00000026205c723c */ /* 0x080ff0000004185c */
[C---:B------:R-:W-:Y:S01]  /*6810*/  HMMA.16816.F32.BF16 R96, R24.reuse, R38, R96 ;  /* 0x000000261860723c */ /* 0x040fe20000041860 */
[----:B------:R-:W1:Y:S07]  /*6820*/  LDSM.16.MT88.4 R36, [R198+0x6c00] ;  /* 0x006c0000c624783b */ /* 0x000e6e0000004200 */
[-C--:B------:R-:W-:Y:S08]  /*6830*/  HMMA.16816.F32.BF16 R100, R24, R40.reuse, R100 ;  /* 0x000000281864723c */ /* 0x080ff00000041864 */
[C---:B------:R-:W-:Y:S08]  /*6840*/  HMMA.16816.F32.BF16 R104, R32.reuse, R40, R104 ;  /* 0x000000282068723c */ /* 0x040ff00000041868 */
[-C--:B------:R-:W-:Y:S01]  /*6850*/  HMMA.16816.F32.BF16 R108, R32, R42.reuse, R108 ;  /* 0x0000002a206c723c */ /* 0x080fe2000004186c */
[----:B------:R-:W4:Y:S01]  /*6860*/  LDSM.16.MT88.4 R32, [R198+0x8c00] ;  /* 0x008c0000c620783b */ /* 0x000f220000004200 */
[----:B------:R-:W-:Y:S06]  /*6870*/  BAR.SYNC.DEFER_BLOCKING 0x0 ;  /* 0x0000000000007b1d */ /* 0x000fec0000010000 */
[----:B------:R-:W-:Y:S08]  /*6880*/  HMMA.16816.F32.BF16 R112, R24, R42, R112 ;  /* 0x0000002a1870723c */ /* 0x000ff00000041870 */
[-C--:B--2---:R-:W-:Y:S08]  /*6890*/  HMMA.16816.F32.BF16 R68, R4, R8.reuse, R68 ;  /* 0x000000080444723c */ /* 0x084ff00000041844 */
[C---:B------:R-:W-:Y:S08]  /*68a0*/  HMMA.16816.F32.BF16 R72, R12.reuse, R8, R72 ;  /* 0x000000080c48723c */ /* 0x040ff00000041848 */
[-C--:B------:R-:W-:Y:S08]  /*68b0*/  HMMA.16816.F32.BF16 R76, R12, R10.reuse, R76 ;  /* 0x0000000a0c4c723c */ /* 0x080ff0000004184c */
[C---:B------:R-:W-:Y:S08]  /*68c0*/  HMMA.16816.F32.BF16 R80, R4.reuse, R10, R80 ;  /* 0x0000000a0450723c */ /* 0x040ff00000041850 */
[-C--:B------:R-:W-:Y:S08]  /*68d0*/  HMMA.16816.F32.BF16 R84, R4, R16.reuse, R84 ;  /* 0x000000100454723c */ /* 0x080ff00000041854 */
[C---:B------:R-:W-:Y:S08]  /*68e0*/  HMMA.16816.F32.BF16 R88, R12.reuse, R16, R88 ;  /* 0x000000100c58723c */ /* 0x040ff00000041858 */
[-C--:B------:R-:W-:Y:S08]  /*68f0*/  HMMA.16816.F32.BF16 R92, R12, R18.reuse, R92 ;  /* 0x000000120c5c723c */ /* 0x080ff0000004185c */
[C---:B------:R-:W-:Y:S08]  /*6900*/  HMMA.16816.F32.BF16 R96, R4.reuse, R18, R96 ;  /* 0x000000120460723c */ /* 0x040ff00000041860 */
[-C--:B---3--:R-:W-:Y:S08]  /*6910*/  HMMA.16816.F32.BF16 R100, R4, R20.reuse, R100 ;  /* 0x000000140464723c */ /* 0x088ff00000041864 */
[C---:B------:R-:W-:Y:S08]  /*6920*/  HMMA.16816.F32.BF16 R104, R12.reuse, R20, R104 ;  /* 0x000000140c68723c */ /* 0x040ff00000041868 */
[-C--:B------:R-:W-:Y:S08]  /*6930*/  HMMA.16816.F32.BF16 R108, R12, R22.reuse, R108 ;  /* 0x000000160c6c723c */ /* 0x080ff0000004186c */
[----:B------:R-:W-:Y:S04]  /*6940*/  HMMA.16816.F32.BF16 R112, R4, R22, R112 ;  /* 0x000000160470723c */ /* 0x000fe80000041870 */
[----:B------:R-:W-:Y:S02]  /*6950*/  IMAD.SHL.U32 R4, R201, 0x8, RZ ;  /* 0x00000008c9047824 */ /* 0x000fe400078e00ff */
[----:B------:R-:W-:Y:S02]  /*6960*/  IMAD.U32 R7, R168, -0x40, RZ ;  /* 0xffffffc0a8077824 */ /* 0x000fe400078e00ff */
[-C--:B-1----:R-:W-:Y:S05]  /*6970*/  HMMA.16816.F32.BF16 R68, R28, R36.reuse, R68 ;  /* 0x000000241c44723c */ /* 0x082fea0000041844 */
[----:B------:R-:W-:Y:S02]  /*6980*/  LOP3.LUT R6, R4, 0xd8, RZ, 0xc0, !PT ;  /* 0x000000d804067812 */ /* 0x000fe400078ec0ff */
[C---:B------:R-:W-:Y:S01]  /*6990*/  LEA R240, P0, R7.reuse, R240, 0x2 ;  /* 0x000000f007f07211 */ /* 0x040fe200078010ff */
        /* <DEDUP_REMOVED lines=16> */
[----:B------:R-:W-:Y:S11]  /*6aa0*/  @!P2 BRA `(.L_x_1275) ;  /* 0x000000000060a947 */ /* 0x000ff60003800000 */
        /* <DEDUP_REMOVED lines=24> */
.L_x_1275:
[----:B------:R-:W-:Y:S01]  /*6c30*/  LDSM.16.M88.4 R28, [R197+0x15000] ;  /* 0x01500000c51c783b */ /* 0x000fe20000000200 */
[----:B------:R-:W-:Y:S01]  /*6c40*/  LOP3.LUT P0, RZ, R201, 0x2, RZ, 0xc0, !PT ;  /* 0x00000002c9ff7812 */ /* 0x000fe2000780c0ff */
[----:B------:R-:W-:Y:S01]  /*6c50*/  IMAD.MOV.U32 R165, RZ, RZ, R217 ;  /* 0x000000ffffa57224 */ /* 0x000fe200078e00d9 */
[----:B------:R-:W-:Y:S01]  /*6c60*/  ISETP.GT.AND P4, PT, R234, R219, PT ;  /* 0x000000dbea00720c */ /* 0x000fe20003f84270 */
[----:B------:R-:W2:Y:S01]  /*6c70*/  LDSM.16.MT88.4 R8, [R198+0x9000] ;  /* 0x00900000c608783b */ /* 0x000ea20000004200 */
[----:B------:R-:W-:Y:S01]  /*6c80*/  SEL R164, R202, 0xffffffe0, !P0 ;  /* 0xffffffe0caa47807 */ /* 0x000fe20004000000 */
[----:B------:R-:W-:Y:S01]  /*6c90*/  @P1 VIADD R165, R216, 0xffffffc0 ;  /* 0xffffffc0d8a51836 */ /* 0x000fe20000000000 */
[----:B------:R-:W-:Y:S01]  /*6ca0*/  @P2 IADD3 R222, P1, PT, R222, -0x100, RZ ;  /* 0xffffff00dede2810 */ /* 0x000fe20007f3e0ff */
[----:B------:R-:W3:Y:S01]  /*6cb0*/  LDSM.16.MT88.4 R16, [R198+0xb000] ;  /* 0x00b00000c610783b */ /* 0x000ee20000004200 */
[----:B------:R-:W-:Y:S03]  /*6cc0*/  @P2 IMAD.WIDE.U32 R178, R205, 0x4, R246 ;  /* 0x00000004cdb22825 */ /* 0x000fe600078e00f6 */
[----:B------:R-:W4:Y:S01]  /*6cd0*/  LDSM.16.MT88.4 R24, [R198+0xd000] ;  /* 0x00d00000c618783b */ /* 0x000f220000004200 */
[----:B------:R-:W-:Y:S01]  /*6ce0*/  IMAD.IADD R166, R197, 0x1, R164 ;  /* 0x00000001c5a67824 */ /* 0x000fe200078e02a4 */
[----:B------:R-:W-:Y:S01]  /*6cf0*/  @P2 IADD3.X R223, PT, PT, R223, -0x1, RZ, P1, !PT ;  /* 0xffffffffdfdf2810 */ /* 0x000fe20000ffe4ff */
[----:B------:R-:W-:Y:S01]  /*6d00*/  IMAD.IADD R164, R164, 0x1, R165 ;  /* 0x00000001a4a47824 */ /* 0x000fe200078e02a5 */
[----:B------:R-:W-:Y:S04]  /*6d10*/  LDSM.16.MT88.4 R36, [R198+0x9400] ;  /* 0x00940000c624783b */ /* 0x000fe80000004200 */
[----:B------:R-:W1:Y:S04]  /*6d20*/  LDSM.16.M88.4 R32, [R166+0x15000] ;  /* 0x01500000a620783b */ /* 0x000e680000000200 */
[----:B------:R-:W1:Y:S04]  /*6d30*/  LDSM.16.MT88.4 R40, [R198+0xb400] ;  /* 0x00b40000c628783b */ /* 0x000e680000004200 */
[----:B------:R-:W1:Y:S04]  /*6d40*/  LDSM.16.MT88.4 R44, [R198+0xd400] ;  /* 0x00d40000c62c783b */ /* 0x000e680000004200 */
[----:B------:R-:W-:Y:S04]  /*6d50*/  LDSM.16.MT88.4 R52, [R198+0x9800] ;  /* 0x00980000c634783b */ /* 0x000fe80000004200 */
[----:B------:R-:W1:Y:S04]  /*6d60*/  LDSM.16.M88.4 R48, [R165] ;  /* 0x00000000a530783b */ /* 0x000e680000000200 */
[----:B------:R-:W-:Y:S01]  /*6d70*/  LDSM.16.MT88.4 R56, [R198+0xdc00] ;  /* 0x00dc0000c638783b */ /* 0x000fe20000004200 */
[C---:B--2---:R-:W-:Y:S03]  /*6d80*/  HMMA.16816.F32.BF16 R4, R28.reuse, R8, RZ ;  /* 0x000000081c04723c */ /* 0x044fe600000418ff */
[----:B------:R-:W-:Y:S04]  /*6d90*/  LDSM.16.MT88.4 R60, [R198+0xa000] ;  /* 0x00a00000c63c783b */ /* 0x000fe80000004200 */
[----:B------:R-:W-:Y:S01]  /*6da0*/  LDSM.16.MT88.4 R64, [R198+0xe000] ;  /* 0x00e00000c640783b */ /* 0x000fe20000004200 */
[C---:B------:R-:W-:Y:S03]  /*6db0*/  HMMA.16816.F32.BF16 R8, R28.reuse, R10, RZ ;  /* 0x0000000a1c08723c */ /* 0x040fe600000418ff */
[----:B------:R-:W5:Y:S04]  /*6dc0*/  @P2 LDG.E R231, desc[UR24][R178.64+-0x100] ;  /* 0xffff0018b2e72981 */ /* 0x000f68000c1e1900 */
[----:B------:R-:W5:Y:S01]  /*6dd0*/  @P2 LDG.E R230, desc[UR24][R178.64+-0xe0] ;  /* 0xffff2018b2e62981 */ /* 0x000f62000c1e1900 */
[C---:B---3--:R-:W-:Y:S03]  /*6de0*/  HMMA.16816.F32.BF16 R12, R28.reuse, R16, RZ ;  /* 0x000000101c0c723c */ /* 0x048fe600000418ff */
[----:B------:R-:W5:Y:S04]  /*6df0*/  @P2 LDG.E R229, desc[UR24][R178.64+-0x80] ;  /* 0xffff8018b2e52981 */ /* 0x000f68000c1e1900 */
[----:B------:R2:W5:Y:S01]  /*6e00*/  @P2 LDG.E R228, desc[UR24][R178.64+-0x60] ;  /* 0xffffa018b2e42981 */ /* 0x000562000c1e1900 */
        /* <DEDUP_REMOVED lines=9> */
[----:B------:R-:W-:Y:S07]  /*6ea0*/  LDSM.16.MT88.4 R40, [R198+0x9c00] ;  /* 0x009c0000c628783b */ /* 0x000fee0000004200 */
[C---:B------:R-:W-:Y:S08]  /*6eb0*/  HMMA.16816.F32.BF16 R20, R32.reuse, R44, R20 ;  /* 0x0000002c2014723c */ /* 0x040ff00000041814 */
[----:B------:R-:W-:Y:S01]  /*6ec0*/  HMMA.16816.F32.BF16 R24, R32, R46, R24 ;  /* 0x0000002e2018723c */ /* 0x000fe20000041818 */
[----:B------:R-:W4:Y:S04]  /*6ed0*/  LDSM.16.M88.4 R32, [R164] ;  /* 0x00000000a420783b */ /* 0x000f280000000200 */
        /* <DEDUP_REMOVED lines=9> */
[----:B------:R-:W-:Y:S02]  /*6f70*/  LDSM.16.M88.4 R36, [R166+0x17000] ;  /* 0x01700000a624783b */ /* 0x000fe40000000200 */
[C---:B------:R-:W-:Y:S04]  /*6f80*/  LEA R48, P0, R226.reuse, R240, 0x2 ;  /* 0x000000f0e2307211 */ /* 0x040fe800078010ff */
[----:B------:R-:W-:Y:S01]  /*6f90*/  LEA.HI.X.SX32 R49, R226, R241, 0x2, P0 ;  /* 0x000000f1e2317211 */ /* 0x000fe200000f16ff */
[C---:B----4-:R-:W-:Y:S05]  /*6fa0*/  HMMA.16816.F32.BF16 R4, R32.reuse, R40, R4 ;  /* 0x000000282004723c */ /* 0x050fea0000041804 */
[C---:B------:R-:W-:Y:S03]  /*6fb0*/  LEA R50, P0, R168.reuse, R48, 0x5 ;  /* 0x00000030a8327211 */ /* 0x040fe600078028ff */
[C---:B------:R-:W-:Y:S01]  /*6fc0*/  HMMA.16816.F32.BF16 R8, R32.reuse, R42, R8 ;  /* 0x0000002a2008723c */ /* 0x040fe20000041808 */
[----:B------:R-:W1:Y:S02]  /*6fd0*/  LDSM.16.MT88.4 R40, [R198+0xa400] ;  /* 0x00a40000c628783b */ /* 0x000e640000004200 */
[C---:B------:R-:W-:Y:S05]  /*6fe0*/  LEA.HI.X.SX32 R51, R168.reuse, R49, 0x5, P0 ;  /* 0x00000031a8337211 */ /* 0x040fea00000f2eff */
[C---:B--2---:R-:W-:Y:S08]  /*6ff0*/  HMMA.16816.F32.BF16 R12, R32.reuse, R44, R12 ;  /* 0x0000002c200c723c */ /* 0x044ff0000004180c */
[C---:B------:R-:W-:Y:S01]  /*7000*/  HMMA.16816.F32.BF16 R16, R32.reuse, R46, R16 ;  /* 0x0000002e2010723c */ /* 0x040fe20000041810 */
[----:B------:R-:W-:Y:S07]  /*7010*/  LDSM.16.MT88.4 R44, [R198+0xa800] ;  /* 0x00a80000c62c783b */ /* 0x000fee0000004200 */
[C---:B------:R-:W-:Y:S08]  /*7020*/  HMMA.16816.F32.BF16 R20, R32.reuse, R56, R20 ;  /* 0x000000382014723c */ /* 0x040ff00000041814 */
[----:B------:R-:W-:Y:S01]  /*7030*/  HMMA.16816.F32.BF16 R24, R32, R58, R24 ;  /* 0x0000003a2018723c */ /* 0x000fe20000041818 */
[----:B------:R-:W-:Y:S07]  /*7040*/  LDSM.16.MT88.4 R32, [R198+0xe400] ;  /* 0x00e40000c620783b */ /* 0x000fee0000004200 */
[C---:B------:R-:W-:Y:S08]  /*7050*/  HMMA.16816.F32.BF16 R4, R52.reuse, R60, R4 ;  /* 0x0000003c3404723c */ /* 0x040ff00000041804 */
[C---:B------:R-:W-:Y:S08]  /*7060*/  HMMA.16816.F32.BF16 R8, R52.reuse, R62, R8 ;  /* 0x0000003e3408723c */ /* 0x040ff00000041808 */
[C---:B---3--:R-:W-:Y:S08]  /*7070*/  HMMA.16816.F32.BF16 R12, R52.reuse, R28, R12 ;  /* 0x0000001c340c723c */ /* 0x048ff0000004180c */
[C---:B------:R-:W-:Y:S01]  /*7080*/  HMMA.16816.F32.BF16 R16, R52.reuse, R30, R16 ;  /* 0x0000001e3410723c */ /* 0x040fe20000041810 */
[----:B------:R-:W2:Y:S07]  /*7090*/  LDSM.16.MT88.4 R28, [R198+0xc400] ;  /* 0x00c40000c61c783b */ /* 0x000eae0000004200 */
[C---:B------:R-:W-:Y:S08]  /*70a0*/  HMMA.16816.F32.BF16 R20, R52.reuse, R64, R20 ;  /* 0x000000403414723c */ /* 0x040ff00000041814 */
[----:B------:R-:W-:Y:S03]  /*70b0*/  HMMA.16816.F32.BF16 R24, R52, R66, R24 ;  /* 0x000000423418723c */ /* 0x000fe60000041818 */
[C---:B------:R-:W-:Y:S04]  /*70c0*/  LEA R52, P0, R168.reuse, R50, 0x5 ;  /* 0x00000032a8347211 */ /* 0x040fe800078028ff */
[C---:B------:R-:W-:Y:S01]  /*70d0*/  LEA.HI.X.SX32 R53, R168.reuse, R51, 0x5, P0 ;  /* 0x00000033a8357211 */ /* 0x040fe200000f2eff */
[C---:B-1----:R-:W-:Y:S05]  /*70e0*/  HMMA.16816.F32.BF16 R4, R36.reuse, R40, R4 ;  /* 0x000000282404723c */ /* 0x042fea0000041804 */
[C---:B------:R-:W-:Y:S03]  /*70f0*/  LEA R54, P0, R168.reuse, R52, 0x5 ;  /* 0x00000034a8367211 */ /* 0x040fe600078028ff */
[C---:B------:R-:W-:Y:S01]  /*7100*/  HMMA.16816.F32.BF16 R8, R36.reuse, R42, R8 ;  /* 0x0000002a2408723c */ /* 0x040fe20000041808 */
[----:B------:R-:W1:Y:S02]  /*7110*/  LDSM.16.M88.4 R40, [R165+0x2000] ;  /* 0x00200000a528783b */ /* 0x000e640000000200 */
[C---:B------:R-:W-:Y:S02]  /*7120*/  LEA.HI.X.SX32 R55, R168.reuse, R53, 0x5, P0 ;  /* 0x00000035a8377211 */ /* 0x040fe400000f2eff */
[C---:B------:R-:W-:Y:S03]  /*7130*/  LEA R56, P0, R168.reuse, R54, 0x5 ;  /* 0x00000036a8387211 */ /* 0x040fe600078028ff */
[C---:B--2---:R-:W-:Y:S03]  /*7140*/  HMMA.16816.F32.BF16 R12, R36.reuse, R28, R12 ;  /* 0x0000001c240c723c */ /* 0x044fe6000004180c */
[C---:B------:R-:W-:Y:S02]  /*7150*/  LEA.HI.X.SX32 R57, R168.reuse, R55, 0x5, P0 ;  /* 0x00000037a8397211 */ /* 0x040fe400000f2eff */
[C---:B------:R-:W-:Y:S03]  /*7160*/  LEA R58, P0, R168.reuse, R56, 0x5 ;  /* 0x00000038a83a7211 */ /* 0x040fe600078028ff */
[C---:B------:R-:W-:Y:S01]  /*7170*/  HMMA.16816.F32.BF16 R16, R36.reuse, R30, R16 ;  /* 0x0000001e2410723c */ /* 0x040fe20000041810 */
[----:B------:R-:W2:Y:S02]  /*7180*/  LDSM.16.MT88.4 R28, [R198+0xc800] ;  /* 0x00c80000c61c783b */ /* 0x000ea40000004200 */
[C---:B------:R-:W-:Y:S02]  /*7190*/  LEA.HI.X.SX32 R59, R168.reuse, R57, 0x5, P0 ;  /* 0x00000039a83b7211 */ /* 0x040fe400000f2eff */
[C---:B------:R-:W-:Y:S03]  /*71a0*/  LEA R60, P0, R168.reuse, R58, 0x5 ;  /* 0x0000003aa83c7211 */ /* 0x040fe600078028ff */
[C---:B------:R-:W-:Y:S03]  /*71b0*/  HMMA.16816.F32.BF16 R20, R36.reuse, R32, R20 ;  /* 0x000000202414723c */ /* 0x040fe60000041814 */
[C---:B------:R-:W-:Y:S05]  /*71c0*/  LEA.HI.X.SX32 R61, R168.reuse, R59, 0x5, P0 ;  /* 0x0000003ba83d7211 */ /* 0x040fea00000f2eff */
[----:B------:R-:W-:Y:S01]  /*71d0*/  HMMA.16816.F32.BF16 R24, R36, R34, R24 ;  /* 0x000000222418723c */ /* 0x000fe20000041818 */
[----:B------:R-:W3:Y:S02]  /*71e0*/  LDSM.16.MT88.4 R32, [R198+0xe800] ;  /* 0x00e80000c620783b */ /* 0x000ee40000004200 */
[C---:B------:R-:W-:Y:S02]  /*71f0*/  IMAD.WIDE R62, R168.reuse, -0xc0, R60 ;  /* 0xffffff40a83e7825 */ /* 0x040fe400078e023c */
[----:B------:R-:W-:Y:S03]  /*7200*/  LDSM.16.M88.4 R36, [R164+0x2000] ;  /* 0x00200000a424783b */ /* 0x000fe60000000200 */
[C---:B-1----:R-:W-:Y:S05]  /*7210*/  HMMA.16816.F32.BF16 R4, R40.reuse, R44, R4 ;  /* 0x0000002c2804723c */ /* 0x042fea0000041804 */
[C---:B------:R-:W-:Y:S03]  /*7220*/  LEA R64, P0, R168.reuse, R62, 0x5 ;  /* 0x0000003ea8407211 */ /* 0x040fe600078028ff */
[C---:B------:R-:W-:Y:S01]  /*7230*/  HMMA.16816.F32.BF16 R8, R40.reuse, R46, R8 ;  /* 0x0000002e2808723c */ /* 0x040fe20000041808 */
[----:B------:R-:W1:Y:S02]  /*7240*/  LDSM.16.MT88.4 R44, [R198+0xac00] ;  /* 0x00ac0000c62c783b */ /* 0x000e640000004200 */
        /* <DEDUP_REMOVED lines=12> */
[----:B------:R-:W-:Y:S01]  /*7310*/  HMMA.16816.F32.BF16 R24, R40, R34, R24 ;  /* 0x000000222818723c */ /* 0x000fe20000041818 */
[----:B------:R-:W3:Y:S02]  /*7320*/  LDSM.16.MT88.4 R32, [R198+0xec00] ;  /* 0x00ec0000c620783b */ /* 0x000ee40000004200 */
[C---:B------:R-:W-:Y:S02]  /*7330*/  LEA.HI.X.SX32 R175, R168.reuse, R173, 0x5, P0 ;  /* 0x000000ada8af7211 */ /* 0x040fe400000f2eff */
[C---:B------:R-:W-:Y:S03]  /*7340*/  LEA R176, P0, R168.reuse, R174, 0x5 ;  /* 0x000000aea8b07211 */ /* 0x040fe600078028ff */
[C---:B-1----:R-:W-:Y:S05]  /*7350*/  HMMA.16816.F32.BF16 R4, R36.reuse, R44, R4 ;  /* 0x0000002c2404723c */ /* 0x042fea0000041804 */
[C---:B------:R-:W-:Y:S03]  /*7360*/  LEA.HI.X.SX32 R177, R168.reuse, R175, 0x5, P0 ;  /* 0x000000afa8b17211 */ /* 0x040fe600000f2eff */
[C---:B------:R-:W-:Y:S03]  /*7370*/  HMMA.16816.F32.BF16 R8, R36.reuse, R46, R8 ;  /* 0x0000002e2408723c */ /* 0x040fe60000041808 */
[C---:B------:R-:W-:Y:S03]  /*7380*/  IMAD.WIDE R40, R168.reuse, -0xc0, R176 ;  /* 0xffffff40a8287825 */ /* 0x040fe600078e02b0 */
[C---:B------:R-:W-:Y:S02]  /*7390*/  LEA R42, P0, R168.reuse, R40, 0x5 ;  /* 0x00000028a82a7211 */ /* 0x040fe400078028ff */
        /* <DEDUP_REMOVED lines=9> */
[----:B------:R-:W-:Y:S01]  /*7430*/  REDG.E.ADD.F32.FTZ.RN.STRONG.GPU desc[UR24][R52.64], R7 ;  /* 0x00000007340079a6 */ /* 0x000fe2000c12f318 */
[C---:B---3--:R-:W-:Y:S03]  /*7440*/  HMMA.16816.F32.BF16 R20, R36.reuse, R32, R20 ;  /* 0x000000202414723c */ /* 0x048fe60000041814 */
        /* <DEDUP_REMOVED lines=13> */
[----:B------:R-:W-:Y:S03]  /*7520*/  LEA.HI.X.SX32 R179, R168, R181, 0x5, P0 ;  /* 0x000000b5a8b37211 */ /* 0x000fe600000f2eff */
        /* <DEDUP_REMOVED lines=16> */
[----:B------:R-:W-:Y:S04]  /*7630*/  LDSM.16.MT88.4 R52, [R0+0x2c00] ;  /* 0x002c00000034783b */ /* 0x000fe80000004200 */
[----:B------:R-:W-:Y:S01]  /*7640*/  REDG.E.ADD.F32.FTZ.RN.STRONG.GPU desc[UR24][R240.64+0x100], R20 ;  /* 0x00010014f00079a6 */ /* 0x000fe2000c12f318 */
[-C--:B------:R-:W-:Y:S03]  /*7650*/  HMMA.16816.F32.BF16 R124, R12, R10.reuse, R124 ;  /* 0x0000000a0c7c723c */ /* 0x080fe6000004187c */
[----:B------:R-:W-:Y:S04]  /*7660*/  REDG.E.ADD.F32.FTZ.RN.STRONG.GPU desc[UR24][R40.64+0x100], R21 ;  /* 0x00010015280079a6 */ /* 0x000fe8000c12f318 */
[----:B------:R-:W-:Y:S01]  /*7670*/  REDG.E.ADD.F32.FTZ.RN.STRONG.GPU desc[UR24][R42.64+0x100], R22 ;  /* 0x000100162a0079a6 */ /* 0x000fe2000c12f318 */
[C---:B------:R-:W-:Y:S03]  /*7680*/  HMMA.16816.F32.BF16 R128, R4.reuse, R10, R128 ;  /* 0x0000000a0480723c */ /* 0x040fe60000041880 */
[----:B------:R-:W-:Y:S04]  /*7690*/  LDSM.16.MT88.4 R40, [R0+0x1400] ;  /* 0x001400000028783b */ /* 0x000fe80000004200 */
[----:B------:R-:W-:Y:S01]  /*76a0*/  LDSM.16.MT88.4 R8, [R0+0x2400] ;  /* 0x002400000008783b */ /* 0x000fe20000004200 */
[-C--:B---3--:R-:W-:Y:S03]  /*76b0*/  HMMA.16816.F32.BF16 R132, R4, R16.reuse, R132 ;  /* 0x000000100484723c */ /* 0x088fe60000041884 */
[----:B------:R-:W-:Y:S04]  /*76c0*/  REDG.E.ADD.F32.FTZ.RN.STRONG.GPU desc[UR24][R44.64+0x100], R23 ;  /* 0x000100172c0079a6 */ /* 0x000fe8000c12f318 */
[----:B------:R-:W1:Y:S01]  /*76d0*/  LDSM.16.MT88.4 R20, [R0+0x400] ;  /* 0x000400000014783b */ /* 0x000e620000004200 */
[C---:B------:R-:W-:Y:S03]  /*76e0*/  HMMA.16816.F32.BF16 R136, R12.reuse, R16, R136 ;  /* 0x000000100c88723c */ /* 0x040fe60000041888 */
[----:B------:R-:W-:Y:S04]  /*76f0*/  REDG.E.ADD.F32.FTZ.RN.STRONG.GPU desc[UR24][R46.64+0x100], R24 ;  /* 0x000100182e0079a6 */ /* 0x000fe8000c12f318 */
[----:B------:R-:W-:Y:S01]  /*7700*/  LDSM.16.MT88.4 R44, [R3+UR5+0x18800] ;  /* 0x01880005032c783b */ /* 0x000fe20008004200 */
[-C--:B------:R-:W-:Y:S03]  /*7710*/  HMMA.16816.F32.BF16 R140, R12, R18.reuse, R140 ;  /* 0x000000120c8c723c */ /* 0x080fe6000004188c */
[----:B------:R-:W-:Y:S04]  /*7720*/  REDG.E.ADD.F32.FTZ.RN.STRONG.GPU desc[UR24][R164.64+0x100], R25 ;  /* 0x00010019a40079a6 */ /* 0x000fe8000c12f318 */
[----:B------:R-:W-:Y:S01]  /*7730*/  REDG.E.ADD.F32.FTZ.RN.STRONG.GPU desc[UR24][R180.64+0x100], R26 ;  /* 0x0001001ab40079a6 */ /* 0x000fe2000c12f318 */
[C---:B------:R-:W-:Y:S03]  /*7740*/  HMMA.16816.F32.BF16 R144, R4.reuse, R18, R144 ;  /* 0x000000120490723c */ /* 0x040fe60000041890 */
[----:B------:R-:W-:Y:S04]  /*7750*/  LDSM.16.MT88.4 R16, [R3+UR5+0x18000] ;  /* 0x018000050310783b */ /* 0x000fe80008004200 */
[----:B------:R-:W-:Y:S01]  /*7760*/  REDG.E.ADD.F32.FTZ.RN.STRONG.GPU desc[UR24][R178.64+0x100], R27 ;  /* 0x0001001bb20079a6 */ /* 0x000fe2000c12f318 */
[-C--:B----4-:R-:W-:Y:S03]  /*7770*/  HMMA.16816.F32.BF16 R148, R4, R28.reuse, R148 ;  /* 0x0000001c0494723c */ /* 0x090fe60000041894 */
[----:B------:R-:W-:Y:S05]  /*7780*/  LDSM.16.MT88.4 R24, [R0+0x2800] ;  /* 0x002800000018783b */ /* 0x000fea0000004200 */
[C---:B------:R-:W-:Y:S08]  /*7790*/  HMMA.16816.F32.BF16 R152, R12.reuse, R28, R152 ;  /* 0x0000001c0c98723c */ /* 0x040ff00000041898 */
[-C--:B------:R-:W-:Y:S01]  /*77a0*/  HMMA.16816.F32.BF16 R156, R12, R30.reuse, R156 ;  /* 0x0000001e0c9c723c */ /* 0x080fe2000004189c */
[----:B------:R-:W-:Y:S07]  /*77b0*/  LDSM.16.MT88.4 R12, [R0+0x800] ;  /* 0x00080000000c783b */ /* 0x000fee0000004200 */
[----:B------:R-:W-:Y:S01]  /*77c0*/  HMMA.16816.F32.BF16 R160, R4, R30, R160 ;  /* 0x0000001e04a0723c */ /* 0x000fe200000418a0 */
[----:B------:R-:W2:Y:S04]  /*77d0*/  LDSM.16.MT88.4 R4, [R3+UR5+0x16000] ;  /* 0x016000050304783b */ /* 0x000ea80008004200 */
[----:B------:R-:W-:Y:S03]  /*77e0*/  LDSM.16.MT88.4 R28, [R3+UR5+0x16800] ;  /* 0x01680005031c783b */ /* 0x000fe60008004200 */
        /* <DEDUP_REMOVED lines=26> */
[----:B------:R-:W-:Y:S01]  /*7990*/  LOP3.LUT R4, R234, 0x1, RZ, 0xc0, !PT ;  /* 0x00000001ea047812 */ /* 0x000fe200078ec0ff */
[----:B------:R-:W-:Y:S01]  /*79a0*/  VIADD R6, R0, 0xffffd000 ;  /* 0xffffd00000067836 */ /* 0x000fe20000000000 */
[----:B------:R-:W-:Y:S01]  /*79b0*/  @P2 IADD3 R5, P3, PT, R246, -0x100, RZ ;  /* 0xffffff00f6052810 */ /* 0x000fe20007f7e0ff */
[----:B------:R-:W-:Y:S01]  /*79c0*/  VIADD R234, R234, 0xffffffff ;  /* 0xffffffffeaea7836 */ /* 0x000fe20000000000 */
[-C--:B---3--:R-:W-:Y:S05]  /*79d0*/  HMMA.16816.F32.BF16 R116, R28, R40.reuse, R116 ;  /* 0x000000281c74723c */ /* 0x088fea0000041874 */
[----:B------:R-:W-:Y:S01]  /*79e0*/  ISETP.NE.U32.AND P0, PT, R4, 0x1, PT ;  /* 0x000000010400780c */ /* 0x000fe20003f05070 */
[----:B------:R-:W-:Y:S01]  /*79f0*/  @P2 IMAD.MOV.U32 R246, RZ, RZ, R5 ;  /* 0x000000fffff62224 */ /* 0x000fe200078e0005 */
[----:B------:R-:W-:Y:S01]  /*7a00*/  @P2 IADD3.X R4, PT, PT, R247, -0x1, RZ, P3, !PT ;  /* 0xfffffffff7042810 */ /* 0x000fe20001ffe4ff */
[C---:B------:R-:W-:Y:S04]  /*7a10*/  HMMA.16816.F32.BF16 R120, R44.reuse, R40, R120 ;  /* 0x000000282c78723c */ /* 0x040fe80000041878 */
[----:B------:R-:W-:Y:S04]  /*7a20*/  @P2 IMAD.MOV.U32 R247, RZ, RZ, R4 ;  /* 0x000000fffff72224 */ /* 0x000fe800078e0004 */
[-C--:B------:R-:W-:Y:S03]  /*7a30*/  HMMA.16816.F32.BF16 R124, R44, R42.reuse, R124 ;  /* 0x0000002a2c7c723c */ /* 0x080fe6000004187c */
[----:B------:R-:W-:Y:S04]  /*7a40*/  @P0 VIADD R6, R0, 0x3000 ;  /* 0x0000300000060836 */ /* 0x000fe80000000000 */
[----:B------:R-:W-:Y:S01]  /*7a50*/  IMAD.MOV.U32 R0, RZ, RZ, R6 ;  /* 0x000000ffff007224 */ /* 0x000fe200078e0006 */
        /* <DEDUP_REMOVED lines=10> */
[----:B------:R-:W-:Y:S11]  /*7b00*/  @P4 BRA `(.L_x_1276) ;  /* 0xffffffb400fc4947 */ /* 0x000ff6000383ffff */
[----:B------:R-:W1:Y:S01]  /*7b10*/  LDCU UR8, c[0x0][0x500] ;  /* 0x0000a000ff0877ac */ /* 0x000e620008000800 */
[----:B------:R-:W-:Y:S01]  /*7b20*/  SHF.L.U32 R0, R201, 0x2, RZ ;  /* 0x00000002c9007819 */ /* 0x000fe200000006ff */
[----:B------:R-:W2:Y:S01]  /*7b30*/  S2R R10, SR_CTAID.Y ;  /* 0x00000000000a7919 */ /* 0x000ea20000002600 */
[----:B------:R-:W-:Y:S01]  /*7b40*/  ISETP.NE.AND P1, PT, R238, -0x1, PT ;  /* 0xffffffffee00780c */ /* 0x000fe20003f25270 */
[----:B------:R-:W3:Y:S01]  /*7b50*/  LDCU UR9, c[0x0][0x4fc] ;  /* 0x00009f80ff0977ac */ /* 0x000ee20008000800 */
[----:B------:R-:W-:Y:S02]  /*7b60*/  LOP3.LUT R0, R0, 0x40, RZ, 0xc0, !PT ;  /* 0x0000004000007812 */ /* 0x000fe400078ec0ff */
[----:B------:R-:W-:Y:S02]  /*7b70*/  ISETP.NE.AND P0, PT, R238, -0x1, PT ;  /* 0xffffffffee00780c */ /* 0x000fe40003f05270 */
[----:B------:R-:W-:-:S07]  /*7b80*/  IADD3 R7, PT, PT, R215, -R0, RZ ;  /* 0x80000000d7077210 */ /* 0x000fce0007ffe0ff */
[----:B------:R-:W4:Y:S01]  /*7b90*/  @P1 LDC.64 R4, c[0x0][0x5c0] ;  /* 0x00017000ff041b82 */ /* 0x000f220000000a00 */
[----:B------:R-:W-:Y:S01]  /*7ba0*/  @P1 IADD3 R8, PT, PT, R233, R238, RZ ;  /* 0x000000eee9081210 */ /* 0x000fe20007ffe0ff */
        /* <DEDUP_REMOVED lines=66> */
[----:B---3--:R-:W-:Y:S01]  /*7fd0*/  FMUL.FTZ R68, R68, UR9 ;  /* 0x0000000944447c20 */ /* 0x008fe20008410000 */
        /* <DEDUP_REMOVED lines=95> */
[C---:B----4-:R-:W-:Y:S01]  /*85d0*/  @P1 IMAD R2, R8.reuse, R5, RZ ;  /* 0x0000000508021224 */ /* 0x050fe200078e02ff */
[----:B------:R-:W-:Y:S01]  /*85e0*/  F2FP.BF16.F32.PACK_AB R92, R93, R92 ;  /* 0x0000005c5d5c723e */ /* 0x000fe200000010ff */
[----:B------:R1:W-:Y:S01]  /*85f0*/  STS [R7+0x6220], R82 ;  /* 0x0062205207007388 */ /* 0x0003e20000000800 */
[----:B------:R-:W-:Y:S01]  /*8600*/  F2FP.BF16.F32.PACK_AB R94, R95, R94 ;  /* 0x0000005e5f5e723e */ /* 0x000fe200000010ff */
[----:B------:R-:W-:Y:S01]  /*8610*/  @P1 IMAD.WIDE.U32 R8, R8, R4, RZ ;  /* 0x0000000408081225 */ /* 0x000fe200078e00ff */
        /* <DEDUP_REMOVED lines=12> */
[----:B------:R-:W-:Y:S01]  /*86e0*/  @P1 IADD3 R2, PT, PT, R9, R2, RZ ;  /* 0x0000000209021210 */ /* 0x000fe20007ffe0ff */
[----:B------:R1:W-:Y:S01]  /*86f0*/  STS [R215+0x8000], R84 ;  /* 0x00800054d7007388 */ /* 0x0003e20000000800 */
[----:B------:R-:W-:-:S03]  /*8700*/  @P1 MOV R0, R8 ;  /* 0x0000000800001202 */ /* 0x000fc60000000f00 */
        /* <DEDUP_REMOVED lines=15> */
[----:B--2---:R-:W-:Y:S05]  /*8800*/  @P1 BRA `(.L_x_1277) ;  /* 0x0000000000281947 */ /* 0x004fea0003800000 */
[----:B------:R-:W2:Y:S01]  /*8810*/  LDC.64 R4, c[0x0][0x5c0] ;  /* 0x00017000ff047b82 */ /* 0x000ea20000000a00 */
[----:B------:R-:W-:-:S07]  /*8820*/  SHF.R.S32.HI R9, RZ, 0x1f, R233 ;  /* 0x0000001fff097819 */ /* 0x000fce00000114e9 */
[----:B-1----:R-:W1:Y:S01]  /*8830*/  LDC.64 R6, c[0x0][0x5a8] ;  /* 0x00016a00ff067b82 */ /* 0x002e620000000a00 */
[-C--:B--2---:R-:W-:Y:S02]  /*8840*/  IMAD R0, R9, R4.reuse, RZ ;  /* 0x0000000409007224 */ /* 0x084fe400078e02ff */
[----:B------:R-:W-:-:S04]  /*8850*/  IMAD.WIDE.U32 R8, R233, R4, RZ ;  /* 0x00000004e9087225 */ /* 0x000fc800078e00ff */
[----:B------:R-:W-:-:S05]  /*8860*/  IMAD R0, R233, R5, R0 ;  /* 0x00000005e9007224 */ /* 0x000fca00078e0200 */
[----:B------:R-:W-:-:S03]  /*8870*/  IADD3 R9, PT, PT, R9, R0, RZ ;  /* 0x0000000009097210 */ /* 0x000fc60007ffe0ff */
[----:B-1----:R-:W-:-:S04]  /*8880*/  IMAD.WIDE.U32 R8, R10, R6, R8 ;  /* 0x000000060a087225 */ /* 0x002fc800078e0008 */
[----:B------:R-:W-:Y:S01]  /*8890*/  IMAD R2, R10, R7, R9 ;  /* 0x000000070a027224 */ /* 0x000fe200078e0209 */
[----:B------:R-:W-:Y:S02]  /*88a0*/  MOV R0, R8 ;  /* 0x0000000800007202 */ /* 0x000fe40000000f00 */
.L_x_1277:
[----:B------:R-:W-:Y:S05]  /*88b0*/  @P0 BRA `(.L_x_1278) ;  /* 0x0000000000280947 */ /* 0x000fea0003800000 */
        /* <DEDUP_REMOVED lines=9> */
[----:B------:R-:W-:Y:S06]  /*8950*/  BRA `(.L_x_1279) ;  /* 0x0000000000147947 */ /* 0x000fec0003800000 */
.L_x_1278:
[----:B------:R-:W2:Y:S01]  /*8960*/  LDCU.64 UR10, c[0x0][0x5c8] ;  /* 0x0000b900ff0a77ac */ /* 0x000ea20008000a00 */
[----:B------:R-:W-:-:S05]  /*8970*/  IADD3 R48, PT, PT, R233, R238, RZ ;  /* 0x000000eee9307210 */ /* 0x000fca0007ffe0ff */
[C---:B--2---:R-:W-:Y:S02]  /*8980*/  IMAD R10, R48.reuse, UR11, RZ ;  /* 0x0000000b300a7c24 */ /* 0x044fe4000f8e02ff */
[----:B------:R-:W-:-:S05]  /*8990*/  IMAD.WIDE.U32 R48, R48, UR10, RZ ;  /* 0x0000000a30307c25 */ /* 0x000fca000f8e00ff */
[----:B------:R-:W-:-:S07]  /*89a0*/  IADD3 R10, PT, PT, R49, R10, RZ ;  /* 0x0000000a310a7210 */ /* 0x000fce0007ffe0ff */
.L_x_1279:
[----:B------:R-:W-:Y:S01]  /*89b0*/  BAR.SYNC.DEFER_BLOCKING 0x0 ;  /* 0x0000000000007b1d */ /* 0x000fe20000010000 */
[C---:B------:R-:W-:Y:S01]  /*89c0*/  IMAD.SHL.U32 R11, R213.reuse, 0x80, RZ ;  /* 0x00000080d50b7824 */ /* 0x040fe200078e00ff */
[----:B------:R-:W-:Y:S01]  /*89d0*/  MOV R57, RZ ;  /* 0x000000ff00397202 */ /* 0x000fe20000000f00 */
[----:B------:R-:W-:Y:S01]  /*89e0*/  IMAD.SHL.U32 R51, R213, 0x80, RZ ;  /* 0x00000080d5337824 */ /* 0x000fe200078e00ff */
[----:B------:R-:W-:Y:S01]  /*89f0*/  LEA.HI R52, R201, 0x40, RZ, 0x1e ;  /* 0x00000040c9347811 */ /* 0x000fe200078ff0ff */
[----:B------:R-:W-:-:S03]  /*8a00*/  IMAD.WIDE.U32 R54, R11, R4, RZ ;  /* 0x000000040b367225 */ /* 0x000fc600078e00ff */
[----:B-1----:R-:W1:Y:S01]  /*8a10*/  LDC.64 R6, c[0x0][0x5d8] ;  /* 0x00017600ff067b82 */ /* 0x002e620000000a00 */
[----:B------:R-:W-:Y:S01]  /*8a20*/  SHF.R.S32.HI R49, RZ, 0x1f, R11 ;  /* 0x0000001fff317819 */ /* 0x000fe2000001140b */
[----:B------:R-:W2:Y:S01]  /*8a30*/  S2R R50, SR_TID.X ;  /* 0x0000000000327919 */ /* 0x000ea20000002100 */
[----:B------:R-:W-:Y:S01]  /*8a40*/  IADD3 R51, PT, PT, -R51, R236, RZ ;  /* 0x000000ec33337210 */ /* 0x000fe20007ffe1ff */
[----:B------:R-:W-:Y:S01]  /*8a50*/  IMAD.MOV.U32 R56, RZ, RZ, R212 ;  /* 0x000000ffff387224 */ /* 0x000fe200078e00d4 */
[----:B------:R-:W-:Y:S01]  /*8a60*/  LOP3.LUT R53, R54, 0x18, R208, 0xf8, !PT ;  /* 0x0000001836357812 */ /* 0x000fe200078ef8d0 */
[----:B------:R-:W-:Y:S01]  /*8a70*/  IMAD R54, R49, R4, RZ ;  /* 0x0000000431367224 */ /* 0x000fe200078e02ff */
[----:B------:R-:W-:Y:S01]  /*8a80*/  BSSY.RECONVERGENT B0, `(.L_x_1280) ;  /* 0x000002a000007945 */ /* 0x000fe20003800200 */
[----:B------:R-:W3:Y:S01]  /*8a90*/  LDC.64 R8, c[0x0][0x5e0] ;  /* 0x00017800ff087b82 */ /* 0x000ee20000000a00 */
[----:B------:R-:W-:Y:S01]  /*8aa0*/  IADD3 R60, P0, PT, R0, R53, RZ ;  /* 0x00000035003c7210 */ /* 0x000fe20007f1e0ff */
[C---:B------:R-:W-:Y:S01]  /*8ab0*/  IMAD R53, R11.reuse, R5, R54 ;  /* 0x000000050b357224 */ /* 0x040fe200078e0236 */
[----:B------:R-:W-:Y:S01]  /*8ac0*/  ISETP.GE.AND P6, PT, R52, R51, PT ;  /* 0x000000333400720c */ /* 0x000fe20003fc6270 */
[----:B------:R-:W-:-:S03]  /*8ad0*/  IMAD.WIDE.U32 R56, R11, UR10, R56 ;  /* 0x0000000a0b387c25 */ /* 0x000fc6000f8e0038 */
[----:B------:R-:W-:Y:S02]  /*8ae0*/  IADD3.X R61, PT, PT, R2, R55, R53, P0, !PT ;  /* 0x00000037023d7210 */ /* 0x000fe400007fe435 */
[----:B------:R-:W-:Y:S01]  /*8af0*/  IADD3 R62, P1, PT, R48, R56, RZ ;  /* 0x00000038303e7210 */ /* 0x000fe20007f3e0ff */
[----:B------:R4:W2:Y:S04]  /*8b00*/  LDS.128 R44, [R167+0xa000] ;  /* 0x00a00000a72c7984 */ /* 0x0008a80000000c00 */
[----:B------:R4:W3:Y:S01]  /*8b10*/  LDS.128 R40, [R167+0xc000] ;  /* 0x00c00000a7287984 */ /* 0x0008e20000000c00 */
[----:B-1----:R-:W-:-:S03]  /*8b20*/  IMAD.WIDE.U32 R60, R6, UR23, R60 ;  /* 0x00000017063c7c25 */ /* 0x002fc6000f8e003c */
[----:B------:R4:W1:Y:S01]  /*8b30*/  LDS.128 R36, [R167+0xe000] ;  /* 0x00e00000a7247984 */ /* 0x0008620000000c00 */
[----:B------:R-:W-:-:S03]  /*8b40*/  IMAD R7, R7, UR23, R61 ;  /* 0x0000001707077c24 */ /* 0x000fc6000f8e023d */
[----:B------:R4:W1:Y:S04]  /*8b50*/  LDS.128 R32, [R167+0xf000] ;  /* 0x00f00000a7207984 */ /* 0x0008680000000c00 */
[----:B------:R4:W1:Y:S01]  /*8b60*/  LDS.128 R28, [R167+0x10000] ;  /* 0x01000000a71c7984 */ /* 0x0008620000000c00 */
[----:B--2---:R-:W-:Y:S01]  /*8b70*/  SHF.R.U32.HI R0, RZ, 0x2, R50 ;  /* 0x00000002ff007819 */ /* 0x004fe20000011632 */
[----:B------:R-:W-:Y:S02]  /*8b80*/  IMAD R50, R49, UR10, RZ ;  /* 0x0000000a31327c24 */ /* 0x000fe4000f8e02ff */
[----:B------:R4:W2:Y:S01]  /*8b90*/  LDS.128 R24, [R167+0x11000] ;  /* 0x01100000a7187984 */ /* 0x0008a20000000c00 */
[C---:B------:R-:W-:Y:S01]  /*8ba0*/  ISETP.GE.AND P4, PT, R0.reuse, R51, PT ;  /* 0x000000330000720c */ /* 0x040fe20003f86270 */
[----:B------:R-:W-:Y:S01]  /*8bb0*/  IMAD R11, R11, UR11, R50 ;  /* 0x0000000b0b0b7c24 */ /* 0x000fe2000f8e0232 */
[----:B------:R-:W-:Y:S01]  /*8bc0*/  IADD3 R2, P0, PT, R0, 0x40, RZ ;  /* 0x0000004000027810 */ /* 0x000fe20007f1e0ff */
[----:B------:R4:W1:Y:S03]  /*8bd0*/  LDS.128 R20, [R167+0x12000] ;  /* 0x01200000a7147984 */ /* 0x0008660000000c00 */
[----:B------:R-:W-:Y:S01]  /*8be0*/  IADD3.X R63, PT, PT, R10, R57, R11, P1, !PT ;  /* 0x000000390a3f7210 */ /* 0x000fe20000ffe40b */
[----:B------:R4:W1:Y:S04]  /*8bf0*/  LDS.128 R16, [R167+0x13000] ;  /* 0x01300000a7107984 */ /* 0x0008680000000c00 */
[----:B------:R4:W1:Y:S02]  /*8c00*/  LDS.128 R12, [R167+0x14000] ;  /* 0x01400000a70c7984 */ /* 0x0008640000000c00 */
[----:B---3--:R-:W-:Y:S05]  /*8c10*/  @P4 BRA `(.L_x_1281) ;  /* 0x0000000000404947 */ /* 0x008fea0003800000 */
[----:B------:R-:W3:Y:S01]  /*8c20*/  LDCU UR12, c[0x0][0x440] ;  /* 0x00008800ff0c77ac */ /* 0x000ee20008000800 */
[----:B------:R-:W4:Y:S01]  /*8c30*/  LDS.128 R52, [R167+0xb000] ;  /* 0x00b00000a7347984 */ /* 0x000f220000000c00 */
[----:B------:R-:W-:Y:S01]  /*8c40*/  IMAD.MOV.U32 R6, RZ, RZ, R60 ;  /* 0x000000ffff067224 */ /* 0x000fe200078e003c */
[----:B------:R-:W2:Y:S02]  /*8c50*/  LDCU.64 UR8, c[0x0][0x560] ;  /* 0x0000ac00ff0877ac */ /* 0x000ea40008000a00 */
[----:B------:R-:W1:Y:S01]  /*8c60*/  LDS.128 R56, [R167+0xd000] ;  /* 0x00d00000a7387984 */ /* 0x000e620000000c00 */
[----:B------:R-:W-:-:S04]  /*8c70*/  IMAD.WIDE.U32 R64, R0, R4, R6 ;  /* 0x0000000400407225 */ /* 0x000fc800078e0006 */
[----:B------:R-:W-:Y:S01]  /*8c80*/  IMAD R6, R0, R5, R65 ;  /* 0x0000000500067224 */ /* 0x000fe200078e0241 */
        /* <DEDUP_REMOVED lines=9> */
.L_x_1281:
[----:B------:R-:W-:Y:S05]  /*8d20*/  BSYNC.RECONVERGENT B0 ;  /* 0x0000000000007941 */ /* 0x000fea0003800200 */
.L_x_1280:
[----:B------:R-:W-:Y:S01]  /*8d30*/  BSSY.RECONVERGENT B0, `(.L_x_1282) ;  /* 0x0000014000007945 */ /* 0x000fe20003800200 */
[----:B------:R-:W-:Y:S01]  /*8d40*/  IMAD.WIDE.U32 R62, R8, UR23, R62 ;  /* 0x00000017083e7c25 */ /* 0x000fe2000f8e003e */
[----:B---3--:R-:W-:Y:S02]  /*8d50*/  IADD3.X R11, PT, PT, RZ, RZ, RZ, P0, !PT ;  /* 0x000000ffff0b7210 */ /* 0x008fe400007fe4ff */
[----:B------:R-:W-:Y:S05]  /*8d60*/  @P6 BRA `(.L_x_1283) ;  /* 0x0000000000406947 */ /* 0x000fea0003800000 */
[----:B------:R-:W3:Y:S01]  /*8d70*/  LDCU UR12, c[0x0][0x440] ;  /* 0x00008800ff0c77ac */ /* 0x000ee20008000800 */
[----:B------:R-:W-:Y:S01]  /*8d80*/  MOV R49, R7 ;  /* 0x0000000700317202 */ /* 0x000fe20000000f00 */
[-C--:B------:R-:W-:Y:S01]  /*8d90*/  IMAD R6, R11, R4.reuse, RZ ;  /* 0x000000040b067224 */ /* 0x080fe200078e02ff */
[----:B------:R-:W4:Y:S01]  /*8da0*/  LDCU.64 UR8, c[0x0][0x560] ;  /* 0x0000ac00ff0877ac */ /* 0x000f220008000a00 */
[----:B------:R-:W-:Y:S02]  /*8db0*/  IMAD.MOV.U32 R48, RZ, RZ, R60 ;  /* 0x000000ffff307224 */ /* 0x000fe400078e003c */
[C---:B------:R-:W-:Y:S02]  /*8dc0*/  IMAD R6, R2.reuse, R5, R6 ;  /* 0x0000000502067224 */ /* 0x040fe400078e0206 */
[----:B------:R-:W-:-:S04]  /*8dd0*/  IMAD.WIDE.U32 R48, R2, R4, R48 ;  /* 0x0000000402307225 */ /* 0x000fc800078e0030 */
[----:B------:R-:W-:Y:S01]  /*8de0*/  IMAD.IADD R6, R6, 0x1, R49 ;  /* 0x0000000106067824 */ /* 0x000fe200078e0231 */
[----:B---3--:R-:W-:Y:S02]  /*8df0*/  ISETP.GE.AND P2, PT, R212, UR12, PT ;  /* 0x0000000cd4007c0c */ /* 0x008fe4000bf46270 */
[----:B------:R-:W-:Y:S02]  /*8e00*/  ISETP.GE.AND P1, PT, R210, UR12, PT ;  /* 0x0000000cd2007c0c */ /* 0x000fe4000bf26270 */
[----:B------:R-:W-:Y:S02]  /*8e10*/  ISETP.GE.AND P0, PT, R209, UR12, PT ;  /* 0x0000000cd1007c0c */ /* 0x000fe4000bf06270 */
[----:B----4-:R-:W-:-:S04]  /*8e20*/  LEA R4, P3, R48, UR8, 0x1 ;  /* 0x0000000830047c11 */ /* 0x010fc8000f8608ff */
[----:B------:R-:W-:-:S05]  /*8e30*/  LEA.HI.X R5, R48, UR9, R6, 0x1, P3 ;  /* 0x0000000930057c11 */ /* 0x000fca00098f0c06 */
[----:B------:R3:W-:Y:S04]  /*8e40*/  @!P2 STG.E.128 desc[UR24][R4.64], R44 ;  /* 0x0000002c0400a986 */ /* 0x0007e8000c101d18 */
[----:B------:R3:W-:Y:S04]  /*8e50*/  @!P1 STG.E.128 desc[UR24][R4.64+0x40], R40 ;  /* 0x0000402804009986 */ /* 0x0007e8000c101d18 */
[----:B-1----:R3:W-:Y:S02]  /*8e60*/  @!P0 STG.E.128 desc[UR24][R4.64+0x80], R36 ;  /* 0x0000802404008986 */ /* 0x0027e4000c101d18 */
.L_x_1283:
[----:B------:R-:W-:Y:S05]  /*8e70*/  BSYNC.RECONVERGENT B0 ;  /* 0x0000000000007941 */ /* 0x000fea0003800200 */
.L_x_1282:
[----:B------:R-:W-:Y:S01]  /*8e80*/  BSSY.RECONVERGENT B0, `(.L_x_1284) ;  /* 0x0000010000007945 */ /* 0x000fe20003800200 */
[----:B------:R-:W-:-:S03]  /*8e90*/  IMAD R9, R9, UR23, R63 ;  /* 0x0000001709097c24 */ /* 0x000fc6000f8e023f */
[----:B------:R-:W-:Y:S05]  /*8ea0*/  @P4 BRA `(.L_x_1285) ;  /* 0x0000000000344947 */ /* 0x000fea0003800000 */
[----:B------:R-:W2:Y:S01]  /*8eb0*/  LDCU UR12, c[0x0][0x440] ;  /* 0x00008800ff0c77ac */ /* 0x000ea20008000800 */
[----:B------:R-:W-:Y:S01]  /*8ec0*/  IMAD.MOV.U32 R8, RZ, RZ, R62 ;  /* 0x000000ffff087224 */ /* 0x000fe200078e003e */
[----:B------:R-:W4:Y:S03]  /*8ed0*/  LDCU.64 UR8, c[0x0][0x568] ;  /* 0x0000ad00ff0877ac */ /* 0x000f260008000a00 */
[----:B---3--:R-:W-:-:S04]  /*8ee0*/  IMAD.WIDE.U32 R4, R0, UR10, R8 ;  /* 0x0000000a00047c25 */ /* 0x008fc8000f8e0008 */
[----:B------:R-:W-:Y:S01]  /*8ef0*/  IMAD R0, R0, UR11, R5 ;  /* 0x0000000b00007c24 */ /* 0x000fe2000f8e0205 */
[----:B--2---:R-:W-:Y:S02]  /*8f00*/  ISETP.GE.AND P2, PT, R212, UR12, PT ;  /* 0x0000000cd4007c0c */ /* 0x004fe4000bf46270 */
[----:B------:R-:W-:Y:S02]  /*8f10*/  ISETP.GE.AND P1, PT, R210, UR12, PT ;  /* 0x0000000cd2007c0c */ /* 0x000fe4000bf26270 */
[----:B------:R-:W-:Y:S02]  /*8f20*/  ISETP.GE.AND P0, PT, R209, UR12, PT ;  /* 0x0000000cd1007c0c */ /* 0x000fe4000bf06270 */
[----:B----4-:R-:W-:-:S04]  /*8f30*/  LEA R6, P3, R4, UR8, 0x1 ;  /* 0x0000000804067c11 */ /* 0x010fc8000f8608ff */
[----:B------:R-:W-:-:S05]  /*8f40*/  LEA.HI.X R7, R4, UR9, R0, 0x1, P3 ;  /* 0x0000000904077c11 */ /* 0x000fca00098f0c00 */
[----:B-1----:R1:W-:Y:S04]  /*8f50*/  @!P2 STG.E.128 desc[UR24][R6.64], R32 ;  /* 0x000000200600a986 */ /* 0x0023e8000c101d18 */
[----:B------:R1:W-:Y:S04]  /*8f60*/  @!P1 STG.E.128 desc[UR24][R6.64+0x40], R24 ;  /* 0x0000401806009986 */ /* 0x0003e8000c101d18 */
[----:B------:R1:W-:Y:S02]  /*8f70*/  @!P0 STG.E.128 desc[UR24][R6.64+0x80], R16 ;  /* 0x0000801006008986 */ /* 0x0003e4000c101d18 */
.L_x_1285:
[----:B------:R-:W-:Y:S05]  /*8f80*/  BSYNC.RECONVERGENT B0 ;  /* 0x0000000000007941 */ /* 0x000fea0003800200 */
.L_x_1284:
[----:B------:R-:W-:Y:S05]  /*8f90*/  @P6 BRA `(.L_x_1250) ;  /* 0x00000000003c6947 */ /* 0x000fea0003800000 */
[----:B------:R-:W2:Y:S01]  /*8fa0*/  LDCU UR12, c[0x0][0x440] ;  /* 0x00008800ff0c77ac */ /* 0x000ea20008000800 */
[----:B------:R-:W-:Y:S02]  /*8fb0*/  IMAD R11, R11, UR10, RZ ;  /* 0x0000000a0b0b7c24 */ /* 0x000fe4000f8e02ff */
[----:B------:R-:W-:Y:S01]  /*8fc0*/  IMAD.MOV.U32 R8, RZ, RZ, R62 ;  /* 0x000000ffff087224 */ /* 0x000fe200078e003e */
[----:B------:R-:W1:Y:S01]  /*8fd0*/  LDCU.64 UR8, c[0x0][0x568] ;  /* 0x0000ad00ff0877ac */ /* 0x000e620008000a00 */
[C---:B------:R-:W-:Y:S02]  /*8fe0*/  IMAD R11, R2.reuse, UR11, R11 ;  /* 0x0000000b020b7c24 */ /* 0x040fe4000f8e020b */
[----:B---3--:R-:W-:-:S04]  /*8ff0*/  IMAD.WIDE.U32 R4, R2, UR10, R8 ;  /* 0x0000000a02047c25 */ /* 0x008fc8000f8e0008 */
        /* <DEDUP_REMOVED lines=9> */
.L_x_1250:
[----:B------:R-:W-:Y:S05]  /*9090*/  BSYNC.RECONVERGENT B1 ;  /* 0x0000000000017941 */ /* 0x000fea0003800200 */
.L_x_1228:
[----:B------:R-:W2:Y:S01]  /*90a0*/  LDCU UR9, c[0x0][0x438] ;  /* 0x00008700ff0977ac */ /* 0x000ea20008000800 */
[----:B------:R-:W4:Y:S08]  /*90b0*/  LDC R2, c[0x0][0x370] ;  /* 0x0000dc00ff027b82 */ /* 0x000f300000000800 */
[----:B------:R-:W1:Y:S01]  /*90c0*/  LDC R0, c[0x0][0x438] ;  /* 0x00010e00ff007b82 */ /* 0x000e620000000800 */
[----:B--2---:R-:W-:-:S04]  /*90d0*/  UIADD3 UR9, UPT, UPT, UR9, 0x7f, URZ ;  /* 0x0000007f09097890 */ /* 0x004fc8000fffe0ff */
[----:B------:R-:W-:Y:S01]  /*90e0*/  USHF.R.S32.HI UR8, URZ, 0x1f, UR9 ;  /* 0x0000001fff087899 */ /* 0x000fe20008011409 */
[----:B----4-:R-:W-:-:S03]  /*90f0*/  IADD3 R213, PT, PT, R2, R213, RZ ;  /* 0x000000d502d57210 */ /* 0x010fc60007ffe0ff */
[----:B------:R-:W-:-:S04]  /*9100*/  ULEA.HI UR8, UR8, UR9, URZ, 0x7 ;  /* 0x0000000908087291 */ /* 0x000fc8000f8f38ff */
[----:B------:R-:W-:-:S06]  /*9110*/  USHF.R.S32.HI UR8, URZ, 0x7, UR8 ;  /* 0x00000007ff087899 */ /* 0x000fcc0008011408 */
[----:B------:R-:W-:-:S13]  /*9120*/  ISETP.GE.AND P0, PT, R213, UR8, PT ;  /* 0x00000008d5007c0c */ /* 0x000fda000bf06270 */
[----:B-1----:R-:W-:Y:S05]  /*9130*/  @!P0 BRA `(.L_x_1286) ;  /* 0xffffff7400248947 */ /* 0x002fea000383ffff */
[----:B------:R-:W-:Y:S05]  /*9140*/  EXIT ;  /* 0x000000000000794d */ /* 0x000fea0003800000 */
.L_x_1287:
        /* <DEDUP_REMOVED lines=11> */
.L_x_1737:


//--------------------- .text._ZN5flash44flash_bwd_dq_dk_dv_loop_seqk_parallel_kernelI23Flash_bwd_kernel_traitsILi96ELi64ELi128ELi8ELi2ELi4ELi4ELb0ELb0EN7cutlass10bfloat16_tE19Flash_kernel_traitsILi96ELi64ELi128ELi8ES3_EELb0ELb0ELb1ELb0ELb0ELb0ELb1EEEvNS_16Flash_bwd_paramsE --------------------------
	.section	.text._ZN5flash44flash_bwd_dq_dk_dv_loop_seqk_parallel_kernelI23Flash_bwd_kernel_traitsILi96ELi64ELi128ELi8ELi2ELi4ELi4ELb0ELb0EN7cutlass10bfloat16_tE19Flash_kernel_traitsILi96ELi64ELi128ELi8ES3_EELb0ELb0ELb1ELb0ELb0ELb0ELb1EEEvNS_16Flash_bwd_paramsE,"ax",@progbits
	.align	128
        .global         _ZN5flash44flash_bwd_dq_dk_dv_loop_seqk_parallel_kernelI23Flash_bwd_kernel_traitsILi96ELi64ELi128ELi8ELi2ELi4ELi4ELb0ELb0EN7cutlass10bfloat16_tE19Flash_kernel_traitsILi96ELi64ELi128ELi8ES3_EELb0ELb0ELb1ELb0ELb0ELb0ELb1EEEvNS_16Flash_bwd_paramsE
        .type           _ZN5flash44flash_bwd_dq_dk_dv_loop_seqk_parallel_kernelI23Flash_bwd_kernel_traitsILi96ELi64ELi128ELi8ELi2ELi4ELi4ELb0ELb0EN7cutlass10bfloat16_tE19Flash_kernel_traitsILi96ELi64ELi128ELi8ES3_EELb0ELb0ELb1ELb0ELb0ELb0ELb1EEEvNS_16Flash_bwd_paramsE,@function
        .size           _ZN5flash44flash_bwd_dq_dk_dv_loop_seqk_parallel_kernelI23Flash_bwd_kernel_traitsILi96ELi64ELi128ELi8ELi2ELi4ELi4ELb0ELb0EN7cutlass10bfloat16_tE19Flash_kernel_traitsILi96ELi64ELi128ELi8ES3_EELb0ELb0ELb1ELb0ELb0ELb0ELb1EEEvNS_16Flash_bwd_paramsE,(.L_x_1738 - _ZN5flash44flash_bwd_dq_dk_dv_loop_seqk_parallel_kernelI23Flash_bwd_kernel_traitsILi96ELi64ELi128ELi8ELi2ELi4ELi4ELb0ELb0EN7cutlass10bfloat16_tE19Flash_kernel_traitsILi96ELi64ELi128ELi8ES3_EELb0ELb0ELb1ELb0ELb0ELb0ELb1EEEvNS_16Flash_bwd_paramsE)
        .other          _ZN5flash44flash_bwd_dq_dk_dv_loop_seqk_parallel_kernelI23Flash_bwd_kernel_traitsILi96ELi64ELi128ELi8ELi2ELi4ELi4ELb0ELb0EN7cutlass10bfloat16_tE19Flash_kernel_traitsILi96ELi64ELi128ELi8ES3_EELb0ELb0ELb1ELb0ELb0ELb0ELb1EEEvNS_16Flash_bwd_paramsE,@"STO_CUDA_ENTRY STV_DEFAULT"
_ZN5flash44flash_bwd_dq_dk_dv_loop_seqk_parallel_kernelI23Flash_bwd_kernel_traitsILi96ELi64ELi128ELi8ELi2ELi4ELi4ELb0ELb0EN7cutlass10bfloat16_tE19Flash_kernel_traitsILi96ELi64ELi128ELi8ES3_EELb0ELb0ELb1ELb0ELb0ELb0ELb1EEEvNS_16Flash_bwd_paramsE:
.text._ZN5flash44flash_bwd_dq_dk_dv_loop_seqk_parallel_kernelI23Flash_bwd_kernel_traitsILi96ELi64ELi128ELi8ELi2ELi4ELi4ELb0ELb0EN7cutlass10bfloat16_tE19Flash_kernel_traitsILi96ELi64ELi128ELi8ES3_EELb0ELb0ELb1ELb0ELb0ELb0ELb1EEEvNS_16Flash_bwd_paramsE:
        /* <DEDUP_REMOVED lines=48> */
.L_x_1348:
[----:B------:R-:W1:Y:S01]  /*0300*/  LDCU.64 UR8, c[0x0][0x478] ;  /* 0x00008f00ff0877ac */ /* 0x000e620008000a00 */
        /* <DEDUP_REMOVED lines=9> */
[----:B----4-:R-:W-:Y:S02]  /*03a0*/  UIMAD.WIDE.U32 UR12, UR47, 0x4, UR32 ;  /* 0x000000042f0c78a5 */ /* 0x010fe4000f8e0020 */
[----:B-1----:R-:W-:Y:S01]  /*03b0*/  UISETP.NE.U32.AND UP0, UPT, UR8, URZ, UPT ;  /* 0x000000ff0800728c */ /* 0x002fe2000bf05070 */
[----:B------:R-:W-:Y:S01]  /*03c0*/  IMAD.U32 R6, RZ, RZ, UR44 ;  /* 0x0000002cff067e24 */ /* 0x000fe2000f8e00ff */
[----:B---3--:R-:W3:Y:S02]  /*03d0*/  @P1 LDG.E R3, desc[UR38][R12.64] ;  /* 0x000000260c031981 */ /* 0x008ee4000c1e1900 */
[----:B------:R-:W-:-:S06]  /*03e0*/  UISETP.NE.AND.EX UP0, UPT, UR9, URZ, UPT, UP0 ;  /* 0x000000ff0900728c */ /* 0x000fcc000bf05300 */
[----:B------:R-:W-:-:S05]  /*03f0*/  PLOP3.LUT P0, PT, PT, PT, UP0, 0x80, 0x8 ;  /* 0x000000000008781c */ /* 0x000fca0003f0f008 */
[----:B------:R-:W-:Y:S01]  /*0400*/  @UP0 ULEA UR14, UP1, UR47, UR8, 0x2 ;  /* 0x000000082f0e0291 */ /* 0x000fe2000f8210ff */
[----:B------:R-:W-:Y:S01]  /*0410*/  IMAD.U32 R8, RZ, RZ, UR12 ;  /* 0x0000000cff087e24 */ /* 0x000fe2000f8e00ff */
[----:B------:R-:W1:Y:S02]  /*0420*/  @!UP0 LDCU UR5, c[0x0][0x43c] ;  /* 0x00008780ff0587ac */ /* 0x000e640008000800 */
[----:B------:R-:W-:Y:S02]  /*0430*/  @UP0 ULEA.HI.X UR15, UR47, UR9, URZ, 0x2, UP1 ;  /* 0x000000092f0f0291 */ /* 0x000fe400088f14ff */
[----:B------:R-:W-:Y:S01]  /*0440*/  IMAD.U32 R10, RZ, RZ, UR14 ;  /* 0x0000000eff0a7e24 */ /* 0x000fe2000f8e00ff */
[----:B------:R-:W4:Y:S01]  /*0450*/  @!UP0 LDCU.64 UR8, c[0x0][0x488] ;  /* 0x00009100ff0887ac */ /* 0x000f220008000a00 */
[----:B------:R-:W-:Y:S02]  /*0460*/  IMAD.U32 R9, RZ, RZ, UR13 ;  /* 0x0000000dff097e24 */ /* 0x000fe4000f8e00ff */
[----:B------:R-:W-:-:S02]  /*0470*/  IMAD.U32 R7, RZ, RZ, UR45 ;  /* 0x0000002dff077e24 */ /* 0x000fc4000f8e00ff */
[----:B------:R-:W-:Y:S01]  /*0480*/  IMAD.U32 R11, RZ, RZ, UR15 ;  /* 0x0000000fff0b7e24 */ /* 0x000fe2000f8e00ff */
[----:B-----5:R-:W5:Y:S04]  /*0490*/  @P4 LDG.E R4, desc[UR38][R8.64] ;  /* 0x0000002608044981 */ /* 0x020f68000c1e1900 */
[----:B------:R-:W2:Y:S04]  /*04a0*/  @P0 LDG.E R0, desc[UR38][R10.64] ;  /* 0x000000260a000981 */ /* 0x000ea8000c1e1900 */
[----:B------:R-:W2:Y:S04]  /*04b0*/  @P2 LDG.E R2, desc[UR38][R8.64+0x4] ;  /* 0x0000042608022981 */ /* 0x000ea8000c1e1900 */
[----:B------:R-:W2:Y:S01]  /*04c0*/  @!P3 LDG.E R6, desc[UR38][R6.64] ;  /* 0x000000260606b981 */ /* 0x000ea2000c1e1900 */
[----:B----4-:R-:W-:-:S04]  /*04d0*/  @!UP0 UISETP.NE.U32.AND UP1, UPT, UR8, URZ, UPT ;  /* 0x000000ff0800828c */ /* 0x010fc8000bf25070 */
[----:B------:R-:W-:Y:S01]  /*04e0*/  @!UP0 UISETP.NE.AND.EX UP1, UPT, UR9, URZ, UPT, UP1 ;  /* 0x000000ff0900828c */ /* 0x000fe2000bf25310 */
[----:B------:R-:W-:Y:S01]  /*04f0*/  UMOV UR40, URZ ;  /* 0x000000ff00287c82 */ /* 0x000fe20008000000 */
[----:B------:R-:W-:Y:S02]  /*0500*/  UMOV UR12, 0xffffffff ;  /* 0xffffffff000c7882 */ /* 0x000fe40000000000 */
[----:B-1----:R-:W-:Y:S01]  /*0510*/  @!UP0 USEL UR8, UR5, URZ, UP1 ;  /* 0x000000ff05088287 */ /* 0x002fe20008800000 */
[----:B------:R-:W-:Y:S01]  /*0520*/  UMOV UR42, 0xffffffff ;  /* 0xffffffff002a7882 */ /* 0x000fe20000000000 */
[----:B------:R-:W-:Y:S01]  /*0530*/  USHF.L.U32 UR31, UR43, 0x7, URZ ;  /* 0x000000072b1f7899 */ /* 0x000fe200080006ff */
[----:B---3--:R-:W-:Y:S02]  /*0540*/  @P1 R2UR UR40, R3 ;  /* 0x00000000032812ca */ /* 0x008fe400000e0000 */
[----:B-----5:R-:W-:Y:S02]  /*0550*/  @P4 R2UR UR12, R4 ;  /* 0x00000000040c42ca */ /* 0x020fe400000e0000 */
[----:B--2---:R-:W-:-:S02]  /*0560*/  @P0 R2UR UR37, R0 ;  /* 0x00000000002502ca */ /* 0x004fc400000e0000 */
[----:B------:R-:W-:Y:S02]  /*0570*/  @P2 R2UR UR5, R2 ;  /* 0x00000000020522ca */ /* 0x000fe400000e0000 */
[----:B------:R-:W-:-:S09]  /*0580*/  @!P3 R2UR UR42, R6 ;  /* 0x00000000062ab2ca */ /* 0x000fd200000e0000 */
[----:B------:R-:W-:Y:S01]  /*0590*/  @UP0 UIADD3 UR37, UPT, UPT, UR37, -UR40, URZ ;  /* 0x8000002825250290 */ /* 0x000fe2000fffe0ff */
[----:B------:R-:W-:Y:S11]  /*05a0*/  BRA.U !UP6, `(.L_x_1288) ;  /* 0x000000010e2c7547 */ /* 0x000ff6000b800000 */
[----:B------:R-:W-:Y:S01]  /*05b0*/  UISETP.NE.AND UP1, UPT, UR29, URZ, UPT ;  /* 0x000000ff1d00728c */ /* 0x000fe2000bf25270 */
[----:B------:R-:W-:Y:S02]  /*05c0*/  IMAD.U32 R4, RZ, RZ, UR44 ;  /* 0x0000002cff047e24 */ /* 0x000fe4000f8e00ff */
[----:B------:R-:W-:-:S03]  /*05d0*/  IMAD.U32 R5, RZ, RZ, UR45 ;  /* 0x0000002dff057e24 */ /* 0x000fc6000f8e00ff */
[----:B------:R-:W-:-:S13]  /*05e0*/  PLOP3.LUT P0, PT, PT, PT, UP1, 0x80, 0x8 ;  /* 0x000000000008781c */ /* 0x000fda0003f0f018 */
[----:B------:R-:W2:Y:S01]  /*05f0*/  @P0 LDG.E R0, desc[UR38][R4.64+0x4] ;  /* 0x0000042604000981 */ /* 0x000ea2000c1e1900 */
[----:B------:R-:W-:Y:S01]  /*0600*/  MOV R2, UR44 ;  /* 0x0000002c00027c02 */ /* 0x000fe20008000f00 */
[----:B------:R-:W-:-:S05]  /*0610*/  IMAD.U32 R3, RZ, RZ, UR45 ;  /* 0x0000002dff037e24 */ /* 0x000fca000f8e00ff */
[----:B------:R-:W3:Y:S01]  /*0620*/  @!P0 LDG.E R2, desc[UR38][R2.64] ;  /* 0x0000002602028981 */ /* 0x000ee2000c1e1900 */
[----:B--2---:R-:W-:-:S13]  /*0630*/  @P0 R2UR UR10, R0 ;  /* 0x00000000000a02ca */ /* 0x004fda00000e0000 */
[----:B------:R-:W-:-:S07]  /*0640*/  @UP1 UIADD3 UR10, UPT, UPT, UR10, -UR42, URZ ;  /* 0x8000002a0a0a1290 */ /* 0x000fce000fffe0ff */
[----:B---3--:R-:W-:-:S15]  /*0650*/  @!P0 R2UR UR10, R2 ;  /* 0x00000000020a82ca */ /* 0x008fde00000e0000 */
.L_x_1288:
        /* <DEDUP_REMOVED lines=44> */
.L_x_1290:
[----:B------:R-:W1:Y:S01]  /*0920*/  LDCU.64 UR16, c[0x0][0x3b8] ;  /* 0x00007700ff1077ac */ /* 0x000e620008000a00 */
[----:B------:R-:W-:-:S04]  /*0930*/  UIADD3 UR8, UPT, UPT, UR40, UR42, URZ ;  /* 0x0000002a28087290 */ /* 0x000fc8000fffe0ff */
[----:B-1----:R-:W-:Y:S02]  /*0940*/  UIMAD.WIDE.U32 UR10, UR8, UR16, URZ ;  /* 0x00000010080a72a5 */ /* 0x002fe4000f8e00ff */
[----:B------:R-:W-:-:S04]  /*0950*/  UIMAD UR8, UR8, UR17, URZ ;  /* 0x00000011080872a4 */ /* 0x000fc8000f8e02ff */
[----:B------:R-:W-:Y:S01]  /*0960*/  UIADD3 UR8, UPT, UPT, UR11, UR8, URZ ;  /* 0x000000080b087290 */ /* 0x000fe2000fffe0ff */
[----:B------:R-:W-:-:S05]  /*0970*/  UMOV UR54, UR10 ;  /* 0x0000000a00367c82 */ /* 0x000fca0008000000 */
[----:B------:R-:W-:Y:S02]  /*0980*/  MOV R4, UR8 ;  /* 0x0000000800047c02 */ /* 0x000fe40008000f00 */
.L_x_1291:
        /* <DEDUP_REMOVED lines=42> */
.L_x_1292:
[----:B------:R-:W1:Y:S01]  /*0c30*/  LDCU.64 UR14, c[0x0][0x3c0] ;  /* 0x00007800ff0e77ac */ /* 0x000e620008000a00 */
[----:B------:R-:W-:-:S04]  /*0c40*/  UIADD3 UR8, UPT, UPT, UR40, UR42, URZ ;  /* 0x0000002a28087290 */ /* 0x000fc8000fffe0ff */
[----:B-1----:R-:W-:Y:S02]  /*0c50*/  UIMAD.WIDE.U32 UR50, UR8, UR14, URZ ;  /* 0x0000000e083272a5 */ /* 0x002fe4000f8e00ff */
[----:B------:R-:W-:-:S04]  /*0c60*/  UIMAD UR8, UR8, UR15, URZ ;  /* 0x0000000f080872a4 */ /* 0x000fc8000f8e02ff */
[----:B------:R-:W-:-:S06]  /*0c70*/  UIADD3 UR8, UPT, UPT, UR51, UR8, URZ ;  /* 0x0000000833087290 */ /* 0x000fcc000fffe0ff */
[----:B------:R-:W-:-:S07]  /*0c80*/  MOV R5, UR8 ;  /* 0x0000000800057c02 */ /* 0x000fce0008000f00 */
.L_x_1293:
        /* <DEDUP_REMOVED lines=28> */
.L_x_1294:
[----:B------:R-:W-:Y:S02]  /*0e50*/  UIMAD.WIDE.U32 UR10, UR58, UR12, URZ ;  /* 0x0000000c3a0a72a5 */ /* 0x000fe4000f8e00ff */
[----:B------:R-:W-:-:S04]  /*0e60*/  UIMAD UR8, UR59, UR12, URZ ;  /* 0x0000000c3b0872a4 */ /* 0x000fc8000f8e02ff */
[----:B------:R-:W-:-:S12]  /*0e70*/  UIADD3 UR8, UPT, UPT, UR11, UR8, URZ ;  /* 0x000000080b087290 */ /* 0x000fd8000fffe0ff */
.L_x_1295:
        /* <DEDUP_REMOVED lines=20> */
.L_x_1296:
[----:B------:R-:W1:Y:S01]  /*0fc0*/  LDCU UR59, c[0x0][0x434] ;  /* 0x00008680ff3b77ac */ /* 0x000e620008000800 */
[----:B------:R-:W-:-:S04]  /*0fd0*/  UIMAD UR9, UR47, UR62, UR27 ;  /* 0x0000003e2f0972a4 */ /* 0x000fc8000f8e021b */
[----:B-1----:R-:W-:Y:S02]  /*0fe0*/  UIMAD UR59, UR9, UR59, URZ ;  /* 0x0000003b093b72a4 */ /* 0x002fe4000f8e02ff */
.L_x_1297:
        /* <DEDUP_REMOVED lines=11> */
.L_x_1298:
[----:B------:R-:W1:Y:S01]  /*10a0*/  LDCU UR58, c[0x0][0x444] ;  /* 0x00008880ff3a77ac */ /* 0x000e620008000800 */
[----:B------:R-:W-:-:S04]  /*10b0*/  UIMAD UR9, UR47, UR62, UR27 ;  /* 0x0000003e2f0972a4 */ /* 0x000fc8000f8e021b */
[----:B-1----:R-:W-:-:S12]  /*10c0*/  UIMAD UR58, UR9, UR58, URZ ;  /* 0x0000003a093a72a4 */ /* 0x002fd8000f8e02ff */
.L_x_1299:
[----:B------:R-:W1:Y:S01]  /*10d0*/  LDCU UR51, c[0x0][0x508] ;  /* 0x0000a100ff3377ac */ /* 0x000e620008000800 */
[----:B------:R-:W2:Y:S01]  /*10e0*/  S2R R8, SR_TID.X ;  /* 0x0000000000087919 */ /* 0x000ea20000002100 */
[----:B------:R-:W3:Y:S01]  /*10f0*/  LDC.64 R6, c[0x0][0x5f8] ;  /* 0x00017e00ff067b82 */ /* 0x000ee20000000a00 */
[----:B------:R-:W-:Y:S01]  /*1100*/  IMAD.MOV.U32 R17, RZ, RZ, RZ ;  /* 0x000000ffff117224 */ /* 0x000fe200078e00ff */
        /* <DEDUP_REMOVED lines=13> */
[----:B------:R-:W-:Y:S01]  /*11e0*/  UIMAD UR64, UR55, UR12, URZ ;  /* 0x0000000c374072a4 */ /* 0x000fe2000f8e02ff */
[----:B---3--:R-:W-:Y:S01]  /*11f0*/  IMAD.WIDE.U32 R22, R6, UR25, RZ ;  /* 0x0000001906167c25 */ /* 0x008fe2000f8e00ff */
[----:B------:R-:W-:-:S02]  /*1200*/  ULEA.HI UR8, UR8, UR9, URZ, 0x6 ;  /* 0x0000000908087291 */ /* 0x000fc4000f8f30ff */
[----:B------:R-:W-:Y:S01]  /*1210*/  UIMAD UR64, UR20, UR13, UR64 ;  /* 0x0000000d144072a4 */ /* 0x000fe2000f8e0240 */
[----:B--2---:R-:W-:Y:S01]  /*1220*/  IMAD.SHL.U32 R9, R8, 0x8, RZ ;  /* 0x0000000808097824 */ /* 0x004fe200078e00ff */
[----:B------:R-:W-:Y:S01]  /*1230*/  USHF.R.S32.HI UR48, URZ, 0x6, UR8 ;  /* 0x00000006ff307899 */ /* 0x000fe20008011408 */
[----:B-----5:R-:W-:Y:S02]  /*1240*/  IMAD.U32 R20, RZ, RZ, UR18 ;  /* 0x00000012ff147e24 */ /* 0x020fe4000f8e00ff */
[----:B------:R-:W-:Y:S01]  /*1250*/  IMAD R7, R7, UR25, R23 ;  /* 0x0000001907077c24 */ /* 0x000fe2000f8e0217 */
[----:B------:R-:W-:Y:S01]  /*1260*/  LOP3.LUT R16, R9, 0x18, RZ, 0xc0, !PT ;  /* 0x0000001809107812 */ /* 0x000fe200078ec0ff */
[----:B------:R-:W-:Y:S01]  /*1270*/  IMAD.U32 R0, RZ, RZ, UR64 ;  /* 0x00000040ff007e24 */ /* 0x000fe2000f8e00ff */
[----:B------:R-:W-:Y:S01]  /*1280*/  UISETP.LT.AND UP0, UPT, URZ, UR48, UPT ;  /* 0x00000030ff00728c */ /* 0x000fe2000bf01270 */
[----:B------:R-:W-:Y:S01]  /*1290*/  IMAD.U32 R18, RZ, RZ, UR19 ;  /* 0x00000013ff127e24 */ /* 0x000fe2000f8e00ff */
[----:B------:R-:W1:Y:S01]  /*12a0*/  LDCU.128 UR8, c[0x0][0x590] ;  /* 0x0000b200ff0877ac */ /* 0x000e620008000c00 */
[----:B------:R-:W-:Y:S01]  /*12b0*/  IMAD.WIDE.U32 R10, R11, UR20, R16 ;  /* 0x000000140b0a7c25 */ /* 0x000fe2000f8e0010 */
[----:B------:R-:W-:Y:S01]  /*12c0*/  IADD3 R14, P0, PT, R16, UR66, RZ ;  /* 0x00000042100e7c10 */ /* 0x000fe2000ff1e0ff */
[----:B------:R-:W2:Y:S01]  /*12d0*/  LDCU.64 UR18, c[0x0][0x550] ;  /* 0x0000aa00ff1277ac */ /* 0x000ea20008000a00 */
[----:B------:R-:W-:-:S02]  /*12e0*/  SEL R7, R7, RZ, P3 ;  /* 0x000000ff07077207 */ /* 0x000fc40001800000 */
[----:B------:R-:W-:Y:S01]  /*12f0*/  IADD3 R12, P1, PT, R10, UR52, RZ ;  /* 0x000000340a0c7c10 */ /* 0x000fe2000ff3e0ff */
[----:B------:R-:W-:Y:S01]  /*1300*/  IMAD.X R15, RZ, RZ, UR63, P0 ;  /* 0x0000003fff0f7e24 */ /* 0x000fe200080e06ff */
[----:B------:R-:W-:Y:S02]  /*1310*/  UIMAD UR52, UR62, UR61, URZ ;  /* 0x0000003d3e3472a4 */ /* 0x000fe4000f8e02ff */
[----:B------:R-:W-:Y:S01]  /*1320*/  IADD3.X R13, PT, PT, R11, UR21, R0, P1, !PT ;  /* 0x000000150b0d7c10 */ /* 0x000fe20008ffe400 */
[----:B------:R-:W3:Y:S01]  /*1330*/  LDCU.64 UR62, c[0x0][0x5e8] ;  /* 0x0000bd00ff3e77ac */ /* 0x000ee20008000a00 */
[----:B------:R-:W-:Y:S01]  /*1340*/  LOP3.LUT R0, R8, 0x1f, RZ, 0xc0, !PT ;  /* 0x0000001f08007812 */ /* 0x000fe200078ec0ff */
[----:B------:R-:W-:Y:S01]  /*1350*/  IMAD.WIDE.U32 R20, R20, UR27, R12 ;  /* 0x0000001b14147c25 */ /* 0x000fe2000f8e000c */
[--C-:B------:R-:W-:Y:S01]  /*1360*/  SHF.R.U32.HI R13, RZ, 0x5, R8.reuse ;  /* 0x00000005ff0d7819 */ /* 0x100fe20000011608 */
[----:B-1----:R-:W-:Y:S01]  /*1370*/  UIMAD UR55, UR55, UR8, URZ ;  /* 0x00000008373772a4 */ /* 0x002fe2000f8e02ff */
[----:B------:R-:W-:Y:S01]  /*1380*/  MOV R10, UR8 ;  /* 0x00000008000a7c02 */ /* 0x000fe20008000f00 */
[----:B------:R-:W-:Y:S01]  /*1390*/  USEL UR48, URZ, UR48, !UP0 ;  /* 0x00000030ff307287 */ /* 0x000fe2000c000000 */
[----:B------:R-:W-:Y:S01]  /*13a0*/  SHF.R.U32.HI R12, RZ, 0x2, R8 ;  /* 0x00000002ff0c7819 */ /* 0x000fe20000011608 */
[----:B------:R-:W-:Y:S01]  /*13b0*/  IMAD R0, R13, UR52, R0 ;  /* 0x000000340d007c24 */ /* 0x000fe2000f8e0200 */
[----:B------:R-:W1:Y:S01]  /*13c0*/  LDCU.64 UR60, c[0x0][0x420] ;  /* 0x00008400ff3c77ac */ /* 0x000e620008000a00 */
[----:B------:R-:W-:Y:S01]  /*13d0*/  IMAD.WIDE.U32 R10, R10, UR20, R14 ;  /* 0x000000140a0a7c25 */ /* 0x000fe2000f8e000e */
[----:B------:R-:W-:Y:S01]  /*13e0*/  MOV R14, UR10 ;  /* 0x0000000a000e7c02 */ /* 0x000fe20008000f00 */
[----:B------:R-:W-:-:S02]  /*13f0*/  UIMAD UR20, UR20, UR9, UR55 ;  /* 0x00000009141472a4 */ /* 0x000fc4000f8e0237 */
[----:B------:R-:W-:Y:S01]  /*1400*/  IMAD.U32 R13, RZ, RZ, UR11 ;  /* 0x0000000bff0d7e24 */ /* 0x000fe2000f8e00ff */
[----:B------:R-:W4:Y:S01]  /*1410*/  LDCU.64 UR10, c[0x0][0x570] ;  /* 0x0000ae00ff0a77ac */ /* 0x000f220008000a00 */
[----:B------:R-:W-:Y:S02]  /*1420*/  IMAD R19, R18, UR27, R21 ;  /* 0x0000001b12137c24 */ /* 0x000fe4000f8e0215 */
[----:B------:R-:W-:Y:S01]  /*1430*/  IMAD.MOV.U32 R18, RZ, RZ, R20 ;  /* 0x000000ffff127224 */ /* 0x000fe200078e0014 */
[----:B------:R-:W-:Y:S01]  /*1440*/  USHF.L.U32 UR55, UR52, 0x6, URZ ;  /* 0x0000000634377899 */ /* 0x000fe200080006ff */
[----:B------:R-:W-:Y:S01]  /*1450*/  VIADD R11, R11, UR20 ;  /* 0x000000140b0b7c36 */ /* 0x000fe20008000000 */
[----:B------:R-:W-:Y:S01]  /*1460*/  UISETP.GT.AND UP0, UPT, UR49, UR48, UPT ;  /* 0x000000303100728c */ /* 0x000fe2000bf04270 */
[----:B------:R-:W-:Y:S01]  /*1470*/  IMAD.WIDE.U32 R18, R12, UR12, R18 ;  /* 0x0000000c0c127c25 */ /* 0x000fe2000f8e0012 */
[----:B---3--:R-:W-:Y:S01]  /*1480*/  UIMAD.WIDE UR62, UR58, 0x4, UR62 ;  /* 0x000000043a3e78a5 */ /* 0x008fe2000f8e023e */
[----:B------:R-:W3:Y:S02]  /*1490*/  LDCU.64 UR20, c[0x0][0x380] ;  /* 0x00007000ff1477ac */ /* 0x000ee40008000a00 */
[----:B------:R-:W-:Y:S01]  /*14a0*/  IMAD.WIDE.U32 R14, R14, UR27, R10 ;  /* 0x0000001b0e0e7c25 */ /* 0x000fe2000f8e000a */
[----:B------:R-:W-:Y:S01]  /*14b0*/  SEL R11, R22, RZ, P3 ;  /* 0x000000ff160b7207 */ /* 0x000fe20001800000 */
[----:B-1----:R-:W-:-:S02]  /*14c0*/  UIMAD.WIDE UR60, UR59, 0x4, UR60 ;  /* 0x000000043b3c78a5 */ /* 0x002fc4000f8e023c */
[----:B------:R-:W-:Y:S01]  /*14d0*/  IMAD R15, R13, UR27, R15 ;  /* 0x0000001b0d0f7c24 */ /* 0x000fe2000f8e020f */
[----:B------:R-:W-:Y:S02]  /*14e0*/  IADD3 R10, P1, P0, R0, UR57, R11 ;  /* 0x00000039000a7c10 */ /* 0x000fe4000f83e00b */
[----:B------:R-:W-:Y:S01]  /*14f0*/  SHF.R.S32.HI R0, RZ, 0x1f, R0 ;  /* 0x0000001fff007819 */ /* 0x000fe20000011400 */
[----:B------:R-:W-:Y:S01]  /*1500*/  IMAD.WIDE.U32 R14, R12, UR8, R14 ;  /* 0x000000080c0e7c25 */ /* 0x000fe2000f8e000e */
[----:B------:R-:W-:Y:S02]  /*1510*/  LOP3.LUT R13, R16, 0x20, RZ, 0xfc, !PT ;  /* 0x00000020100d7812 */ /* 0x000fe400078efcff */
[----:B------:R-:W-:Y:S01]  /*1520*/  IADD3.X R0, PT, PT, R0, UR56, R7, P1, P0 ;  /* 0x0000003800007c10 */ /* 0x000fe20008fe0407 */
[----:B------:R-:W-:Y:S01]  /*1530*/  IMAD.U32 R7, RZ, RZ, UR55 ;  /* 0x00000037ff077e24 */ /* 0x000fe2000f8e00ff */
[----:B------:R-:W-:Y:S01]  /*1540*/  IADD3 R10, P0, PT, R10, UR55, RZ ;  /* 0x000000370a0a7c10 */ /* 0x000fe2000ff1e0ff */
[----:B------:R-:W-:Y:S01]  /*1550*/  IMAD R6, R12, UR9, R15 ;  /* 0x000000090c067c24 */ /* 0x000fe2000f8e020f */
[----:B--2---:R-:W-:-:S02]  /*1560*/  LEA R186, P1, R14, UR18, 0x1 ;  /* 0x000000120eba7c11 */ /* 0x004fc4000f8208ff */
[----:B------:R-:W-:Y:S01]  /*1570*/  LEA.HI.X.SX32 R7, R7, R0, 0x1, P0 ;  /* 0x0000000007077211 */ /* 0x000fe200000f0eff */
[----:B------:R-:W-:Y:S01]  /*1580*/  IMAD R0, R12, UR13, R19 ;  /* 0x0000000d0c007c24 */ /* 0x000fe2000f8e0213 */
[----:B----4-:R-:W-:Y:S01]  /*1590*/  LEA R184, P0, R10, UR10, 0x2 ;  /* 0x0000000a0ab87c11 */ /* 0x010fe2000f8010ff */
[----:B------:R-:W-:Y:S01]  /*15a0*/  UMOV UR10, UR62 ;  /* 0x0000003e000a7c82 */ /* 0x000fe20008000000 */
[----:B---3--:R-:W-:Y:S02]  /*15b0*/  LEA R188, P2, R18, UR20, 0x1 ;  /* 0x0000001412bc7c11 */ /* 0x008fe4000f8408ff */
[----:B------:R-:W-:Y:S01]  /*15c0*/  LEA.HI.X R185, R10, UR11, R7, 0x2, P0 ;  /* 0x0000000b0ab97c11 */ /* 0x000fe200080f1407 */
[----:B------:R-:W-:Y:S01]  /*15d0*/  UMOV UR11, UR63 ;  /* 0x0000003f000b7c82 */ /* 0x000fe20008000000 */
[----:B------:R-:W-:Y:S02]  /*15e0*/  IADD3 R7, P0, PT, R12, 0x40, RZ ;  /* 0x000000400c077810 */ /* 0x000fe40007f1e0ff */
[----:B------:R-:W-:-:S02]  /*15f0*/  LEA.HI.X R187, R14, UR19, R6, 0x1, P1 ;  /* 0x000000130ebb7c11 */ /* 0x000fc400088f0c06 */
[----:B------:R-:W-:Y:S01]  /*1600*/  LEA.HI.X R189, R18, UR21, R0, 0x1, P2 ;  /* 0x0000001512bd7c11 */ /* 0x000fe200090f0c00 */
[----:B------:R-:W-:Y:S01]  /*1610*/  IMAD.X R6, RZ, RZ, RZ, P0 ;  /* 0x000000ffff067224 */ /* 0x000fe200000e06ff */
[----:B------:R-:W-:Y:S02]  /*1620*/  IADD3 R10, PT, PT, R12, 0x40, RZ ;  /* 0x000000400c0a7810 */ /* 0x000fe40007ffe0ff */
        /* <DEDUP_REMOVED lines=14> */
.L_x_1301:
[----:B------:R-:W1:Y:S01]  /*1710*/  LDCU.64 UR10, c[0x0][0x5c0] ;  /* 0x0000b800ff0a77ac */ /* 0x000e620008000a00 */
[----:B------:R-:W-:-:S04]  /*1720*/  UIADD3 UR5, UPT, UPT, UR40, UR42, URZ ;  /* 0x0000002a28057290 */ /* 0x000fc8000fffe0ff */
[----:B-1----:R-:W-:Y:S02]  /*1730*/  UIMAD.WIDE.U32 UR16, UR5, UR10, URZ ;  /* 0x0000000a051072a5 */ /* 0x002fe4000f8e00ff */
[----:B------:R-:W-:-:S04]  /*1740*/  UIMAD UR5, UR5, UR11, URZ ;  /* 0x0000000b050572a4 */ /* 0x000fc8000f8e02ff */
[----:B------:R-:W-:-:S06]  /*1750*/  UIADD3 UR5, UPT, UPT, UR17, UR5, URZ ;  /* 0x0000000511057290 */ /* 0x000fcc000fffe0ff */
[----:B------:R-:W-:Y:S02]  /*1760*/  MOV R2, UR5 ;  /* 0x0000000500027c02 */ /* 0x000fe40008000f00 */
.L_x_1302:
        /* <DEDUP_REMOVED lines=12> */
.L_x_1303:
[----:B------:R-:W1:Y:S01]  /*1830*/  LDCU.64 UR8, c[0x0][0x5c8] ;  /* 0x0000b900ff0877ac */ /* 0x000e620008000a00 */
[----:B------:R-:W-:-:S04]  /*1840*/  UIADD3 UR40, UPT, UPT, UR40, UR42, URZ ;  /* 0x0000002a28287290 */ /* 0x000fc8000fffe0ff */
[----:B-1----:R-:W-:Y:S02]  /*1850*/  UIMAD.WIDE.U32 UR14, UR40, UR8, URZ ;  /* 0x00000008280e72a5 */ /* 0x002fe4000f8e00ff */
[----:B------:R-:W-:-:S04]  /*1860*/  UIMAD UR40, UR40, UR9, URZ ;  /* 0x00000009282872a4 */ /* 0x000fc8000f8e02ff */
[----:B------:R-:W-:-:S06]  /*1870*/  UIADD3 UR40, UPT, UPT, UR15, UR40, URZ ;  /* 0x000000280f287290 */ /* 0x000fcc000fffe0ff */
[----:B------:R-:W-:Y:S02]  /*1880*/  MOV R0, UR40 ;  /* 0x0000002800007c02 */ /* 0x000fe40008000f00 */
.L_x_1304:
        /* <DEDUP_REMOVED lines=29> */
.L_x_1306:
[----:B------:R-:W-:Y:S05]  /*1a60*/  BSYNC.RECONVERGENT B0 ;  /* 0x0000000000007941 */ /* 0x000fea0003800200 */
.L_x_1305:
        /* <DEDUP_REMOVED lines=17> */
.L_x_1308:
[----:B------:R-:W-:Y:S05]  /*1b80*/  BSYNC.RECONVERGENT B0 ;  /* 0x0000000000007941 */ /* 0x000fea0003800200 */
.L_x_1307:
[----:B------:R-:W3:Y:S01]  /*1b90*/  LDCU.64 UR10, c[0x0][0x5e0] ;  /* 0x0000bc00ff0a77ac */ /* 0x000ee20008000a00 */
[----:B--2---:R-:W-:Y:S01]  /*1ba0*/  MOV R3, UR8 ;  /* 0x0000000800037c02 */ /* 0x004fe20008000f00 */
        /* <DEDUP_REMOVED lines=14> */
[----:B-1----:R-:W-:-:S04]  /*1c90*/  IMAD.WIDE.U32 R8, R12, UR8, R2 ;  /* 0x000000080c087c25 */ /* 0x002fc8000f8e0002 */
        /* <DEDUP_REMOVED lines=9> */
.L_x_1310:
[----:B------:R-:W-:Y:S05]  /*1d30*/  BSYNC.RECONVERGENT B0 ;  /* 0x0000000000007941 */ /* 0x000fea0003800200 */
.L_x_1309:
        /* <DEDUP_REMOVED lines=12> */
[----:B------:R3:W-:Y:S04]  /*1e00*/  @!P1 STG.E.128 desc[UR38][R4.64], RZ ;  /* 0x000000ff04009986 */ /* 0x0007e8000c101d26 */
[----:B------:R3:W-:Y:S01]  /*1e10*/  @!P0 STG.E.128 desc[UR38][R4.64+0x40], RZ ;  /* 0x000040ff04008986 */ /* 0x0007e2000c101d26 */
[----:B------:R-:W-:-:S13]  /*1e20*/  ISETP.GE.AND P0, PT, R14, UR5, PT ;  /* 0x000000050e007c0c */ /* 0x000fda000bf06270 */
[----:B------:R-:W-:Y:S05]  /*1e30*/  @P0 BRA `(.L_x_1311) ;  /* 0x0000007000a80947 */ /* 0x000fea0003800000 */
[----:B------:R4:W-:Y:S01]  /*1e40*/  STG.E.128 desc[UR38][R4.64+0x80], RZ ;  /* 0x000080ff04007986 */ /* 0x0009e2000c101d26 */
[----:B------:R-:W-:Y:S05]  /*1e50*/  BRA `(.L_x_1311) ;  /* 0x0000007000a07947 */ /* 0x000fea0003800000 */
.L_x_1300:
        /* <DEDUP_REMOVED lines=32> */
.L_x_1314:
[----:B------:R2:W-:Y:S01]  /*2060*/  STS.128 [R11+0x8000], RZ ;  /* 0x008000ff0b007388 */ /* 0x0005e20000000c00 */
[----:B------:R-:W-:Y:S05]  /*2070*/  BRA `(.L_x_1315) ;  /* 0x00000000000c7947 */ /* 0x000fea0003800000 */
.L_x_1313:
[----:B------:R1:W-:Y:S04]  /*2080*/  STS.128 [R11+0x6000], RZ ;  /* 0x006000ff0b007388 */ /* 0x0003e80000000c00 */
[----:B------:R1:W-:Y:S04]  /*2090*/  STS.128 [R11+0x7000], RZ ;  /* 0x007000ff0b007388 */ /* 0x0003e80000000c00 */
[----:B------:R1:W-:Y:S02]  /*20a0*/  STS.128 [R11+0x8000], RZ ;  /* 0x008000ff0b007388 */ /* 0x0003e40000000c00 */
.L_x_1315:
[----:B------:R-:W-:Y:S05]  /*20b0*/  BSYNC.RECONVERGENT B0 ;  /* 0x0000000000007941 */ /* 0x000fea0003800200 */
.L_x_1312:
        /* <DEDUP_REMOVED lines=23> */
.L_x_1318:
[----:B------:R1:W-:Y:S01]  /*2230*/  STS.128 [R181+0x2000], RZ ;  /* 0x002000ffb5007388 */ /* 0x0003e20000000c00 */
[----:B------:R-:W-:Y:S05]  /*2240*/  BRA `(.L_x_1319) ;  /* 0x00000000000c7947 */ /* 0x000fea0003800000 */
.L_x_1317:
[----:B------:R4:W-:Y:S04]  /*2250*/  STS.128 [R181], RZ ;  /* 0x000000ffb5007388 */ /* 0x0009e80000000c00 */
[----:B------:R4:W-:Y:S04]  /*2260*/  STS.128 [R181+0x1000], RZ ;  /* 0x001000ffb5007388 */ /* 0x0009e80000000c00 */
[----:B------:R4:W-:Y:S02]  /*2270*/  STS.128 [R181+0x2000], RZ ;  /* 0x002000ffb5007388 */ /* 0x0009e40000000c00 */
.L_x_1319:
[----:B------:R-:W-:Y:S05]  /*2280*/  BSYNC.RECONVERGENT B0 ;  /* 0x0000000000007941 */ /* 0x000fea0003800200 */
.L_x_1316:
        /* <DEDUP_REMOVED lines=11> */
[----:B------:R-:W-:Y:S01]  /*2340*/  ISETP.GE.AND P1, PT, R15, UR9, PT ;  /* 0x000000090f007c0c */ /* 0x000fe2000bf26270 */
[----:B------:R-:W-:Y:S01]  /*2350*/  IMAD.MOV.U32 R15, RZ, RZ, 0x4 ;  /* 0x00000004ff0f7424 */ /* 0x000fe200078e00ff */
[----:B------:R-:W-:Y:S02]  /*2360*/  ISETP.GE.AND P2, PT, R18, UR9, PT ;  /* 0x0000000912007c0c */ /* 0x000fe4000bf46270 */
[----:B------:R-:W-:Y:S01]  /*2370*/  ISETP.GE.AND P0, PT, R0, UR9, PT ;  /* 0x0000000900007c0c */ /* 0x000fe2000bf06270 */
[----:B------:R-:W-:Y:S01]  /*2380*/  IMAD.WIDE.U32 R20, R182, R15, UR60 ;  /* 0x0000003cb6147e25 */ /* 0x000fe2000f8e000f */
[----:B------:R-:W2:Y:S05]  /*2390*/  LDCU.64 UR8, c[0x0][0x3d0] ;  /* 0x00007a00ff0877ac */ /* 0x000eaa0008000a00 */
[----:B------:R1:W5:Y:S04]  /*23a0*/  @!P3 LDG.E R180, desc[UR38][R20.64] ;  /* 0x0000002614b4b981 */ /* 0x000368000c1e1900 */
[----:B------:R1:W5:Y:S04]  /*23b0*/  @!P2 LDG.E R179, desc[UR38][R20.64+0x20] ;  /* 0x0000202614b3a981 */ /* 0x000368000c1e1900 */
[----:B------:R1:W5:Y:S01]  /*23c0*/  @!P1 LDG.E R178, desc[UR38][R20.64+0x80] ;  /* 0x0000802614b29981 */ /* 0x000362000c1e1900 */
[----:B------:R-:W-:Y:S01]  /*23d0*/  IMAD.U32 R0, RZ, RZ, UR16 ;  /* 0x00000010ff007e24 */ /* 0x000fe2000f8e00ff */
[----:B------:R-:W-:-:S02]  /*23e0*/  UIADD3 UR13, UPT, UPT, -UR31, UR37, URZ ;  /* 0x000000251f0d7290 */ /* 0x000fc4000fffe1ff */
[----:B------:R-:W-:Y:S01]  /*23f0*/  UIMAD UR18, UR46, UR16, URZ ;  /* 0x000000102e1272a4 */ /* 0x000fe2000f8e02ff */
[----:B------:R-:W-:Y:S01]  /*2400*/  IMAD.WIDE.U32 R18, R0, UR31, R16 ;  /* 0x0000001f00127c25 */ /* 0x000fe2000f8e0010 */
[----:B------:R1:W5:Y:S01]  /*2410*/  @!P0 LDG.E R177, desc[UR38][R20.64+0xa0] ;  /* 0x0000a02614b18981 */ /* 0x000362000c1e1900 */
[----:B------:R-:W-:Y:S01]  /*2420*/  BSSY.RECONVERGENT B0, `(.L_x_1320) ;  /* 0x000002a000007945 */ /* 0x000fe20003800200 */
[----:B------:R-:W-:Y:S01]  /*2430*/  UIMAD UR18, UR31, UR17, UR18 ;  /* 0x000000111f1272a4 */ /* 0x000fe2000f8e0212 */
[----:B------:R-:W-:Y:S01]  /*2440*/  ISETP.GE.AND P4, PT, R12, UR13, PT ;  /* 0x0000000d0c007c0c */ /* 0x000fe2000bf86270 */
        /* <DEDUP_REMOVED lines=8> */
[----:B-1----:R-:W-:Y:S02]  /*24d0*/  IMAD.MOV.U32 R20, RZ, RZ, R18 ;  /* 0x000000ffff147224 */ /* 0x002fe400078e0012 */
        /* <DEDUP_REMOVED lines=25> */
.L_x_1322:
[----:B------:R2:W-:Y:S01]  /*2670*/  STS.128 [R11+0xd000], RZ ;  /* 0x00d000ff0b007388 */ /* 0x0005e20000000c00 */
[----:B------:R-:W-:Y:S05]  /*2680*/  BRA `(.L_x_1323) ;  /* 0x00000000000c7947 */ /* 0x000fea0003800000 */
.L_x_1321:
[----:B------:R2:W-:Y:S04]  /*2690*/  STS.128 [R11+0x9000], RZ ;  /* 0x009000ff0b007388 */ /* 0x0005e80000000c00 */
[----:B------:R2:W-:Y:S04]  /*26a0*/  STS.128 [R11+0xb000], RZ ;  /* 0x00b000ff0b007388 */ /* 0x0005e80000000c00 */
[----:B------:R2:W-:Y:S02]  /*26b0*/  STS.128 [R11+0xd000], RZ ;  /* 0x00d000ff0b007388 */ /* 0x0005e40000000c00 */
.L_x_1323:
[----:B------:R-:W-:Y:S05]  /*26c0*/  BSYNC.RECONVERGENT B0 ;  /* 0x0000000000007941 */ /* 0x000fea0003800200 */
.L_x_1320:
        /* <DEDUP_REMOVED lines=34> */
.L_x_1326:
[----:B------:R2:W-:Y:S02]  /*28f0*/  STS.128 [R11+0xe000], RZ ;  /* 0x00e000ff0b007388 */ /* 0x0005e40000000c00 */
.L_x_1325:
[----:B------:R-:W-:Y:S05]  /*2900*/  BSYNC.RECONVERGENT B0 ;  /* 0x0000000000007941 */ /* 0x000fea0003800200 */
.L_x_1324:
[----:B------:R-:W3:Y:S01]  /*2910*/  LDCU.64 UR8, c[0x0][0x3d8] ;  /* 0x00007b00ff0877ac */ /* 0x000ee20008000a00 */
[----:B------:R-:W-:Y:S01]  /*2920*/  MOV R15, UR14 ;  /* 0x0000000e000f7c02 */ /* 0x000fe20008000f00 */
[----:B------:R-:W-:Y:S01]  /*2930*/  BSSY.RECONVERGENT B0, `(.L_x_1327) ;  /* 0x000002a000007945 */ /* 0x000fe20003800200 */
[----:B------:R-:W-:-:S03]  /*2940*/  UIMAD UR46, UR46, UR14, URZ ;  /* 0x0000000e2e2e72a4 */ /* 0x000fc6000f8e02ff */
[----:B------:R-:W-:Y:S01]  /*2950*/  IMAD.WIDE.U32 R18, R15, UR31, R16 ;  /* 0x0000001f0f127c25 */ /* 0x000fe2000f8e0010 */
[----:B------:R-:W-:Y:S02]  /*2960*/  UIMAD UR46, UR31, UR15, UR46 ;  /* 0x0000000f1f2e72a4 */ /* 0x000fe4000f8e022e */
[----:B------:R-:W-:-:S04]  /*2970*/  IADD3 R4, P0, PT, R18, UR50, RZ ;  /* 0x0000003212047c10 */ /* 0x000fc8000ff1e0ff */
[----:B------:R-:W-:Y:S01]  /*2980*/  IADD3.X R5, PT, PT, R5, UR46, R19, P0, !PT ;  /* 0x0000002e05057c10 */ /* 0x000fe200087fe413 */
[----:B---3--:R-:W-:Y:S02]  /*2990*/  IMAD R2, R2, UR8, RZ ;  /* 0x0000000802027c24 */ /* 0x008fe4000f8e02ff */
[----:B------:R-:W-:-:S04]  /*29a0*/  IMAD.WIDE.U32 R4, R3, UR8, R4 ;  /* 0x0000000803047c25 */ /* 0x000fc8000f8e0004 */
[----:B------:R-:W-:-:S05]  /*29b0*/  IMAD R2, R3, UR9, R2 ;  /* 0x0000000903027c24 */ /* 0x000fca000f8e0202 */
[----:B------:R-:W-:Y:S01]  /*29c0*/  IADD3 R3, PT, PT, R5, R2, RZ ;  /* 0x0000000205037210 */ /* 0x000fe20007ffe0ff */
[----:B------:R-:W-:Y:S06]  /*29d0*/  @P4 BRA `(.L_x_1328) ;  /* 0x0000000000704947 */ /* 0x000fec0003800000 */
[----:B------:R-:W3:Y:S01]  /*29e0*/  LDCU UR13, c[0x0][0x440] ;  /* 0x00008800ff0d77ac */ /* 0x000ee20008000800 */
[----:B------:R-:W-:Y:S01]  /*29f0*/  IMAD.MOV.U32 R2, RZ, RZ, R4 ;  /* 0x000000ffff027224 */ /* 0x000fe200078e0004 */
[----:B------:R-:W1:Y:S03]  /*2a00*/  LDCU.64 UR8, c[0x0][0x390] ;  /* 0x00007200ff0877ac */ /* 0x000e660008000a00 */
[----:B------:R-:W-:-:S04]  /*2a10*/  IMAD.WIDE.U32 R18, R12, UR14, R2 ;  /* 0x0000000e0c127c25 */ /* 0x000fc8000f8e0002 */
[----:B------:R-:W-:Y:S01]  /*2a20*/  IMAD R12, R12, UR15, R19 ;  /* 0x0000000f0c0c7c24 */ /* 0x000fe2000f8e0213 */
[----:B---3--:R-:W-:Y:S02]  /*2a30*/  ISETP.GE.AND P1, PT, R16, UR13, PT ;  /* 0x0000000d10007c0c */ /* 0x008fe4000bf26270 */
[----:B------:R-:W-:Y:S02]  /*2a40*/  ISETP.GE.AND P0, PT, R13, UR13, PT ;  /* 0x0000000d0d007c0c */ /* 0x000fe4000bf06270 */
[----:B-12---:R-:W-:-:S04]  /*2a50*/  LEA R20, P2, R18, UR8, 0x1 ;  /* 0x0000000812147c11 */ /* 0x006fc8000f8408ff */
        /* <DEDUP_REMOVED lines=18> */
.L_x_1329:
[----:B------:R2:W-:Y:S01]  /*2b80*/  STS.128 [R11+0x13000], RZ ;  /* 0x013000ff0b007388 */ /* 0x0005e20000000c00 */
[----:B------:R-:W-:Y:S05]  /*2b90*/  BRA `(.L_x_1330) ;  /* 0x00000000000c7947 */ /* 0x000fea0003800000 */
.L_x_1328:
[----:B------:R3:W-:Y:S04]  /*2ba0*/  STS.128 [R11+0xf000], RZ ;  /* 0x00f000ff0b007388 */ /* 0x0007e80000000c00 */
[----:B------:R3:W-:Y:S04]  /*2bb0*/  STS.128 [R11+0x11000], RZ ;  /* 0x011000ff0b007388 */ /* 0x0007e80000000c00 */
[----:B------:R3:W-:Y:S02]  /*2bc0*/  STS.128 [R11+0x13000], RZ ;  /* 0x013000ff0b007388 */ /* 0x0007e40000000c00 */
.L_x_1330:
[----:B------:R-:W-:Y:S05]  /*2bd0*/  BSYNC.RECONVERGENT B0 ;  /* 0x0000000000007941 */ /* 0x000fea0003800200 */
.L_x_1327:
[----:B------:R1:W-:Y:S01]  /*2be0*/  @P3 STS.128 [R11+0x10000], RZ ;  /* 0x010000ff0b003388 */ /* 0x0003e20000000c00 */
[----:B------:R-:W-:Y:S03]  /*2bf0*/  BSSY.RECONVERGENT B0, `(.L_x_1331) ;  /* 0x0000021000007945 */ /* 0x000fe60003800200 */
[----:B------:R1:W-:Y:S04]  /*2c00*/  @P3 STS.128 [R11+0x12000], RZ ;  /* 0x012000ff0b003388 */ /* 0x0003e80000000c00 */
[----:B------:R1:W-:Y:S01]  /*2c10*/  @P3 STS.128 [R11+0x14000], RZ ;  /* 0x014000ff0b003388 */ /* 0x0003e20000000c00 */
[----:B------:R-:W-:Y:S05]  /*2c20*/  @P3 BRA `(.L_x_1332) ;  /* 0x0000000000743947 */ /* 0x000fea0003800000 */
[----:B------:R-:W4:Y:S01]  /*2c30*/  LDCU UR13, c[0x0][0x440] ;  /* 0x00008800ff0d77ac */ /* 0x000f220008000800 */
[----:B------:R-:W-:Y:S02]  /*2c40*/  IMAD R6, R6, UR14, RZ ;  /* 0x0000000e06067c24 */ /* 0x000fe4000f8e02ff */
        /* <DEDUP_REMOVED lines=26> */
.L_x_1333:
[----:B------:R4:W-:Y:S02]  /*2df0*/  STS.128 [R11+0x14000], RZ ;  /* 0x014000ff0b007388 */ /* 0x0009e40000000c00 */
.L_x_1332:
[----:B------:R-:W-:Y:S05]  /*2e00*/  BSYNC.RECONVERGENT B0 ;  /* 0x0000000000007941 */ /* 0x000fea0003800200 */
.L_x_1331:
[C---:B------:R-:W-:Y:S01]  /*2e10*/  IMAD.SHL.U32 R2, R8.reuse, 0x20, RZ ;  /* 0x0000002008027824 */ /* 0x040fe200078e00ff */
[----:B------:R-:W-:Y:S01]  /*2e20*/  SHF.R.U32.HI R3, RZ, 0x4, R8 ;  /* 0x00000004ff037819 */ /* 0x000fe20000011608 */
[C---:B------:R-:W-:Y:S01]  /*2e30*/  IMAD.SHL.U32 R0, R8.reuse, 0x10, RZ ;  /* 0x0000001008007824 */ /* 0x040fe200078e00ff */
[----:B------:R-:W0:Y:S01]  /*2e40*/  LDGDEPBAR ;  /* 0x00000000000079af */ /* 0x000e220000000000 */
[----:B--2-4-:R-:W-:Y:S01]  /*2e50*/  IMAD.SHL.U32 R5, R8, 0x4, RZ ;  /* 0x0000000408057824 */ /* 0x014fe200078e00ff */
[C---:B------:R-:W-:Y:S01]  /*2e60*/  LOP3.LUT R173, R2.reuse, 0x20, RZ, 0xc0, !PT ;  /* 0x0000002002ad7812 */ /* 0x040fe200078ec0ff */
[----:B------:R-:W2:Y:S01]  /*2e70*/  LDCU UR17, c[0x0][0x3b0] ;  /* 0x00007600ff1177ac */ /* 0x000ea20008000800 */
[----:B------:R-:W-:Y:S01]  /*2e80*/  LOP3.LUT R7, R2, 0x120, RZ, 0xc0, !PT ;  /* 0x0000012002077812 */ /* 0x000fe200078ec0ff */
[----:B------:R-:W-:Y:S01]  /*2e90*/  IMAD.MOV.U32 R160, RZ, RZ, 0x20 ;  /* 0x00000020ffa07424 */ /* 0x000fe200078e00ff */
[----:B------:R-:W-:Y:S01]  /*2ea0*/  LOP3.LUT R3, R3, 0x8, RZ, 0xc0, !PT ;  /* 0x0000000803037812 */ /* 0x000fe200078ec0ff */
[----:B------:R-:W4:Y:S01]  /*2eb0*/  LDCU UR18, c[0x0][0x590] ;  /* 0x0000b200ff1277ac */ /* 0x000f220008000800 */
[--C-:B------:R-:W-:Y:S01]  /*2ec0*/  LOP3.LUT R173, R173, 0x3c00, R0.reuse, 0xf8, !PT ;  /* 0x00003c00adad7812 */ /* 0x100fe200078ef800 */
[----:B------:R-:W-:Y:S01]  /*2ed0*/  IMAD.MOV.U32 R176, RZ, RZ, R181 ;  /* 0x000000ffffb07224 */ /* 0x000fe200078e00b5 */
[----:B------:R-:W-:Y:S01]  /*2ee0*/  LOP3.LUT R4, R7, 0x200, R0, 0xf8, !PT ;  /* 0x0000020007047812 */ /* 0x000fe200078ef800 */
[----:B------:R-:W-:Y:S01]  /*2ef0*/  IMAD.MOV.U32 R175, RZ, RZ, 0x4 ;  /* 0x00000004ffaf7424 */ /* 0x000fe200078e00ff */
[----:B------:R-:W-:-:S02]  /*2f00*/  LOP3.LUT R5, R5, 0x18, RZ, 0xc0, !PT ;  /* 0x0000001805057812 */ /* 0x000fc400078ec0ff */
[----:B------:R-:W-:Y:S02]  /*2f10*/  CS2R R126, SRZ ;  /* 0x00000000007e7805 */ /* 0x000fe4000001ff00 */
[----:B------:R-:W-:Y:S02]  /*2f20*/  LOP3.LUT R7, R3, 0x10, R8, 0xf8, !PT ;  /* 0x0000001003077812 */ /* 0x000fe400078ef808 */
[----:B------:R-:W-:Y:S02]  /*2f30*/  CS2R R124, SRZ ;  /* 0x00000000007c7805 */ /* 0x000fe4000001ff00 */
[----:B------:R-:W-:Y:S02]  /*2f40*/  LOP3.LUT R173, R173, 0x100, R0, 0xf8, !PT ;  /* 0x00000100adad7812 */ /* 0x000fe400078ef800 */
[----:B------:R-:W-:Y:S02]  /*2f50*/  CS2R R130, SRZ ;  /* 0x0000000000827805 */ /* 0x000fe4000001ff00 */
[----:B------:R-:W-:-:S02]  /*2f60*/  LOP3.LUT R3, R5, 0xc0, R2, 0xf8, !PT ;  /* 0x000000c005037812 */ /* 0x000fc400078ef802 */
[----:B------:R-:W-:Y:S02]  /*2f70*/  CS2R R128, SRZ ;  /* 0x0000000000807805 */ /* 0x000fe4000001ff00 */
[----:B------:R-:W-:Y:S02]  /*2f80*/  LOP3.LUT R0, R7, 0xc0, R2, 0xf8, !PT ;  /* 0x000000c007007812 */ /* 0x000fe400078ef802 */
[----:B------:R-:W-:Y:S02]  /*2f90*/  CS2R R122, SRZ ;  /* 0x00000000007a7805 */ /* 0x000fe4000001ff00 */
[----:B------:R-:W-:Y:S02]  /*2fa0*/  LOP3.LUT P0, RZ, R8, 0x4, RZ, 0xc0, !PT ;  /* 0x0000000408ff7812 */ /* 0x000fe4000780c0ff */
[----:B------:R-:W-:Y:S02]  /*2fb0*/  CS2R R120, SRZ ;  /* 0x0000000000787805 */ /* 0x000fe4000001ff00 */
[----:B------:R-:W-:-:S02]  /*2fc0*/  LOP3.LUT R9, R3, 0x8, R9, 0x78, !PT ;  /* 0x0000000803097812 */ /* 0x000fc400078e7809 */
[----:B------:R-:W-:Y:S02]  /*2fd0*/  CS2R R118, SRZ ;  /* 0x0000000000767805 */ /* 0x000fe4000001ff00 */
[----:B------:R-:W-:Y:S02]  /*2fe0*/  LOP3.LUT R8, R3, 0x8, R8, 0x78, !PT ;  /* 0x0000000803087812 */ /* 0x000fe400078e7808 */
[----:B------:R-:W-:Y:S02]  /*2ff0*/  CS2R R116, SRZ ;  /* 0x0000000000747805 */ /* 0x000fe4000001ff00 */
[----:B------:R-:W-:Y:S01]  /*3000*/  LOP3.LUT R5, R0, R5, RZ, 0x3c, !PT ;  /* 0x0000000500057212 */ /* 0x000fe200078e3cff */
[----:B------:R-:W-:Y:S01]  /*3010*/  IMAD.MOV.U32 R0, RZ, RZ, 0x20 ;  /* 0x00000020ff007424 */ /* 0x000fe200078e00ff */
[----:B------:R-:W-:Y:S02]  /*3020*/  LOP3.LUT R3, R4, R9, RZ, 0xfc, !PT ;  /* 0x0000000904037212 */ /* 0x000fe400078efcff */
[----:B------:R-:W-:-:S02]  /*3030*/  CS2R R110, SRZ ;  /* 0x00000000006e7805 */ /* 0x000fc4000001ff00 */
[----:B------:R-:W-:Y:S02]  /*3040*/  LOP3.LUT R173, R173, R8, RZ, 0xfc, !PT ;  /* 0x00000008adad7212 */ /* 0x000fe400078efcff */
[----:B------:R-:W-:Y:S02]  /*3050*/  CS2R R108, SRZ ;  /* 0x00000000006c7805 */ /* 0x000fe4000001ff00 */
[----:B------:R-:W-:Y:S02]  /*3060*/  LOP3.LUT R2, R5, 0x120, R2, 0xf8, !PT ;  /* 0x0000012005027812 */ /* 0x000fe400078ef802 */
[----:B------:R-:W-:Y:S02]  /*3070*/  CS2R R114, SRZ ;  /* 0x0000000000727805 */ /* 0x000fe4000001ff00 */
[----:B------:R-:W-:Y:S02]  /*3080*/  LEA R3, R3, UR28, 0x1 ;  /* 0x0000001c03037c11 */ /* 0x000fe4000f8e08ff */
[----:B------:R-:W-:-:S02]  /*3090*/  CS2R R112, SRZ ;  /* 0x0000000000707805 */ /* 0x000fc4000001ff00 */
[----:B------:R-:W-:Y:S02]  /*30a0*/  LEA R2, R2, UR28, 0x1 ;  /* 0x0000001c02027c11 */ /* 0x000fe4000f8e08ff */
[----:B------:R-:W-:Y:S02]  /*30b0*/  CS2R R106, SRZ ;  /* 0x00000000006a7805 */ /* 0x000fe4000001ff00 */
[----:B------:R-:W-:Y:S02]  /*30c0*/  SEL R160, R160, 0xffffffe0, !P0 ;  /* 0xffffffe0a0a07807 */ /* 0x000fe40004000000 */
[----:B------:R-:W-:Y:S02]  /*30d0*/  CS2R R104, SRZ ;  /* 0x0000000000687805 */ /* 0x000fe4000001ff00 */
[----:B------:R-:W-:Y:S02]  /*30e0*/  LEA R173, R173, UR28, 0x1 ;  /* 0x0000001cadad7c11 */ /* 0x000fe4000f8e08ff */
        /* <DEDUP_REMOVED lines=34> */
[----:B------:R-:W-:Y:S01]  /*3310*/  VIADD R3, R3, UR12 ;  /* 0x0000000c03037c36 */ /* 0x000fe20008000000 */
[----:B------:R-:W-:Y:S01]  /*3320*/  UIADD3 UR5, UPT, UPT, -UR51, UR5, URZ ;  /* 0x0000000533057290 */ /* 0x000fe2000fffe1ff */
[----:B------:R-:W-:Y:S01]  /*3330*/  VIADD R2, R2, UR12 ;  /* 0x0000000c02027c36 */ /* 0x000fe20008000000 */
[----:B------:R-:W-:Y:S01]  /*3340*/  USHF.L.U32 UR52, UR52, 0x3, URZ ;  /* 0x0000000334347899 */ /* 0x000fe200080006ff */
[----:B------:R-:W-:Y:S01]  /*3350*/  IMAD.IADD R172, R160, 0x1, R173 ;  /* 0x00000001a0ac7824 */ /* 0x000fe200078e02ad */
[----:B------:R-:W1:Y:S01]  /*3360*/  LDCU UR8, c[0x0][0x440] ;  /* 0x00008800ff0877ac */ /* 0x000e620008000800 */
[----:B------:R-:W1:Y:S01]  /*3370*/  LDCU UR14, c[0x0][0x504] ;  /* 0x0000a080ff0e77ac */ /* 0x000e620008000800 */
[----:B------:R-:W1:Y:S01]  /*3380*/  LDCU UR13, c[0x0][0x508] ;  /* 0x0000a100ff0d77ac */ /* 0x000e620008000800 */
[----:B------:R-:W1:Y:S01]  /*3390*/  LDCU UR9, c[0x0][0x3e0] ;  /* 0x00007c00ff0977ac */ /* 0x000e620008000800 */
[----:B------:R-:W1:Y:S01]  /*33a0*/  LDCU UR16, c[0x0][0x50c] ;  /* 0x0000a180ff1077ac */ /* 0x000e620008000800 */
[----:B------:R-:W1:Y:S01]  /*33b0*/  LDCU UR15, c[0x0][0x45c] ;  /* 0x00008b80ff0f77ac */ /* 0x000e620008000800 */
[----:B--2---:R-:W-:-:S02]  /*33c0*/  USHF.L.U32 UR17, UR17, 0x6, URZ ;  /* 0x0000000611117899 */ /* 0x004fc400080006ff */
[----:B----4-:R-:W-:-:S12]  /*33d0*/  USHF.L.U32 UR18, UR18, 0x6, URZ ;  /* 0x0000000612127899 */ /* 0x010fd800080006ff */
.L_x_1338:
        /* <DEDUP_REMOVED lines=11> */
[----:B------:R-:W2:Y:S08]  /*3490*/  LDSM.16.M88.4 R136, [R173+0x9000] ;  /* 0x00900000ad88783b */ /* 0x000eb00000000200 */
[----:B------:R-:W1:Y:S08]  /*34a0*/  LDSM.16.M88.4 R140, [R3+0x800] ;  /* 0x00080000038c783b */ /* 0x000e700000000200 */
[----:B------:R-:W4:Y:S08]  /*34b0*/  LDSM.16.M88.4 R144, [R173+0x9400] ;  /* 0x00940000ad90783b */ /* 0x000f300000000200 */
[----:B------:R-:W-:Y:S08]  /*34c0*/  LDSM.16.M88.4 R148, [R174] ;  /* 0x00000000ae94783b */ /* 0x000ff00000000200 */
[----:B------:R-:W4:Y:S01]  /*34d0*/  LDSM.16.M88.4 R152, [R172+0x9000] ;  /* 0x00900000ac98783b */ /* 0x000f220000000200 */
[-C--:B--2---:R-:W-:Y:S07]  /*34e0*/  HMMA.16816.F32.BF16 R4, R132, R136.reuse, RZ ;  /* 0x000000888404723c */ /* 0x084fee00000418ff */
[----:B------:R-:W2:Y:S01]  /*34f0*/  LDSM.16.M88.4 R156, [R174+0x800] ;  /* 0x00080000ae9c783b */ /* 0x000ea20000000200 */
[C---:B-1-3--:R-:W-:Y:S07]  /*3500*/  HMMA.16816.F32.BF16 R8, R140.reuse, R136, RZ ;  /* 0x000000888c08723c */ /* 0x04afee00000418ff */
[----:B------:R-:W-:Y:S01]  /*3510*/  LDSM.16.M88.4 R160, [R173+0xb000] ;  /* 0x00b00000ada0783b */ /* 0x000fe20000000200 */
[-C--:B------:R-:W-:Y:S07]  /*3520*/  HMMA.16816.F32.BF16 R12, R140, R138.reuse, RZ ;  /* 0x0000008a8c0c723c */ /* 0x080fee00000418ff */
[----:B------:R-:W-:Y:S01]  /*3530*/  LDSM.16.M88.4 R164, [R172+0xb000] ;  /* 0x00b00000aca4783b */ /* 0x000fe20000000200 */
[C---:B------:R-:W-:Y:S07]  /*3540*/  HMMA.16816.F32.BF16 R16, R132.reuse, R138, RZ ;  /* 0x0000008a8410723c */ /* 0x040fee00000418ff */
[----:B------:R-:W1:Y:S01]  /*3550*/  LDSM.16.M88.4 R136, [R172+0x9400] ;  /* 0x00940000ac88783b */ /* 0x000e620000000200 */
[-C--:B----4-:R-:W-:Y:S07]  /*3560*/  HMMA.16816.F32.BF16 R20, R132, R144.reuse, RZ ;  /* 0x000000908414723c */ /* 0x090fee00000418ff */
[----:B------:R-:W-:Y:S01]  /*3570*/  LDSM.16.M88.4 R168, [R173+0xd000] ;  /* 0x00d00000ada8783b */ /* 0x000fe20000000200 */
[C---:B------:R-:W-:Y:S07]  /*3580*/  HMMA.16816.F32.BF16 R24, R140.reuse, R144, RZ ;  /* 0x000000908c18723c */ /* 0x040fee00000418ff */
[----:B-----5:R-:W5:Y:S04]  /*3590*/  LDG.E R192, desc[UR38][R194.64] ;  /* 0x00000026c2c07981 */ /* 0x020f68000c1e1900 */
[----:B------:R-:W5:Y:S01]  /*35a0*/  LDG.E R191, desc[UR38][R194.64+0x20] ;  /* 0x00002026c2bf7981 */ /* 0x000f62000c1e1900 */
[-C--:B------:R-:W-:Y:S03]  /*35b0*/  HMMA.16816.F32.BF16 R28, R140, R146.reuse, RZ ;  /* 0x000000928c1c723c */ /* 0x080fe600000418ff */
[----:B------:R-:W3:Y:S05]  /*35c0*/  LDSM.16.M88.4 R140, [R3+0x1000] ;  /* 0x00100000038c783b */ /* 0x000eea0000000200 */
[----:B------:R-:W-:Y:S03]  /*35d0*/  HMMA.16816.F32.BF16 R32, R132, R146, RZ ;  /* 0x000000928420723c */ /* 0x000fe600000418ff */
[----:B------:R-:W4:Y:S05]  /*35e0*/  LDSM.16.M88.4 R132, [R3+0x1800] ;  /* 0x001800000384783b */ /* 0x000f2a0000000200 */
[-C--:B------:R-:W-:Y:S03]  /*35f0*/  HMMA.16816.F32.BF16 R4, R148, R152.reuse, R4 ;  /* 0x000000989404723c */ /* 0x080fe60000041804 */
[----:B------:R-:W4:Y:S05]  /*3600*/  LDSM.16.M88.4 R144, [R173+0xb400] ;  /* 0x00b40000ad90783b */ /* 0x000f2a0000000200 */
[C---:B--2---:R-:W-:Y:S03]  /*3610*/  HMMA.16816.F32.BF16 R8, R156.reuse, R152, R8 ;  /* 0x000000989c08723c */ /* 0x044fe60000041808 */
[----:B------:R-:W5:Y:S04]  /*3620*/  LDG.E R190, desc[UR38][R194.64+0x80] ;  /* 0x00008026c2be7981 */ /* 0x000f68000c1e1900 */
[----:B------:R2:W5:Y:S01]  /*3630*/  LDG.E R183, desc[UR38][R194.64+0xa0] ;  /* 0x0000a026c2b77981 */ /* 0x000562000c1e1900 */
        /* <DEDUP_REMOVED lines=8> */
[----:B------:R-:W1:Y:S07]  /*36c0*/  LDSM.16.M88.4 R136, [R174+0x1800] ;  /* 0x00180000ae88783b */ /* 0x000e6e0000000200 */
[-C--:B---3--:R-:W-:Y:S01]  /*36d0*/  HMMA.16816.F32.BF16 R4, R140, R160.reuse, R4 ;  /* 0x000000a08c04723c */ /* 0x088fe20000041804 */
        /* <DEDUP_REMOVED lines=11> */
[-C--:B--2---:R-:W-:Y:S01]  /*3790*/  HMMA.16816.F32.BF16 R4, R152, R164.reuse, R4 ;  /* 0x000000a49804723c */ /* 0x084fe20000041804 */
[----:B------:R-:W2:Y:S07]  /*37a0*/  LDSM.16.M88.4 R144, [R174+0x2000] ;  /* 0x00200000ae90783b */ /* 0x000eae0000000200 */
[C---:B-1----:R-:W-:Y:S08]  /*37b0*/  HMMA.16816.F32.BF16 R8, R136.reuse, R164, R8 ;  /* 0x000000a48808723c */ /* 0x042ff00000041808 */
[-C--:B------:R-:W-:Y:S08]  /*37c0*/  HMMA.16816.F32.BF16 R12, R136, R166.reuse, R12 ;  /* 0x000000a6880c723c */ /* 0x080ff0000004180c */
[C---:B------:R-:W-:Y:S08]  /*37d0*/  HMMA.16816.F32.BF16 R16, R152.reuse, R166, R16 ;  /* 0x000000a69810723c */ /* 0x040ff00000041810 */
[-C--:B---3--:R-:W-:Y:S08]  /*37e0*/  HMMA.16816.F32.BF16 R20, R152, R148.reuse, R20 ;  /* 0x000000949814723c */ /* 0x088ff00000041814 */
[C---:B------:R-:W-:Y:S08]  /*37f0*/  HMMA.16816.F32.BF16 R24, R136.reuse, R148, R24 ;  /* 0x000000948818723c */ /* 0x040ff00000041818 */
[-C--:B------:R-:W-:Y:S01]  /*3800*/  HMMA.16816.F32.BF16 R28, R136, R150.reuse, R28 ;  /* 0x00000096881c723c */ /* 0x080fe2000004181c */
[----:B------:R-:W1:Y:S07]  /*3810*/  LDSM.16.M88.4 R136, [R174+0x2800] ;  /* 0x00280000ae88783b */ /* 0x000e6e0000000200 */
[----:B------:R-:W-:Y:S08]  /*3820*/  HMMA.16816.F32.BF16 R32, R152, R150, R32 ;  /* 0x000000969820723c */ /* 0x000ff00000041820 */
[-C--:B------:R-:W-:Y:S08]  /*3830*/  HMMA.16816.F32.BF16 R4, R156, R168.reuse, R4 ;  /* 0x000000a89c04723c */ /* 0x080ff00000041804 */
[C---:B----4-:R-:W-:Y:S08]  /*3840*/  HMMA.16816.F32.BF16 R8, R132.reuse, R168, R8 ;  /* 0x000000a88408723c */ /* 0x050ff00000041808 */
[-C--:B------:R-:W-:Y:S08]  /*3850*/  HMMA.16816.F32.BF16 R12, R132, R170.reuse, R12 ;  /* 0x000000aa840c723c */ /* 0x080ff0000004180c */
[C---:B------:R-:W-:Y:S08]  /*3860*/  HMMA.16816.F32.BF16 R16, R156.reuse, R170, R16 ;  /* 0x000000aa9c10723c */ /* 0x040ff00000041810 */
[-C--:B------:R-:W-:Y:S08]  /*3870*/  HMMA.16816.F32.BF16 R20, R156, R140.reuse, R20 ;  /* 0x0000008c9c14723c */ /* 0x080ff00000041814 */
[C---:B------:R-:W-:Y:S08]  /*3880*/  HMMA.16816.F32.BF16 R24, R132.reuse, R140, R24 ;  /* 0x0000008c8418723c */ /* 0x040ff00000041818 */
[-C--:B------:R-:W-:Y:S01]  /*3890*/  HMMA.16816.F32.BF16 R28, R132, R142.reuse, R28 ;  /* 0x0000008e841c723c */ /* 0x080fe2000004181c */
[----:B------:R-:W3:Y:S07]  /*38a0*/  LDSM.16.M88.4 R132, [R172+0xd400] ;  /* 0x00d40000ac84783b */ /* 0x000eee0000000200 */
[----:B------:R-:W-:Y:S08]  /*38b0*/  HMMA.16816.F32.BF16 R32, R156, R142, R32 ;  /* 0x0000008e9c20723c */ /* 0x000ff00000041820 */
[-C--:B--2---:R-:W-:Y:S08]  /*38c0*/  HMMA.16816.F32.BF16 R4, R144, R160.reuse, R4 ;  /* 0x000000a09004723c */ /* 0x084ff00000041804 */
[C---:B-1----:R-:W-:Y:S08]  /*38d0*/  HMMA.16816.F32.BF16 R8, R136.reuse, R160, R8 ;  /* 0x000000a08808723c */ /* 0x042ff00000041808 */
[-C--:B------:R-:W-:Y:S03]  /*38e0*/  HMMA.16816.F32.BF16 R12, R136, R162.reuse, R12 ;  /* 0x000000a2880c723c */ /* 0x080fe6000004180c */
[----:B------:R-:W-:Y:S01]  /*38f0*/  FMUL.FTZ R193, R4, UR16 ;  /* 0x0000001004c17c20 */ /* 0x000fe20008410000 */
[----:B------:R-:W-:Y:S01]  /*3900*/  FMUL.FTZ R194, R5, UR16 ;  /* 0x0000001005c27c20 */ /* 0x000fe20008410000 */
[----:B------:R-:W-:Y:S01]  /*3910*/  FMUL.FTZ R195, R6, UR16 ;  /* 0x0000001006c37c20 */ /* 0x000fe20008410000 */
[----:B------:R-:W-:Y:S02]  /*3920*/  FMUL.FTZ R196, R7, UR16 ;  /* 0x0000001007c47c20 */ /* 0x000fe40008410000 */
[C---:B------:R-:W-:Y:S01]  /*3930*/  HMMA.16816.F32.BF16 R16, R144.reuse, R162, R16 ;  /* 0x000000a29010723c */ /* 0x040fe20000041810 */
[----:B------:R-:W1:Y:S03]  /*3940*/  MUFU.TANH R193, R193 ;  /* 0x000000c100c17308 */ /* 0x000e660000002400 */
[----:B------:R-:W-:Y:S01]  /*3950*/  FMUL.FTZ R197, R8, UR16 ;  /* 0x0000001008c57c20 */ /* 0x000fe20008410000 */
[----:B------:R-:W-:Y:S01]  /*3960*/  FMUL.FTZ R198, R9, UR16 ;  /* 0x0000001009c67c20 */ /* 0x000fe20008410000 */
[----:B------:R-:W-:Y:S01]  /*3970*/  FMUL.FTZ R200, R10, UR16 ;  /* 0x000000100ac87c20 */ /* 0x000fe20008410000 */
[----:B------:R-:W-:Y:S01]  /*3980*/  FMUL.FTZ R202, R11, UR16 ;  /* 0x000000100bca7c20 */ /* 0x000fe20008410000 */
[-C--:B---3--:R-:W-:Y:S03]  /*3990*/  HMMA.16816.F32.BF16 R20, R144, R132.reuse, R20 ;  /* 0x000000849014723c */ /* 0x088fe60000041814 */
[----:B------:R-:W2:Y:S01]  /*39a0*/  MUFU.TANH R194, R194 ;  /* 0x000000c200c27308 */ /* 0x000ea20000002400 */
[----:B------:R-:W-:Y:S01]  /*39b0*/  FMUL.FTZ R199, R12, UR16 ;  /* 0x000000100cc77c20 */ /* 0x000fe20008410000 */
[----:B------:R-:W-:Y:S01]  /*39c0*/  FMUL.FTZ R201, R13, UR16 ;  /* 0x000000100dc97c20 */ /* 0x000fe20008410000 */
[----:B------:R-:W-:Y:S01]  /*39d0*/  FMUL.FTZ R203, R14, UR16 ;  /* 0x000000100ecb7c20 */ /* 0x000fe20008410000 */
[----:B------:R-:W-:Y:S01]  /*39e0*/  FMUL.FTZ R204, R15, UR16 ;  /* 0x000000100fcc7c20 */ /* 0x000fe20008410000 */
[C---:B------:R-:W-:Y:S05]  /*39f0*/  HMMA.16816.F32.BF16 R24, R136.reuse, R132, R24 ;  /* 0x000000848818723c */ /* 0x040fea0000041818 */
[----:B------:R-:W3:Y:S01]  /*3a00*/  MUFU.TANH R195, R195 ;  /* 0x000000c300c37308 */ /* 0x000ee20000002400 */
[----:B------:R-:W-:Y:S01]  /*3a10*/  FMUL.FTZ R205, R16, UR16 ;  /* 0x0000001010cd7c20 */ /* 0x000fe20008410000 */
[----:B------:R-:W-:Y:S01]  /*3a20*/  FMUL.FTZ R206, R17, UR16 ;  /* 0x0000001011ce7c20 */ /* 0x000fe20008410000 */
[----:B------:R-:W-:Y:S01]  /*3a30*/  FMUL.FTZ R207, R18, UR16 ;  /* 0x0000001012cf7c20 */ /* 0x000fe20008410000 */
[----:B------:R-:W-:Y:S01]  /*3a40*/  FMUL.FTZ R208, R19, UR16 ;  /* 0x0000001013d07c20 */ /* 0x000fe20008410000 */
[-C--:B------:R-:W-:Y:S05]  /*3a50*/  HMMA.16816.F32.BF16 R28, R136, R134.reuse, R28 ;  /* 0x00000086881c723c */ /* 0x080fea000004181c */
[----:B------:R-:W4:Y:S01]  /*3a60*/  MUFU.TANH R196, R196 ;  /* 0x000000c400c47308 */ /* 0x000f220000002400 */
[----:B------:R-:W-:Y:S01]  /*3a70*/  FMUL.FTZ R209, R20, UR16 ;  /* 0x0000001014d17c20 */ /* 0x000fe20008410000 */
[----:B------:R-:W-:Y:S01]  /*3a80*/  FMUL.FTZ R210, R21, UR16 ;  /* 0x0000001015d27c20 */ /* 0x000fe20008410000 */
[----:B------:R-:W-:Y:S01]  /*3a90*/  FMUL.FTZ R211, R22, UR16 ;  /* 0x0000001016d37c20 */ /* 0x000fe20008410000 */
[----:B------:R-:W-:Y:S01]  /*3aa0*/  FMUL.FTZ R212, R23, UR16 ;  /* 0x0000001017d47c20 */ /* 0x000fe20008410000 */
[----:B------:R-:W-:Y:S05]  /*3ab0*/  HMMA.16816.F32.BF16 R32, R144, R134, R32 ;  /* 0x000000869020723c */ /* 0x000fea0000041820 */
[----:B------:R-:W1:Y:S01]  /*3ac0*/  MUFU.TANH R197, R197 ;  /* 0x000000c500c57308 */ /* 0x000e620000002400 */
[----:B------:R-:W-:Y:S01]  /*3ad0*/  FMUL.FTZ R213, R24, UR16 ;  /* 0x0000001018d57c20 */ /* 0x000fe20008410000 */
[----:B------:R-:W-:Y:S01]  /*3ae0*/  FMUL.FTZ R214, R25, UR16 ;  /* 0x0000001019d67c20 */ /* 0x000fe20008410000 */
[----:B------:R-:W-:Y:S01]  /*3af0*/  FMUL.FTZ R215, R26, UR16 ;  /* 0x000000101ad77c20 */ /* 0x000fe20008410000 */
[----:B------:R-:W-:Y:S06]  /*3b00*/  FMUL.FTZ R216, R27, UR16 ;  /* 0x000000101bd87c20 */ /* 0x000fec0008410000 */
        /* <DEDUP_REMOVED lines=10> */
[----:B------:R-:W1:Y:S10]  /*3bb0*/  MUFU.TANH R202, R202 ;  /* 0x000000ca00ca7308 */ /* 0x000e740000002400 */
        /* <DEDUP_REMOVED lines=23> */
[----:B------:R-:W1:Y:S01]  /*3d30*/  MUFU.TANH R224, R224 ;  /* 0x000000e000e07308 */ /* 0x000e620000002400 */
[----:B--234-:R-:W-:Y:S05]  /*3d40*/  BRA.U !UP0, `(.L_x_1334) ;  /* 0x0000000108b47547 */ /* 0x01cfea000b800000 */
[----:B-1----:R-:W-:Y:S01]  /*3d50*/  MOV R5, R220 ;  /* 0x000000dc00057202 */ /* 0x002fe20000000f00 */
[----:B------:R-:W-:Y:S01]  /*3d60*/  USHF.L.U32 UR12, UR43, 0x7, URZ ;  /* 0x000000072b0c7899 */ /* 0x000fe200080006ff */
        /* <DEDUP_REMOVED lines=43> */
.L_x_1334:
[----:B------:R-:W2:Y:S01]  /*4020*/  S2R R4, SR_TID.X ;  /* 0x0000000000047919 */ /* 0x000ea20000002100 */
[----:B------:R-:W-:Y:S01]  /*4030*/  UIADD3 UR12, UPT, UPT, UR37, UR13, -UR41 ;  /* 0x0000000d250c7290 */ /* 0x000fe2000fffe829 */
[----:B------:R-:W-:Y:S01]  /*4040*/  VIADD R140, R182, UR19 ;  /* 0x00000013b68c7c36 */ /* 0x000fe20008000000 */
[----:B------:R-:W-:Y:S01]  /*4050*/  UIADD3 UR20, UPT, UPT, UR37, -UR14, -UR41 ;  /* 0x8000000e25147290 */ /* 0x000fe2000fffe829 */
[----:B------:R-:W-:Y:S02]  /*4060*/  IMAD.U32 R133, RZ, RZ, UR43 ;  /* 0x0000002bff857e24 */ /* 0x000fe4000f8e00ff */
[----:B------:R-:W-:Y:S02]  /*4070*/  IMAD.MOV.U32 R138, RZ, RZ, 0x1 ;  /* 0x00000001ff8a7424 */ /* 0x000fe400078e00ff */
[----:B------:R-:W-:Y:S02]  /*4080*/  IMAD.MOV.U32 R136, RZ, RZ, 0x9 ;  /* 0x00000009ff887424 */ /* 0x000fe400078e00ff */
[----:B------:R-:W-:Y:S02]  /*4090*/  IMAD.MOV.U32 R134, RZ, RZ, 0x21 ;  /* 0x00000021ff867424 */ /* 0x000fe400078e00ff */
[----:B------:R-:W-:Y:S02]  /*40a0*/  IMAD.MOV.U32 R132, RZ, RZ, 0x29 ;  /* 0x00000029ff847424 */ /* 0x000fe400078e00ff */
[----:B--2---:R-:W-:Y:S01]  /*40b0*/  IMAD.SHL.U32 R5, R4, 0x2, RZ ;  /* 0x0000000204057824 */ /* 0x004fe200078e00ff */
[----:B------:R-:W-:Y:S04]  /*40c0*/  SHF.R.U32.HI R4, RZ, 0x1, R4 ;  /* 0x00000001ff047819 */ /* 0x000fe80000011604 */
[----:B------:R-:W-:Y:S04]  /*40d0*/  LOP3.LUT R5, R5, 0x6, RZ, 0xc0, !PT ;  /* 0x0000000605057812 */ /* 0x000fe800078ec0ff */
[----:B------:R-:W-:Y:S01]  /*40e0*/  LOP3.LUT R4, R5, 0x1e0, R4, 0xf8, !PT ;  /* 0x000001e005047812 */ /* 0x000fe200078ef804 */
[C---:B------:R-:W-:Y:S02]  /*40f0*/  VIADD R5, R140.reuse, UR12 ;  /* 0x0000000c8c057c36 */ /* 0x040fe40008000000 */
[----:B------:R-:W-:Y:S02]  /*4100*/  VIADD R140, R140, UR20 ;  /* 0x000000148c8c7c36 */ /* 0x000fe40008000000 */
[----:B------:R-:W-:Y:S01]  /*4110*/  IMAD R133, R133, 0x80, R4 ;  /* 0x0000008085857824 */ /* 0x000fe200078e0204 */
[----:B------:R-:W-:Y:S02]  /*4120*/  VIADDMNMX R138, R5, R138, UR37, PT ;  /* 0x00000025058a7e46 */ /* 0x000fe4000b80018a */
[----:B------:R-:W-:Y:S01]  /*4130*/  VIMNMX R6, PT, PT, RZ, R140, !PT ;  /* 0x0000008cff067248 */ /* 0x000fe20007fe0100 */
        /* <DEDUP_REMOVED lines=8> */
[----:B------:R-:W-:Y:S01]  /*41c0*/  VIADD R137, R133, 0x11 ;  /* 0x0000001185897836 */ /* 0x000fe20000000000 */
[----:B------:R-:W-:Y:S01]  /*41d0*/  VIADDMNMX R136, R5, R136, UR37, PT ;  /* 0x0000002505887e46 */ /* 0x000fe2000b800188 */
[----:B------:R-:W-:Y:S01]  /*41e0*/  VIADD R135, R133, 0x18 ;  /* 0x0000001885877836 */ /* 0x000fe20000000000 */
[C---:B------:R-:W-:Y:S02]  /*41f0*/  VIADDMNMX R134, R5.reuse, R134, UR37, PT ;  /* 0x0000002505867e46 */ /* 0x040fe4000b800186 */
[----:B------:R-:W-:Y:S02]  /*4200*/  VIADDMNMX R132, R5, R132, UR37, PT ;  /* 0x0000002505847e46 */ /* 0x000fe4000b800184 */
[C---:B------:R-:W-:Y:S02]  /*4210*/  ISETP.GE.AND P6, PT, R133.reuse, R4, PT ;  /* 0x000000048500720c */ /* 0x040fe40003fc6270 */
[C---:B------:R-:W-:Y:S02]  /*4220*/  ISETP.GE.AND P5, PT, R133.reuse, R142, PT ;  /* 0x0000008e8500720c */ /* 0x040fe40003fa6270 */
[----:B------:R-:W-:Y:S02]  /*4230*/  ISETP.GE.AND P4, PT, R133, R140, PT ;  /* 0x0000008c8500720c */ /* 0x000fe40003f86270 */
[----:B-1----:R-:W-:Y:S02]  /*4240*/  FSEL R32, R193, -INF , P0 ;  /* 0xff800000c1207808 */ /* 0x002fe40000000000 */
        /* <DEDUP_REMOVED lines=124> */
.L_x_1335:
        /* <DEDUP_REMOVED lines=8> */
[----:B------:R-:W-:Y:S01]  /*4a90*/  FSETP.NEU.FTZ.AND P0, PT, R177, -INF , PT ;  /* 0xff800000b100780b */ /* 0x000fe20003f1d000 */
[----:B------:R-:W-:Y:S01]  /*4aa0*/  FFMA.FTZ R197, -R197, R197, 1 ;  /* 0x3f800000c5c57423 */ /* 0x000fe200000101c5 */
[----:B------:R-:W-:Y:S01]  /*4ab0*/  FSEL R171, R171, RZ, P1 ;  /* 0x000000ffabab7208 */ /* 0x000fe20000800000 */
[--C-:B------:R-:W-:Y:S01]  /*4ac0*/  FFMA.FTZ R166, R6, UR15, -R225.reuse ;  /* 0x0000000f06a67c23 */ /* 0x100fe200080108e1 */
[----:B------:R-:W-:Y:S01]  /*4ad0*/  FSEL R234, R234, RZ, P0 ;  /* 0x000000ffeaea7208 */ /* 0x000fe20000000000 */
[--C-:B------:R-:W-:Y:S01]  /*4ae0*/  FFMA.FTZ R251, R30, UR15, -R225.reuse ;  /* 0x0000000f1efb7c23 */ /* 0x100fe200080108e1 */
[----:B------:R-:W-:Y:S01]  /*4af0*/  FFMA.FTZ R248, R28, UR15, -R225 ;  /* 0x0000000f1cf87c23 */ /* 0x000fe200080108e1 */
        /* <DEDUP_REMOVED lines=10> */
[----:B------:R-:W-:Y:S01]  /*4ba0*/  MUFU.EX2 R252, R252 ;  /* 0x000000fc00fc7308 */ /* 0x000fe20000000800 */
[--C-:B------:R-:W-:Y:S01]  /*4bb0*/  FFMA.FTZ R233, R22, UR15, -R225.reuse ;  /* 0x0000000f16e97c23 */ /* 0x100fe200080108e1 */
[--C-:B------:R-:W-:Y:S01]  /*4bc0*/  FFMA.FTZ R230, R20, UR15, -R225.reuse ;  /* 0x0000000f14e67c23 */ /* 0x100fe200080108e1 */
[--C-:B------:R-:W-:Y:S07]  /*4bd0*/  FFMA.FTZ R227, R10, UR15, -R225.reuse ;  /* 0x0000000f0ae37c23 */ /* 0x100fee00080108e1 */
[----:B------:R-:W2:Y:S01]  /*4be0*/  MUFU.EX2 R250, R250 ;  /* 0x000000fa00fa7308 */ /* 0x000ea20000000800 */
[--C-:B------:R-:W-:Y:S01]  /*4bf0*/  FFMA.FTZ R174, R8, UR15, -R225.reuse ;  /* 0x0000000f08ae7c23 */ /* 0x100fe200080108e1 */
[----:B------:R-:W-:Y:S01]  /*4c00*/  FFMA.FTZ R225, R4, UR15, -R225 ;  /* 0x0000000f04e17c23 */ /* 0x000fe200080108e1 */
[----:B------:R-:W-:Y:S01]  /*4c10*/  FSETP.NEU.FTZ.AND P1, PT, R178, -INF , PT ;  /* 0xff800000b200780b */ /* 0x000fe20003f3d000 */
[--C-:B------:R-:W-:Y:S01]  /*4c20*/  FFMA.FTZ R235, R26, UR15, -R171.reuse ;  /* 0x0000000f1aeb7c23 */ /* 0x100fe200080108ab */
[--C-:B------:R-:W-:Y:S05]  /*4c30*/  FFMA.FTZ R232, R24, UR15, -R171.reuse ;  /* 0x0000000f18e87c23 */ /* 0x100fea00080108ab */
[----:B------:R-:W-:Y:S01]  /*4c40*/  MUFU.EX2 R251, R251 ;  /* 0x000000fb00fb7308 */ /* 0x000fe20000000800 */
[----:B------:R-:W-:Y:S01]  /*4c50*/  FSEL R238, R238, RZ, P1 ;  /* 0x000000ffeeee7208 */ /* 0x000fe20000800000 */
[--C-:B------:R-:W-:Y:S01]  /*4c60*/  FFMA.FTZ R229, R18, UR15, -R171.reuse ;  /* 0x0000000f12e57c23 */ /* 0x100fe200080108ab */
[----:B------:R-:W-:Y:S07]  /*4c70*/  MOV R168, 0x10 ;  /* 0x0000001000a87802 */ /* 0x000fee0000000f00 */
[----:B------:R-:W3:Y:S01]  /*4c80*/  MUFU.EX2 R248, R248 ;  /* 0x000000f800f87308 */ /* 0x000ee20000000800 */
[--C-:B------:R-:W-:Y:S01]  /*4c90*/  FFMA.FTZ R226, R16, UR15, -R171.reuse ;  /* 0x0000000f10e27c23 */ /* 0x100fe200080108ab */
[--C-:B------:R-:W-:Y:S01]  /*4ca0*/  FFMA.FTZ R249, R35, UR15, -R238.reuse ;  /* 0x0000000f23f97c23 */ /* 0x100fe200080108ee */
[--C-:B------:R-:W-:Y:S07]  /*4cb0*/  FFMA.FTZ R246, R33, UR15, -R238.reuse ;  /* 0x0000000f21f67c23 */ /* 0x100fee00080108ee */
[----:B------:R-:W-:Y:S01]  /*4cc0*/  MUFU.EX2 R235, R235 ;  /* 0x000000eb00eb7308 */ /* 0x000fe20000000800 */
[--C-:B------:R-:W-:Y:S01]  /*4cd0*/  FFMA.FTZ R247, R27, UR15, -R238.reuse ;  /* 0x0000000f1bf77c23 */ /* 0x100fe200080108ee */
[--C-:B------:R-:W-:Y:S01]  /*4ce0*/  FFMA.FTZ R244, R25, UR15, -R238.reuse ;  /* 0x0000000f19f47c23 */ /* 0x100fe200080108ee */
[--C-:B------:R-:W-:Y:S07]  /*4cf0*/  FFMA.FTZ R164, R14, UR15, -R171.reuse ;  /* 0x0000000f0ea47c23 */ /* 0x100fee00080108ab */
[----:B------:R-:W4:Y:S01]  /*4d00*/  MUFU.EX2 R232, R232 ;  /* 0x000000e800e87308 */ /* 0x000f220000000800 */
[----:B------:R-:W-:Y:S01]  /*4d10*/  FFMA.FTZ R171, R12, UR15, -R171 ;  /* 0x0000000f0cab7c23 */ /* 0x000fe200080108ab */
[--C-:B------:R-:W-:Y:S01]  /*4d20*/  FFMA.FTZ R228, R19, UR15, -R238.reuse ;  /* 0x0000000f13e47c23 */ /* 0x100fe200080108ee */
[--C-:B------:R-:W-:Y:S07]  /*4d30*/  FFMA.FTZ R231, R17, UR15, -R238.reuse ;  /* 0x0000000f11e77c23 */ /* 0x100fee00080108ee */
[----:B------:R-:W-:Y:S01]  /*4d40*/  MUFU.EX2 R233, R233 ;  /* 0x000000e900e97308 */ /* 0x000fe20000000800 */
[--C-:B------:R-:W-:Y:S01]  /*4d50*/  FFMA.FTZ R241, R15, UR15, -R238.reuse ;  /* 0x0000000f0ff17c23 */ /* 0x100fe200080108ee */
[----:B------:R-:W-:Y:S01]  /*4d60*/  FFMA.FTZ R238, R13, UR15, -R238 ;  /* 0x0000000f0dee7c23 */ /* 0x000fe200080108ee */
[----:B------:R-:W-:Y:S07]  /*4d70*/  MOV R160, 0x20 ;  /* 0x0000002000a07802 */ /* 0x000fee0000000f00 */
[----:B------:R-:W4:Y:S01]  /*4d80*/  MUFU.EX2 R230, R230 ;  /* 0x000000e600e67308 */ /* 0x000f220000000800 */
[----:B------:R-:W-:Y:S01]  /*4d90*/  FMUL.FTZ R197, R197, UR16 ;  /* 0x00000010c5c57c20 */ /* 0x000fe20008410000 */
[----:B------:R-:W-:Y:S01]  /*4da0*/  FFMA.FTZ R213, -R213, R213, 1 ;  /* 0x3f800000d5d57423 */ /* 0x000fe200000101d5 */
[----:B------:R-:W-:Y:S07]  /*4db0*/  FFMA.FTZ R214, -R214, R214, 1 ;  /* 0x3f800000d6d67423 */ /* 0x000fee00000101d6 */
[----:B------:R-:W-:Y:S01]  /*4dc0*/  MUFU.EX2 R249, R249 ;  /* 0x000000f900f97308 */ /* 0x000fe20000000800 */
[----:B------:R-:W-:Y:S01]  /*4dd0*/  FFMA.FTZ R193, -R193, R193, 1 ;  /* 0x3f800000c1c17423 */ /* 0x000fe200000101c1 */
[----:B------:R-:W-:Y:S01]  /*4de0*/  FFMA.FTZ R194, -R194, R194, 1 ;  /* 0x3f800000c2c27423 */ /* 0x000fe200000101c2 */
[----:B------:R-:W-:Y:S07]  /*4df0*/  FFMA.FTZ R195, -R195, R195, 1 ;  /* 0x3f800000c3c37423 */ /* 0x000fee00000101c3 */
[----:B------:R-:W4:Y:S01]  /*4e00*/  MUFU.EX2 R246, R246 ;  /* 0x000000f600f67308 */ /* 0x000f220000000800 */
[----:B------:R-:W-:Y:S01]  /*4e10*/  FFMA.FTZ R196, -R196, R196, 1 ;  /* 0x3f800000c4c47423 */ /* 0x000fe200000101c4 */
        /* <DEDUP_REMOVED lines=13> */
[----:B------:R-:W-:Y:S07]  /*4ef0*/  UISETP.GT.AND UP0, UPT, UR53, UR48, UPT ;  /* 0x000000303500728c */ /* 0x000fee000bf04270 */
[----:B------:R-:W4:Y:S01]  /*4f00*/  MUFU.EX2 R244, R244 ;  /* 0x000000f400f47308 */ /* 0x000f220000000800 */
[----:B------:R-:W-:Y:S01]  /*4f10*/  FMUL.FTZ R193, R193, UR16 ;  /* 0x00000010c1c17c20 */ /* 0x000fe20008410000 */
[----:B------:R-:W-:Y:S01]  /*4f20*/  FMUL.FTZ R209, R209, UR16 ;  /* 0x00000010d1d17c20 */ /* 0x000fe20008410000 */
[----:B------:R-:W-:Y:S07]  /*4f30*/  FMUL.FTZ R210, R210, UR16 ;  /* 0x00000010d2d27c20 */ /* 0x000fee0008410000 */
[----:B------:R-:W-:Y:S01]  /*4f40*/  MUFU.EX2 R243, R243 ;  /* 0x000000f300f37308 */ /* 0x000fe20000000800 */
[----:B------:R-:W-:Y:S01]  /*4f50*/  FMUL.FTZ R211, R211, UR16 ;  /* 0x00000010d3d37c20 */ /* 0x000fe20008410000 */
[----:B------:R-:W-:Y:S01]  /*4f60*/  FMUL.FTZ R212, R212, UR16 ;  /* 0x00000010d4d47c20 */ /* 0x000fe20008410000 */
[----:B------:R-:W-:Y:S07]  /*4f70*/  FMUL.FTZ R215, R215, UR16 ;  /* 0x00000010d7d77c20 */ /* 0x000fee0008410000 */
[----:B------:R-:W4:Y:S01]  /*4f80*/  MUFU.EX2 R240, R240 ;  /* 0x000000f000f07308 */ /* 0x000f220000000800 */
[----:B------:R-:W-:Y:S01]  /*4f90*/  FMUL.FTZ R216, R216, UR16 ;  /* 0x00000010d8d87c20 */ /* 0x000fe20008410000 */
[----:B------:R-:W-:Y:S01]  /*4fa0*/  FMUL.FTZ R217, R217, UR16 ;  /* 0x00000010d9d97c20 */ /* 0x000fe20008410000 */
[----:B------:R-:W-:Y:S07]  /*4fb0*/  FMUL.FTZ R218, R218, UR16 ;  /* 0x00000010dada7c20 */ /* 0x000fee0008410000 */
[----:B------:R-:W-:Y:S01]  /*4fc0*/  MUFU.EX2 R229, R229 ;  /* 0x000000e500e57308 */ /* 0x000fe20000000800 */
[----:B------:R-:W-:Y:S01]  /*4fd0*/  FMUL.FTZ R219, R219, UR16 ;  /* 0x00000010dbdb7c20 */ /* 0x000fe20008410000 */
[----:B------:R-:W-:Y:S08]  /*4fe0*/  FMUL.FTZ R220, R220, UR16 ;  /* 0x00000010dcdc7c20 */ /* 0x000ff00008410000 */
[----:B------:R-:W4:Y:S10]  /*4ff0*/  MUFU.EX2 R226, R226 ;  /* 0x000000e200e27308 */ /* 0x000f340000000800 */
[----:B------:R-:W-:Y:S10]  /*5000*/  MUFU.EX2 R227, R227 ;  /* 0x000000e300e37308 */ /* 0x000ff40000000800 */
[----:B------:R-:W4:Y:S10]  /*5010*/  MUFU.EX2 R174, R174 ;  /* 0x000000ae00ae7308 */ /* 0x000f340000000800 */
        /* <DEDUP_REMOVED lines=19> */
[----:B------:R-:W-:Y:S02]  /*5150*/  SHF.R.U32.HI R135, RZ, 0x1, R161 ;  /* 0x00000001ff877819 */ /* 0x000fe400000116a1 */
[C---:B------:R-:W-:Y:S02]  /*5160*/  LOP3.LUT R4, R133.reuse, 0x7400, RZ, 0xc0, !PT ;  /* 0x0000740085047812 */ /* 0x040fe400078ec0ff */
[--C-:B------:R-:W-:Y:S02]  /*5170*/  LOP3.LUT R6, R6, 0x38, R5.reuse, 0xf8, !PT ;  /* 0x0000003806067812 */ /* 0x100fe400078ef805 */
[----:B------:R-:W-:Y:S02]  /*5180*/  LOP3.LUT R5, R4, 0x6, R5, 0xf8, !PT ;  /* 0x0000000604057812 */ /* 0x000fe400078ef805 */
[----:B------:R-:W-:Y:S02]  /*5190*/  LOP3.LUT R6, R6, 0x20, R135, 0x78, !PT ;  /* 0x0000002006067812 */ /* 0x000fe400078e7887 */
[----:B------:R-:W-:Y:S02]  /*51a0*/  LOP3.LUT R173, R133, 0x20, RZ, 0xc0, !PT ;  /* 0x0000002085ad7812 */ /* 0x000fe400078ec0ff */
[----:B------:R-:W-:Y:S02]  /*51b0*/  LOP3.LUT R5, R5, R6, RZ, 0xfc, !PT ;  /* 0x0000000605057212 */ /* 0x000fe400078efcff */
[----:B--2---:R-:W-:Y:S02]  /*51c0*/  F2FP.BF16.F32.PACK_AB R6, R250, R252 ;  /* 0x000000fcfa06723e */ /* 0x004fe400000010ff */
[----:B------:R-:W-:Y:S02]  /*51d0*/  LEA R167, R5, UR4, 0x1 ;  /* 0x0000000405a77c11 */ /* 0x000fe4000f8e08ff */
[--C-:B------:R-:W-:Y:S02]  /*51e0*/  LOP3.LUT R173, R173, 0x3c00, R134.reuse, 0xf8, !PT ;  /* 0x00003c00adad7812 */ /* 0x100fe400078ef886 */
[----:B------:R-:W-:Y:S01]  /*51f0*/  LOP3.LUT R8, R132, 0x8, R161, 0x78, !PT ;  /* 0x0000000884087812 */ /* 0x000fe200078e78a1 */
[----:B------:R1:W-:Y:S01]  /*5200*/  STS [R167+0x19000], R6 ;  /* 0x01900006a7007388 */ /* 0x0003e20000000800 */
[--C-:B------:R-:W-:Y:S02]  /*5210*/  LOP3.LUT R173, R173, 0x100, R134.reuse, 0xf8, !PT ;  /* 0x00000100adad7812 */ /* 0x100fe400078ef886 */
[C---:B------:R-:W-:Y:S02]  /*5220*/  LOP3.LUT P1, RZ, R161.reuse, 0x4, RZ, 0xc0, !PT ;  /* 0x00000004a1ff7812 */ /* 0x040fe4000782c0ff */
[----:B------:R-:W-:Y:S02]  /*5230*/  LOP3.LUT P0, RZ, R161, 0x8, RZ, 0xc0, !PT ;  /* 0x00000008a1ff7812 */ /* 0x000fe4000780c0ff */
[----:B------:R-:W-:Y:S02]  /*5240*/  LOP3.LUT R173, R173, R8, RZ, 0xfc, !PT ;  /* 0x00000008adad7212 */ /* 0x000fe400078efcff */
[----:B---3--:R-:W-:Y:S02]  /*5250*/  F2FP.BF16.F32.PACK_AB R8, R248, R251 ;  /* 0x000000fbf808723e */ /* 0x008fe400000010ff */
[----:B------:R-:W-:Y:S02]  /*5260*/  SEL R168, R168, 0xfffffff0, !P1 ;  /* 0xfffffff0a8a87807 */ /* 0x000fe40004800000 */
[----:B----4-:R-:W-:Y:S01]  /*5270*/  F2FP.BF16.F32.PACK_AB R11, R232, R235 ;  /* 0x000000ebe80b723e */ /* 0x010fe200000010ff */
[----:B------:R2:W-:Y:S01]  /*5280*/  STS [R167+0x19400], R8 ;  /* 0x01940008a7007388 */ /* 0x0005e20000000800 */
[----:B------:R-:W-:Y:S02]  /*5290*/  F2FP.BF16.F32.PACK_AB R9, R230, R233 ;  /* 0x000000e9e609723e */ /* 0x000fe400000010ff */
[----:B------:R-:W-:Y:S02]  /*52a0*/  IADD3 R170, PT, PT, R168, R167, RZ ;  /* 0x000000a7a8aa7210 */ /* 0x000fe40007ffe0ff */
[C---:B------:R-:W-:Y:S02]  /*52b0*/  IADD3 R5, PT, PT, R167.reuse, 0x19000, RZ ;  /* 0x00019000a7057810 */ /* 0x040fe40007ffe0ff */
[----:B------:R-:W-:Y:S01]  /*52c0*/  F2FP.BF16.F32.PACK_AB R12, R246, R249 ;  /* 0x000000f9f60c723e */ /* 0x000fe200000010ff */
[----:B------:R3:W-:Y:S01]  /*52d0*/  STS [R170+0x19000], R11 ;  /* 0x0190000baa007388 */ /* 0x0007e20000000800 */
[----:B------:R-:W-:Y:S02]  /*52e0*/  IADD3 R169, PT, PT, R167, 0x19020, RZ ;  /* 0x00019020a7a97810 */ /* 0x000fe40007ffe0ff */
[----:B-1----:R-:W-:Y:S01]  /*52f0*/  F2FP.BF16.F32.PACK_AB R6, R242, R245 ;  /* 0x000000f5f206723e */ /* 0x002fe200000010ff */
[----:B------:R1:W-:Y:S01]  /*5300*/  STS [R170+0x19400], R9 ;  /* 0x01940009aa007388 */ /* 0x0003e20000000800 */
[----:B------:R-:W-:Y:S02]  /*5310*/  @P0 IADD3 R169, PT, PT, R5, -0x20, RZ ;  /* 0xffffffe005a90810 */ /* 0x000fe40007ffe0ff */
[----:B------:R-:W-:Y:S01]  /*5320*/  F2FP.BF16.F32.PACK_AB R7, R244, R247 ;  /* 0x000000f7f407723e */ /* 0x000fe200000010ff */
[----:B------:R4:W-:Y:S01]  /*5330*/  STS [R167+0x1a000], R12 ;  /* 0x01a0000ca7007388 */ /* 0x0009e20000000800 */
[----:B------:R-:W-:Y:S02]  /*5340*/  F2FP.BF16.F32.PACK_AB R5, R240, R243 ;  /* 0x000000f3f005723e */ /* 0x000fe400000010ff */
[----:B------:R-:W-:Y:S01]  /*5350*/  F2FP.BF16.F32.PACK_AB R10, R226, R229 ;  /* 0x000000e5e20a723e */ /* 0x000fe200000010ff */
[----:B------:R4:W-:Y:S01]  /*5360*/  STS [R167+0x1a400], R6 ;  /* 0x01a40006a7007388 */ /* 0x0009e20000000800 */
[----:B------:R-:W-:Y:S02]  /*5370*/  IADD3 R168, PT, PT, R168, R169, RZ ;  /* 0x000000a9a8a87210 */ /* 0x000fe40007ffe0ff */
[----:B------:R-:W-:Y:S01]  /*5380*/  LOP3.LUT R133, R133, 0x120, RZ, 0xc0, !PT ;  /* 0x0000012085857812 */ /* 0x000fe200078ec0ff */
[----:B------:R4:W-:Y:S01]  /*5390*/  STS [R170+0x1a000], R7 ;  /* 0x01a00007aa007388 */ /* 0x0009e20000000800 */
[----:B--2---:R-:W-:Y:S02]  /*53a0*/  F2FP.BF16.F32.PACK_AB R8, R174, R227 ;  /* 0x000000e3ae08723e */ /* 0x004fe400000010ff */
[----:B------:R-:W-:Y:S01]  /*53b0*/  LOP3.LUT R133, R133, 0x200, R134, 0xf8, !PT ;  /* 0x0000020085857812 */ /* 0x000fe200078ef886 */
[----:B------:R2:W-:Y:S01]  /*53c0*/  STS [R170+0x1a400], R5 ;  /* 0x01a40005aa007388 */ /* 0x0005e20000000800 */
[----:B------:R-:W-:Y:S02]  /*53d0*/  LOP3.LUT R4, R132, 0x8, R135, 0x78, !PT ;  /* 0x0000000884047812 */ /* 0x000fe400078e7887 */
[----:B------:R-:W-:Y:S01]  /*53e0*/  LEA R173, R173, UR4, 0x1 ;  /* 0x00000004adad7c11 */ /* 0x000fe2000f8e08ff */
[----:B------:R-:W-:Y:S01]  /*53f0*/  STS [R169], R10 ;  /* 0x0000000aa9007388 */ /* 0x000fe20000000800 */
[----:B---3--:R-:W-:Y:S02]  /*5400*/  F2FP.BF16.F32.PACK_AB R11, R225, R166 ;  /* 0x000000a6e10b723e */ /* 0x008fe400000010ff */
[----:B------:R-:W-:Y:S01]  /*5410*/  LOP3.LUT R4, R133, R4, RZ, 0xfc, !PT ;  /* 0x0000000485047212 */ /* 0x000fe200078efcff */
[----:B------:R-:W-:Y:S01]  /*5420*/  STS [R169+0x400], R8 ;  /* 0x00040008a9007388 */ /* 0x000fe20000000800 */
[----:B-1----:R-:W-:Y:S02]  /*5430*/  F2FP.BF16.F32.PACK_AB R9, R171, R164 ;  /* 0x000000a4ab09723e */ /* 0x002fe400000010ff */
[----:B------:R-:W-:Y:S01]  /*5440*/  LEA R163, R4, UR4, 0x1 ;  /* 0x0000000404a37c11 */ /* 0x000fe2000f8e08ff */
[----:B------:R-:W-:Y:S01]  /*5450*/  STS [R168+0x400], R11 ;  /* 0x0004000ba8007388 */ /* 0x000fe20000000800 */
[----:B----4-:R-:W-:Y:S02]  /*5460*/  F2FP.BF16.F32.PACK_AB R12, R231, R228 ;  /* 0x000000e4e70c723e */ /* 0x010fe400000010ff */
[----:B------:R-:W-:Y:S01]  /*5470*/  SEL R160, R160, 0xffffffe0, !P1 ;  /* 0xffffffe0a0a07807 */ /* 0x000fe20004800000 */
[----:B------:R-:W-:Y:S01]  /*5480*/  STS [R168], R9 ;  /* 0x00000009a8007388 */ /* 0x000fe20000000800 */
[----:B------:R-:W-:Y:S02]  /*5490*/  F2FP.BF16.F32.PACK_AB R6, R236, R239 ;  /* 0x000000efec06723e */ /* 0x000fe400000010ff */
[----:B------:R-:W-:Y:S01]  /*54a0*/  IADD3 R162, PT, PT, R163, R160, RZ ;  /* 0x000000a0a3a27210 */ /* 0x000fe20007ffe0ff */
[----:B------:R-:W-:Y:S01]  /*54b0*/  STS [R169+0x1000], R12 ;  /* 0x0010000ca9007388 */ /* 0x000fe20000000800 */
[----:B------:R-:W-:Y:S02]  /*54c0*/  F2FP.BF16.F32.PACK_AB R7, R238, R241 ;  /* 0x000000f1ee07723e */ /* 0x000fe400000010ff */
[----:B------:R-:W-:Y:S01]  /*54d0*/  IADD3 R172, PT, PT, R160, R173, RZ ;  /* 0x000000ada0ac7210 */ /* 0x000fe20007ffe0ff */
[----:B------:R-:W-:Y:S01]  /*54e0*/  STS [R169+0x1400], R6 ;  /* 0x00140006a9007388 */ /* 0x000fe20000000800 */
[----:B--2---:R-:W-:Y:S02]  /*54f0*/  F2FP.BF16.F32.PACK_AB R5, R234, R237 ;  /* 0x000000edea05723e */ /* 0x004fe400000010ff */
[--C-:B------:R-:W-:Y:S01]  /*5500*/  SHF.R.U32.HI R165, RZ, 0x1, R161.reuse ;  /* 0x00000001ffa57819 */ /* 0x100fe200000116a1 */
        /* <DEDUP_REMOVED lines=15> */
[----:B------:R-:W-:Y:S01]  /*5600*/  LDSM.16.M88.4 R156, [R163+0x7800] ;  /* 0x00780000a39c783b */ /* 0x000fe20000000200 */
[-C--:B---3--:R-:W-:Y:S08]  /*5610*/  HMMA.16816.F32.BF16 R20, R32, R132.reuse, RZ ;  /* 0x000000842014723c */ /* 0x088ff000000418ff */
        /* <DEDUP_REMOVED lines=20> */
[----:B------:R-:W4:Y:S07]  /*5760*/  LDSM.16.M88.4 R152, [R172+0x11400] ;  /* 0x01140000ac98783b */ /* 0x000f2e0000000200 */
[-C--:B-1----:R-:W-:Y:S08]  /*5770*/  HMMA.16816.F32.BF16 R20, R132, R140.reuse, R20 ;  /* 0x0000008c8414723c */ /* 0x082ff00000041814 */
[C---:B------:R-:W-:Y:S08]  /*5780*/  HMMA.16816.F32.BF16 R24, R156.reuse, R140, R24 ;  /* 0x0000008c9c18723c */ /* 0x040ff00000041818 */
[-C--:B------:R-:W-:Y:S01]  /*5790*/  HMMA.16816.F32.BF16 R28, R156, R142.reuse, R28 ;  /* 0x0000008e9c1c723c */ /* 0x080fe2000004181c */
[----:B------:R-:W-:Y:S07]  /*57a0*/  LDSM.16.M88.4 R156, [R162+0x8800] ;  /* 0x00880000a29c783b */ /* 0x000fee0000000200 */
[----:B------:R-:W-:Y:S01]  /*57b0*/  HMMA.16816.F32.BF16 R32, R132, R142, R32 ;  /* 0x0000008e8420723c */ /* 0x000fe20000041820 */
[----:B------:R-:W-:Y:S07]  /*57c0*/  LDSM.16.M88.4 R132, [R163+0x8000] ;  /* 0x00800000a384783b */ /* 0x000fee0000000200 */
[-C--:B--2---:R-:W-:Y:S01]  /*57d0*/  HMMA.16816.F32.BF16 R4, R136, R144.reuse, R4 ;  /* 0x000000908804723c */ /* 0x084fe20000041804 */
[----:B------:R-:W1:Y:S07]  /*57e0*/  LDSM.16.M88.4 R140, [R173+0x13000] ;  /* 0x01300000ad8c783b */ /* 0x000e6e0000000200 */
[C---:B---3--:R-:W-:Y:S08]  /*57f0*/  HMMA.16816.F32.BF16 R8, R148.reuse, R144, R8 ;  /* 0x000000909408723c */ /* 0x048ff00000041808 */
[-C--:B------:R-:W-:Y:S08]  /*5800*/  HMMA.16816.F32.BF16 R12, R148, R146.reuse, R12 ;  /* 0x00000092940c723c */ /* 0x080ff0000004180c */
[C---:B------:R-:W-:Y:S01]  /*5810*/  HMMA.16816.F32.BF16 R16, R136.reuse, R146, R16 ;  /* 0x000000928810723c */ /* 0x040fe20000041810 */
[----:B------:R-:W2:Y:S07]  /*5820*/  LDSM.16.M88.4 R144, [R163+0x8800] ;  /* 0x00880000a390783b */ /* 0x000eae0000000200 */
[-C--:B----4-:R-:W-:Y:S08]  /*5830*/  HMMA.16816.F32.BF16 R20, R136, R152.reuse, R20 ;  /* 0x000000988814723c */ /* 0x090ff00000041814 */
[C---:B------:R-:W-:Y:S08]  /*5840*/  HMMA.16816.F32.BF16 R24, R148.reuse, R152, R24 ;  /* 0x000000989418723c */ /* 0x040ff00000041818 */
[-C--:B------:R-:W-:Y:S01]  /*5850*/  HMMA.16816.F32.BF16 R28, R148, R154.reuse, R28 ;  /* 0x0000009a941c723c */ /* 0x080fe2000004181c */
[----:B------:R-:W3:Y:S07]  /*5860*/  LDSM.16.M88.4 R148, [R173+0x13400] ;  /* 0x01340000ad94783b */ /* 0x000eee0000000200 */
[----:B------:R-:W-:Y:S01]  /*5870*/  HMMA.16816.F32.BF16 R32, R136, R154, R32 ;  /* 0x0000009a8820723c */ /* 0x000fe20000041820 */
[----:B------:R4:W-:Y:S07]  /*5880*/  LDSM.16.M88.4 R136, [R162+0x8000] ;  /* 0x00800000a288783b */ /* 0x0009ee0000000200 */
[-C--:B-1----:R-:W-:Y:S01]  /*5890*/  HMMA.16816.F32.BF16 R4, R132, R140.reuse, R4 ;  /* 0x0000008c8404723c */ /* 0x082fe20000041804 */
[----:B------:R-:W1:Y:S07]  /*58a0*/  LDSM.16.M88.4 R152, [R172+0x13000] ;  /* 0x01300000ac98783b */ /* 0x000e6e0000000200 */
[C---:B--2---:R-:W-:Y:S04]  /*58b0*/  HMMA.16816.F32.BF16 R8, R144.reuse, R140, R8 ;  /* 0x0000008c9008723c */ /* 0x044fe80000041808 */
[----:B------:R-:W-:Y:S04]  /*58c0*/  FMUL.FTZ R140, R195, UR16 ;  /* 0x00000010c38c7c20 */ /* 0x000fe80008410000 */
[-C--:B------:R-:W-:Y:S03]  /*58d0*/  HMMA.16816.F32.BF16 R12, R144, R142.reuse, R12 ;  /* 0x0000008e900c723c */ /* 0x080fe6000004180c */
[C---:B----4-:R-:W-:Y:S05]  /*58e0*/  SHF.L.U32 R162, R161.reuse, 0x3, RZ ;  /* 0x00000003a1a27819 */ /* 0x050fea00000006ff */
[C---:B------:R-:W-:Y:S04]  /*58f0*/  HMMA.16816.F32.BF16 R16, R132.reuse, R142, R16 ;  /* 0x0000008e8410723c */ /* 0x040fe80000041810 */
[----:B------:R-:W-:Y:S04]  /*5900*/  FMUL.FTZ R143, R196, UR16 ;  /* 0x00000010c48f7c20 */ /* 0x000fe80008410000 */
[-C--:B---3--:R-:W-:Y:S08]  /*5910*/  HMMA.16816.F32.BF16 R20, R132, R148.reuse, R20 ;  /* 0x000000948414723c */ /* 0x088ff00000041814 */
[C---:B------:R-:W-:Y:S04]  /*5920*/  HMMA.16816.F32.BF16 R24, R144.reuse, R148, R24 ;  /* 0x000000949018723c */ /* 0x040fe80000041818 */
[----:B------:R-:W-:Y:S04]  /*5930*/  SHF.L.U32 R148, R161, 0x6, RZ ;  /* 0x00000006a1947819 */ /* 0x000fe800000006ff */
[-C--:B------:R-:W-:Y:S03]  /*5940*/  HMMA.16816.F32.BF16 R28, R144, R150.reuse, R28 ;  /* 0x00000096901c723c */ /* 0x080fe6000004181c */
[----:B------:R-:W-:Y:S05]  /*5950*/  LOP3.LUT R163, R148, 0x400, RZ, 0xc0, !PT ;  /* 0x0000040094a37812 */ /* 0x000fea00078ec0ff */
[----:B------:R-:W-:Y:S04]  /*5960*/  HMMA.16816.F32.BF16 R32, R132, R150, R32 ;  /* 0x000000968420723c */ /* 0x000fe80000041820 */
[----:B------:R-:W-:Y:S04]  /*5970*/  LOP3.LUT R132, R165, 0x30, RZ, 0xc0, !PT ;  /* 0x00000030a5847812 */ /* 0x000fe800078ec0ff */
[-C--:B-1----:R-:W-:Y:S05]  /*5980*/  HMMA.16816.F32.BF16 R4, R136, R152.reuse, R4 ;  /* 0x000000988804723c */ /* 0x082fea0000041804 */
[----:B------:R-:W-:Y:S03]  /*5990*/  LOP3.LUT R133, R132, 0x8, R161, 0xf8, !PT ;  /* 0x0000000884857812 */ /* 0x000fe600078ef8a1 */
[C---:B------:R-:W-:Y:S04]  /*59a0*/  HMMA.16816.F32.BF16 R8, R156.reuse, R152, R8 ;  /* 0x000000989c08723c */ /* 0x040fe80000041808 */
[----:B------:R-:W-:Y:S04]  /*59b0*/  LOP3.LUT R133, R133, 0x1c0, R148, 0xf8, !PT ;  /* 0x000001c085857812 */ /* 0x000fe800078ef894 */
[-C--:B------:R-:W-:Y:S03]  /*59c0*/  HMMA.16816.F32.BF16 R12, R156, R154.reuse, R12 ;  /* 0x0000009a9c0c723c */ /* 0x080fe6000004180c */
[C---:B-----5:R-:W-:Y:S01]  /*59d0*/  FADD.FTZ R5, -R192.reuse, R5 ;  /* 0x00000005c0057221 */ /* 0x060fe20000010100 */
[C---:B------:R-:W-:Y:S01]  /*59e0*/  FADD.FTZ R6, -R191.reuse, R6 ;  /* 0x00000006bf067221 */ /* 0x040fe20000010100 */
[----:B------:R-:W-:Y:S01]  /*59f0*/  FADD.FTZ R7, -R191, R7 ;  /* 0x00000007bf077221 */ /* 0x000fe20000010100 */
[----:B------:R-:W-:Y:S01]  /*5a00*/  FADD.FTZ R141, -R192, R4 ;  /* 0x00000004c08d7221 */ /* 0x000fe20000010100 */
[----:B------:R-:W-:Y:S01]  /*5a10*/  FMUL.FTZ R250, R250, R5 ;  /* 0x00000005fafa7220 */ /* 0x000fe20000410000 */
[----:B------:R-:W-:Y:S01]  /*5a20*/  FMUL.FTZ R251, R251, R6 ;  /* 0x00000006fbfb7220 */ /* 0x000fe20000410000 */
[----:B------:R-:W-:Y:S01]  /*5a30*/  FMUL.FTZ R248, R248, R7 ;  /* 0x00000007f8f87220 */ /* 0x000fe20000410000 */
[----:B------:R-:W-:Y:S01]  /*5a40*/  FMUL.FTZ R252, R252, R141 ;  /* 0x0000008dfcfc7220 */ /* 0x000fe20000410000 */
[----:B------:R-:W1:Y:S01]  /*5a50*/  LDSM.16.M88.4 R4, [R172+0x13400] ;  /* 0x01340000ac04783b */ /* 0x000e620000000200 */
[C---:B------:R-:W-:Y:S04]  /*5a60*/  HMMA.16816.F32.BF16 R16, R136.reuse, R154, R16 ;  /* 0x0000009a8810723c */ /* 0x040fe80000041810 */
[C---:B------:R-:W-:Y:S01]  /*5a70*/  FADD.FTZ R11, -R183.reuse, R11 ;  /* 0x0000000bb70b7221 */ /* 0x040fe20000010100 */
[C---:B------:R-:W-:Y:S01]  /*5a80*/  FADD.FTZ R10, -R183.reuse, R10 ;  /* 0x0000000ab70a7221 */ /* 0x040fe20000010100 */
[C---:B------:R-:W-:Y:S01]  /*5a90*/  FADD.FTZ R8, -R190.reuse, R8 ;  /* 0x00000008be087221 */ /* 0x040fe20000010100 */
[----:B------:R-:W-:Y:S01]  /*5aa0*/  FADD.FTZ R12, -R190, R12 ;  /* 0x0000000cbe0c7221 */ /* 0x000fe20000010100 */
[----:B------:R-:W-:Y:S01]  /*5ab0*/  FMUL.FTZ R11, R242, R11 ;  /* 0x0000000bf20b7220 */ /* 0x000fe20000410000 */
[C---:B------:R-:W-:Y:S01]  /*5ac0*/  FADD.FTZ R14, -R183.reuse, R14 ;  /* 0x0000000eb70e7221 */ /* 0x040fe20000010100 */
        /* <DEDUP_REMOVED lines=8> */
[----:B------:R-:W-:Y:S01]  /*5b50*/  FFMA.FTZ R13, -R200, R200, 1 ;  /* 0x3f800000c80d7423 */ /* 0x000fe200000101c8 */
[----:B------:R-:W-:Y:S01]  /*5b60*/  FADD.FTZ R9, -R190, R9 ;  /* 0x00000009be097221 */ /* 0x000fe20000010100 */
[----:B------:R-:W-:Y:S01]  /*5b70*/  FMUL.FTZ R11, R11, R12 ;  /* 0x0000000c0b0b7220 */ /* 0x000fe20000410000 */
[----:B------:R-:W-:Y:S01]  /*5b80*/  FFMA.FTZ R12, -R199, R199, 1 ;  /* 0x3f800000c70c7423 */ /* 0x000fe200000101c7 */
[----:B------:R-:W-:Y:S01]  /*5b90*/  FFMA.FTZ R14, -R198, R198, 1 ;  /* 0x3f800000c60e7423 */ /* 0x000fe200000101c6 */
[C---:B------:R-:W-:Y:S01]  /*5ba0*/  FADD.FTZ R18, -R191.reuse, R18 ;  /* 0x00000012bf127221 */ /* 0x040fe20000010100 */
[----:B------:R-:W-:Y:S01]  /*5bb0*/  FADD.FTZ R19, -R191, R19 ;  /* 0x00000013bf137221 */ /* 0x000fe20000010100 */
[----:B------:R-:W-:Y:S01]  /*5bc0*/  FMUL.FTZ R12, R12, UR16 ;  /* 0x000000100c0c7c20 */ /* 0x000fe20008410000 */
[----:B------:R-:W-:Y:S01]  /*5bd0*/  FMUL.FTZ R10, R245, R10 ;  /* 0x0000000af50a7220 */ /* 0x000fe20000410000 */
[----:B------:R-:W-:Y:S01]  /*5be0*/  FMUL.FTZ R13, R13, UR16 ;  /* 0x000000100d0d7c20 */ /* 0x000fe20008410000 */
[----:B------:R-:W-:Y:S01]  /*5bf0*/  FMUL.FTZ R8, R249, R8 ;  /* 0x00000008f9087220 */ /* 0x000fe20000410000 */
[----:B------:R-:W-:Y:S01]  /*5c00*/  FMUL.FTZ R247, R247, R12 ;  /* 0x0000000cf7f77220 */ /* 0x000fe20000410000 */
[----:B------:R-:W-:Y:S01]  /*5c10*/  FMUL.FTZ R9, R246, R9 ;  /* 0x00000009f6097220 */ /* 0x000fe20000410000 */
[----:B------:R-:W-:Y:S01]  /*5c20*/  FMUL.FTZ R14, R14, UR16 ;  /* 0x000000100e0e7c20 */ /* 0x000fe20008410000 */
[----:B------:R-:W-:Y:S01]  /*5c30*/  FADD.FTZ R17, -R192, R17 ;  /* 0x00000011c0117221 */ /* 0x000fe20000010100 */
[----:B------:R-:W-:Y:S01]  /*5c40*/  FMUL.FTZ R18, R233, R18 ;  /* 0x00000012e9127220 */ /* 0x000fe20000410000 */
[----:B------:R-:W-:Y:S01]  /*5c50*/  FMUL.FTZ R19, R230, R19 ;  /* 0x00000013e6137220 */ /* 0x000fe20000410000 */
[----:B------:R-:W-:Y:S01]  /*5c60*/  FFMA.FTZ R12, -R206, R206, 1 ;  /* 0x3f800000ce0c7423 */ /* 0x000fe200000101ce */
[----:B------:R-:W-:Y:S01]  /*5c70*/  FMUL.FTZ R10, R10, R13 ;  /* 0x0000000d0a0a7220 */ /* 0x000fe20000410000 */
[----:B------:R-:W-:Y:S01]  /*5c80*/  FMUL.FTZ R8, R8, R197 ;  /* 0x000000c508087220 */ /* 0x000fe20000410000 */
[----:B------:R-:W-:Y:S01]  /*5c90*/  FMUL.FTZ R9, R9, R14 ;  /* 0x0000000e09097220 */ /* 0x000fe20000410000 */
[-C--:B-1----:R-:W-:Y:S03]  /*5ca0*/  HMMA.16816.F32.BF16 R20, R136, R4.reuse, R20 ;  /* 0x000000048814723c */ /* 0x082fe60000041814 */
[----:B------:R-:W-:Y:S01]  /*5cb0*/  FMUL.FTZ R17, R232, R17 ;  /* 0x00000011e8117220 */ /* 0x000fe20000410000 */
[----:B------:R-:W-:Y:S01]  /*5cc0*/  FMUL.FTZ R12, R12, UR16 ;  /* 0x000000100c0c7c20 */ /* 0x000fe20008410000 */
[----:B------:R-:W-:Y:S01]  /*5cd0*/  F2FP.BF16.F32.PACK_AB R10, R11, R10 ;  /* 0x0000000a0b0a723e */ /* 0x000fe200000010ff */
[----:B------:R-:W-:Y:S01]  /*5ce0*/  FMUL.FTZ R11, R214, UR16 ;  /* 0x00000010d60b7c20 */ /* 0x000fe20008410000 */
[----:B------:R-:W-:Y:S01]  /*5cf0*/  F2FP.BF16.F32.PACK_AB R8, R9, R8 ;  /* 0x000000080908723e */ /* 0x000fe200000010ff */
[C---:B------:R-:W-:Y:S04]  /*5d00*/  HMMA.16816.F32.BF16 R24, R156.reuse, R4, R24 ;  /* 0x000000049c18723c */ /* 0x040fe80000041818 */
[----:B------:R-:W-:Y:S01]  /*5d10*/  FFMA.FTZ R4, -R203, R203, 1 ;  /* 0x3f800000cb047423 */ /* 0x000fe200000101cb */
[----:B------:R-:W-:Y:S01]  /*5d20*/  FFMA.FTZ R5, -R204, R204, 1 ;  /* 0x3f800000cc057423 */ /* 0x000fe200000101cc */
[----:B------:R-:W-:Y:S01]  /*5d30*/  FMUL.FTZ R17, R17, R12 ;  /* 0x0000000c11117220 */ /* 0x000fe20000410000 */
[----:B------:R-:W-:Y:S01]  /*5d40*/  FMUL.FTZ R12, R213, UR16 ;  /* 0x00000010d50c7c20 */ /* 0x000fe20008410000 */
[----:B------:R-:W-:Y:S01]  /*5d50*/  FMUL.FTZ R4, R4, UR16 ;  /* 0x0000001004047c20 */ /* 0x000fe20008410000 */
[----:B------:R-:W-:Y:S01]  /*5d60*/  FMUL.FTZ R5, R5, UR16 ;  /* 0x0000001005057c20 */ /* 0x000fe20008410000 */
[-C--:B------:R-:W-:Y:S03]  /*5d70*/  HMMA.16816.F32.BF16 R28, R156, R6.reuse, R28 ;  /* 0x000000069c1c723c */ /* 0x080fe6000004181c */
[----:B------:R-:W-:Y:S01]  /*5d80*/  FMUL.FTZ R243, R243, R4 ;  /* 0x00000004f3f37220 */ /* 0x000fe20000410000 */
[----:B------:R-:W-:Y:S01]  /*5d90*/  FMUL.FTZ R240, R240, R5 ;  /* 0x00000005f0f07220 */ /* 0x000fe20000410000 */
[----:B------:R-:W-:Y:S01]  /*5da0*/  FFMA.FTZ R5, -R207, R207, 1 ;  /* 0x3f800000cf057423 */ /* 0x000fe200000101cf */
[----:B------:R-:W-:Y:S01]  /*5db0*/  FFMA.FTZ R4, -R208, R208, 1 ;  /* 0x3f800000d0047423 */ /* 0x000fe200000101d0 */
[----:B------:R-:W-:Y:S01]  /*5dc0*/  FADD.FTZ R16, -R192, R16 ;  /* 0x00000010c0107221 */ /* 0x000fe20000010100 */
[----:B------:R-:W-:Y:S04]  /*5dd0*/  HMMA.16816.F32.BF16 R32, R136, R6, R32 ;  /* 0x000000068820723c */ /* 0x000fe80000041820 */
[----:B------:R-:W-:Y:S01]  /*5de0*/  FMUL.FTZ R5, R5, UR16 ;  /* 0x0000001005057c20 */ /* 0x000fe20008410000 */
[----:B------:R-:W-:Y:S01]  /*5df0*/  FMUL.FTZ R4, R4, UR16 ;  /* 0x0000001004047c20 */ /* 0x000fe20008410000 */
[----:B------:R-:W-:Y:S01]  /*5e00*/  FFMA.FTZ R9, -R205, R205, 1 ;  /* 0x3f800000cd097423 */ /* 0x000fe200000101cd */
[----:B------:R-:W-:Y:S01]  /*5e10*/  FMUL.FTZ R16, R235, R16 ;  /* 0x00000010eb107220 */ /* 0x000fe20000410000 */
[----:B------:R-:W-:Y:S01]  /*5e20*/  FMUL.FTZ R18, R18, R5 ;  /* 0x0000000512127220 */ /* 0x000fe20000410000 */
[----:B------:R-:W-:Y:S01]  /*5e30*/  FMUL.FTZ R19, R19, R4 ;  /* 0x0000000413137220 */ /* 0x000fe20000410000 */
[C---:B------:R-:W-:Y:S01]  /*5e40*/  FADD.FTZ R5, -R190.reuse, R24 ;  /* 0x00000018be057221 */ /* 0x040fe20000010100 */
[----:B------:R-:W-:Y:S01]  /*5e50*/  FADD.FTZ R4, -R190, R25 ;  /* 0x00000019be047221 */ /* 0x000fe20000010100 */
[----:B------:R-:W-:Y:S01]  /*5e60*/  FFMA.FTZ R13, -R201, R201, 1 ;  /* 0x3f800000c90d7423 */ /* 0x000fe200000101c9 */
[----:B------:R-:W-:Y:S01]  /*5e70*/  FADD.FTZ R20, -R192, R20 ;  /* 0x00000014c0147221 */ /* 0x000fe20000010100 */
[----:B------:R-:W-:Y:S01]  /*5e80*/  FMUL.FTZ R5, R228, R5 ;  /* 0x00000005e4057220 */ /* 0x000fe20000410000 */
[----:B------:R-:W-:Y:S01]  /*5e90*/  FMUL.FTZ R4, R231, R4 ;  /* 0x00000004e7047220 */ /* 0x000fe20000410000 */
[----:B------:R-:W-:Y:S01]  /*5ea0*/  FADD.FTZ R21, -R192, R21 ;  /* 0x00000015c0157221 */ /* 0x000fe20000010100 */
[----:B------:R-:W-:Y:S01]  /*5eb0*/  FADD.FTZ R22, -R191, R22 ;  /* 0x00000016bf167221 */ /* 0x000fe20000010100 */
[----:B------:R-:W-:Y:S01]  /*5ec0*/  FMUL.FTZ R5, R5, R12 ;  /* 0x0000000c05057220 */ /* 0x000fe20000410000 */
[----:B------:R-:W-:Y:S01]  /*5ed0*/  FMUL.FTZ R4, R4, R11 ;  /* 0x0000000b04047220 */ /* 0x000fe20000410000 */
[----:B------:R-:W-:Y:S01]  /*5ee0*/  FADD.FTZ R23, -R191, R23 ;  /* 0x00000017bf177221 */ /* 0x000fe20000010100 */
[----:B------:R-:W-:Y:S01]  /*5ef0*/  FMUL.FTZ R9, R9, UR16 ;  /* 0x0000001009097c20 */ /* 0x000fe20008410000 */
[C---:B------:R-:W-:Y:S01]  /*5f00*/  FADD.FTZ R26, -R183.reuse, R26 ;  /* 0x0000001ab71a7221 */ /* 0x040fe20000010100 */
[C---:B------:R-:W-:Y:S01]  /*5f10*/  FADD.FTZ R27, -R183.reuse, R27 ;  /* 0x0000001bb71b7221 */ /* 0x040fe20000010100 */
[C---:B------:R-:W-:Y:S01]  /*5f20*/  FADD.FTZ R28, -R190.reuse, R28 ;  /* 0x0000001cbe1c7221 */ /* 0x040fe20000010100 */
[----:B------:R-:W-:Y:S01]  /*5f30*/  FADD.FTZ R29, -R190, R29 ;  /* 0x0000001dbe1d7221 */ /* 0x000fe20000010100 */
[C---:B------:R-:W-:Y:S01]  /*5f40*/  FADD.FTZ R30, -R183.reuse, R30 ;  /* 0x0000001eb71e7221 */ /* 0x040fe20000010100 */
[----:B------:R-:W-:Y:S01]  /*5f50*/  FADD.FTZ R31, -R183, R31 ;  /* 0x0000001fb71f7221 */ /* 0x000fe20000010100 */
[----:B------:R-:W-:Y:S01]  /*5f60*/  FMUL.FTZ R141, R194, UR16 ;  /* 0x00000010c28d7c20 */ /* 0x000fe20008410000 */
[----:B------:R-:W-:Y:S01]  /*5f70*/  FMUL.FTZ R13, R13, UR16 ;  /* 0x000000100d0d7c20 */ /* 0x000fe20008410000 */
[----:B------:R-:W-:Y:S01]  /*5f80*/  FMUL.FTZ R20, R229, R20 ;  /* 0x00000014e5147220 */ /* 0x000fe20000410000 */
[----:B------:R-:W-:Y:S01]  /*5f90*/  FMUL.FTZ R21, R226, R21 ;  /* 0x00000015e2157220 */ /* 0x000fe20000410000 */
[----:B------:R-:W-:Y:S01]  /*5fa0*/  FMUL.FTZ R22, R227, R22 ;  /* 0x00000016e3167220 */ /* 0x000fe20000410000 */
[----:B------:R-:W-:Y:S01]  /*5fb0*/  FMUL.FTZ R23, R174, R23 ;  /* 0x00000017ae177220 */ /* 0x000fe20000410000 */
[----:B------:R-:W-:Y:S01]  /*5fc0*/  FMUL.FTZ R16, R16, R9 ;  /* 0x0000000910107220 */ /* 0x000fe20000410000 */
[----:B------:R-:W-:Y:S01]  /*5fd0*/  FMUL.FTZ R26, R239, R26 ;  /* 0x0000001aef1a7220 */ /* 0x000fe20000410000 */
[----:B------:R-:W-:Y:S01]  /*5fe0*/  FMUL.FTZ R27, R236, R27 ;  /* 0x0000001bec1b7220 */ /* 0x000fe20000410000 */
[----:B------:R-:W-:Y:S01]  /*5ff0*/  FADD.FTZ R7, -R192, R32 ;  /* 0x00000020c0077221 */ /* 0x000fe20000010100 */
[----:B------:R-:W-:Y:S01]  /*6000*/  FMUL.FTZ R28, R241, R28 ;  /* 0x0000001cf11c7220 */ /* 0x000fe20000410000 */
[----:B------:R-:W-:Y:S01]  /*6010*/  FMUL.FTZ R29, R238, R29 ;  /* 0x0000001dee1d7220 */ /* 0x000fe20000410000 */
[----:B------:R-:W-:Y:S01]  /*6020*/  FMUL.FTZ R30, R237, R30 ;  /* 0x0000001eed1e7220 */ /* 0x000fe20000410000 */
[----:B------:R-:W-:Y:S01]  /*6030*/  F2FP.BF16.F32.PACK_AB R24, R4, R5 ;  /* 0x000000050418723e */ /* 0x000fe200000010ff */
[----:B------:R-:W-:Y:S01]  /*6040*/  FMUL.FTZ R31, R234, R31 ;  /* 0x0000001fea1f7220 */ /* 0x000fe20000410000 */
[----:B------:R-:W-:Y:S01]  /*6050*/  FADD.FTZ R192, -R192, R33 ;  /* 0x00000021c0c07221 */ /* 0x000fe20000010100 */
[----:B------:R-:W-:Y:S01]  /*6060*/  LOP3.LUT R132, R133, 0x38, R162, 0x78, !PT ;  /* 0x0000003885847812 */ /* 0x000fe200078e78a2 */
[C---:B------:R-:W-:Y:S01]  /*6070*/  FADD.FTZ R9, -R191.reuse, R34 ;  /* 0x00000022bf097221 */ /* 0x040fe20000010100 */
[----:B------:R-:W-:Y:S01]  /*6080*/  FADD.FTZ R6, -R191, R35 ;  /* 0x00000023bf067221 */ /* 0x000fe20000010100 */
[----:B------:R-:W-:Y:S01]  /*6090*/  LOP3.LUT R190, R162, 0x18, RZ, 0xc0, !PT ;  /* 0x00000018a2be7812 */ /* 0x000fe200078ec0ff */
[----:B------:R-:W-:Y:S01]  /*60a0*/  FFMA.FTZ R12, -R221, R221, 1 ;  /* 0x3f800000dd0c7423 */ /* 0x000fe200000101dd */
[----:B------:R-:W-:Y:S01]  /*60b0*/  FFMA.FTZ R11, -R222, R222, 1 ;  /* 0x3f800000de0b7423 */ /* 0x000fe200000101de */
[----:B------:R-:W-:Y:S01]  /*60c0*/  LEA R163, R132, R163, 0x1 ;  /* 0x000000a384a37211 */ /* 0x000fe200078e08ff */
[----:B------:R-:W-:Y:S01]  /*60d0*/  FFMA.FTZ R4, -R223, R223, 1 ;  /* 0x3f800000df047423 */ /* 0x000fe200000101df */
[----:B------:R-:W-:Y:S01]  /*60e0*/  FFMA.FTZ R5, -R224, R224, 1 ;  /* 0x3f800000e0057423 */ /* 0x000fe200000101e0 */
        /* <DEDUP_REMOVED lines=29> */
[----:B------:R-:W-:Y:S01]  /*62c0*/  FMUL.FTZ R12, R12, UR16 ;  /* 0x000000100c0c7c20 */ /* 0x000fe20008410000 */
[----:B------:R-:W-:Y:S01]  /*62d0*/  F2FP.BF16.F32.PACK_AB R137, R31, R30 ;  /* 0x0000001e1f89723e */ /* 0x000fe200000010ff */
[----:B------:R-:W-:Y:S01]  /*62e0*/  FMUL.FTZ R11, R11, UR16 ;  /* 0x000000100b0b7c20 */ /* 0x000fe20008410000 */
[----:B------:R-:W-:Y:S01]  /*62f0*/  FMUL.FTZ R4, R4, UR16 ;  /* 0x0000001004047c20 */ /* 0x000fe20008410000 */
[----:B------:R-:W-:Y:S01]  /*6300*/  SHF.R.U32.HI R166, RZ, 0x4, R161 ;  /* 0x00000004ffa67819 */ /* 0x000fe200000116a1 */
[----:B------:R-:W-:Y:S01]  /*6310*/  FMUL.FTZ R5, R5, UR16 ;  /* 0x0000001005057c20 */ /* 0x000fe20008410000 */
[----:B------:R-:W-:Y:S01]  /*6320*/  FMUL.FTZ R7, R7, R12 ;  /* 0x0000000c07077220 */ /* 0x000fe20000410000 */
[----:B------:R-:W-:Y:S01]  /*6330*/  LOP3.LUT R183, R190, 0x40, RZ, 0xfc, !PT ;  /* 0x00000040beb77812 */ /* 0x000fe200078efcff */
[----:B------:R-:W-:Y:S01]  /*6340*/  FMUL.FTZ R192, R192, R11 ;  /* 0x0000000bc0c07220 */ /* 0x000fe20000410000 */
[----:B------:R-:W-:Y:S01]  /*6350*/  FMUL.FTZ R9, R9, R4 ;  /* 0x0000000409097220 */ /* 0x000fe20000410000 */
[----:B------:R-:W-:Y:S01]  /*6360*/  LOP3.LUT R174, R190, 0x20, RZ, 0xfc, !PT ;  /* 0x00000020beae7812 */ /* 0x000fe200078efcff */
        /* <DEDUP_REMOVED lines=35> */
.L_x_1336:
[----:B------:R-:W-:Y:S01]  /*65a0*/  STS [R167+0x15000], R252 ;  /* 0x015000fca7007388 */ /* 0x000fe20000000800 */
[----:B------:R-:W-:Y:S01]  /*65b0*/  F2FP.BF16.F32.PACK_AB R13, R192, R7 ;  /* 0x00000007c00d723e */ /* 0x000fe200000010ff */
[C---:B------:R-:W-:Y:S01]  /*65c0*/  IMAD.SHL.U32 R149, R161.reuse, 0x20, RZ ;  /* 0x00000020a1957824 */ /* 0x040fe200078e00ff */
[----:B------:R-:W-:Y:S02]  /*65d0*/  F2FP.BF16.F32.PACK_AB R21, R6, R9 ;  /* 0x000000090615723e */ /* 0x000fe400000010ff */
[----:B------:R-:W-:Y:S01]  /*65e0*/  STS [R167+0x15400], R140 ;  /* 0x0154008ca7007388 */ /* 0x000fe20000000800 */
[----:B------:R-:W-:Y:S01]  /*65f0*/  LOP3.LUT R166, R166, 0x8, RZ, 0xc0, !PT ;  /* 0x00000008a6a67812 */ /* 0x000fe200078ec0ff */
[----:B------:R-:W-:Y:S01]  /*6600*/  IMAD.SHL.U32 R164, R161, 0x4, RZ ;  /* 0x00000004a1a47824 */ /* 0x000fe200078e00ff */
[----:B------:R-:W2:Y:S02]  /*6610*/  LDC R192, c[0x0][0x44c] ;  /* 0x00011300ffc07b82 */ /* 0x000ea40000000800 */
[----:B------:R-:W-:Y:S01]  /*6620*/  STS [R170+0x15000], R17 ;  /* 0x01500011aa007388 */ /* 0x000fe20000000800 */
[----:B------:R-:W-:Y:S04]  /*6630*/  LOP3.LUT R4, R166, 0x10, R161, 0xf8, !PT ;  /* 0x00000010a6047812 */ /* 0x000fe800078ef8a1 */
[----:B------:R-:W-:Y:S01]  /*6640*/  STS [R170+0x15400], R19 ;  /* 0x01540013aa007388 */ /* 0x000fe20000000800 */
[--C-:B------:R-:W-:Y:S04]  /*6650*/  LOP3.LUT R5, R4, 0xc0, R149.reuse, 0xf8, !PT ;  /* 0x000000c004057812 */ /* 0x100fe800078ef895 */
[----:B------:R-:W-:Y:S01]  /*6660*/  STS [R167+0x16000], R8 ;  /* 0x01600008a7007388 */ /* 0x000fe20000000800 */
[----:B------:R-:W-:Y:S04]  /*6670*/  LOP3.LUT R4, R5, 0x18, R164, 0x78, !PT ;  /* 0x0000001805047812 */ /* 0x000fe800078e78a4 */
[----:B------:R3:W-:Y:S01]  /*6680*/  STS [R167+0x16400], R10 ;  /* 0x0164000aa7007388 */ /* 0x0007e20000000800 */
[----:B------:R-:W-:Y:S04]  /*6690*/  LOP3.LUT R4, R4, 0x120, R149, 0xf8, !PT ;  /* 0x0000012004047812 */ /* 0x000fe800078ef895 */
[----:B------:R-:W-:Y:S05]  /*66a0*/  STS [R170+0x16000], R247 ;  /* 0x016000f7aa007388 */ /* 0x000fea0000000800 */
[----:B------:R-:W-:Y:S01]  /*66b0*/  STS [R170+0x16400], R243 ;  /* 0x016400f3aa007388 */ /* 0x000fe20000000800 */
[----:B--2---:R-:W-:Y:S04]  /*66c0*/  IMAD R192, R192, UR9, RZ ;  /* 0x00000009c0c07c24 */ /* 0x004fe8000f8e02ff */
[----:B------:R-:W-:Y:S05]  /*66d0*/  STS [R169+-0x4000], R20 ;  /* 0xffc00014a9007388 */ /* 0x000fea0000000800 */
[----:B------:R-:W-:Y:S05]  /*66e0*/  STS [R169+-0x3c00], R22 ;  /* 0xffc40016a9007388 */ /* 0x000fea0000000800 */
[----:B------:R-:W-:Y:S05]  /*66f0*/  STS [R168+-0x4000], R13 ;  /* 0xffc0000da8007388 */ /* 0x000fea0000000800 */
[----:B------:R-:W-:Y:S01]  /*6700*/  STS [R168+-0x3c00], R21 ;  /* 0xffc40015a8007388 */ /* 0x000fe20000000800 */
[----:B---3--:R-:W-:Y:S04]  /*6710*/  LEA R167, R4, UR4, 0x1 ;  /* 0x0000000404a77c11 */ /* 0x008fe8000f8e08ff */
        /* <DEDUP_REMOVED lines=65> */
[----:B------:R-:W-:Y:S02]  /*6b30*/  LOP3.LUT R191, R4, 0x18, R161, 0x78, !PT ;  /* 0x0000001804bf7812 */ /* 0x000fe400078e78a1 */
[----:B------:R-:W-:Y:S01]  /*6b40*/  LEA R184, P0, R5, R184, 0x2 ;  /* 0x000000b805b87211 */ /* 0x000fe200078010ff */
[C---:B------:R-:W-:Y:S04]  /*6b50*/  HMMA.16816.F32.BF16 R40, R140.reuse, R136, R40 ;  /* 0x000000888c28723c */ /* 0x040fe80000041828 */
[----:B------:R-:W-:Y:S02]  /*6b60*/  LOP3.LUT R191, R191, 0x1f20, R162, 0xf8, !PT ;  /* 0x00001f20bfbf7812 */ /* 0x000fe400078ef8a2 */
[----:B------:R-:W-:Y:S02]  /*6b70*/  LEA.HI.X.SX32 R185, R5, R185, 0x2, P0 ;  /* 0x000000b905b97211 */ /* 0x000fe400000f16ff */
[-C--:B------:R-:W-:Y:S03]  /*6b80*/  HMMA.16816.F32.BF16 R44, R140, R138.reuse, R44 ;  /* 0x0000008a8c2c723c */ /* 0x080fe6000004182c */
[----:B------:R-:W-:Y:S02]  /*6b90*/  LOP3.LUT R5, R148, 0x1c0, RZ, 0xc0, !PT ;  /* 0x000001c094057812 */ /* 0x000fe400078ec0ff */
[----:B------:R-:W-:Y:S03]  /*6ba0*/  LEA R191, R191, UR4, 0x1 ;  /* 0x00000004bfbf7c11 */ /* 0x000fe6000f8e08ff */
        /* <DEDUP_REMOVED lines=35> */
.L_x_1337:
        /* <DEDUP_REMOVED lines=20> */
[----:B------:R-:W2:Y:S01]  /*6f20*/  LDSM.16.M88.4 R24, [R171+0x15000] ;  /* 0x01500000ab18783b */ /* 0x000ea20000000200 */
[C---:B------:R-:W-:Y:S03]  /*6f30*/  VIADD R169, R171.reuse, 0x15040 ;  /* 0x00015040aba97836 */ /* 0x040fe60000000000 */
[----:B------:R-:W3:Y:S01]  /*6f40*/  LDSM.16.M88.4 R32, [R170+0x15000] ;  /* 0x01500000aa20783b */ /* 0x000ee20000000200 */
[----:B------:R-:W-:Y:S03]  /*6f50*/  PLOP3.LUT P2, PT, PT, PT, UP1, 0x80, 0x8 ;  /* 0x000000000008781c */ /* 0x000fe60003f4f018 */
[----:B------:R-:W4:Y:S04]  /*6f60*/  LDSM.16.MT88.4 R140, [R167+0xd400] ;  /* 0x00d40000a78c783b */ /* 0x000f280000004200 */
[----:B------:R-:W-:Y:S04]  /*6f70*/  LDSM.16.MT88.4 R144, [R167+0x9800] ;  /* 0x00980000a790783b */ /* 0x000fe80000004200 */
[----:B------:R-:W-:Y:S04]  /*6f80*/  LDSM.16.MT88.4 R148, [R167+0xb800] ;  /* 0x00b80000a794783b */ /* 0x000fe80000004200 */
[----:B------:R-:W-:Y:S04]  /*6f90*/  LDSM.16.MT88.4 R152, [R167+0x9c00] ;  /* 0x009c0000a798783b */ /* 0x000fe80000004200 */
[----:B------:R-:W-:Y:S01]  /*6fa0*/  LDSM.16.MT88.4 R156, [R167+0xc000] ;  /* 0x00c00000a79c783b */ /* 0x000fe20000004200 */
[C---:B--2---:R-:W-:Y:S08]  /*6fb0*/  HMMA.16816.F32.BF16 R4, R24.reuse, R8, RZ ;  /* 0x000000081804723c */ /* 0x044ff000000418ff */
        /* <DEDUP_REMOVED lines=9> */
[----:B------:R-:W2:Y:S06]  /*7050*/  LDSM.16.M88.4 R28, [R169] ;  /* 0x00000000a91c783b */ /* 0x000eac0000000200 */
[C---:B---3--:R-:W-:Y:S05]  /*7060*/  HMMA.16816.F32.BF16 R4, R32.reuse, R132, R4 ;  /* 0x000000842004723c */ /* 0x048fea0000041804 */
[----:B------:R-:W-:Y:S03]  /*7070*/  @P1 LOP3.LUT R165, R165, 0x10, RZ, 0xc0, !PT ;  /* 0x00000010a5a51812 */ /* 0x000fe600078ec0ff */
        /* <DEDUP_REMOVED lines=11> */
[----:B------:R-:W-:Y:S07]  /*7130*/  LDSM.16.M88.4 R144, [R171+0x17000] ;  /* 0x01700000ab90783b */ /* 0x000fee0000000200 */
        /* <DEDUP_REMOVED lines=21> */
[----:B------:R-:W-:Y:S07]  /*7290*/  IMAD.U32 R29, RZ, RZ, UR52 ;  /* 0x00000034ff1d7e24 */ /* 0x000fee000f8e00ff */
[----:B------:R-:W-:Y:S01]  /*72a0*/  HMMA.16816.F32.BF16 R24, R144, R30, R24 ;  /* 0x0000001e9018723c */ /* 0x000fe20000041818 */
[----:B------:R-:W-:Y:S02]  /*72b0*/  IMAD.U32 R31, RZ, RZ, UR52 ;  /* 0x00000034ff1f7e24 */ /* 0x000fe4000f8e00ff */
        /* <DEDUP_REMOVED lines=180> */
[----:B------:R-:W-:Y:S01]  /*7e00*/  LOP3.LUT R0, R162, 0xc0, RZ, 0xc0, !PT ;  /* 0x000000c0a2007812 */ /* 0x000fe200078ec0ff */
[----:B------:R-:W-:Y:S01]  /*7e10*/  UMOV UR47, UR22 ;  /* 0x00000016002f7c82 */ /* 0x000fe20008000000 */
[----:B------:R-:W-:Y:S01]  /*7e20*/  LOP3.LUT R3, R3, 0x6, R2, 0xf8, !PT ;  /* 0x0000000603037812 */ /* 0x000fe200078ef802 */
[----:B------:R-:W-:Y:S01]  /*7e30*/  UISETP.NE.AND UP1, UPT, UR42, -0x1, UPT ;  /* 0xffffffff2a00788c */ /* 0x000fe2000bf25270 */
[----:B------:R-:W-:-:S02]  /*7e40*/  LOP3.LUT R5, R0, 0x18, R161, 0xf8, !PT ;  /* 0x0000001800057812 */ /* 0x000fc400078ef8a1 */
        /* <DEDUP_REMOVED lines=164> */
.L_x_1339:
        /* <DEDUP_REMOVED lines=12> */
.L_x_1340:
[----:B------:R-:W2:Y:S01]  /*8950*/  LDCU.64 UR8, c[0x0][0x5c8] ;  /* 0x0000b900ff0877ac */ /* 0x000ea20008000a00 */
[----:B------:R-:W-:-:S04]  /*8960*/  UIADD3 UR5, UPT, UPT, UR40, UR42, URZ ;  /* 0x0000002a28057290 */ /* 0x000fc8000fffe0ff */
[----:B--2---:R-:W-:Y:S02]  /*8970*/  UIMAD.WIDE.U32 UR18, UR5, UR8, URZ ;  /* 0x00000008051272a5 */ /* 0x004fe4000f8e00ff */
[----:B------:R-:W-:-:S04]  /*8980*/  UIMAD UR5, UR5, UR9, URZ ;  /* 0x00000009050572a4 */ /* 0x000fc8000f8e02ff */
[----:B------:R-:W-:-:S06]  /*8990*/  UIADD3 UR5, UPT, UPT, UR19, UR5, URZ ;  /* 0x0000000513057290 */ /* 0x000fcc000fffe0ff */
[----:B------:R-:W-:-:S07]  /*89a0*/  MOV R0, UR5 ;  /* 0x0000000500007c02 */ /* 0x000fce0008000f00 */
.L_x_1341:
[----:B------:R-:W-:Y:S01]  /*89b0*/  BAR.SYNC.DEFER_BLOCKING 0x0 ;  /* 0x0000000000007b1d */ /* 0x000fe20000010000 */
[----:B------:R-:W-:Y:S01]  /*89c0*/  USHF.L.U32 UR5, UR43, 0x7, URZ ;  /* 0x000000072b057899 */ /* 0x000fe200080006ff */
[----:B------:R-:W-:Y:S01]  /*89d0*/  SHF.R.U32.HI R7, RZ, 0x2, R161 ;  /* 0x00000002ff077819 */ /* 0x000fe200000116a1 */
[----:B------:R-:W-:Y:S02]  /*89e0*/  USHF.L.U32 UR13, UR43, 0x7, URZ ;  /* 0x000000072b0d7899 */ /* 0x000fe400080006ff */
[----:B------:R-:W-:-:S03]  /*89f0*/  UIMAD.WIDE.U32 UR20, UR5, UR10, URZ ;  /* 0x0000000a051472a5 */ /* 0x000fc6000f8e00ff */
[----:B-1----:R-:W1:Y:S01]  /*8a00*/  LDC.64 R2, c[0x0][0x5d8] ;  /* 0x00017600ff027b82 */ /* 0x002e620000000a00 */
[----:B------:R-:W-:Y:S01]  /*8a10*/  USHF.R.S32.HI UR14, URZ, 0x1f, UR5 ;  /* 0x0000001fff0e7899 */ /* 0x000fe20008011405 */
[----:B------:R-:W-:Y:S01]  /*8a20*/  BSSY.RECONVERGENT B0, `(.L_x_1342) ;  /* 0x000002e000007945 */ /* 0x000fe20003800200 */
[----:B------:R-:W-:Y:S01]  /*8a30*/  UIADD3 UR37, UPT, UPT, -UR13, UR37, URZ ;  /* 0x000000250d257290 */ /* 0x000fe2000fffe1ff */
[----:B------:R-:W-:Y:S01]  /*8a40*/  IMAD.U32 R4, RZ, RZ, UR20 ;  /* 0x00000014ff047e24 */ /* 0x000fe2000f8e00ff */
[----:B------:R-:W-:Y:S01]  /*8a50*/  UIMAD UR12, UR14, UR10, URZ ;  /* 0x0000000a0e0c72a4 */ /* 0x000fe2000f8e02ff */
[----:B------:R-:W-:Y:S01]  /*8a60*/  IMAD.U32 R5, RZ, RZ, UR21 ;  /* 0x00000015ff057e24 */ /* 0x000fe2000f8e00ff */
[----:B------:R-:W-:Y:S01]  /*8a70*/  MOV R41, UR21 ;  /* 0x0000001500297c02 */ /* 0x000fe20008000f00 */
[----:B------:R-:W-:Y:S01]  /*8a80*/  IMAD.U32 R40, RZ, RZ, UR20 ;  /* 0x00000014ff287e24 */ /* 0x000fe2000f8e00ff */
[----:B------:R-:W-:Y:S01]  /*8a90*/  LOP3.LUT R162, R4, 0x18, R162, 0xf8, !PT ;  /* 0x0000001804a27812 */ /* 0x000fe200078ef8a2 */
[----:B------:R-:W-:Y:S01]  /*8aa0*/  UIMAD UR12, UR5, UR11, UR12 ;  /* 0x0000000b050c72a4 */ /* 0x000fe2000f8e020c */
[C---:B------:R-:W-:Y:S01]  /*8ab0*/  ISETP.GE.AND P4, PT, R7.reuse, UR37, PT ;  /* 0x0000002507007c0c */ /* 0x040fe2000bf86270 */
[----:B------:R-:W2:Y:S01]  /*8ac0*/  LDC.64 R4, c[0x0][0x5e0] ;  /* 0x00017800ff047b82 */ /* 0x000ea20000000a00 */
[----:B------:R-:W-:Y:S01]  /*8ad0*/  IADD3 R54, P0, PT, R162, UR16, RZ ;  /* 0x00000010a2367c10 */ /* 0x000fe2000ff1e0ff */
[----:B------:R-:W-:-:S02]  /*8ae0*/  VIADD R40, R7, 0x40 ;  /* 0x0000004007287836 */ /* 0x000fc40000000000 */
[----:B------:R-:W-:Y:S01]  /*8af0*/  IMAD.U32 R6, RZ, RZ, UR12 ;  /* 0x0000000cff067e24 */ /* 0x000fe2000f8e00ff */
[----:B------:R3:W4:Y:S02]  /*8b00*/  LDS.128 R36, [R191+0xa000] ;  /* 0x00a00000bf247984 */ /* 0x0007240000000c00 */
[----:B------:R-:W-:Y:S02]  /*8b10*/  ISETP.GE.AND P6, PT, R40, UR37, PT ;  /* 0x0000002528007c0c */ /* 0x000fe4000bfc6270 */
[----:B------:R3:W2:Y:S01]  /*8b20*/  LDS.128 R32, [R191+0xc000] ;  /* 0x00c00000bf207984 */ /* 0x0006a20000000c00 */
[----:B------:R-:W-:Y:S02]  /*8b30*/  IADD3.X R55, PT, PT, R41, UR15, R6, P0, !PT ;  /* 0x0000000f29377c10 */ /* 0x000fe400087fe406 */
[----:B------:R-:W-:Y:S01]  /*8b40*/  IADD3 R6, P0, PT, R7, 0x40, RZ ;  /* 0x0000004007067810 */ /* 0x000fe20007f1e0ff */
[----:B------:R3:W2:Y:S01]  /*8b50*/  LDS.128 R28, [R191+0xf000] ;  /* 0x00f00000bf1c7984 */ /* 0x0006a20000000c00 */
[----:B-1----:R-:W-:Y:S01]  /*8b60*/  IMAD.WIDE.U32 R54, R2, UR24, R54 ;  /* 0x0000001802367c25 */ /* 0x002fe2000f8e0036 */
[----:B------:R-:W-:-:S02]  /*8b70*/  MOV R2, UR8 ;  /* 0x0000000800027c02 */ /* 0x000fc40008000f00 */
        /* <DEDUP_REMOVED lines=24> */
.L_x_1343:
[----:B------:R-:W-:Y:S05]  /*8d00*/  BSYNC.RECONVERGENT B0 ;  /* 0x0000000000007941 */ /* 0x000fea0003800200 */
.L_x_1342:
        /* <DEDUP_REMOVED lines=20> */
.L_x_1345:
[----:B------:R-:W-:Y:S05]  /*8e50*/  BSYNC.RECONVERGENT B0 ;  /* 0x0000000000007941 */ /* 0x000fea0003800200 */
.L_x_1344:
[----:B--23--:R-:W-:Y:S01]  /*8e60*/  MOV R191, RZ ;  /* 0x000000ff00bf7202 */ /* 0x00cfe20000000f00 */
        /* <DEDUP_REMOVED lines=22> */
.L_x_1347:
[----:B------:R-:W-:Y:S05]  /*8fd0*/  BSYNC.RECONVERGENT B0 ;  /* 0x0000000000007941 */ /* 0x000fea0003800200 */
.L_x_1346:
[----:B------:R-:W-:Y:S05]  /*8fe0*/  @P6 BRA `(.L_x_1311) ;  /* 0x00000000003c6947 */ /* 0x000fea0003800000 */
[----:B------:R-:W3:Y:S01]  /*8ff0*/  LDCU UR5, c[0x0][0x440] ;  /* 0x00008800ff0577ac */ /* 0x000ee20008000800 */
[----:B------:R-:W-:Y:S02]  /*9000*/  IMAD R3, R44, UR8, RZ ;  /* 0x000000082c037c24 */ /* 0x000fe4000f8e02ff */
[----:B------:R-:W-:Y:S01]  /*9010*/  IMAD.MOV.U32 R4, RZ, RZ, R2 ;  /* 0x000000ffff047224 */ /* 0x000fe200078e0002 */
[----:B------:R-:W1:Y:S01]  /*9020*/  LDCU.64 UR10, c[0x0][0x568] ;  /* 0x0000ad00ff0a77ac */ /* 0x000e620008000a00 */
[C---:B------:R-:W-:Y:S02]  /*9030*/  IMAD R3, R6.reuse, UR9, R3 ;  /* 0x0000000906037c24 */ /* 0x040fe4000f8e0203 */
[----:B------:R-:W-:-:S04]  /*9040*/  IMAD.WIDE.U32 R4, R6, UR8, R4 ;  /* 0x0000000806047c25 */ /* 0x000fc8000f8e0004 */
[----:B------:R-:W-:Y:S01]  /*9050*/  IMAD.IADD R3, R3, 0x1, R5 ;  /* 0x0000000103037824 */ /* 0x000fe200078e0205 */
[----:B---3--:R-:W-:Y:S02]  /*9060*/  ISETP.GE.AND P2, PT, R190, UR5, PT ;  /* 0x00000005be007c0c */ /* 0x008fe4000bf46270 */
[----:B------:R-:W-:Y:S02]  /*9070*/  ISETP.GE.AND P1, PT, R174, UR5, PT ;  /* 0x00000005ae007c0c */ /* 0x000fe4000bf26270 */
[----:B------:R-:W-:Y:S02]  /*9080*/  ISETP.GE.AND P0, PT, R183, UR5, PT ;  /* 0x00000005b7007c0c */ /* 0x000fe4000bf06270 */
[----:B-1----:R-:W-:-:S04]  /*9090*/  LEA R2, P3, R4, UR10, 0x1 ;  /* 0x0000000a04027c11 */ /* 0x002fc8000f8608ff */
[----:B------:R-:W-:-:S05]  /*90a0*/  LEA.HI.X R3, R4, UR11, R3, 0x1, P3 ;  /* 0x0000000b04037c11 */ /* 0x000fca00098f0c03 */
[----:B------:R3:W-:Y:S04]  /*90b0*/  @!P2 STG.E.128 desc[UR38][R2.64], R24 ;  /* 0x000000180200a986 */ /* 0x0007e8000c101d26 */
[----:B------:R3:W-:Y:S04]  /*90c0*/  @!P1 STG.E.128 desc[UR38][R2.64+0x40], R16 ;  /* 0x0000401002009986 */ /* 0x0007e8000c101d26 */
[----:B------:R3:W-:Y:S02]  /*90d0*/  @!P0 STG.E.128 desc[UR38][R2.64+0x80], R8 ;  /* 0x0000800802008986 */ /* 0x0007e4000c101d26 */
.L_x_1311:
[----:B------:R-:W-:Y:S05]  /*90e0*/  BSYNC.RECONVERGENT B1 ;  /* 0x0000000000017941 */ /* 0x000fea0003800200 */
.L_x_1289:
        /* <DEDUP_REMOVED lines=11> */
.L_x_1349:
        /* <DEDUP_REMOVED lines=14> */
.L_x_1738:


//--------------------- .text._ZN5flash44flash_bwd_dq_dk_dv_loop_seqk_parallel_kernelI23Flash_bwd_kernel_traitsILi96ELi64ELi128ELi8ELi2ELi4ELi4ELb0ELb0EN7cutlass10bfloat16_tE19Flash_kernel_traitsILi96ELi64ELi128ELi8ES3_EELb1ELb0ELb0ELb0ELb1ELb1ELb0EEEvNS_16Flash_bwd_paramsE --------------------------
	.section	.text._ZN5flash44flash_bwd_dq_dk_dv_loop_seqk_parallel_kernelI23Flash_bwd_kernel_traitsILi96ELi64ELi128ELi8ELi2ELi4ELi4ELb0ELb0EN7cutlass10bfloat16_tE19Flash_kernel_traitsILi96ELi64ELi128ELi8ES3_EELb1ELb0ELb0ELb0ELb1ELb1ELb0EEEvNS_16Flash_bwd_paramsE,"ax",@progbits
	.align	128
        .global         _ZN5flash44flash_bwd_dq_dk_dv_loop_seqk_parallel_kernelI23Flash_bwd_kernel_traitsILi96ELi64ELi128ELi8ELi2ELi4ELi4ELb0ELb0EN7cutlass10bfloat16_tE19Flash_kernel_traitsILi96ELi64ELi128ELi8ES3_EELb1ELb0ELb0ELb0ELb1ELb1ELb0EEEvNS_16Flash_bwd_paramsE
        .type           _ZN5flash44flash_bwd_dq_dk_dv_loop_seqk_parallel_kernelI23Flash_bwd_kernel_traitsILi96ELi64ELi128ELi8ELi2ELi4ELi4ELb0ELb0EN7cutlass10bfloat16_tE19Flash_kernel_traitsILi96ELi64ELi128ELi8ES3_EELb1ELb0ELb0ELb0ELb1ELb1ELb0EEEvNS_16Flash_bwd_paramsE,@function
        .size           _ZN5flash44flash_bwd_dq_dk_dv_loop_seqk_parallel_kernelI23Flash_bwd_kernel_traitsILi96ELi64ELi128ELi8ELi2ELi4ELi4ELb0ELb0EN7cutlass10bfloat16_tE19Flash_kernel_traitsILi96ELi64ELi128ELi8ES3_EELb1ELb0ELb0ELb0ELb1ELb1ELb0EEEvNS_16Flash_bwd_paramsE,(.L_x_1739 - _ZN5flash44flash_bwd_dq_dk_dv_loop_seqk_parallel_kernelI23Flash_bwd_kernel_traitsILi96ELi64ELi128ELi8ELi2ELi4ELi4ELb0ELb0EN7cutlass10bfloat16_tE19Flash_kernel_traitsILi96ELi64ELi128ELi8ES3_EELb1ELb0ELb0ELb0ELb1ELb1ELb0EEEvNS_16Flash_bwd_paramsE)
        .other          _ZN5flash44flash_bwd_dq_dk_dv_loop_seqk_parallel_kernelI23Flash_bwd_kernel_traitsILi96ELi64ELi128ELi8ELi2ELi4ELi4ELb0ELb0EN7cutlass10bfloat16_tE19Flash_kernel_traitsILi96ELi64ELi128ELi8ES3_EELb1ELb0ELb0ELb0ELb1ELb1ELb0EEEvNS_16Flash_bwd_paramsE,@"STO_CUDA_ENTRY STV_DEFAULT"
_ZN5flash44flash_bwd_dq_dk_dv_loop_seqk_parallel_kernelI23Flash_bwd_kernel_traitsILi96ELi64ELi128ELi8ELi2ELi4ELi4ELb0ELb0EN7cutlass10bfloat16_tE19Flash_kernel_traitsILi96ELi64ELi128ELi8ES3_EELb1ELb0ELb0ELb0ELb1ELb1ELb0EEEvNS_16Flash_bwd_paramsE:
.text._ZN5flash44flash_bwd_dq_dk_dv_loop_seqk_parallel_kernelI23Flash_bwd_kernel_traitsILi96ELi64ELi128ELi8ELi2ELi4ELi4ELb0ELb0EN7cutlass10bfloat16_tE19Flash_kernel_traitsILi96ELi64ELi128ELi8ES3_EELb1ELb0ELb0ELb0ELb1ELb1ELb0EEEvNS_16Flash_bwd_paramsE:
        /* <DEDUP_REMOVED lines=12> */
[----:B------:R-:W-:Y:S01]  /*00c0*/  IMAD.U32 R235, RZ, RZ, UR6 ;  /* 0x00000006ffeb7e24 */ /* 0x000fe2000f8e00ff */
[----:B------:R-:W3:Y:S01]  /*00d0*/  S2R R252, SR_CTAID.Y ;  /* 0x0000000000fc7919 */ /* 0x000ee20000002600 */
[----:B------:R-:W-:Y:S01]  /*00e0*/  IMAD.MOV.U32 R186, RZ, RZ, 0x20 ;  /* 0x00000020ffba7424 */ /* 0x000fe200078e00ff */
[----:B------:R-:W4:Y:S01]  /*00f0*/  LDCU.64 UR28, c[0x0][0x358] ;  /* 0x00006b00ff1c77ac */ /* 0x000f220008000a00 */
[----:B------:R-:W-:Y:S01]  /*0100*/  UMOV UR26, URZ ;  /* 0x000000ff001a7c82 */ /* 0x000fe20008000000 */
[----:B------:R-:W-:Y:S01]  /*0110*/  UMOV UR27, URZ ;  /* 0x000000ff001b7c82 */ /* 0x000fe20008000000 */
[----:B--2---:R-:W-:-:S04]  /*0120*/  ULEA UR5, UR5, UR4, 0x18 ;  /* 0x0000000405057291 */ /* 0x004fc8000f8ec0ff */
[----:B------:R-:W-:Y:S02]  /*0130*/  UIADD3 UR6, UPT, UPT, UR5, 0x19000, URZ ;  /* 0x0001900005067890 */ /* 0x000fe4000fffe0ff */
[----:B------:R-:W-:Y:S01]  /*0140*/  UIADD3 UR4, UPT, UPT, UR5, 0x9000, URZ ;  /* 0x0000900005047890 */ /* 0x000fe2000fffe0ff */
[C---:B-1----:R-:W-:Y:S01]  /*0150*/  IMAD.SHL.U32 R6, R11.reuse, 0x10, RZ ;  /* 0x000000100b067824 */ /* 0x042fe200078e00ff */
[--C-:B------:R-:W-:Y:S01]  /*0160*/  SHF.R.U32.HI R7, RZ, 0x1, R11.reuse ;  /* 0x00000001ff077819 */ /* 0x100fe2000001160b */
[C---:B------:R-:W-:Y:S01]  /*0170*/  IMAD.SHL.U32 R8, R11.reuse, 0x20, RZ ;  /* 0x000000200b087824 */ /* 0x040fe200078e00ff */
[----:B------:R-:W-:Y:S01]  /*0180*/  SHF.R.U32.HI R12, RZ, 0x4, R11 ;  /* 0x00000004ff0c7819 */ /* 0x000fe2000001160b */
[C---:B------:R-:W-:Y:S01]  /*0190*/  IMAD.SHL.U32 R2, R11.reuse, 0x2, RZ ;  /* 0x000000020b027824 */ /* 0x040fe200078e00ff */
[----:B------:R-:W-:Y:S01]  /*01a0*/  LOP3.LUT R0, R6, 0x1c0, RZ, 0xc0, !PT ;  /* 0x000001c006007812 */ /* 0x000fe200078ec0ff */
[C---:B------:R-:W-:Y:S01]  /*01b0*/  IMAD.SHL.U32 R13, R11.reuse, 0x40, RZ ;  /* 0x000000400b0d7824 */ /* 0x040fe200078e00ff */
[----:B------:R-:W-:Y:S01]  /*01c0*/  LOP3.LUT R3, R8, 0x7400, RZ, 0xc0, !PT ;  /* 0x0000740008037812 */ /* 0x000fe200078ec0ff */
[C---:B------:R-:W-:Y:S01]  /*01d0*/  IMAD.SHL.U32 R10, R11.reuse, 0x4, RZ ;  /* 0x000000040b0a7824 */ /* 0x040fe200078e00ff */
[----:B------:R-:W-:Y:S01]  /*01e0*/  LOP3.LUT R0, R0, 0x38, R2, 0xf8, !PT ;  /* 0x0000003800007812 */ /* 0x000fe200078ef802 */
[----:B------:R-:W-:Y:S01]  /*01f0*/  IMAD.SHL.U32 R9, R11, 0x8, RZ ;  /* 0x000000080b097824 */ /* 0x000fe200078e00ff */
[----:B------:R-:W-:-:S02]  /*0200*/  LOP3.LUT R4, R8, 0x20, RZ, 0xc0, !PT ;  /* 0x0000002008047812 */ /* 0x000fc400078ec0ff */
[----:B------:R-:W-:Y:S02]  /*0210*/  LOP3.LUT R3, R3, 0x6, R2, 0xf8, !PT ;  /* 0x0000000603037812 */ /* 0x000fe400078ef802 */
[----:B------:R-:W-:Y:S02]  /*0220*/  LOP3.LUT R0, R0, 0x20, R7, 0x78, !PT ;  /* 0x0000002000007812 */ /* 0x000fe400078e7807 */
[----:B------:R-:W-:Y:S02]  /*0230*/  LOP3.LUT R180, R8, 0x120, RZ, 0xc0, !PT ;  /* 0x0000012008b47812 */ /* 0x000fe400078ec0ff */
[----:B------:R-:W-:Y:S02]  /*0240*/  LOP3.LUT R4, R4, 0x3c00, R6, 0xf8, !PT ;  /* 0x00003c0004047812 */ /* 0x000fe400078ef806 */
[----:B------:R-:W-:Y:S02]  /*0250*/  LOP3.LUT R5, R6, 0x600, RZ, 0xc0, !PT ;  /* 0x0000060006057812 */ /* 0x000fe400078ec0ff */
[----:B------:R-:W-:-:S02]  /*0260*/  LOP3.LUT R208, R3, R0, RZ, 0xfc, !PT ;  /* 0x0000000003d07212 */ /* 0x000fc400078efcff */
[----:B------:R-:W-:Y:S02]  /*0270*/  LOP3.LUT R0, R13, 0x1c0, RZ, 0xc0, !PT ;  /* 0x000001c00d007812 */ /* 0x000fe400078ec0ff */
[--C-:B------:R-:W-:Y:S02]  /*0280*/  LOP3.LUT R180, R180, 0x200, R6.reuse, 0xf8, !PT ;  /* 0x00000200b4b47812 */ /* 0x100fe400078ef806 */
[----:B------:R-:W-:Y:S02]  /*0290*/  LOP3.LUT R6, R4, 0x100, R6, 0xf8, !PT ;  /* 0x0000010004067812 */ /* 0x000fe400078ef806 */
[----:B------:R-:W-:Y:S02]  /*02a0*/  LOP3.LUT R2, R5, 0x6, R2, 0xf8, !PT ;  /* 0x0000000605027812 */ /* 0x000fe400078ef802 */
[----:B------:R-:W-:Y:S02]  /*02b0*/  LOP3.LUT R10, R10, 0x18, RZ, 0xc0, !PT ;  /* 0x000000180a0a7812 */ /* 0x000fe400078ec0ff */
[----:B------:R-:W-:-:S02]  /*02c0*/  LOP3.LUT R4, R9, 0xc0, RZ, 0xc0, !PT ;  /* 0x000000c009047812 */ /* 0x000fc400078ec0ff */
[----:B------:R-:W-:Y:S02]  /*02d0*/  LOP3.LUT R3, R13, 0x200, RZ, 0xc0, !PT ;  /* 0x000002000d037812 */ /* 0x000fe400078ec0ff */
[----:B------:R-:W-:Y:S02]  /*02e0*/  LOP3.LUT R0, R0, 0x38, R9, 0xf8, !PT ;  /* 0x0000003800007812 */ /* 0x000fe400078ef809 */
[----:B------:R-:W-:Y:S02]  /*02f0*/  LOP3.LUT R12, R12, 0x8, RZ, 0xc0, !PT ;  /* 0x000000080c0c7812 */ /* 0x000fe400078ec0ff */
[----:B------:R-:W-:Y:S02]  /*0300*/  LOP3.LUT R177, R10, 0xc0, R8, 0xf8, !PT ;  /* 0x000000c00ab17812 */ /* 0x000fe400078ef808 */
[----:B------:R-:W-:Y:S02]  /*0310*/  LOP3.LUT R4, R4, 0x18, R11, 0xf8, !PT ;  /* 0x0000001804047812 */ /* 0x000fe400078ef80b */
[----:B------:R-:W-:-:S02]  /*0320*/  LOP3.LUT R2, R2, 0x20, R9, 0xf8, !PT ;  /* 0x0000002002027812 */ /* 0x000fc400078ef809 */
[----:B------:R-:W-:Y:S02]  /*0330*/  LOP3.LUT R3, R3, 0xc00, R8, 0xf8, !PT ;  /* 0x00000c0003037812 */ /* 0x000fe400078ef808 */
[--C-:B------:R-:W-:Y:S02]  /*0340*/  LOP3.LUT R0, R0, 0x8, R7.reuse, 0x78, !PT ;  /* 0x0000000800007812 */ /* 0x100fe400078e7807 */
[----:B------:R-:W-:Y:S02]  /*0350*/  LOP3.LUT R5, R177, 0x8, R7, 0x78, !PT ;  /* 0x00000008b1057812 */ /* 0x000fe400078e7807 */
[----:B------:R-:W-:Y:S02]  /*0360*/  LOP3.LUT R234, R2, R4, R12, 0xf6, !PT ;  /* 0x0000000402ea7212 */ /* 0x000fe400078ef60c */
[----:B------:R-:W-:Y:S02]  /*0370*/  LOP3.LUT R7, R7, 0x30, RZ, 0xc0, !PT ;  /* 0x0000003007077812 */ /* 0x000fe400078ec0ff */
[----:B------:R-:W-:-:S02]  /*0380*/  LOP3.LUT R0, R3, R0, RZ, 0xfc, !PT ;  /* 0x0000000003007212 */ /* 0x000fc400078efcff */
[----:B------:R-:W-:Y:S02]  /*0390*/  LOP3.LUT R4, R9, 0xd8, RZ, 0xc0, !PT ;  /* 0x000000d809047812 */ /* 0x000fe400078ec0ff */
[----:B------:R-:W-:Y:S02]  /*03a0*/  R2P PR, R11, 0xe ;  /* 0x0000000e0b007804 */ /* 0x000fe40000000000 */
[--C-:B------:R-:W-:Y:S02]  /*03b0*/  LOP3.LUT R2, R12, 0x10, R11.reuse, 0xf8, !PT ;  /* 0x000000100c027812 */ /* 0x100fe400078ef80b */
[--C-:B------:R-:W-:Y:S02]  /*03c0*/  LOP3.LUT R3, R7, 0x8, R11.reuse, 0xf8, !PT ;  /* 0x0000000807037812 */ /* 0x100fe400078ef80b */
[----:B------:R-:W-:Y:S02]  /*03d0*/  LOP3.LUT R4, R4, 0x18, R11, 0x78, !PT ;  /* 0x0000001804047812 */ /* 0x000fe400078e780b */
[----:B------:R-:W-:-:S02]  /*03e0*/  LEA R182, R0, UR5, 0x1 ;  /* 0x0000000500b67c11 */ /* 0x000fc4000f8e08ff */
[----:B------:R-:W-:Y:S02]  /*03f0*/  LOP3.LUT R177, R177, 0x8, R11, 0x78, !PT ;  /* 0x00000008b1b17812 */ /* 0x000fe400078e780b */
[----:B------:R-:W-:Y:S01]  /*0400*/  LOP3.LUT R2, R2, 0xc0, R8, 0xf8, !PT ;  /* 0x000000c002027812 */ /* 0x000fe200078ef808 */
[----:B------:R-:W-:Y:S01]  /*0410*/  VIADD R183, R182, 0x15040 ;  /* 0x00015040b6b77836 */ /* 0x000fe20000000000 */
[----:B------:R-:W-:Y:S01]  /*0420*/  LOP3.LUT R180, R180, R5, RZ, 0xfc, !PT ;  /* 0x00000005b4b47212 */ /* 0x000fe200078efcff */
[----:B------:R-:W-:Y:S01]  /*0430*/  VIADD R5, R182, 0x15000 ;  /* 0x00015000b6057836 */ /* 0x000fe20000000000 */
[----:B------:R-:W-:Y:S02]  /*0440*/  LOP3.LUT R3, R3, 0x1c0, R13, 0xf8, !PT ;  /* 0x000001c003037812 */ /* 0x000fe400078ef80d */
[----:B------:R-:W-:Y:S01]  /*0450*/  LOP3.LUT R219, R4, 0x1f20, R9, 0xf8, !PT ;  /* 0x00001f2004db7812 */ /* 0x000fe200078ef809 */
[----:B------:R-:W-:Y:S01]  /*0460*/  @P2 VIADD R183, R5, 0xffffffc0 ;  /* 0xffffffc005b72836 */ /* 0x000fe20000000000 */
[----:B------:R-:W-:-:S02]  /*0470*/  LOP3.LUT R177, R6, R177, RZ, 0xfc, !PT ;  /* 0x000000b106b17212 */ /* 0x000fc400078efcff */
[----:B------:R-:W-:Y:S02]  /*0480*/  LOP3.LUT R4, R2, R10, RZ, 0x3c, !PT ;  /* 0x0000000a02047212 */ /* 0x000fe400078e3cff */
[----:B------:R-:W-:Y:S02]  /*0490*/  SEL R184, R186, 0xffffffe0, !P1 ;  /* 0xffffffe0bab87807 */ /* 0x000fe40004800000 */
[----:B------:R-:W-:Y:S02]  /*04a0*/  LEA R208, R208, UR6, 0x1 ;  /* 0x00000006d0d07c11 */ /* 0x000fe4000f8e08ff */
[----:B------:R-:W-:Y:S01]  /*04b0*/  LOP3.LUT R3, R3, 0x38, R9, 0x78, !PT ;  /* 0x0000003803037812 */ /* 0x000fe200078e7809 */
[----:B------:R-:W-:Y:S01]  /*04c0*/  IMAD.IADD R185, R184, 0x1, R182 ;  /* 0x00000001b8b97824 */ /* 0x000fe200078e02b6 */
[----:B------:R-:W-:Y:S01]  /*04d0*/  LOP3.LUT R2, R13, 0x400, RZ, 0xc0, !PT ;  /* 0x000004000d027812 */ /* 0x000fe200078ec0ff */
[----:B------:R-:W-:Y:S01]  /*04e0*/  VIADD R207, R208, 0x20 ;  /* 0x00000020d0cf7836 */ /* 0x000fe20000000000 */
[----:B------:R-:W-:Y:S01]  /*04f0*/  SEL R186, R186, 0xffffffe0, !P2 ;  /* 0xffffffe0baba7807 */ /* 0x000fe20005000000 */
[----:B------:R-:W-:Y:S01]  /*0500*/  @P3 VIADD R207, R208, 0xffffffe0 ;  /* 0xffffffe0d0cf3836 */ /* 0x000fe20000000000 */
[----:B------:R-:W-:Y:S01]  /*0510*/  LEA R180, R180, UR5, 0x1 ;  /* 0x00000005b4b47c11 */ /* 0x000fe2000f8e08ff */
[----:B------:R-:W-:Y:S01]  /*0520*/  IMAD R3, R3, 0x2, R2 ;  /* 0x0000000203037824 */ /* 0x000fe200078e0202 */
[----:B------:R-:W-:Y:S01]  /*0530*/  LEA R177, R177, UR4, 0x1 ;  /* 0x00000004b1b17c11 */ /* 0x000fe2000f8e08ff */
[----:B------:R-:W-:Y:S01]  /*0540*/  IMAD.IADD R184, R184, 0x1, R183 ;  /* 0x00000001b8b87824 */ /* 0x000fe200078e02b7 */
[----:B------:R-:W-:Y:S01]  /*0550*/  LOP3.LUT R0, R4, 0x120, R8, 0xf8, !PT ;  /* 0x0000012004007812 */ /* 0x000fe200078ef808 */
[--C-:B------:R-:W-:Y:S01]  /*0560*/  IMAD.IADD R181, R180, 0x1, R186.reuse ;  /* 0x00000001b4b57824 */ /* 0x100fe200078e02ba */
[----:B------:R-:W-:Y:S01]  /*0570*/  LEA R219, R219, UR5, 0x1 ;  /* 0x00000005dbdb7c11 */ /* 0x000fe2000f8e08ff */
[----:B------:R-:W-:Y:S01]  /*0580*/  IMAD.IADD R178, R177, 0x1, R186 ;  /* 0x00000001b1b27824 */ /* 0x000fe200078e02ba */
[----:B------:R-:W-:-:S02]  /*0590*/  LEA R234, R234, UR4, 0x1 ;  /* 0x00000004eaea7c11 */ /* 0x000fc4000f8e08ff */
[----:B---34-:R-:W-:-:S07]  /*05a0*/  LEA R0, R0, UR5, 0x1 ;  /* 0x0000000500007c11 */ /* 0x018fce000f8e08ff */
.L_x_1357:
[----:B---3--:R-:W1:Y:S08]  /*05b0*/  LDC.64 R4, c[0x0][0x470] ;  /* 0x00011c00ff047b82 */ /* 0x008e700000000a00 */
[----:B------:R-:W2:Y:S01]  /*05c0*/  LDC.64 R6, c[0x0][0x478] ;  /* 0x00011e00ff067b82 */ /* 0x000ea20000000a00 */
[----:B-1----:R-:W-:-:S04]  /*05d0*/  ISETP.NE.U32.AND P3, PT, R4, RZ, PT ;  /* 0x000000ff0400720c */ /* 0x002fc80003f65070 */
[----:B------:R-:W-:Y:S02]  /*05e0*/  ISETP.NE.AND.EX P3, PT, R5, RZ, PT, P3 ;  /* 0x000000ff0500720c */ /* 0x000fe40003f65330 */
[----:B--2---:R-:W-:-:S04]  /*05f0*/  ISETP.NE.U32.AND P2, PT, R6, RZ, PT ;  /* 0x000000ff0600720c */ /* 0x004fc80003f45070 */
[----:B------:R-:W-:-:S07]  /*0600*/  ISETP.NE.AND.EX P2, PT, R7, RZ, PT, P2 ;  /* 0x000000ff0700720c */ /* 0x000fce0003f45320 */
[----:B------:R-:W-:-:S04]  /*0610*/  @P3 LEA R8, P1, R252, R4, 0x2 ;  /* 0x00000004fc083211 */ /* 0x000fc800078210ff */
[C---:B------:R-:W-:Y:S02]  /*0620*/  @P3 LEA.HI.X R9, R252.reuse, R5, RZ, 0x2, P1 ;  /* 0x00000005fc093211 */ /* 0x040fe400008f14ff */
[----:B------:R-:W-:Y:S01]  /*0630*/  @P2 LEA R4, P0, R252, R6, 0x2 ;  /* 0x00000006fc042211 */ /* 0x000fe200078010ff */
[----:B------:R-:W-:-:S03]  /*0640*/  IMAD.MOV.U32 R6, RZ, RZ, RZ ;  /* 0x000000ffff067224 */ /* 0x000fc600078e00ff */
[----:B------:R-:W-:-:S03]  /*0650*/  @P2 LEA.HI.X R5, R252, R7, RZ, 0x2, P0 ;  /* 0x00000007fc052211 */ /* 0x000fc600000f14ff */
[----:B------:R1:W2:Y:S04]  /*0660*/  @P3 LDG.E R6, desc[UR28][R8.64] ;  /* 0x0000001c08063981 */ /* 0x0002a8000c1e1900 */
[----:B------:R-:W2:Y:S01]  /*0670*/  @P2 LDG.E R2, desc[UR28][R4.64] ;  /* 0x0000001c04022981 */ /* 0x000ea2000c1e1900 */
[----:B------:R-:W-:Y:S01]  /*0680*/  IMAD.SHL.U32 R7, R235, 0x80, RZ ;  /* 0x00000080eb077824 */ /* 0x000fe200078e00ff */
[----:B-1----:R-:W1:Y:S08]  /*0690*/  @!P2 LDC.64 R8, c[0x0][0x438] ;  /* 0x00010e00ff08ab82 */ /* 0x002e700000000a00 */
[----:B------:R-:W3:Y:S02]  /*06a0*/  @!P2 LDC.64 R4, c[0x0][0x488] ;  /* 0x00012200ff04ab82 */ /* 0x000ee40000000a00 */
[----:B---3--:R-:W-:-:S04]  /*06b0*/  @!P2 ISETP.NE.U32.AND P0, PT, R4, RZ, PT ;  /* 0x000000ff0400a20c */ /* 0x008fc80003f05070 */
[----:B------:R-:W-:-:S04]  /*06c0*/  @!P2 ISETP.NE.AND.EX P0, PT, R5, RZ, PT, P0 ;  /* 0x000000ff0500a20c */ /* 0x000fc80003f05300 */
[----:B-1----:R-:W-:Y:S01]  /*06d0*/  @!P2 SEL R4, R9, RZ, P0 ;  /* 0x000000ff0904a207 */ /* 0x002fe20000000000 */
[----:B--2---:R-:W-:-:S03]  /*06e0*/  @P2 IMAD.IADD R2, R2, 0x1, -R6 ;  /* 0x0000000102022824 */ /* 0x004fc600078e0a06 */
[----:B------:R-:W-:-:S04]  /*06f0*/  @!P2 IADD3 R2, PT, PT, R4, R8, -R6 ;  /* 0x000000080402a210 */ /* 0x000fc80007ffe806 */
[----:B------:R-:W-:-:S13]  /*0700*/  ISETP.GE.AND P0, PT, R7, R2, PT ;  /* 0x000000020700720c */ /* 0x000fda0003f06270 */
[----:B-----5:R-:W-:Y:S05]  /*0710*/  @P0 BRA `(.L_x_1350) ;  /* 0x0000006000240947 */ /* 0x020fea0003800000 */
[----:B------:R-:W1:Y:S01]  /*0720*/  LDC R10, c[0x0][0x3e8] ;  /* 0x0000fa00ff0a7b82 */ /* 0x000e620000000800 */
[----:B------:R-:W2:Y:S01]  /*0730*/  S2R R34, SR_CTAID.Z ;  /* 0x0000000000227919 */ /* 0x000ea20000002700 */
[----:B------:R-:W3:Y:S01]  /*0740*/  LDCU.U8 UR4, c[0x0][0x548] ;  /* 0x0000a900ff0477ac */ /* 0x000ee20008000000 */
[----:B------:R-:W-:-:S05]  /*0750*/  IMAD.SHL.U32 R31, R252, 0x80, RZ ;  /* 0x00000080fc1f7824 */ /* 0x000fca00078e00ff */
[----:B------:R-:W4:Y:S01]  /*0760*/  LDC R11, c[0x0][0x434] ;  /* 0x00010d00ff0b7b82 */ /* 0x000f220000000800 */
[----:B---3--:R-:W-:Y:S01]  /*0770*/  ISETP.NE.AND P0, PT, RZ, UR4, PT ;  /* 0x00000004ff007c0c */ /* 0x008fe2000bf05270 */
[----:B------:R-:W3:Y:S01]  /*0780*/  LDCU.U8 UR4, c[0x0][0x5f0] ;  /* 0x0000be00ff0477ac */ /* 0x000ee20008000000 */
        /* <DEDUP_REMOVED lines=10> */
[----:B------:R-:W-:Y:S02]  /*0830*/  IMAD.MOV.U32 R5, RZ, RZ, R9 ;  /* 0x000000ffff057224 */ /* 0x000fe400078e0009 */
[----:B------:R-:W1:Y:S02]  /*0840*/  @!P0 LDC R9, c[0x0][0x3e0] ;  /* 0x0000f800ff098b82 */ /* 0x000e640000000800 */
[----:B------:R-:W-:-:S04]  /*0850*/  IMAD.HI.U32 R2, R2, R5, RZ ;  /* 0x0000000502027227 */ /* 0x000fc800078e00ff */
[----:B------:R-:W-:-:S04]  /*0860*/  IMAD.MOV R4, RZ, RZ, -R2 ;  /* 0x000000ffff047224 */ /* 0x000fc800078e0a02 */
[C---:B------:R-:W-:Y:S02]  /*0870*/  IMAD R4, R8.reuse, R4, R5 ;  /* 0x0000000408047224 */ /* 0x040fe400078e0205 */
[----:B------:R-:W2:Y:S03]  /*0880*/  @P0 LDC R5, c[0x0][0x454] ;  /* 0x00011500ff050b82 */ /* 0x000ea60000000800 */
[----:B------:R-:W-:-:S13]  /*0890*/  ISETP.GT.U32.AND P2, PT, R8, R4, PT ;  /* 0x000000040800720c */ /* 0x000fda0003f44070 */
[-C--:B------:R-:W-:Y:S01]  /*08a0*/  @!P2 IADD3 R4, PT, PT, R4, -R8.reuse, RZ ;  /* 0x800000080404a210 */ /* 0x080fe20007ffe0ff */
[----:B------:R-:W-:Y:S01]  /*08b0*/  @!P2 VIADD R2, R2, 0x1 ;  /* 0x000000010202a836 */ /* 0x000fe20000000000 */
[----:B------:R-:W-:Y:S02]  /*08c0*/  ISETP.NE.AND P2, PT, R10, RZ, PT ;  /* 0x000000ff0a00720c */ /* 0x000fe40003f45270 */
[----:B------:R-:W-:Y:S02]  /*08d0*/  ISETP.GE.U32.AND P3, PT, R4, R8, PT ;  /* 0x000000080400720c */ /* 0x000fe40003f66070 */
[C---:B------:R-:W-:Y:S02]  /*08e0*/  LOP3.LUT R4, R34.reuse, R10, RZ, 0x3c, !PT ;  /* 0x0000000a22047212 */ /* 0x040fe400078e3cff */
[----:B----4-:R-:W-:Y:S01]  /*08f0*/  IADD3 R8, PT, PT, R11, 0x3f, RZ ;  /* 0x0000003f0b087810 */ /* 0x010fe20007ffe0ff */
[----:B--2---:R-:W-:Y:S01]  /*0900*/  @P0 IMAD R5, R34, R5, RZ ;  /* 0x0000000522050224 */ /* 0x004fe200078e02ff */
[----:B------:R-:W-:-:S02]  /*0910*/  ISETP.GE.AND P1, PT, R4, RZ, PT ;  /* 0x000000ff0400720c */ /* 0x000fc40003f26270 */
[----:B------:R-:W-:Y:S01]  /*0920*/  SHF.R.S32.HI R4, RZ, 0x1f, R8 ;  /* 0x0000001fff047819 */ /* 0x000fe20000011408 */
[----:B------:R-:W-:-:S03]  /*0930*/  @P0 IMAD R30, R252, R11, R5 ;  /* 0x0000000bfc1e0224 */ /* 0x000fc600078e0205 */
[----:B------:R-:W-:Y:S01]  /*0940*/  LEA.HI R8, R4, R8, RZ, 0x6 ;  /* 0x0000000804087211 */ /* 0x000fe200078f30ff */
[----:B------:R-:W-:Y:S02]  /*0950*/  @P3 VIADD R2, R2, 0x1 ;  /* 0x0000000102023836 */ /* 0x000fe40000000000 */
[----:B-1----:R-:W-:Y:S01]  /*0960*/  @!P0 IMAD R4, R252, R9, R34 ;  /* 0x00000009fc048224 */ /* 0x002fe200078e0222 */
[----:B------:R-:W-:-:S03]  /*0970*/  SHF.R.S32.HI R26, RZ, 0x6, R8 ;  /* 0x00000006ff1a7819 */ /* 0x000fc60000011408 */
[----:B------:R-:W-:Y:S01]  /*0980*/  @!P1 IADD3 R2, PT, PT, -R2, RZ, RZ ;  /* 0x000000ff02029210 */ /* 0x000fe20007ffe1ff */
[----:B------:R-:W-:Y:S01]  /*0990*/  @!P0 IMAD R30, R4, R11, RZ ;  /* 0x0000000b041e8224 */ /* 0x000fe200078e02ff */
[----:B------:R-:W-:Y:S02]  /*09a0*/  @!P2 LOP3.LUT R2, RZ, R10, RZ, 0x33, !PT ;  /* 0x0000000aff02a212 */ /* 0x000fe400078e33ff */
[----:B------:R-:W-:Y:S02]  /*09b0*/  IADD3 R209, PT, PT, R26, -0x1, RZ ;  /* 0xffffffff1ad17810 */ /* 0x000fe40007ffe0ff */
[----:B------:R-:W-:Y:S01]  /*09c0*/  SHF.R.S32.HI R16, RZ, 0x1f, R2 ;  /* 0x0000001fff107819 */ /* 0x000fe20000011402 */
[----:B---3--:R-:W-:Y:S06]  /*09d0*/  @!P0 BRA `(.L_x_1351) ;  /* 0x00000000001c8947 */ /* 0x008fec0003800000 */
[----:B------:R-:W1:Y:S01]  /*09e0*/  LDC R24, c[0x0][0x444] ;  /* 0x00011100ff187b82 */ /* 0x000e620000000800 */
[----:B------:R-:W2:Y:S01]  /*09f0*/  LDCU UR7, c[0x0][0x430] ;  /* 0x00008600ff0777ac */ /* 0x000ea20008000800 */
[----:B------:R-:W2:Y:S02]  /*0a00*/  LDCU UR6, c[0x0][0x454] ;  /* 0x00008a80ff0677ac */ /* 0x000ea40008000800 */
[----:B--2---:R-:W-:Y:S01]  /*0a10*/  ULEA UR6, UR7, UR6, 0x7 ;  /* 0x0000000607067291 */ /* 0x004fe2000f8e38ff */
[----:B-1----:R-:W-:-:S05]  /*0a20*/  IMAD R4, R252, R24, R31 ;  /* 0x00000018fc047224 */ /* 0x002fca00078e021f */
[----:B------:R-:W-:Y:S01]  /*0a30*/  IMAD R29, R34, UR6, R4 ;  /* 0x00000006221d7c24 */ /* 0x000fe2000f8e0204 */
[----:B------:R-:W-:Y:S06]  /*0a40*/  BRA `(.L_x_1352) ;  /* 0x0000000000107947 */ /* 0x000fec0003800000 */
.L_x_1351:
[----:B------:R-:W1:Y:S01]  /*0a50*/  LDC R24, c[0x0][0x444] ;  /* 0x00011100ff187b82 */ /* 0x000e620000000800 */
[----:B------:R-:W2:Y:S02]  /*0a60*/  LDCU UR6, c[0x0][0x3e0] ;  /* 0x00007c00ff0677ac */ /* 0x000ea40008000800 */
[----:B--2---:R-:W-:-:S04]  /*0a70*/  IMAD R4, R252, UR6, R34 ;  /* 0x00000006fc047c24 */ /* 0x004fc8000f8e0222 */
[----:B-1----:R-:W-:-:S07]  /*0a80*/  IMAD R29, R4, R24, RZ ;  /* 0x00000018041d7224 */ /* 0x002fce00078e02ff */
.L_x_1352:
[----:B------:R-:W1:Y:S01]  /*0a90*/  S2R R33, SR_TID.X ;  /* 0x0000000000217919 */ /* 0x000e620000002100 */
[----:B------:R-:W2:Y:S01]  /*0aa0*/  LDCU.64 UR8, c[0x0][0x588] ;  /* 0x0000b100ff0877ac */ /* 0x000ea20008000a00 */
[----:B------:R-:W-:Y:S01]  /*0ab0*/  SHF.R.S32.HI R5, RZ, 0x1f, R6 ;  /* 0x0000001fff057819 */ /* 0x000fe20000011406 */
[----:B------:R-:W3:Y:S01]  /*0ac0*/  LDC.64 R20, c[0x0][0x460] ;  /* 0x00011800ff147b82 */ /* 0x000ee20000000a00 */
[C---:B------:R-:W-:Y:S01]  /*0ad0*/  IADD3 R237, P0, PT, R7.reuse, R6, RZ ;  /* 0x0000000607ed7210 */ /* 0x040fe20007f1e0ff */
[----:B------:R-:W4:Y:S01]  /*0ae0*/  LDCU.64 UR22, c[0x0][0x3b0] ;  /* 0x00007600ff1677ac */ /* 0x000f220008000a00 */
[----:B------:R-:W-:Y:S01]  /*0af0*/  LEA R28, R26, 0xffffffc0, 0x6 ;  /* 0xffffffc01a1c7811 */ /* 0x000fe200078e30ff */
[----:B------:R-:W5:Y:S01]  /*0b00*/  S2R R32, SR_CTAID.X ;  /* 0x0000000000207919 */ /* 0x000f620000002500 */
[----:B------:R-:W-:Y:S01]  /*0b10*/  LEA.HI.X.SX32 R238, R7, R5, 0x1, P0 ;  /* 0x0000000507ee7211 */ /* 0x000fe200000f0eff */
[----:B------:R-:W2:Y:S01]  /*0b20*/  LDCU.64 UR18, c[0x0][0x3b8] ;  /* 0x00007700ff1277ac */ /* 0x000ea20008000a00 */
[----:B------:R-:W-:Y:S01]  /*0b30*/  IMAD.MOV.U32 R5, RZ, RZ, RZ ;  /* 0x000000ffff057224 */ /* 0x000fe200078e00ff */
[----:B------:R-:W-:Y:S01]  /*0b40*/  SHF.R.S32.HI R27, RZ, 0x1f, R28 ;  /* 0x0000001fff1b7819 */ /* 0x000fe2000001141c */
[----:B------:R-:W5:Y:S01]  /*0b50*/  LDC R232, c[0x0][0x44c] ;  /* 0x00011300ffe87b82 */ /* 0x000f620000000800 */
[----:B------:R-:W1:Y:S01]  /*0b60*/  LDCU.64 UR14, c[0x0][0x3c0] ;  /* 0x00007800ff0e77ac */ /* 0x000e620008000a00 */
[----:B------:R-:W-:-:S02]  /*0b70*/  ISETP.GE.AND P3, PT, R11, 0x1, PT ;  /* 0x000000010b00780c */ /* 0x000fc40003f66270 */
[----:B------:R-:W-:Y:S02]  /*0b80*/  CS2R R126, SRZ ;  /* 0x00000000007e7805 */ /* 0x000fe4000001ff00 */
[----:B------:R-:W-:Y:S01]  /*0b90*/  ISETP.NE.AND P5, PT, RZ, UR4, PT ;  /* 0x00000004ff007c0c */ /* 0x000fe2000bfa5270 */
[----:B------:R-:W3:Y:S01]  /*0ba0*/  LDCU.64 UR6, c[0x0][0x398] ;  /* 0x00007300ff0677ac */ /* 0x000ee20008000a00 */
[----:B------:R-:W-:Y:S02]  /*0bb0*/  CS2R R124, SRZ ;  /* 0x00000000007c7805 */ /* 0x000fe4000001ff00 */
[----:B------:R-:W-:Y:S01]  /*0bc0*/  CS2R R130, SRZ ;  /* 0x0000000000827805 */ /* 0x000fe2000001ff00 */
[----:B------:R-:W5:Y:S01]  /*0bd0*/  LDC.64 R216, c[0x0][0x420] ;  /* 0x00010800ffd87b82 */ /* 0x000f620000000a00 */
[----:B------:R-:W3:Y:S01]  /*0be0*/  LDCU.64 UR24, c[0x0][0x3a0] ;  /* 0x00007400ff1877ac */ /* 0x000ee20008000a00 */
[----:B------:R-:W-:Y:S01]  /*0bf0*/  CS2R R128, SRZ ;  /* 0x0000000000807805 */ /* 0x000fe2000001ff00 */
[----:B----4-:R-:W-:Y:S01]  /*0c00*/  IMAD R13, R27, UR22, RZ ;  /* 0x000000161b0d7c24 */ /* 0x010fe2000f8e02ff */
[----:B------:R-:W-:Y:S01]  /*0c10*/  CS2R R122, SRZ ;  /* 0x00000000007a7805 */ /* 0x000fe2000001ff00 */
[----:B------:R-:W-:Y:S01]  /*0c20*/  IMAD.WIDE.U32 R18, R28, UR22, RZ ;  /* 0x000000161c127c25 */ /* 0x000fe2000f8e00ff */
[----:B------:R-:W4:Y:S01]  /*0c30*/  LDCU.64 UR20, c[0x0][0x3c8] ;  /* 0x00007900ff1477ac */ /* 0x000f220008000a00 */
[----:B------:R-:W-:-:S02]  /*0c40*/  CS2R R120, SRZ ;  /* 0x0000000000787805 */ /* 0x000fc4000001ff00 */
[----:B------:R-:W-:Y:S01]  /*0c50*/  CS2R R118, SRZ ;  /* 0x0000000000767805 */ /* 0x000fe2000001ff00 */
[----:B--2---:R-:W-:Y:S01]  /*0c60*/  IMAD R6, R238, UR18, RZ ;  /* 0x00000012ee067c24 */ /* 0x004fe2000f8e02ff */
[----:B------:R-:W2:Y:S01]  /*0c70*/  LDCU.64 UR16, c[0x0][0x3d0] ;  /* 0x00007a00ff1077ac */ /* 0x000ea20008000a00 */
[----:B------:R-:W-:Y:S01]  /*0c80*/  IMAD R13, R28, UR23, R13 ;  /* 0x000000171c0d7c24 */ /* 0x000fe2000f8e020d */
[----:B-1----:R-:W-:Y:S01]  /*0c90*/  SHF.R.U32.HI R227, RZ, 0x2, R33 ;  /* 0x00000002ffe37819 */ /* 0x002fe20000011621 */
[----:B------:R-:W-:Y:S01]  /*0ca0*/  IMAD.SHL.U32 R4, R33, 0x8, RZ ;  /* 0x0000000821047824 */ /* 0x000fe200078e00ff */
[----:B------:R-:W1:Y:S01]  /*0cb0*/  LDCU.64 UR12, c[0x0][0x3a8] ;  /* 0x00007500ff0c77ac */ /* 0x000e620008000a00 */
[----:B------:R-:W-:Y:S01]  /*0cc0*/  IMAD R10, R237, UR19, R6 ;  /* 0x00000013ed0a7c24 */ /* 0x000fe2000f8e0206 */
[----:B------:R-:W-:Y:S01]  /*0cd0*/  LOP3.LUT R228, R33, 0x1f, RZ, 0xc0, !PT ;  /* 0x0000001f21e47812 */ /* 0x000fe200078ec0ff */
[----:B------:R-:W-:Y:S01]  /*0ce0*/  IMAD R11, R238, UR14, RZ ;  /* 0x0000000eee0b7c24 */ /* 0x000fe2000f8e02ff */
[----:B------:R-:W-:Y:S01]  /*0cf0*/  LOP3.LUT R4, R4, 0x18, RZ, 0xc0, !PT ;  /* 0x0000001804047812 */ /* 0x000fe200078ec0ff */
[----:B------:R-:W-:Y:S01]  /*0d00*/  IMAD.IADD R13, R19, 0x1, R13 ;  /* 0x00000001130d7824 */ /* 0x000fe200078e020d */
[----:B------:R-:W-:Y:S01]  /*0d10*/  SHF.R.U32.HI R33, RZ, 0x5, R33 ;  /* 0x00000005ff217819 */ /* 0x000fe20000011621 */
[----:B------:R-:W-:Y:S01]  /*0d20*/  IMAD R14, R237, UR15, R11 ;  /* 0x0000000fed0e7c24 */ /* 0x000fe2000f8e020b */
[----:B------:R-:W-:Y:S01]  /*0d30*/  LOP3.LUT R12, R18, R4, RZ, 0xfc, !PT ;  /* 0x00000004120c7212 */ /* 0x000fe200078efcff */
[----:B------:R-:W-:Y:S01]  /*0d40*/  IMAD.WIDE.U32 R8, R252, UR8, R4 ;  /* 0x00000008fc087c25 */ /* 0x000fe2000f8e0004 */
[----:B------:R-:W-:-:S02]  /*0d50*/  CS2R R116, SRZ ;  /* 0x0000000000747805 */ /* 0x000fc4000001ff00 */
[----:B------:R-:W-:Y:S02]  /*0d60*/  CS2R R110, SRZ ;  /* 0x00000000006e7805 */ /* 0x000fe4000001ff00 */
[----:B------:R-:W-:Y:S01]  /*0d70*/  CS2R R108, SRZ ;  /* 0x00000000006c7805 */ /* 0x000fe2000001ff00 */
[----:B------:R-:W-:Y:S01]  /*0d80*/  IMAD R9, R252, UR9, R9 ;  /* 0x00000009fc097c24 */ /* 0x000fe2000f8e0209 */
[----:B------:R-:W4:Y:S01]  /*0d90*/  LDCU.128 UR8, c[0x0][0x590] ;  /* 0x0000b200ff0877ac */ /* 0x000f220008000c00 */
[----:B------:R-:W-:Y:S01]  /*0da0*/  IMAD.WIDE.U32 R6, R237, UR18, R4 ;  /* 0x00000012ed067c25 */ /* 0x000fe2000f8e0004 */
[----:B------:R-:W-:Y:S02]  /*0db0*/  CS2R R114, SRZ ;  /* 0x0000000000727805 */ /* 0x000fe4000001ff00 */
[----:B------:R-:W-:Y:S02]  /*0dc0*/  CS2R R112, SRZ ;  /* 0x0000000000707805 */ /* 0x000fe4000001ff00 */
[----:B------:R-:W-:Y:S01]  /*0dd0*/  CS2R R106, SRZ ;  /* 0x00000000006a7805 */ /* 0x000fe2000001ff00 */
[----:B------:R-:W-:Y:S01]  /*0de0*/  IMAD.IADD R7, R7, 0x1, R10 ;  /* 0x0000000107077824 */ /* 0x000fe200078e020a */
[----:B------:R-:W-:Y:S01]  /*0df0*/  CS2R R104, SRZ ;  /* 0x0000000000687805 */ /* 0x000fe2000001ff00 */
[----:B------:R-:W-:Y:S01]  /*0e00*/  IMAD.WIDE.U32 R10, R237, UR14, R4 ;  /* 0x0000000eed0a7c25 */ /* 0x000fe2000f8e0004 */
[----:B------:R-:W-:-:S02]  /*0e10*/  CS2R R102, SRZ ;  /* 0x0000000000667805 */ /* 0x000fc4000001ff00 */
[----:B------:R-:W-:Y:S02]  /*0e20*/  CS2R R100, SRZ ;  /* 0x0000000000647805 */ /* 0x000fe4000001ff00 */
[----:B------:R-:W-:Y:S01]  /*0e30*/  CS2R R94, SRZ ;  /* 0x00000000005e7805 */ /* 0x000fe2000001ff00 */
[C---:B---3--:R-:W-:Y:S01]  /*0e40*/  IMAD.WIDE.U32 R12, R252.reuse, UR6, R12 ;  /* 0x00000006fc0c7c25 */ /* 0x048fe2000f8e000c */
[----:B------:R-:W-:Y:S02]  /*0e50*/  CS2R R92, SRZ ;  /* 0x00000000005c7805 */ /* 0x000fe4000001ff00 */
[----:B------:R-:W-:Y:S02]  /*0e60*/  CS2R R98, SRZ ;  /* 0x0000000000627805 */ /* 0x000fe4000001ff00 */
[----:B------:R-:W-:Y:S01]  /*0e70*/  CS2R R96, SRZ ;  /* 0x0000000000607805 */ /* 0x000fe2000001ff00 */
[----:B------:R-:W-:Y:S01]  /*0e80*/  IMAD.IADD R5, R11, 0x1, R14 ;  /* 0x000000010b057824 */ /* 0x000fe200078e020e */
[----:B------:R-:W-:Y:S01]  /*0e90*/  CS2R R90, SRZ ;  /* 0x00000000005a7805 */ /* 0x000fe2000001ff00 */
[----:B------:R-:W-:Y:S01]  /*0ea0*/  IMAD R11, R252, UR7, R13 ;  /* 0x00000007fc0b7c24 */ /* 0x000fe2000f8e020d */
[----:B------:R-:W3:Y:S01]  /*0eb0*/  LDCU.64 UR6, c[0x0][0x3d8] ;  /* 0x00007b00ff0677ac */ /* 0x000ee20008000a00 */
[----:B----4-:R-:W-:Y:S01]  /*0ec0*/  IMAD R14, R27, UR8, RZ ;  /* 0x000000081b0e7c24 */ /* 0x010fe2000f8e02ff */
[----:B------:R-:W-:Y:S01]  /*0ed0*/  LOP3.LUT R13, R209, 0x80000001, RZ, 0xc0, !PT ;  /* 0x80000001d10d7812 */ /* 0x000fe200078ec0ff */
[----:B------:R-:W-:Y:S01]  /*0ee0*/  IMAD.MOV.U32 R4, RZ, RZ, R10 ;  /* 0x000000ffff047224 */ /* 0x000fe200078e000a */
[----:B------:R-:W-:Y:S01]  /*0ef0*/  CS2R R88, SRZ ;  /* 0x0000000000587805 */ /* 0x000fe2000001ff00 */
[C---:B------:R-:W-:Y:S01]  /*0f00*/  IMAD R10, R28.reuse, UR9, R14 ;  /* 0x000000091c0a7c24 */ /* 0x040fe2000f8e020e */
[----:B------:R-:W-:Y:S01]  /*0f10*/  ISETP.NE.AND P4, PT, R13, 0x1, PT ;  /* 0x000000010d00780c */ /* 0x000fe20003f85270 */
[----:B------:R-:W-:Y:S01]  /*0f20*/  IMAD.WIDE.U32 R8, R28, UR8, R8 ;  /* 0x000000081c087c25 */ /* 0x000fe2000f8e0008 */
[----:B------:R-:W-:-:S02]  /*0f30*/  CS2R R86, SRZ ;  /* 0x0000000000567805 */ /* 0x000fc4000001ff00 */
[----:B------:R-:W-:Y:S02]  /*0f40*/  CS2R R84, SRZ ;  /* 0x0000000000547805 */ /* 0x000fe4000001ff00 */
[----:B------:R-:W-:Y:S01]  /*0f50*/  SEL R176, RZ, 0x3000, P4 ;  /* 0x00003000ffb07807 */ /* 0x000fe20002000000 */
[C---:B------:R-:W-:Y:S01]  /*0f60*/  IMAD.WIDE.U32 R6, R252.reuse, UR24, R6 ;  /* 0x00000018fc067c25 */ /* 0x040fe2000f8e0006 */
[----:B------:R-:W4:Y:S01]  /*0f70*/  LDCU UR24, c[0x0][0x3e0] ;  /* 0x00007c00ff1877ac */ /* 0x000f220008000800 */
[----:B------:R-:W-:Y:S02]  /*0f80*/  CS2R R78, SRZ ;  /* 0x00000000004e7805 */ /* 0x000fe4000001ff00 */
[----:B------:R-:W-:Y:S01]  /*0f90*/  CS2R R76, SRZ ;  /* 0x00000000004c7805 */ /* 0x000fe2000001ff00 */
[----:B------:R-:W-:Y:S01]  /*0fa0*/  IMAD.IADD R9, R9, 0x1, R10 ;  /* 0x0000000109097824 */ /* 0x000fe200078e020a */
[----:B------:R-:W-:Y:S01]  /*0fb0*/  CS2R R82, SRZ ;  /* 0x0000000000527805 */ /* 0x000fe2000001ff00 */
[----:B------:R-:W-:Y:S01]  /*0fc0*/  IMAD.MOV.U32 R10, RZ, RZ, R12 ;  /* 0x000000ffff0a7224 */ /* 0x000fe200078e000c */
[----:B------:R-:W-:Y:S01]  /*0fd0*/  CS2R R80, SRZ ;  /* 0x0000000000507805 */ /* 0x000fe2000001ff00 */
[----:B------:R-:W-:Y:S01]  /*0fe0*/  IMAD R7, R252, UR25, R7 ;  /* 0x00000019fc077c24 */ /* 0x000fe2000f8e0207 */
[----:B------:R-:W-:Y:S01]  /*0ff0*/  CS2R R74, SRZ ;  /* 0x00000000004a7805 */ /* 0x000fe2000001ff00 */
[----:B------:R-:W-:Y:S01]  /*1000*/  IMAD.WIDE.U32 R10, R34, UR20, R10 ;  /* 0x00000014220a7c25 */ /* 0x000fe2000f8e000a */
[----:B------:R-:W-:-:S02]  /*1010*/  CS2R R72, SRZ ;  /* 0x0000000000487805 */ /* 0x000fc4000001ff00 */
[----:B------:R-:W-:Y:S02]  /*1020*/  CS2R R70, SRZ ;  /* 0x0000000000467805 */ /* 0x000fe4000001ff00 */
[----:B------:R-:W-:Y:S01]  /*1030*/  CS2R R68, SRZ ;  /* 0x0000000000447805 */ /* 0x000fe2000001ff00 */
[----:B--2---:R-:W-:Y:S01]  /*1040*/  IMAD R12, R16, UR16, RZ ;  /* 0x00000010100c7c24 */ /* 0x004fe2000f8e02ff */
[----:B------:R-:W-:Y:S01]  /*1050*/  CS2R R62, SRZ ;  /* 0x00000000003e7805 */ /* 0x000fe2000001ff00 */
[----:B------:R-:W-:Y:S01]  /*1060*/  IMAD.WIDE.U32 R6, R2, UR16, R6 ;  /* 0x0000001002067c25 */ /* 0x000fe2000f8e0006 */
[----:B------:R-:W-:Y:S01]  /*1070*/  USHF.L.U32 UR16, UR18, 0x6, URZ ;  /* 0x0000000612107899 */ /* 0x000fe200080006ff */
[----:B------:R-:W-:Y:S02]  /*1080*/  CS2R R60, SRZ ;  /* 0x00000000003c7805 */ /* 0x000fe4000001ff00 */
[----:B------:R-:W-:Y:S01]  /*1090*/  CS2R R66, SRZ ;  /* 0x0000000000427805 */ /* 0x000fe2000001ff00 */
[----:B------:R-:W-:Y:S01]  /*10a0*/  IMAD.WIDE.U32 R8, R34, UR10, R8 ;  /* 0x0000000a22087c25 */ /* 0x000fe2000f8e0008 */
[----:B------:R-:W-:Y:S01]  /*10b0*/  USHF.L.U64.HI UR10, UR18, 0x6, UR19 ;  /* 0x00000006120a7899 */ /* 0x000fe20008010213 */
[----:B------:R-:W-:-:S02]  /*10c0*/  CS2R R64, SRZ ;  /* 0x0000000000407805 */ /* 0x000fc4000001ff00 */
[----:B------:R-:W-:Y:S01]  /*10d0*/  CS2R R58, SRZ ;  /* 0x00000000003a7805 */ /* 0x000fe2000001ff00 */
[----:B------:R-:W-:Y:S01]  /*10e0*/  IMAD R15, R34, UR21, R11 ;  /* 0x00000015220f7c24 */ /* 0x000fe2000f8e020b */
[----:B------:R-:W-:Y:S01]  /*10f0*/  CS2R R56, SRZ ;  /* 0x0000000000387805 */ /* 0x000fe2000001ff00 */
[----:B-1----:R-:W-:Y:S01]  /*1100*/  IMAD.WIDE.U32 R4, R252, UR12, R4 ;  /* 0x0000000cfc047c25 */ /* 0x002fe2000f8e0004 */
[----:B------:R-:W-:Y:S02]  /*1110*/  CS2R R54, SRZ ;  /* 0x0000000000367805 */ /* 0x000fe4000001ff00 */
[----:B------:R-:W-:Y:S02]  /*1120*/  CS2R R52, SRZ ;  /* 0x0000000000347805 */ /* 0x000fe4000001ff00 */
[----:B------:R-:W-:Y:S01]  /*1130*/  CS2R R46, SRZ ;  /* 0x00000000002e7805 */ /* 0x000fe2000001ff00 */
[----:B---3--:R-:W-:Y:S01]  /*1140*/  IMAD R11, R16, UR6, RZ ;  /* 0x00000006100b7c24 */ /* 0x008fe2000f8e02ff */
[----:B------:R-:W-:Y:S01]  /*1150*/  CS2R R44, SRZ ;  /* 0x00000000002c7805 */ /* 0x000fe2000001ff00 */
[----:B------:R-:W-:Y:S01]  /*1160*/  IMAD R5, R252, UR13, R5 ;  /* 0x0000000dfc057c24 */ /* 0x000fe2000f8e0205 */
[----:B------:R-:W1:Y:S01]  /*1170*/  LDCU.64 UR12, c[0x0][0x388] ;  /* 0x00007100ff0c77ac */ /* 0x000e620008000a00 */
[C---:B------:R-:W-:Y:S01]  /*1180*/  IMAD R16, R2.reuse, UR7, R11 ;  /* 0x0000000702107c24 */ /* 0x040fe2000f8e020b */
[----:B------:R-:W-:Y:S01]  /*1190*/  CS2R R50, SRZ ;  /* 0x0000000000327805 */ /* 0x000fe2000001ff00 */
[----:B------:R-:W-:Y:S01]  /*11a0*/  IMAD.MOV.U32 R14, RZ, RZ, R10 ;  /* 0x000000ffff0e7224 */ /* 0x000fe200078e000a */
[----:B------:R-:W-:Y:S01]  /*11b0*/  CS2R R48, SRZ ;  /* 0x0000000000307805 */ /* 0x000fe2000001ff00 */
[----:B------:R-:W-:Y:S01]  /*11c0*/  IMAD.U32 R10, RZ, RZ, UR16 ;  /* 0x00000010ff0a7e24 */ /* 0x000fe2000f8e00ff */
[----:B------:R-:W-:Y:S01]  /*11d0*/  CS2R R42, SRZ ;  /* 0x00000000002a7805 */ /* 0x000fe2000001ff00 */
[----:B------:R-:W-:Y:S01]  /*11e0*/  IMAD.U32 R11, RZ, RZ, UR10 ;  /* 0x0000000aff0b7e24 */ /* 0x000fe2000f8e00ff */
[----:B------:R-:W-:Y:S01]  /*11f0*/  CS2R R40, SRZ ;  /* 0x0000000000287805 */ /* 0x000fe2000001ff00 */
[----:B------:R-:W-:Y:S01]  /*1200*/  IMAD R17, R2, UR17, R12 ;  /* 0x0000001102117c24 */ /* 0x000fe2000f8e020c */
[----:B------:R-:W-:Y:S01]  /*1210*/  USHF.L.U64.HI UR17, UR14, 0x6, UR15 ;  /* 0x000000060e117899 */ /* 0x000fe2000801020f */
[----:B------:R-:W-:Y:S01]  /*1220*/  IMAD R13, R34, UR11, R9 ;  /* 0x0000000b220d7c24 */ /* 0x000fe2000f8e0209 */
[----:B------:R-:W-:Y:S01]  /*1230*/  USHF.L.U32 UR11, UR14, 0x6, URZ ;  /* 0x000000060e0b7899 */ /* 0x000fe200080006ff */
[----:B------:R-:W-:Y:S01]  /*1240*/  IMAD.WIDE.U32 R4, R2, UR6, R4 ;  /* 0x0000000602047c25 */ /* 0x000fe2000f8e0004 */
[----:B------:R-:W2:Y:S01]  /*1250*/  LDCU.64 UR6, c[0x0][0x390] ;  /* 0x00007200ff0677ac */ /* 0x000ea20008000a00 */
[----:B------:R-:W-:-:S02]  /*1260*/  CS2R R38, SRZ ;  /* 0x0000000000267805 */ /* 0x000fc4000001ff00 */
[----:B------:R-:W-:Y:S01]  /*1270*/  CS2R R36, SRZ ;  /* 0x0000000000247805 */ /* 0x000fe2000001ff00 */
[----:B------:R-:W-:-:S04]  /*1280*/  IMAD.WIDE.U32 R10, R227, UR18, R10 ;  /* 0x00000012e30a7c25 */ /* 0x000fc8000f8e000a */
[----:B------:R-:W-:Y:S01]  /*1290*/  IMAD.MOV.U32 R12, RZ, RZ, R8 ;  /* 0x000000ffff0c7224 */ /* 0x000fe200078e0008 */
[----:B------:R-:W-:Y:S01]  /*12a0*/  IADD3 R2, P1, PT, R6, R10, RZ ;  /* 0x0000000a06027210 */ /* 0x000fe20007f3e0ff */
[----:B------:R-:W-:Y:S02]  /*12b0*/  IMAD R23, R227, UR19, RZ ;  /* 0x00000013e3177c24 */ /* 0x000fe4000f8e02ff */
[----:B------:R-:W-:Y:S02]  /*12c0*/  IMAD.IADD R7, R7, 0x1, R17 ;  /* 0x0000000107077824 */ /* 0x000fe400078e0211 */
[----:B------:R-:W-:Y:S01]  /*12d0*/  IMAD.U32 R8, RZ, RZ, UR11 ;  /* 0x0000000bff087e24 */ /* 0x000fe2000f8e00ff */
[----:B------:R-:W3:Y:S01]  /*12e0*/  LDCU.64 UR10, c[0x0][0x550] ;  /* 0x0000aa00ff0a77ac */ /* 0x000ee20008000a00 */
[----:B------:R-:W-:Y:S01]  /*12f0*/  IMAD.U32 R9, RZ, RZ, UR17 ;  /* 0x00000011ff097e24 */ /* 0x000fe2000f8e00ff */
[----:B------:R-:W-:Y:S01]  /*1300*/  IADD3.X R10, PT, PT, R7, R23, R11, P1, !PT ;  /* 0x00000017070a7210 */ /* 0x000fe20000ffe40b */
[C---:B------:R-:W-:Y:S01]  /*1310*/  IMAD R22, R227.reuse, UR15, RZ ;  /* 0x0000000fe3167c24 */ /* 0x040fe2000f8e02ff */
[----:B------:R-:W-:Y:S01]  /*1320*/  SHF.R.S32.HI R11, RZ, 0x1f, R24 ;  /* 0x0000001fff0b7819 */ /* 0x000fe20000011418 */
[----:B------:R-:W-:Y:S01]  /*1330*/  IMAD.WIDE.U32 R8, R227, UR14, R8 ;  /* 0x0000000ee3087c25 */ /* 0x000fe2000f8e0008 */
[----:B------:R-:W5:Y:S03]  /*1340*/  LDCU.64 UR16, c[0x0][0x380] ;  /* 0x00007000ff1077ac */ /* 0x000f660008000a00 */
[----:B------:R-:W-:Y:S01]  /*1350*/  IMAD.IADD R5, R5, 0x1, R16 ;  /* 0x0000000105057824 */ /* 0x000fe200078e0210 */
[----:B------:R-:W-:Y:S01]  /*1360*/  IADD3 R8, P0, PT, R4, R8, RZ ;  /* 0x0000000804087210 */ /* 0x000fe20007f1e0ff */
[----:B------:R-:W-:Y:S01]  /*1370*/  IMAD.WIDE.U32 R24, R252, R24, RZ ;  /* 0x00000018fc187225 */ /* 0x000fe200078e00ff */
[----:B------:R-:W-:Y:S01]  /*1380*/  @P5 BAR.SYNC.DEFER_BLOCKING 0x0 ;  /* 0x0000000000005b1d */ /* 0x000fe20000010000 */
[C---:B-1----:R-:W-:Y:S01]  /*1390*/  LEA R16, P1, R2.reuse, UR12, 0x1 ;  /* 0x0000000c02107c11 */ /* 0x042fe2000f8208ff */
[----:B----4-:R-:W-:Y:S01]  /*13a0*/  USHF.R.S32.HI UR15, URZ, 0x1f, UR24 ;  /* 0x0000001fff0f7899 */ /* 0x010fe20008011418 */
[----:B------:R-:W-:Y:S01]  /*13b0*/  IMAD R11, R11, R252, RZ ;  /* 0x000000fc0b0b7224 */ /* 0x000fe200078e02ff */
[----:B------:R-:W-:Y:S01]  /*13c0*/  IADD3.X R9, PT, PT, R5, R22, R9, P0, !PT ;  /* 0x0000001605097210 */ /* 0x000fe200007fe409 */
[----:B------:R-:W-:Y:S01]  /*13d0*/  IMAD.WIDE.U32 R12, R227, UR8, R12 ;  /* 0x00000008e30c7c25 */ /* 0x000fe2000f8e000c */
[----:B------:R-:W-:-:S02]  /*13e0*/  LEA.HI.X R17, R2, UR13, R10, 0x1, P1 ;  /* 0x0000000d02117c11 */ /* 0x000fc400088f0c0a */
[----:B--2---:R-:W-:Y:S01]  /*13f0*/  LEA R18, P0, R8, UR6, 0x1 ;  /* 0x0000000608127c11 */ /* 0x004fe2000f8008ff */
[----:B------:R-:W-:Y:S01]  /*1400*/  IMAD.IADD R2, R25, 0x1, R11 ;  /* 0x0000000119027824 */ /* 0x000fe200078e020b */
[----:B---3--:R-:W-:Y:S01]  /*1410*/  LEA R210, P1, R12, UR10, 0x1 ;  /* 0x0000000a0cd27c11 */ /* 0x008fe2000f8208ff */
[C---:B------:R-:W-:Y:S01]  /*1420*/  IMAD.WIDE.U32 R14, R227.reuse, UR22, R14 ;  /* 0x00000016e30e7c25 */ /* 0x040fe2000f8e000e */
[----:B------:R-:W-:Y:S02]  /*1430*/  LEA.HI.X R19, R8, UR7, R9, 0x1, P0 ;  /* 0x0000000708137c11 */ /* 0x000fe400080f0c09 */
[----:B------:R-:W-:Y:S01]  /*1440*/  ISETP.NE.U32.AND P0, PT, R20, RZ, PT ;  /* 0x000000ff1400720c */ /* 0x000fe20003f05070 */
[----:B------:R-:W-:Y:S01]  /*1450*/  IMAD R2, R2, UR24, RZ ;  /* 0x0000001802027c24 */ /* 0x000fe2000f8e02ff */
[----:B-----5:R-:W-:Y:S01]  /*1460*/  LEA R212, P2, R14, UR16, 0x1 ;  /* 0x000000100ed47c11 */ /* 0x020fe2000f8408ff */
[----:B------:R-:W-:Y:S01]  /*1470*/  IMAD R8, R227, UR9, RZ ;  /* 0x00000009e3087c24 */ /* 0x000fe2000f8e02ff */
[----:B------:R-:W-:Y:S01]  /*1480*/  ISETP.NE.AND.EX P0, PT, R21, RZ, PT, P0 ;  /* 0x000000ff1500720c */ /* 0x000fe20003f05300 */
[----:B------:R-:W-:-:S02]  /*1490*/  IMAD R9, R227, UR23, RZ ;  /* 0x00000017e3097c24 */ /* 0x000fc4000f8e02ff */
[C---:B------:R-:W-:Y:S02]  /*14a0*/  IMAD R20, R24.reuse, UR15, R2 ;  /* 0x0000000f18147c24 */ /* 0x040fe4000f8e0202 */
[----:B------:R-:W-:Y:S02]  /*14b0*/  IMAD.IADD R2, R13, 0x1, R8 ;  /* 0x000000010d027824 */ /* 0x000fe400078e0208 */
[----:B------:R-:W-:Y:S02]  /*14c0*/  IMAD.WIDE.U32 R10, R24, UR24, RZ ;  /* 0x00000018180a7c25 */ /* 0x000fe4000f8e00ff */
[----:B------:R-:W1:Y:S01]  /*14d0*/  LDC.64 R24, c[0x0][0x5f8] ;  /* 0x00017e00ff187b82 */ /* 0x000e620000000a00 */
[----:B------:R-:W-:Y:S01]  /*14e0*/  LEA.HI.X R211, R12, UR11, R2, 0x1, P1 ;  /* 0x0000000b0cd37c11 */ /* 0x000fe200088f0c02 */
[----:B------:R-:W-:Y:S01]  /*14f0*/  IMAD.IADD R9, R15, 0x1, R9 ;  /* 0x000000010f097824 */ /* 0x000fe200078e0209 */
[----:B------:R-:W-:Y:S01]  /*1500*/  SHF.R.S32.HI R12, RZ, 0x1f, R232 ;  /* 0x0000001fff0c7819 */ /* 0x000fe200000114e8 */
[----:B------:R-:W-:-:S02]  /*1510*/  IMAD R8, R34, R232, RZ ;  /* 0x000000e822087224 */ /* 0x000fc400078e02ff */
[----:B------:R-:W-:Y:S01]  /*1520*/  IMAD.IADD R2, R11, 0x1, R20 ;  /* 0x000000010b027824 */ /* 0x000fe200078e0214 */
[----:B------:R-:W-:Y:S01]  /*1530*/  LEA.HI.X R213, R14, UR17, R9, 0x1, P2 ;  /* 0x000000110ed57c11 */ /* 0x000fe200090f0c09 */
[----:B------:R-:W-:Y:S01]  /*1540*/  IMAD.WIDE R20, R232, UR24, RZ ;  /* 0x00000018e8147c25 */ /* 0x000fe2000f8e02ff */
[--C-:B------:R-:W-:Y:S01]  /*1550*/  SHF.R.S32.HI R9, RZ, 0x1f, R8.reuse ;  /* 0x0000001fff097819 */ /* 0x100fe20000011408 */
[----:B------:R-:W-:Y:S01]  /*1560*/  @!PT LDS RZ, [RZ] ;  /* 0x00000000fffff984 */ /* 0x000fe20000000800 */
[----:B------:R-:W-:Y:S01]  /*1570*/  @!PT LDS RZ, [RZ] ;  /* 0x00000000fffff984 */ /* 0x000fe20000000800 */
[----:B------:R-:W-:Y:S01]  /*1580*/  @!PT LDS RZ, [RZ] ;  /* 0x00000000fffff984 */ /* 0x000fe20000000800 */
[----:B------:R-:W-:Y:S01]  /*1590*/  LDGSTS.E.BYPASS.LTC128B.128 [R219+0x6000], desc[UR28][R210.64] ;  /* 0x06000000d2db7fae */ /* 0x000fe2000b981a1c */
[----:B------:R-:W-:Y:S01]  /*15a0*/  SEL R11, R31, RZ, P0 ;  /* 0x000000ff1f0b7207 */ /* 0x000fe20000000000 */
[-C--:B------:R-:W-:Y:S02]  /*15b0*/  IMAD R2, R2, R232.reuse, RZ ;  /* 0x000000e802027224 */ /* 0x080fe400078e02ff */
[----:B------:R-:W-:Y:S01]  /*15c0*/  IMAD.WIDE.U32 R14, R10, R232, R8 ;  /* 0x000000e80a0e7225 */ /* 0x000fe200078e0008 */
[----:B------:R-:W-:Y:S03]  /*15d0*/  LDGSTS.E.BYPASS.LTC128B.128 [R219+0x7000], desc[UR28][R210.64+0x40] ;  /* 0x07000040d2db7fae */ /* 0x000fe6000b981a1c */
[----:B------:R-:W-:Y:S01]  /*15e0*/  IMAD R10, R12, R10, R2 ;  /* 0x0000000a0c0a7224 */ /* 0x000fe200078e0202 */
[----:B------:R-:W-:Y:S01]  /*15f0*/  IADD3 R2, P2, PT, R28, R11, RZ ;  /* 0x0000000b1c027210 */ /* 0x000fe20007f5e0ff */
[C---:B------:R-:W-:Y:S01]  /*1600*/  IMAD.WIDE.U32 R12, R227.reuse, UR18, R6 ;  /* 0x00000012e30c7c25 */ /* 0x040fe2000f8e0006 */
[----:B------:R-:W-:Y:S03]  /*1610*/  LDGSTS.E.BYPASS.LTC128B.128 [R219+0x8000], desc[UR28][R210.64+0x80] ;  /* 0x08000080d2db7fae */ /* 0x000fe6000b981a1c */
[----:B------:R-:W-:Y:S01]  /*1620*/  IMAD.WIDE.U32 R8, R227, UR14, R4 ;  /* 0x0000000ee3087c25 */ /* 0x000fe2000f8e0004 */
[----:B------:R-:W-:-:S03]  /*1630*/  LEA R6, P1, R12, UR12, 0x1 ;  /* 0x0000000c0c067c11 */ /* 0x000fc6000f8208ff */
[----:B------:R-:W-:Y:S01]  /*1640*/  IMAD.IADD R5, R13, 0x1, R23 ;  /* 0x000000010d057824 */ /* 0x000fe200078e0217 */
[----:B------:R-:W-:Y:S01]  /*1650*/  LEA R4, P0, R8, UR6, 0x1 ;  /* 0x0000000608047c11 */ /* 0x000fe2000f8008ff */
[----:B------:R-:W-:Y:S02]  /*1660*/  IMAD.IADD R11, R15, 0x1, R10 ;  /* 0x000000010f0b7824 */ /* 0x000fe400078e020a */
[----:B------:R-:W-:Y:S01]  /*1670*/  IMAD.IADD R10, R9, 0x1, R22 ;  /* 0x00000001090a7824 */ /* 0x000fe200078e0216 */
[----:B------:R-:W-:Y:S01]  /*1680*/  LEA.HI.X R7, R12, UR13, R5, 0x1, P1 ;  /* 0x0000000d0c077c11 */ /* 0x000fe200088f0c05 */
[----:B------:R-:W-:Y:S02]  /*1690*/  IMAD.IADD R215, R219, 0x1, R176 ;  /* 0x00000001dbd77824 */ /* 0x000fe400078e02b0 */
[----:B------:R-:W-:Y:S01]  /*16a0*/  IMAD.X R9, RZ, RZ, R27, P2 ;  /* 0x000000ffff097224 */ /* 0x000fe200010e061b */
[----:B------:R-:W-:Y:S01]  /*16b0*/  LEA.HI.X R5, R8, UR7, R10, 0x1, P0 ;  /* 0x0000000708057c11 */ /* 0x000fe200080f0c0a */
[----:B------:R-:W-:Y:S01]  /*16c0*/  IMAD R13, R21, R2, RZ ;  /* 0x00000002150d7224 */ /* 0x000fe200078e02ff */
[----:B------:R-:W-:Y:S01]  /*16d0*/  LDGSTS.E.BYPASS.LTC128B.128 [R215], desc[UR28][R212.64] ;  /* 0x00000000d4d77fae */ /* 0x000fe2000b981a1c */
[----:B------:R-:W-:Y:S01]  /*16e0*/  IMAD.MOV.U32 R10, RZ, RZ, R14 ;  /* 0x000000ffff0a7224 */ /* 0x000fe200078e000e */
[----:B------:R-:W2:Y:S01]  /*16f0*/  LDCU.64 UR6, c[0x0][0x570] ;  /* 0x0000ae00ff0677ac */ /* 0x000ea20008000a00 */
[----:B------:R-:W-:Y:S01]  /*1700*/  IMAD R13, R20, R9, R13 ;  /* 0x00000009140d7224 */ /* 0x000fe200078e020d */
[----:B------:R-:W-:Y:S01]  /*1710*/  LDGSTS.E.BYPASS.LTC128B.128 [R215+0x1000], desc[UR28][R212.64+0x40] ;  /* 0x01000040d4d77fae */ /* 0x000fe2000b981a1c */
[----:B------:R-:W-:Y:S01]  /*1720*/  IMAD R232, R232, UR24, RZ ;  /* 0x00000018e8e87c24 */ /* 0x000fe2000f8e02ff */
[----:B------:R-:W3:Y:S01]  /*1730*/  LDC.64 R14, c[0x0][0x5e8] ;  /* 0x00017a00ff0e7b82 */ /* 0x000ee20000000a00 */
[----:B-1----:R-:W-:Y:S01]  /*1740*/  IMAD.WIDE.U32 R8, R32, R24, RZ ;  /* 0x0000001820087225 */ /* 0x002fe200078e00ff */
[----:B------:R-:W-:Y:S03]  /*1750*/  LDGSTS.E.BYPASS.LTC128B.128 [R215+0x2000], desc[UR28][R212.64+0x80] ;  /* 0x02000080d4d77fae */ /* 0x000fe6000b981a1c */
[----:B------:R-:W-:Y:S01]  /*1760*/  IMAD.WIDE.U32 R10, R20, R2, R10 ;  /* 0x00000002140a7225 */ /* 0x000fe200078e000a */
[----:B------:R-:W-:Y:S01]  /*1770*/  LDGSTS.E.BYPASS.LTC128B.128 [R219+0x9000], desc[UR28][R6.64] ;  /* 0x0900000006db7fae */ /* 0x000fe2000b981a1c */
[----:B------:R-:W-:-:S02]  /*1780*/  SEL R2, R8, RZ, P5 ;  /* 0x000000ff08027207 */ /* 0x000fc40002800000 */
[----:B------:R-:W-:Y:S01]  /*1790*/  IMAD R12, R33, R232, R228 ;  /* 0x000000e8210c7224 */ /* 0x000fe200078e02e4 */
[----:B------:R-:W-:Y:S01]  /*17a0*/  LDGSTS.E.BYPASS.LTC128B.128 [R219+0xb000], desc[UR28][R6.64+0x40] ;  /* 0x0b00004006db7fae */ /* 0x000fe2000b981a1c */
[----:B------:R-:W-:-:S03]  /*17b0*/  IMAD.IADD R8, R11, 0x1, R13 ;  /* 0x000000010b087824 */ /* 0x000fc600078e020d */
[----:B------:R1:W-:Y:S01]  /*17c0*/  LDGSTS.E.BYPASS.LTC128B.128 [R219+0xd000], desc[UR28][R6.64+0x80] ;  /* 0x0d00008006db7fae */ /* 0x0003e2000b981a1c */
[----:B------:R-:W-:Y:S02]  /*17d0*/  IADD3 R10, P1, P0, R12, R10, R2 ;  /* 0x0000000a0c0a7210 */ /* 0x000fe4000783e002 */
[----:B------:R-:W-:Y:S01]  /*17e0*/  SHF.R.S32.HI R2, RZ, 0x1f, R12 ;  /* 0x0000001fff027819 */ /* 0x000fe2000001140c */
[----:B------:R-:W-:Y:S04]  /*17f0*/  LDGSTS.E.BYPASS.LTC128B.128 [R219+0xa000], desc[UR28][R16.64] ;  /* 0x0a00000010db7fae */ /* 0x000fe8000b981a1c */
[----:B------:R-:W-:Y:S04]  /*1800*/  LDGSTS.E.BYPASS.LTC128B.128 [R219+0xc000], desc[UR28][R16.64+0x40] ;  /* 0x0c00004010db7fae */ /* 0x000fe8000b981a1c */
[----:B------:R-:W-:Y:S04]  /*1810*/  LDGSTS.E.BYPASS.LTC128B.128 [R219+0xe000], desc[UR28][R16.64+0x80] ;  /* 0x0e00008010db7fae */ /* 0x000fe8000b981a1c */
[----:B------:R-:W-:Y:S04]  /*1820*/  LDGSTS.E.BYPASS.LTC128B.128 [R219+0xf000], desc[UR28][R4.64] ;  /* 0x0f00000004db7fae */ /* 0x000fe8000b981a1c */
[----:B------:R-:W-:Y:S04]  /*1830*/  LDGSTS.E.BYPASS.LTC128B.128 [R219+0x11000], desc[UR28][R4.64+0x40] ;  /* 0x1100004004db7fae */ /* 0x000fe8000b981a1c */
[----:B------:R4:W-:Y:S01]  /*1840*/  LDGSTS.E.BYPASS.LTC128B.128 [R219+0x13000], desc[UR28][R4.64+0x80] ;  /* 0x1300008004db7fae */ /* 0x0009e2000b981a1c */
[----:B-1----:R-:W-:-:S03]  /*1850*/  IMAD R7, R32, R25, R9 ;  /* 0x0000001920077224 */ /* 0x002fc600078e0209 */
[----:B------:R1:W-:Y:S01]  /*1860*/  LDGSTS.E.BYPASS.LTC128B.128 [R219+0x10000], desc[UR28][R18.64] ;  /* 0x1000000012db7fae */ /* 0x0003e2000b981a1c */
[----:B------:R-:W-:Y:S01]  /*1870*/  IMAD.SHL.U32 R6, R232, 0x40, RZ ;  /* 0x00000040e8067824 */ /* 0x000fe200078e00ff */
[----:B------:R-:W-:Y:S02]  /*1880*/  SEL R7, R7, RZ, P5 ;  /* 0x000000ff07077207 */ /* 0x000fe40002800000 */
[----:B------:R1:W-:Y:S02]  /*1890*/  LDGSTS.E.BYPASS.LTC128B.128 [R219+0x12000], desc[UR28][R18.64+0x40] ;  /* 0x1200004012db7fae */ /* 0x0003e4000b981a1c */
[----:B------:R-:W-:Y:S02]  /*18a0*/  IADD3.X R7, PT, PT, R2, R8, R7, P1, P0 ;  /* 0x0000000802077210 */ /* 0x000fe40000fe0407 */
[----:B------:R1:W-:Y:S01]  /*18b0*/  LDGSTS.E.BYPASS.LTC128B.128 [R219+0x14000], desc[UR28][R18.64+0x80] ;  /* 0x1400008012db7fae */ /* 0x0003e2000b981a1c */
[----:B------:R-:W-:-:S03]  /*18c0*/  IADD3 R2, P0, PT, R6, R10, RZ ;  /* 0x0000000a06027210 */ /* 0x000fc60007f1e0ff */
[----:B------:R-:W0:Y:S01]  /*18d0*/  LDGDEPBAR ;  /* 0x00000000000079af */ /* 0x000e220000000000 */
[----:B------:R-:W-:Y:S02]  /*18e0*/  LEA.HI.X.SX32 R6, R6, R7, 0x1, P0 ;  /* 0x0000000706067211 */ /* 0x000fe400000f0eff */
[----:B--2---:R-:W-:-:S04]  /*18f0*/  LEA R204, P0, R2, UR6, 0x2 ;  /* 0x0000000602cc7c11 */ /* 0x004fc8000f8010ff */
[----:B------:R-:W-:Y:S01]  /*1900*/  LEA.HI.X R205, R2, UR7, R6, 0x2, P0 ;  /* 0x0000000702cd7c11 */ /* 0x000fe200080f1406 */
[----:B------:R-:W-:Y:S02]  /*1910*/  IMAD.SHL.U32 R2, R33, 0x10, RZ ;  /* 0x0000001021027824 */ /* 0x000fe400078e00ff */
[C---:B----4-:R-:W-:Y:S02]  /*1920*/  IMAD R5, R209.reuse, 0x40, R30 ;  /* 0x00000040d1057824 */ /* 0x050fe400078e021e */
[----:B------:R-:W-:Y:S01]  /*1930*/  IMAD R4, R209, 0x40, R29 ;  /* 0x00000040d1047824 */ /* 0x000fe200078e021d */
[----:B------:R-:W-:Y:S01]  /*1940*/  LOP3.LUT R2, R2, 0x10, RZ, 0xc0, !PT ;  /* 0x0000001002027812 */ /* 0x000fe200078ec0ff */
[----:B------:R-:W-:-:S03]  /*1950*/  IMAD.WIDE R216, R5, 0x4, R216 ;  /* 0x0000000405d87825 */ /* 0x000fc600078e02d8 */
[----:B------:R-:W-:Y:S01]  /*1960*/  LOP3.LUT R2, R2, 0x7, R227, 0xf8, !PT ;  /* 0x0000000702027812 */ /* 0x000fe200078ef8e3 */
[----:B---3--:R-:W-:Y:S01]  /*1970*/  IMAD.WIDE R8, R4, 0x4, R14 ;  /* 0x0000000404087825 */ /* 0x008fe200078e020e */
[----:B------:R-:W-:Y:S06]  /*1980*/  @!P3 BRA `(.L_x_1353) ;  /* 0x0000003c006cb947 */ /* 0x000fec0003800000 */
[----:B------:R-:W2:Y:S01]  /*1990*/  LDC.64 R230, c[0x0][0x528] ;  /* 0x00014a00ffe67b82 */ /* 0x000ea20000000a00 */
[----:B------:R-:W3:Y:S01]  /*19a0*/  S2R R10, SR_TID.X ;  /* 0x00000000000a7919 */ /* 0x000ee20000002100 */
[----:B------:R-:W-:Y:S01]  /*19b0*/  IMAD.WIDE.U32 R4, R2, 0x4, R216 ;  /* 0x0000000402047825 */ /* 0x000fe200078e00d8 */
[----:B------:R-:W4:Y:S01]  /*19c0*/  LDCU UR7, c[0x0][0x3b0] ;  /* 0x00007600ff0777ac */ /* 0x000f220008000800 */
[----:B------:R-:W1:Y:S04]  /*19d0*/  LDCU UR6, c[0x0][0x590] ;  /* 0x0000b200ff0677ac */ /* 0x000e680008000800 */
[----:B------:R-:W1:Y:S01]  /*19e0*/  LDC R220, c[0x0][0x44c] ;  /* 0x00011300ffdc7b82 */ /* 0x000e620000000800 */
[----:B------:R-:W-:Y:S01]  /*19f0*/  IMAD.MOV.U32 R226, RZ, RZ, R8 ;  /* 0x000000ffffe27224 */ /* 0x000fe200078e0008 */
[----:B------:R-:W5:Y:S01]  /*1a00*/  LDG.E R224, desc[UR28][R4.64] ;  /* 0x0000001c04e07981 */ /* 0x000f62000c1e1900 */
[----:B------:R-:W-:Y:S01]  /*1a10*/  MOV R225, R9 ;  /* 0x0000000900e17202 */ /* 0x000fe20000000f00 */
[----:B------:R-:W1:Y:S01]  /*1a20*/  LDCU UR4, c[0x0][0x3e0] ;  /* 0x00007c00ff0477ac */ /* 0x000e620008000800 */
[----:B------:R-:W-:Y:S01]  /*1a30*/  SHF.L.U32 R232, R232, 0x3, RZ ;  /* 0x00000003e8e87819 */ /* 0x000fe200000006ff */
[----:B------:R-:W1:Y:S01]  /*1a40*/  LDCU UR9, c[0x0][0x45c] ;  /* 0x00008b80ff0977ac */ /* 0x000e620008000800 */
[----:B------:R-:W1:Y:S01]  /*1a50*/  LDCU.U8 UR8, c[0x0][0x4f8] ;  /* 0x00009f00ff0877ac */ /* 0x000e620008000000 */
[----:B--2---:R-:W2:Y:S01]  /*1a60*/  LDG.E.64 R6, desc[UR28][R230.64+0x8] ;  /* 0x0000081ce6067981 */ /* 0x004ea2000c1e1b00 */
[----:B------:R-:W-:-:S02]  /*1a70*/  IMAD R2, R252, UR24, R34 ;  /* 0x00000018fc027c24 */ /* 0x000fc4000f8e0222 */
[----:B------:R-:W-:Y:S01]  /*1a80*/  IMAD.MOV.U32 R236, RZ, RZ, 0x10 ;  /* 0x00000010ffec7424 */ /* 0x000fe200078e00ff */
[----:B------:R-:W5:Y:S04]  /*1a90*/  LDG.E R223, desc[UR28][R4.64+0x20] ;  /* 0x0000201c04df7981 */ /* 0x000f68000c1e1900 */
[----:B------:R-:W5:Y:S04]  /*1aa0*/  LDG.E R222, desc[UR28][R4.64+0x80] ;  /* 0x0000801c04de7981 */ /* 0x000f68000c1e1900 */
[----:B------:R4:W5:Y:S04]  /*1ab0*/  LDG.E R221, desc[UR28][R4.64+0xa0] ;  /* 0x0000a01c04dd7981 */ /* 0x000968000c1e1900 */
[----:B------:R-:W3:Y:S01]  /*1ac0*/  LDG.E.64 R230, desc[UR28][R230.64] ;  /* 0x0000001ce6e67981 */ /* 0x000ee2000c1e1b00 */
[----:B------:R-:W-:-:S05]  /*1ad0*/  IMAD.SHL.U32 R2, R2, 0x20, RZ ;  /* 0x0000002002027824 */ /* 0x000fca00078e00ff */
[----:B------:R-:W-:Y:S02]  /*1ae0*/  SHF.R.S32.HI R233, RZ, 0x1f, R2 ;  /* 0x0000001fffe97819 */ /* 0x000fe40000011402 */
[----:B----4-:R-:W-:Y:S01]  /*1af0*/  LOP3.LUT R4, R33, 0x1, RZ, 0xc0, !PT ;  /* 0x0000000121047812 */ /* 0x010fe200078ec0ff */
[----:B------:R-:W-:-:S04]  /*1b00*/  IMAD.IADD R179, R180, 0x1, R176 ;  /* 0x00000001b4b37824 */ /* 0x000fc800078e02b0 */
[----:B------:R-:W-:Y:S01]  /*1b10*/  IMAD R26, R26, 0x4, R4 ;  /* 0x000000041a1a7824 */ /* 0x000fe200078e0204 */
[----:B------:R-:W-:Y:S01]  /*1b20*/  IADD3 R176, PT, PT, R0, R176, RZ ;  /* 0x000000b000b07210 */ /* 0x000fe20007ffe0ff */
[----:B------:R-:W-:Y:S01]  /*1b30*/  IMAD.MOV.U32 R127, RZ, RZ, RZ ;  /* 0x000000ffff7f7224 */ /* 0x000fe200078e00ff */
[----:B------:R-:W-:Y:S02]  /*1b40*/  SHF.L.U32 R251, R33, 0x4, RZ ;  /* 0x0000000421fb7819 */ /* 0x000fe400000006ff */
[----:B------:R-:W-:Y:S01]  /*1b50*/  IADD3 R218, PT, PT, R26, -0x4, RZ ;  /* 0xfffffffc1ada7810 */ /* 0x000fe20007ffe0ff */
[----:B------:R-:W-:Y:S02]  /*1b60*/  USHF.L.U32 UR7, UR7, 0x6, URZ ;  /* 0x0000000607077899 */ /* 0x000fe400080006ff */
[----:B-1----:R-:W-:Y:S01]  /*1b70*/  USHF.L.U32 UR6, UR6, 0x6, URZ ;  /* 0x0000000606067899 */ /* 0x002fe200080006ff */
[----:B--2---:R-:W-:-:S04]  /*1b80*/  IADD3 R228, P1, P0, R2, R6, R228 ;  /* 0x0000000602e47210 */ /* 0x004fc8000783e0e4 */
[----:B------:R-:W-:Y:S02]  /*1b90*/  IADD3.X R233, PT, PT, R233, R7, RZ, P1, P0 ;  /* 0x00000007e9e97210 */ /* 0x000fe40000fe04ff */
[----:B---3--:R-:W-:-:S04]  /*1ba0*/  LOP3.LUT P0, RZ, R10, 0x4, RZ, 0xc0, !PT ;  /* 0x000000040aff7812 */ /* 0x008fc8000780c0ff */
[----:B------:R-:W-:Y:S01]  /*1bb0*/  SEL R236, R236, 0xfffffff0, !P0 ;  /* 0xfffffff0ecec7807 */ /* 0x000fe20004000000 */
[----:B------:R-:W-:-:S04]  /*1bc0*/  IMAD.WIDE.U32 R228, R228, -0x2daee0ad, RZ ;  /* 0xd2511f53e4e47825 */ /* 0x000fc800078e00ff */
[----:B------:R-:W-:Y:S02]  /*1bd0*/  IMAD.IADD R206, R208, 0x1, R236 ;  /* 0x00000001d0ce7824 */ /* 0x000fe400078e02ec */
[C---:B------:R-:W-:Y:S01]  /*1be0*/  VIADD R250, R230.reuse, 0x9e3779b9 ;  /* 0x9e3779b9e6fa7836 */ /* 0x040fe20000000000 */
[C---:B------:R-:W-:Y:S01]  /*1bf0*/  IADD3 R249, PT, PT, R231.reuse, -0x4498517b, RZ ;  /* 0xbb67ae85e7f97810 */ /* 0x040fe20007ffe0ff */
[C---:B------:R-:W-:Y:S01]  /*1c00*/  VIADD R248, R230.reuse, 0x3c6ef372 ;  /* 0x3c6ef372e6f87836 */ /* 0x040fe20000000000 */
[C---:B------:R-:W-:Y:S01]  /*1c10*/  IADD3 R247, PT, PT, R231.reuse, 0x76cf5d0a, RZ ;  /* 0x76cf5d0ae7f77810 */ /* 0x040fe20007ffe0ff */
[C---:B------:R-:W-:Y:S01]  /*1c20*/  VIADD R246, R230.reuse, 0xdaa66d2b ;  /* 0xdaa66d2be6f67836 */ /* 0x040fe20000000000 */
[C---:B------:R-:W-:Y:S01]  /*1c30*/  IADD3 R245, PT, PT, R231.reuse, 0x32370b8f, RZ ;  /* 0x32370b8fe7f57810 */ /* 0x040fe20007ffe0ff */
[C---:B------:R-:W-:Y:S01]  /*1c40*/  VIADD R244, R230.reuse, 0x78dde6e4 ;  /* 0x78dde6e4e6f47836 */ /* 0x040fe20000000000 */
[C---:B------:R-:W-:Y:S01]  /*1c50*/  IADD3 R243, PT, PT, R231.reuse, -0x126145ec, RZ ;  /* 0xed9eba14e7f37810 */ /* 0x040fe20007ffe0ff */
[C---:B------:R-:W-:Y:S01]  /*1c60*/  VIADD R242, R230.reuse, 0x1715609d ;  /* 0x1715609de6f27836 */ /* 0x040fe20000000000 */
[C---:B------:R-:W-:Y:S01]  /*1c70*/  IADD3 R241, PT, PT, R231.reuse, -0x56f99767, RZ ;  /* 0xa9066899e7f17810 */ /* 0x040fe20007ffe0ff */
[----:B------:R-:W-:Y:S01]  /*1c80*/  VIADD R240, R230, 0xb54cda56 ;  /* 0xb54cda56e6f07836 */ /* 0x000fe20000000000 */
[----:B------:R-:W-:-:S07]  /*1c90*/  IADD3 R239, PT, PT, R231, 0x646e171e, RZ ;  /* 0x646e171ee7ef7810 */ /* 0x000fce0007ffe0ff */
.L_x_1356:
[----:B------:R-:W0:Y:S01]  /*1ca0*/  LDGDEPBAR ;  /* 0x00000000000079af */ /* 0x000e220000000000 */
[----:B------:R-:W-:Y:S01]  /*1cb0*/  IMAD.IADD R2, R186, 0x1, R179 ;  /* 0x00000001ba027824 */ /* 0x000fe200078e02b3 */
[----:B-----5:R-:W-:Y:S01]  /*1cc0*/  FSETP.NEU.FTZ.AND P2, PT, R224, -INF , PT ;  /* 0xff800000e000780b */ /* 0x020fe20003f5d000 */
[----:B------:R-:W1:Y:S01]  /*1cd0*/  S2R R187, SR_TID.X ;  /* 0x0000000000bb7919 */ /* 0x000e620000002100 */
[----:B------:R-:W-:Y:S02]  /*1ce0*/  FSETP.NEU.FTZ.AND P1, PT, R223, -INF , PT ;  /* 0xff800000df00780b */ /* 0x000fe40003f3d000 */
[----:B-1----:R-:W-:Y:S01]  /*1cf0*/  SHF.R.U32.HI R187, RZ, 0x6, R187 ;  /* 0x00000006ffbb7819 */ /* 0x002fe200000116bb */
[----:B------:R-:W-:Y:S04]  /*1d00*/  DEPBAR.LE SB0, 0x0 ;  /* 0x000080000000791a */ /* 0x000fe80000000000 */
[----:B------:R-:W-:Y:S06]  /*1d10*/  BAR.SYNC.DEFER_BLOCKING 0x0 ;  /* 0x0000000000007b1d */ /* 0x000fec0000010000 */
[----:B------:R-:W-:Y:S08]  /*1d20*/  LDSM.16.M88.4 R32, [R179] ;  /* 0x00000000b320783b */ /* 0x000ff00000000200 */
[----:B------:R-:W1:Y:S08]  /*1d30*/  LDSM.16.M88.4 R16, [R177] ;  /* 0x00000000b110783b */ /* 0x000e700000000200 */
[----:B------:R-:W2:Y:S08]  /*1d40*/  LDSM.16.M88.4 R28, [R179+0x800] ;  /* 0x00080000b31c783b */ /* 0x000eb00000000200 */
[----:B------:R-:W3:Y:S08]  /*1d50*/  LDSM.16.M88.4 R132, [R177+0x400] ;  /* 0x00040000b184783b */ /* 0x000ef00000000200 */
[----:B------:R-:W-:Y:S08]  /*1d60*/  LDSM.16.M88.4 R136, [R2] ;  /* 0x000000000288783b */ /* 0x000ff00000000200 */
[----:B------:R-:W4:Y:S01]  /*1d70*/  LDSM.16.M88.4 R140, [R178] ;  /* 0x00000000b28c783b */ /* 0x000f220000000200 */
        /* <DEDUP_REMOVED lines=23> */
[C---:B------:R-:W-:Y:S04]  /*1ef0*/  HMMA.16816.F32.BF16 R24, R144.reuse, R148, R24 ;  /* 0x000000949018723c */ /* 0x040fe80000041818 */
[----:B------:R-:W-:Y:S04]  /*1f00*/  IMAD R148, R235, 0x4, R187 ;  /* 0x00000004eb947824 */ /* 0x000fe800078e02bb */
[-C--:B------:R-:W-:Y:S01]  /*1f10*/  HMMA.16816.F32.BF16 R28, R144, R150.reuse, R28 ;  /* 0x00000096901c723c */ /* 0x080fe2000004181c */
[----:B------:R-:W-:Y:S02]  /*1f20*/  LDSM.16.M88.4 R144, [R179+0x2800] ;  /* 0x00280000b390783b */ /* 0x000fe40000000200 */
[----:B------:R-:W-:Y:S05]  /*1f30*/  LOP3.LUT R148, R231, R148, R229, 0x96, !PT ;  /* 0x00000094e7947212 */ /* 0x000fea00078e96e5 */
[----:B------:R-:W-:Y:S01]  /*1f40*/  HMMA.16816.F32.BF16 R32, R136, R150, R32 ;  /* 0x000000968820723c */ /* 0x000fe20000041820 */
[----:B------:R-:W-:Y:S03]  /*1f50*/  LDSM.16.M88.4 R136, [R179+0x2000] ;  /* 0x00200000b388783b */ /* 0x000fe60000000200 */
[----:B------:R-:W-:Y:S04]  /*1f60*/  IMAD.WIDE.U32 R148, R148, -0x326172a9, RZ ;  /* 0xcd9e8d5794947825 */ /* 0x000fe800078e00ff */
[-C--:B------:R-:W-:Y:S05]  /*1f70*/  HMMA.16816.F32.BF16 R4, R152, R156.reuse, R4 ;  /* 0x0000009c9804723c */ /* 0x080fea0000041804 */
[----:B------:R-:W-:Y:S03]  /*1f80*/  VIADD R150, R218, 0x2 ;  /* 0x00000002da967836 */ /* 0x000fe60000000000 */
[C---:B---3--:R-:W-:Y:S04]  /*1f90*/  HMMA.16816.F32.BF16 R8, R160.reuse, R156, R8 ;  /* 0x0000009ca008723c */ /* 0x048fe80000041808 */
[----:B------:R-:W-:Y:S04]  /*1fa0*/  IMAD.WIDE.U32 R150, R150, -0x326172a9, RZ ;  /* 0xcd9e8d5796967825 */ /* 0x000fe800078e00ff */
[-C--:B------:R-:W-:Y:S03]  /*1fb0*/  HMMA.16816.F32.BF16 R12, R160, R158.reuse, R12 ;  /* 0x0000009ea00c723c */ /* 0x080fe6000004180c */
[----:B------:R-:W-:Y:S05]  /*1fc0*/  LOP3.LUT R156, R250, R150, R149, 0x96, !PT ;  /* 0x00000096fa9c7212 */ /* 0x000fea00078e9695 */
[C---:B------:R-:W-:Y:S04]  /*1fd0*/  HMMA.16816.F32.BF16 R16, R152.reuse, R158, R16 ;  /* 0x0000009e9810723c */ /* 0x040fe80000041810 */
[----:B------:R-:W-:Y:S04]  /*1fe0*/  IMAD.WIDE.U32 R156, R156, -0x2daee0ad, RZ ;  /* 0xd2511f539c9c7825 */ /* 0x000fe800078e00ff */
[-C--:B------:R-:W-:Y:S08]  /*1ff0*/  HMMA.16816.F32.BF16 R20, R152, R164.reuse, R20 ;  /* 0x000000a49814723c */ /* 0x080ff00000041814 */
[C---:B------:R-:W-:Y:S01]  /*2000*/  HMMA.16816.F32.BF16 R24, R160.reuse, R164, R24 ;  /* 0x000000a4a018723c */ /* 0x040fe20000041818 */
[----:B------:R-:W2:Y:S07]  /*2010*/  S2R R165, SR_TID.X ;  /* 0x0000000000a57919 */ /* 0x000eae0000002100 */
[-C--:B------:R-:W-:Y:S08]  /*2020*/  HMMA.16816.F32.BF16 R28, R160, R166.reuse, R28 ;  /* 0x000000a6a01c723c */ /* 0x080ff0000004181c */
[----:B------:R-:W-:Y:S04]  /*2030*/  HMMA.16816.F32.BF16 R32, R152, R166, R32 ;  /* 0x000000a69820723c */ /* 0x000fe80000041820 */
[----:B------:R-:W-:Y:S01]  /*2040*/  IMAD.WIDE.U32 R154, R218, -0x326172a9, RZ ;  /* 0xcd9e8d57da9a7825 */ /* 0x000fe200078e00ff */
[CC--:B------:R-:W-:Y:S03]  /*2050*/  LOP3.LUT R152, R233.reuse, R230.reuse, R151, 0x96, !PT ;  /* 0x000000e6e9987212 */ /* 0x0c0fe600078e9697 */
[-C--:B-1----:R-:W-:Y:S05]  /*2060*/  HMMA.16816.F32.BF16 R4, R132, R140.reuse, R4 ;  /* 0x0000008c8404723c */ /* 0x082fea0000041804 */
[----:B------:R-:W-:Y:S01]  /*2070*/  LOP3.LUT R162, R233, R230, R155, 0x96, !PT ;  /* 0x000000e6e9a27212 */ /* 0x000fe200078e969b */
[----:B------:R-:W-:Y:S01]  /*2080*/  IMAD.WIDE.U32 R152, R152, -0x2daee0ad, RZ ;  /* 0xd2511f5398987825 */ /* 0x000fe200078e00ff */
[----:B------:R-:W-:Y:S01]  /*2090*/  LOP3.LUT R151, R250, R154, R149, 0x96, !PT ;  /* 0x0000009afa977212 */ /* 0x000fe200078e9695 */
[C---:B------:R-:W-:Y:S04]  /*20a0*/  HMMA.16816.F32.BF16 R8, R168.reuse, R140, R8 ;  /* 0x0000008ca808723c */ /* 0x040fe80000041808 */
[----:B------:R-:W-:Y:S01]  /*20b0*/  IMAD.WIDE.U32 R162, R162, -0x2daee0ad, RZ ;  /* 0xd2511f53a2a27825 */ /* 0x000fe200078e00ff */
[----:B--2---:R-:W-:Y:S02]  /*20c0*/  SHF.R.U32.HI R227, RZ, 0x2, R165 ;  /* 0x00000002ffe37819 */ /* 0x004fe400000116a5 */
[-C--:B------:R-:W-:Y:S01]  /*20d0*/  LOP3.LUT R154, R249, R228.reuse, R153, 0x96, !PT ;  /* 0x000000e4f99a7212 */ /* 0x080fe200078e9699 */
[-C--:B------:R-:W-:Y:S03]  /*20e0*/  HMMA.16816.F32.BF16 R12, R168, R142.reuse, R12 ;  /* 0x0000008ea80c723c */ /* 0x080fe6000004180c */
[----:B------:R-:W-:Y:S01]  /*20f0*/  IMAD.WIDE.U32 R150, R151, -0x2daee0ad, RZ ;  /* 0xd2511f5397967825 */ /* 0x000fe200078e00ff */
[----:B------:R-:W-:Y:S03]  /*2100*/  LOP3.LUT R160, R249, R228, R163, 0x96, !PT ;  /* 0x000000e4f9a07212 */ /* 0x000fe600078e96a3 */
[----:B------:R-:W-:Y:S01]  /*2110*/  IMAD.WIDE.U32 R154, R154, -0x326172a9, RZ ;  /* 0xcd9e8d579a9a7825 */ /* 0x000fe200078e00ff */
[C---:B------:R-:W-:Y:S01]  /*2120*/  HMMA.16816.F32.BF16 R16, R132.reuse, R142, R16 ;  /* 0x0000008e8410723c */ /* 0x040fe20000041810 */
[----:B------:R-:W1:Y:S03]  /*2130*/  LDSM.16.M88.4 R140, [R177+0x4000] ;  /* 0x00400000b18c783b */ /* 0x000e660000000200 */
[----:B------:R-:W-:Y:S01]  /*2140*/  IMAD.WIDE.U32 R160, R160, -0x326172a9, RZ ;  /* 0xcd9e8d57a0a07825 */ /* 0x000fe200078e00ff */
[C---:B------:R-:W-:Y:S02]  /*2150*/  LOP3.LUT R149, R247.reuse, R162, R151, 0x96, !PT ;  /* 0x000000a2f7957212 */ /* 0x040fe400078e9697 */
[----:B------:R-:W-:Y:S01]  /*2160*/  LOP3.LUT R151, R247, R152, R157, 0x96, !PT ;  /* 0x00000098f7977212 */ /* 0x000fe200078e969d */
[-C--:B------:R-:W-:Y:S03]  /*2170*/  HMMA.16816.F32.BF16 R20, R132, R172.reuse, R20 ;  /* 0x000000ac8414723c */ /* 0x080fe60000041814 */
[CC--:B------:R-:W-:Y:S02]  /*2180*/  LOP3.LUT R158, R248.reuse, R148.reuse, R161, 0x96, !PT ;  /* 0x00000094f89e7212 */ /* 0x0c0fe400078e96a1 */
[----:B------:R-:W-:Y:S01]  /*2190*/  LOP3.LUT R152, R248, R148, R155, 0x96, !PT ;  /* 0x00000094f8987212 */ /* 0x000fe200078e969b */
[----:B------:R-:W-:Y:S02]  /*21a0*/  IMAD.WIDE.U32 R148, R149, -0x326172a9, RZ ;  /* 0xcd9e8d5795947825 */ /* 0x000fe400078e00ff */
[C---:B------:R-:W-:Y:S04]  /*21b0*/  HMMA.16816.F32.BF16 R24, R168.reuse, R172, R24 ;  /* 0x000000aca818723c */ /* 0x040fe80000041818 */
[----:B------:R-:W-:Y:S01]  /*21c0*/  LOP3.LUT R160, R246, R160, R149, 0x96, !PT ;  /* 0x000000a0f6a07212 */ /* 0x000fe200078e9695 */
[----:B------:R-:W-:Y:S03]  /*21d0*/  IMAD.WIDE.U32 R158, R158, -0x2daee0ad, RZ ;  /* 0xd2511f539e9e7825 */ /* 0x000fe600078e00ff */
[-C--:B------:R-:W-:Y:S03]  /*21e0*/  HMMA.16816.F32.BF16 R28, R168, R174.reuse, R28 ;  /* 0x000000aea81c723c */ /* 0x080fe6000004181c */
[----:B------:R-:W-:Y:S01]  /*21f0*/  LOP3.LUT R170, R245, R150, R159, 0x96, !PT ;  /* 0x00000096f5aa7212 */ /* 0x000fe200078e969f */
[----:B------:R-:W-:Y:S04]  /*2200*/  IMAD.WIDE.U32 R150, R151, -0x326172a9, RZ ;  /* 0xcd9e8d5797967825 */ /* 0x000fe800078e00ff */
[----:B------:R-:W-:Y:S01]  /*2210*/  HMMA.16816.F32.BF16 R32, R132, R174, R32 ;  /* 0x000000ae8420723c */ /* 0x000fe20000041820 */
[----:B------:R-:W2:Y:S03]  /*2220*/  LDSM.16.M88.4 R132, [R177+0x4400] ;  /* 0x00440000b184783b */ /* 0x000ea60000000200 */
[----:B------:R-:W-:Y:S01]  /*2230*/  LOP3.LUT R164, R246, R154, R151, 0x96, !PT ;  /* 0x0000009af6a47212 */ /* 0x000fe200078e9697 */
[----:B------:R-:W-:Y:S03]  /*2240*/  IMAD.WIDE.U32 R152, R152, -0x2daee0ad, RZ ;  /* 0xd2511f5398987825 */ /* 0x000fe600078e00ff */
[-C--:B-1----:R-:W-:Y:S05]  /*2250*/  HMMA.16816.F32.BF16 R4, R136, R140.reuse, R4 ;  /* 0x0000008c8804723c */ /* 0x082fea0000041804 */
[----:B------:R-:W-:Y:S01]  /*2260*/  IMAD.WIDE.U32 R170, R170, -0x326172a9, RZ ;  /* 0xcd9e8d57aaaa7825 */ /* 0x000fe200078e00ff */
[----:B------:R-:W-:Y:S02]  /*2270*/  LOP3.LUT R156, R245, R156, R153, 0x96, !PT ;  /* 0x0000009cf59c7212 */ /* 0x000fe400078e9699 */
[C---:B------:R-:W-:Y:S04]  /*2280*/  HMMA.16816.F32.BF16 R8, R144.reuse, R140, R8 ;  /* 0x0000008c9008723c */ /* 0x040fe80000041808 */
[----:B------:R-:W-:Y:S01]  /*2290*/  LOP3.LUT R168, R244, R148, R171, 0x96, !PT ;  /* 0x00000094f4a87212 */ /* 0x000fe200078e96ab */
[----:B------:R-:W-:Y:S03]  /*22a0*/  IMAD.WIDE.U32 R140, R160, -0x2daee0ad, RZ ;  /* 0xd2511f53a08c7825 */ /* 0x000fe600078e00ff */
[-C--:B------:R-:W-:Y:S03]  /*22b0*/  HMMA.16816.F32.BF16 R12, R144, R142.reuse, R12 ;  /* 0x0000008e900c723c */ /* 0x080fe6000004180c */
[----:B------:R-:W-:Y:S01]  /*22c0*/  IMAD.WIDE.U32 R156, R156, -0x326172a9, RZ ;  /* 0xcd9e8d579c9c7825 */ /* 0x000fe200078e00ff */
[----:B------:R-:W-:Y:S02]  /*22d0*/  LOP3.LUT R154, R243, R158, R141, 0x96, !PT ;  /* 0x0000009ef39a7212 */ /* 0x000fe400078e968d */
[----:B------:R-:W-:Y:S01]  /*22e0*/  LOP3.LUT R141, R227, 0x7, RZ, 0xc0, !PT ;  /* 0x00000007e38d7812 */ /* 0x000fe200078ec0ff */
[----:B------:R-:W-:Y:S01]  /*22f0*/  IMAD.WIDE.U32 R168, R168, -0x2daee0ad, RZ ;  /* 0xd2511f53a8a87825 */ /* 0x000fe200078e00ff */
[C---:B------:R-:W-:Y:S04]  /*2300*/  HMMA.16816.F32.BF16 R16, R136.reuse, R142, R16 ;  /* 0x0000008e8810723c */ /* 0x040fe80000041810 */
[----:B------:R-:W-:Y:S01]  /*2310*/  LOP3.LUT R162, R244, R150, R157, 0x96, !PT ;  /* 0x00000096f4a27212 */ /* 0x000fe200078e969d */
[----:B------:R-:W-:Y:S01]  /*2320*/  IMAD.WIDE.U32 R164, R164, -0x2daee0ad, RZ ;  /* 0xd2511f53a4a47825 */ /* 0x000fe200078e00ff */
[----:B------:R-:W-:Y:S01]  /*2330*/  LOP3.LUT R214, R141, 0x10, R251, 0xf8, !PT ;  /* 0x000000108dd67812 */ /* 0x000fe200078ef8fb */
[----:B------:R-:W-:Y:S01]  /*2340*/  LDSM.16.M88.4 R148, [R178+0x4000] ;  /* 0x00400000b294783b */ /* 0x000fe20000000200 */
[-C--:B--2---:R-:W-:Y:S03]  /*2350*/  HMMA.16816.F32.BF16 R20, R136, R132.reuse, R20 ;  /* 0x000000848814723c */ /* 0x084fe60000041814 */
[----:B------:R-:W-:Y:S01]  /*2360*/  LOP3.LUT R158, R241, R140, R169, 0x96, !PT ;  /* 0x0000008cf19e7212 */ /* 0x000fe200078e96a9 */
[----:B------:R-:W-:Y:S01]  /*2370*/  IMAD.MOV.U32 R153, RZ, RZ, R225 ;  /* 0x000000ffff997224 */ /* 0x000fe200078e00e1 */
[----:B------:R-:W-:Y:S01]  /*2380*/  LOP3.LUT R166, R243, R152, R165, 0x96, !PT ;  /* 0x00000098f3a67212 */ /* 0x000fe200078e96a5 */
[----:B------:R-:W-:Y:S01]  /*2390*/  IMAD.MOV.U32 R152, RZ, RZ, R226 ;  /* 0x000000ffff987224 */ /* 0x000fe200078e00e2 */
[----:B------:R-:W1:Y:S01]  /*23a0*/  LDSM.16.M88.4 R140, [R2+0x2000] ;  /* 0x00200000028c783b */ /* 0x000e620000000200 */
[C---:B------:R-:W-:Y:S04]  /*23b0*/  HMMA.16816.F32.BF16 R24, R144.reuse, R132, R24 ;  /* 0x000000849018723c */ /* 0x040fe80000041818 */
[----:B------:R-:W-:Y:S01]  /*23c0*/  IMAD.WIDE.U32 R154, R154, -0x326172a9, RZ ;  /* 0xcd9e8d579a9a7825 */ /* 0x000fe200078e00ff */
[----:B------:R-:W-:Y:S03]  /*23d0*/  LEA R160, P0, R214, R152, 0x2 ;  /* 0x00000098d6a07211 */ /* 0x000fe600078010ff */
[-C--:B------:R-:W-:Y:S03]  /*23e0*/  HMMA.16816.F32.BF16 R28, R144, R134.reuse, R28 ;  /* 0x00000086901c723c */ /* 0x080fe6000004181c */
[----:B------:R-:W-:Y:S01]  /*23f0*/  IMAD.WIDE.U32 R158, R158, -0x326172a9, RZ ;  /* 0xcd9e8d579e9e7825 */ /* 0x000fe200078e00ff */
[----:B------:R-:W-:Y:S02]  /*2400*/  LOP3.LUT R170, R242, R170, R155, 0x96, !PT ;  /* 0x000000aaf2aa7212 */ /* 0x000fe400078e969b */
[----:B------:R-:W-:Y:S01]  /*2410*/  LEA.HI.X R161, R214, R153, RZ, 0x2, P0 ;  /* 0x00000099d6a17211 */ /* 0x000fe200000f14ff */
[----:B------:R-:W-:Y:S01]  /*2420*/  IMAD.WIDE.U32 R162, R162, -0x2daee0ad, RZ ;  /* 0xd2511f53a2a27825 */ /* 0x000fe200078e00ff */
[----:B------:R-:W-:Y:S04]  /*2430*/  HMMA.16816.F32.BF16 R32, R136, R134, R32 ;  /* 0x000000868820723c */ /* 0x000fe80000041820 */
[----:B------:R-:W-:Y:S01]  /*2440*/  LOP3.LUT R159, R240, R154, R159, 0x96, !PT ;  /* 0x0000009af09f7212 */ /* 0x000fe200078e969f */
[----:B------:R-:W-:Y:S01]  /*2450*/  IMAD.WIDE.U32 R166, R166, -0x326172a9, RZ ;  /* 0xcd9e8d57a6a67825 */ /* 0x000fe200078e00ff */
[----:B------:R2:W3:Y:S02]  /*2460*/  LDSM.16.M88.4 R152, [R2+0x2800] ;  /* 0x002800000298783b */ /* 0x0004e40000000200 */
[----:B------:R-:W-:Y:S01]  /*2470*/  PRMT R169, R158, 0x7772, RZ ;  /* 0x000077729ea97816 */ /* 0x000fe200000000ff */
[----:B------:R-:W-:Y:S04]  /*2480*/  IMAD.WIDE.U32 R132, R170, -0x2daee0ad, RZ ;  /* 0xd2511f53aa847825 */ /* 0x000fe800078e00ff */
[----:B------:R-:W-:Y:S01]  /*2490*/  FMUL.FTZ R135, R221, 1.4426950216293334961 ;  /* 0x3fb8aa3bdd877820 */ /* 0x000fe20000410000 */
[----:B------:R-:W-:Y:S01]  /*24a0*/  LOP3.LUT R164, R241, R164, R163, 0x96, !PT ;  /* 0x000000a4f1a47212 */ /* 0x000fe200078e96a3 */
[----:B------:R-:W-:Y:S01]  /*24b0*/  FMUL.FTZ R134, R224, 1.4426950216293334961 ;  /* 0x3fb8aa3be0867820 */ /* 0x000fe20000410000 */
[----:B------:R-:W-:Y:S02]  /*24c0*/  PRMT R147, R132, 0x7770, RZ ;  /* 0x0000777084937816 */ /* 0x000fe400000000ff */
[----:B------:R-:W-:Y:S02]  /*24d0*/  LOP3.LUT R156, R242, R156, R167, 0x96, !PT ;  /* 0x0000009cf29c7212 */ /* 0x000fe400078e96a7 */
[----:B------:R-:W-:Y:S02]  /*24e0*/  PRMT R167, R158, 0x7773, RZ ;  /* 0x000077739ea77816 */ /* 0x000fe400000000ff */
[----:B------:R-:W-:Y:S01]  /*24f0*/  FSEL R134, R134, RZ, P2 ;  /* 0x000000ff86867208 */ /* 0x000fe20001000000 */
[----:B------:R-:W-:Y:S01]  /*2500*/  IMAD.WIDE.U32 R156, R156, -0x2daee0ad, RZ ;  /* 0xd2511f539c9c7825 */ /* 0x000fe200078e00ff */
[C---:B------:R-:W-:Y:S01]  /*2510*/  PRMT R163, R158.reuse, 0x7770, RZ ;  /* 0x000077709ea37816 */ /* 0x040fe200000000ff */
[-C--:B-1----:R-:W-:Y:S05]  /*2520*/  HMMA.16816.F32.BF16 R4, R140, R148.reuse, R4 ;  /* 0x000000948c04723c */ /* 0x082fea0000041804 */
[----:B------:R-:W-:Y:S02]  /*2530*/  PRMT R165, R158, 0x7771, RZ ;  /* 0x000077719ea57816 */ /* 0x000fe400000000ff */
[----:B------:R-:W-:Y:S02]  /*2540*/  LOP3.LUT R158, R239, R168, R133, 0x96, !PT ;  /* 0x000000a8ef9e7212 */ /* 0x000fe400078e9685 */
[C---:B------:R-:W-:Y:S02]  /*2550*/  PRMT R202, R132.reuse, 0x7771, RZ ;  /* 0x0000777184ca7816 */ /* 0x040fe400000000ff */
[C---:B------:R-:W-:Y:S02]  /*2560*/  PRMT R203, R132.reuse, 0x7772, RZ ;  /* 0x0000777284cb7816 */ /* 0x040fe400000000ff */
[----:B------:R-:W-:Y:S01]  /*2570*/  PRMT R201, R132, 0x7773, RZ ;  /* 0x0000777384c97816 */ /* 0x000fe200000000ff */
[----:B------:R-:W-:Y:S01]  /*2580*/  IMAD.WIDE.U32 R132, R164, -0x326172a9, RZ ;  /* 0xcd9e8d57a4847825 */ /* 0x000fe200078e00ff */
[----:B--2---:R-:W-:Y:S02]  /*2590*/  PRMT R2, R159, 0x7632, R2 ;  /* 0x000076329f027816 */ /* 0x004fe40000000002 */
[----:B------:R-:W-:Y:S02]  /*25a0*/  PRMT R187, R156, 0x7770, RZ ;  /* 0x000077709cbb7816 */ /* 0x000fe400000000ff */
[----:B------:R-:W-:Y:S01]  /*25b0*/  LOP3.LUT R2, R2, 0xff, RZ, 0xc0, !PT ;  /* 0x000000ff02027812 */ /* 0x000fe200078ec0ff */
[--C-:B------:R-:W-:Y:S01]  /*25c0*/  FFMA.FTZ R5, R5, UR9, -R134.reuse ;  /* 0x0000000905057c23 */ /* 0x100fe20008010886 */
[----:B------:R-:W-:Y:S01]  /*25d0*/  LOP3.LUT R144, R240, R166, R133, 0x96, !PT ;  /* 0x000000a6f0907212 */ /* 0x000fe200078e9685 */
[C---:B---3--:R-:W-:Y:S02]  /*25e0*/  HMMA.16816.F32.BF16 R8, R152.reuse, R148, R8 ;  /* 0x000000949808723c */ /* 0x048fe40000041808 */
[----:B------:R-:W-:Y:S02]  /*25f0*/  MUFU.EX2 R190, R5 ;  /* 0x0000000500be7308 */ /* 0x000fe40000000800 */
[----:B------:R-:W-:Y:S02]  /*2600*/  ISETP.LE.U32.AND P3, PT, R2, UR8, PT ;  /* 0x0000000802007c0c */ /* 0x000fe4000bf63070 */
[----:B------:R-:W-:Y:S02]  /*2610*/  LOP3.LUT R2, R144, 0xff, RZ, 0xc0, !PT ;  /* 0x000000ff90027812 */ /* 0x000fe400078ec0ff */
[-C--:B------:R-:W-:Y:S03]  /*2620*/  HMMA.16816.F32.BF16 R12, R152, R150.reuse, R12 ;  /* 0x00000096980c723c */ /* 0x080fe6000004180c */
[----:B------:R-:W-:Y:S02]  /*2630*/  LOP3.LUT R133, R159, 0xff, RZ, 0xc0, !PT ;  /* 0x000000ff9f857812 */ /* 0x000fe400078ec0ff */
[----:B------:R-:W-:Y:S01]  /*2640*/  ISETP.LE.U32.AND P2, PT, R2, UR8, PT ;  /* 0x0000000802007c0c */ /* 0x000fe2000bf43070 */
[--C-:B------:R-:W-:Y:S01]  /*2650*/  FFMA.FTZ R2, R4, UR9, -R134.reuse ;  /* 0x0000000904027c23 */ /* 0x100fe20008010886 */
[C---:B------:R-:W-:Y:S01]  /*2660*/  PRMT R138, R132.reuse, 0x7770, RZ ;  /* 0x00007770848a7816 */ /* 0x040fe200000000ff */
[C---:B------:R-:W-:Y:S02]  /*2670*/  HMMA.16816.F32.BF16 R16, R140.reuse, R150, R16 ;  /* 0x000000968c10723c */ /* 0x040fe40000041810 */
[----:B------:R-:W1:Y:S02]  /*2680*/  MUFU.EX2 R189, R2 ;  /* 0x0000000200bd7308 */ /* 0x000e640000000800 */
[C---:B------:R-:W-:Y:S02]  /*2690*/  PRMT R139, R132.reuse, 0x7771, RZ ;  /* 0x00007771848b7816 */ /* 0x040fe400000000ff */
[C---:B------:R-:W-:Y:S02]  /*26a0*/  PRMT R146, R132.reuse, 0x7772, RZ ;  /* 0x0000777284927816 */ /* 0x040fe400000000ff */
[----:B------:R-:W-:Y:S02]  /*26b0*/  PRMT R145, R132, 0x7773, RZ ;  /* 0x0000777384917816 */ /* 0x000fe400000000ff */
[----:B------:R-:W-:Y:S01]  /*26c0*/  ISETP.LE.U32.AND P5, PT, R133, UR8, PT ;  /* 0x0000000885007c0c */ /* 0x000fe2000bfa3070 */
[----:B------:R-:W-:Y:S01]  /*26d0*/  FMUL.FTZ R133, R223, 1.4426950216293334961 ;  /* 0x3fb8aa3bdf857820 */ /* 0x000fe20000410000 */
[----:B------:R-:W-:Y:S02]  /*26e0*/  SHF.R.U32.HI R132, RZ, 0x18, R159 ;  /* 0x00000018ff847819 */ /* 0x000fe4000001169f */
[----:B------:R-:W-:Y:S02]  /*26f0*/  LOP3.LUT R159, R159, 0xffff, RZ, 0xc0, !PT ;  /* 0x0000ffff9f9f7812 */ /* 0x000fe400078ec0ff */
[----:B------:R-:W-:Y:S01]  /*2700*/  ISETP.LE.U32.AND P4, PT, R132, UR8, PT ;  /* 0x0000000884007c0c */ /* 0x000fe2000bf83070 */
[----:B------:R-:W-:Y:S01]  /*2710*/  FMUL.FTZ R132, R222, 1.4426950216293334961 ;  /* 0x3fb8aa3bde847820 */ /* 0x000fe20000410000 */
[----:B------:R-:W-:Y:S01]  /*2720*/  FSEL R133, R133, RZ, P1 ;  /* 0x000000ff85857208 */ /* 0x000fe20000800000 */
[--C-:B------:R-:W-:Y:S01]  /*2730*/  FFMA.FTZ R16, R16, UR9, -R134.reuse ;  /* 0x0000000910107c23 */ /* 0x100fe20008010886 */
[----:B------:R-:W-:Y:S01]  /*2740*/  FSETP.NEU.FTZ.AND P1, PT, R222, -INF , PT ;  /* 0xff800000de00780b */ /* 0x000fe20003f3d000 */
[----:B------:R-:W-:Y:S01]  /*2750*/  FFMA.FTZ R17, R17, UR9, -R134 ;  /* 0x0000000911117c23 */ /* 0x000fe20008010886 */
[----:B------:R-:W-:Y:S01]  /*2760*/  SHF.R.U32.HI R4, RZ, 0x8, R159 ;  /* 0x00000008ff047819 */ /* 0x000fe2000001169f */
[--C-:B------:R-:W-:Y:S01]  /*2770*/  FFMA.FTZ R137, R7, UR9, -R133.reuse ;  /* 0x0000000907897c23 */ /* 0x100fe20008010885 */
[----:B------:R-:W-:Y:S01]  /*2780*/  FSEL R132, R132, RZ, P1 ;  /* 0x000000ff84847208 */ /* 0x000fe20000800000 */
[----:B-1----:R-:W-:Y:S01]  /*2790*/  @!P5 FADD.FTZ R189, -R189, -RZ ;  /* 0x800000ffbdbdd221 */ /* 0x002fe20000010100 */
[----:B------:R-:W-:Y:S01]  /*27a0*/  FSETP.NEU.FTZ.AND P1, PT, R221, -INF , PT ;  /* 0xff800000dd00780b */ /* 0x000fe20003f3d000 */
[----:B------:R-:W1:Y:S01]  /*27b0*/  MUFU.EX2 R191, R137 ;  /* 0x0000008900bf7308 */ /* 0x000e620000000800 */
[----:B------:R-:W-:Y:S01]  /*27c0*/  LOP3.LUT R4, R4, 0xffff, RZ, 0xc0, !PT ;  /* 0x0000ffff04047812 */ /* 0x000fe200078ec0ff */
[--C-:B------:R-:W-:Y:S01]  /*27d0*/  FFMA.FTZ R136, R8, UR9, -R132.reuse ;  /* 0x0000000908887c23 */ /* 0x100fe20008010884 */
[----:B------:R-:W-:Y:S01]  /*27e0*/  FSEL R2, R135, RZ, P1 ;  /* 0x000000ff87027208 */ /* 0x000fe20000800000 */
[--C-:B------:R-:W-:Y:S01]  /*27f0*/  FFMA.FTZ R135, R6, UR9, -R133.reuse ;  /* 0x0000000906877c23 */ /* 0x100fe20008010885 */
[----:B------:R-:W-:Y:S01]  /*2800*/  ISETP.LE.U32.AND P1, PT, R4, UR8, PT ;  /* 0x0000000804007c0c */ /* 0x000fe2000bf23070 */
[----:B------:R-:W-:Y:S01]  /*2810*/  FFMA.FTZ R9, R9, UR9, -R132 ;  /* 0x0000000909097c23 */ /* 0x000fe20008010884 */
[----:B------:R-:W2:Y:S03]  /*2820*/  LDSM.16.M88.4 R4, [R178+0x4400] ;  /* 0x00440000b204783b */ /* 0x000ea60000000200 */
[----:B------:R3:W4:Y:S01]  /*2830*/  MUFU.EX2 R192, R135 ;  /* 0x0000008700c07308 */ /* 0x0007220000000800 */
[----:B------:R-:W-:Y:S01]  /*2840*/  SHF.R.U32.HI R8, RZ, 0x18, R144 ;  /* 0x00000018ff087819 */ /* 0x000fe20000011690 */
[----:B------:R-:W-:Y:S01]  /*2850*/  FFMA.FTZ R10, R10, UR9, -R2 ;  /* 0x000000090a0a7c23 */ /* 0x000fe20008010802 */
[----:B------:R-:W-:Y:S07]  /*2860*/  ISETP.LE.U32.AND P0, PT, R163, UR8, PT ;  /* 0x00000008a3007c0c */ /* 0x000fee000bf03070 */
[----:B------:R-:W-:Y:S01]  /*2870*/  MUFU.EX2 R195, R9 ;  /* 0x0000000900c37308 */ /* 0x000fe20000000800 */
[----:B------:R-:W-:Y:S01]  /*2880*/  ISETP.LE.U32.AND P5, PT, R8, UR8, PT ;  /* 0x0000000808007c0c */ /* 0x000fe2000bfa3070 */
[--C-:B------:R-:W-:Y:S01]  /*2890*/  FFMA.FTZ R18, R18, UR9, -R133.reuse ;  /* 0x0000000912127c23 */ /* 0x100fe20008010885 */
[----:B------:R-:W-:Y:S07]  /*28a0*/  FFMA.FTZ R19, R19, UR9, -R133 ;  /* 0x0000000913137c23 */ /* 0x000fee0008010885 */
[----:B------:R-:W2:Y:S01]  /*28b0*/  MUFU.EX2 R200, R10 ;  /* 0x0000000a00c87308 */ /* 0x000ea20000000800 */
[----:B------:R-:W-:Y:S01]  /*28c0*/  FFMA.FTZ R12, R12, UR9, -R132 ;  /* 0x000000090c0c7c23 */ /* 0x000fe20008010884 */
[----:B------:R-:W-:Y:S01]  /*28d0*/  @!P1 FADD.FTZ R190, -R190, -RZ ;  /* 0x800000ffbebe9221 */ /* 0x000fe20000010100 */
[----:B-1----:R-:W-:Y:S01]  /*28e0*/  @!P4 FADD.FTZ R191, -R191, -RZ ;  /* 0x800000ffbfbfc221 */ /* 0x002fe20000010100 */
[----:B------:R-:W-:Y:S06]  /*28f0*/  ISETP.LE.U32.AND P4, PT, R138, UR8, PT ;  /* 0x000000088a007c0c */ /* 0x000fec000bf83070 */
[----:B------:R-:W-:Y:S01]  /*2900*/  MUFU.EX2 R168, R17 ;  /* 0x0000001100a87308 */ /* 0x000fe20000000800 */
[----:B---3--:R-:W-:Y:S01]  /*2910*/  LOP3.LUT R135, R144, 0xffff, RZ, 0xc0, !PT ;  /* 0x0000ffff90877812 */ /* 0x008fe200078ec0ff */
[----:B----4-:R-:W-:Y:S01]  /*2920*/  @!P3 FADD.FTZ R192, -R192, -RZ ;  /* 0x800000ffc0c0b221 */ /* 0x010fe20000010100 */
[----:B------:R-:W-:Y:S07]  /*2930*/  PRMT R144, R144, 0x7632, R144 ;  /* 0x0000763290907816 */ /* 0x000fee0000000090 */
[----:B------:R-:W-:Y:S01]  /*2940*/  MUFU.EX2 R174, R18 ;  /* 0x0000001200ae7308 */ /* 0x000fe20000000800 */
[----:B------:R-:W-:Y:S01]  /*2950*/  SHF.R.U32.HI R135, RZ, 0x8, R135 ;  /* 0x00000008ff877819 */ /* 0x000fe20000011687 */
[--C-:B------:R-:W-:Y:S01]  /*2960*/  FFMA.FTZ R14, R14, UR9, -R2.reuse ;  /* 0x000000090e0e7c23 */ /* 0x100fe20008010802 */
[----:B------:R-:W-:Y:S07]  /*2970*/  LOP3.LUT R144, R144, 0xff, RZ, 0xc0, !PT ;  /* 0x000000ff90907812 */ /* 0x000fee00078ec0ff */
[----:B------:R-:W-:Y:S01]  /*2980*/  MUFU.EX2 R175, R19 ;  /* 0x0000001300af7308 */ /* 0x000fe20000000800 */
[----:B------:R-:W-:Y:S01]  /*2990*/  LOP3.LUT R8, R135, 0xffff, RZ, 0xc0, !PT ;  /* 0x0000ffff87087812 */ /* 0x000fe200078ec0ff */
[--C-:B------:R-:W-:Y:S01]  /*29a0*/  FFMA.FTZ R11, R11, UR9, -R2.reuse ;  /* 0x000000090b0b7c23 */ /* 0x100fe20008010802 */
[----:B------:R-:W-:Y:S07]  /*29b0*/  ISETP.LE.U32.AND P3, PT, R144, UR8, PT ;  /* 0x0000000890007c0c */ /* 0x000fee000bf63070 */
[----:B------:R-:W-:Y:S01]  /*29c0*/  MUFU.EX2 R196, R136 ;  /* 0x0000008800c47308 */ /* 0x000fe20000000800 */
[----:B------:R-:W-:Y:S01]  /*29d0*/  ISETP.LE.U32.AND P1, PT, R8, UR8, PT ;  /* 0x0000000808007c0c */ /* 0x000fe2000bf23070 */
[----:B------:R-:W-:Y:S01]  /*29e0*/  FFMA.FTZ R15, R15, UR9, -R2 ;  /* 0x000000090f0f7c23 */ /* 0x000fe20008010802 */
[----:B------:R-:W-:Y:S01]  /*29f0*/  FFMA.FTZ R13, R13, UR9, -R132 ;  /* 0x000000090d0d7c23 */ /* 0x000fe20008010884 */
[C---:B------:R-:W-:Y:S06]  /*2a00*/  PRMT R171, R156.reuse, 0x7771, RZ ;  /* 0x000077719cab7816 */ /* 0x040fec00000000ff */
[----:B------:R-:W1:Y:S01]  /*2a10*/  MUFU.EX2 R193, R12 ;  /* 0x0000000c00c17308 */ /* 0x000e620000000800 */
[C---:B------:R-:W-:Y:S02]  /*2a20*/  PRMT R170, R156.reuse, 0x7772, RZ ;  /* 0x000077729caa7816 */ /* 0x040fe400000000ff */
[----:B------:R-:W-:Y:S07]  /*2a30*/  PRMT R164, R156, 0x7773, RZ ;  /* 0x000077739ca47816 */ /* 0x000fee00000000ff */
[----:B------:R-:W3:Y:S01]  /*2a40*/  MUFU.EX2 R197, R14 ;  /* 0x0000000e00c57308 */ /* 0x000ee20000000800 */
[----:B------:R-:W-:Y:S01]  /*2a50*/  LOP3.LUT R157, R239, R162, R157, 0x96, !PT ;  /* 0x000000a2ef9d7212 */ /* 0x000fe200078e969d */
[----:B--2---:R-:W-:Y:S01]  /*2a60*/  @!P3 FADD.FTZ R200, -R200, -RZ ;  /* 0x800000ffc8c8b221 */ /* 0x004fe20000010100 */
[----:B------:R-:W-:Y:S01]  /*2a70*/  ISETP.GT.U32.AND P3, PT, R146, UR8, PT ;  /* 0x0000000892007c0c */ /* 0x000fe2000bf64070 */
[-C--:B------:R-:W-:Y:S06]  /*2a80*/  HMMA.16816.F32.BF16 R20, R140, R4.reuse, R20 ;  /* 0x000000048c14723c */ /* 0x080fec0000041814 */
[----:B------:R-:W-:Y:S01]  /*2a90*/  MUFU.EX2 R198, R11 ;  /* 0x0000000b00c67308 */ /* 0x000fe20000000800 */
[----:B------:R-:W-:Y:S01]  /*2aa0*/  @!P1 FADD.FTZ R195, -R195, -RZ ;  /* 0x800000ffc3c39221 */ /* 0x000fe20000010100 */
[----:B------:R-:W-:Y:S01]  /*2ab0*/  ISETP.GT.U32.AND P1, PT, R169, UR8, PT ;  /* 0x00000008a9007c0c */ /* 0x000fe2000bf24070 */
[----:B-1----:R-:W-:Y:S07]  /*2ac0*/  @!P4 FADD.FTZ R193, -R193, -RZ ;  /* 0x800000ffc1c1c221 */ /* 0x002fee0000010100 */
[----:B------:R-:W1:Y:S01]  /*2ad0*/  MUFU.EX2 R169, R16 ;  /* 0x0000001000a97308 */ /* 0x000e620000000800 */
[----:B------:R-:W-:Y:S01]  /*2ae0*/  ISETP.GT.U32.AND P4, PT, R167, UR8, PT ;  /* 0x00000008a7007c0c */ /* 0x000fe2000bf84070 */
[C---:B------:R-:W-:Y:S08]  /*2af0*/  HMMA.16816.F32.BF16 R24, R152.reuse, R4, R24 ;  /* 0x000000049818723c */ /* 0x040ff00000041818 */
[----:B------:R-:W-:Y:S01]  /*2b00*/  MUFU.EX2 R199, R15 ;  /* 0x0000000f00c77308 */ /* 0x000fe20000000800 */
[----:B------:R-:W-:Y:S01]  /*2b10*/  ISETP.GT.U32.AND P6, PT, R165, UR8, PT ;  /* 0x00000008a5007c0c */ /* 0x000fe2000bfc4070 */
[----:B---3--:R-:W-:Y:S01]  /*2b20*/  @P3 FADD.FTZ R197, -R197, -RZ ;  /* 0x800000ffc5c53221 */ /* 0x008fe20000010100 */
[----:B------:R-:W-:Y:S01]  /*2b30*/  LOP3.LUT R4, R157, 0xff, RZ, 0xc0, !PT ;  /* 0x000000ff9d047812 */ /* 0x000fe200078ec0ff */
[----:B------:R-:W-:Y:S01]  /*2b40*/  @!P2 FADD.FTZ R196, -R196, -RZ ;  /* 0x800000ffc4c4a221 */ /* 0x000fe20000010100 */
[-C--:B------:R-:W-:Y:S01]  /*2b50*/  HMMA.16816.F32.BF16 R28, R152, R6.reuse, R28 ;  /* 0x00000006981c723c */ /* 0x080fe2000004181c */
[----:B------:R-:W2:Y:S04]  /*2b60*/  LDG.E R154, desc[UR28][R160.64] ;  /* 0x0000001ca09a7981 */ /* 0x000ea8000c1e1900 */
[----:B------:R-:W-:Y:S01]  /*2b70*/  MUFU.EX2 R194, R13 ;  /* 0x0000000d00c27308 */ /* 0x000fe20000000800 */
[----:B------:R-:W-:Y:S01]  /*2b80*/  LOP3.LUT R9, R158, 0xff, RZ, 0xc0, !PT ;  /* 0x000000ff9e097812 */ /* 0x000fe200078ec0ff */
[----:B-1----:R-:W-:Y:S01]  /*2b90*/  @!P0 FADD.FTZ R169, -R169, -RZ ;  /* 0x800000ffa9a98221 */ /* 0x002fe20000010100 */
[----:B------:R-:W-:Y:S01]  /*2ba0*/  ISETP.LE.U32.AND P0, PT, R4, UR8, PT ;  /* 0x0000000804007c0c */ /* 0x000fe2000bf03070 */
[----:B------:R-:W-:Y:S01]  /*2bb0*/  FFMA.FTZ R20, R20, UR9, -R134 ;  /* 0x0000000914147c23 */ /* 0x000fe20008010886 */
[----:B------:R-:W-:Y:S01]  /*2bc0*/  PRMT R4, R158, 0x7632, R4 ;  /* 0x000076329e047816 */ /* 0x000fe20000000004 */
[----:B------:R-:W-:Y:S01]  /*2bd0*/  HMMA.16816.F32.BF16 R32, R140, R6, R32 ;  /* 0x000000068c20723c */ /* 0x000fe20000041820 */
[----:B------:R-:W3:Y:S03]  /*2be0*/  LDG.E R153, desc[UR28][R160.64+0x20] ;  /* 0x0000201ca0997981 */ /* 0x000ee6000c1e1900 */
[----:B------:R-:W1:Y:S01]  /*2bf0*/  MUFU.EX2 R163, R20 ;  /* 0x0000001400a37308 */ /* 0x000e620000000800 */
[----:B------:R-:W-:Y:S01]  /*2c00*/  SHF.R.U32.HI R8, RZ, 0x18, R158 ;  /* 0x00000018ff087819 */ /* 0x000fe2000001169e */
[----:B------:R-:W-:Y:S01]  /*2c10*/  @P6 FADD.FTZ R168, -R168, -RZ ;  /* 0x800000ffa8a86221 */ /* 0x000fe20000010100 */
[----:B------:R-:W-:Y:S01]  /*2c20*/  LOP3.LUT R4, R4, 0xff, RZ, 0xc0, !PT ;  /* 0x000000ff04047812 */ /* 0x000fe200078ec0ff */
[----:B------:R-:W-:Y:S01]  /*2c30*/  @P1 FADD.FTZ R174, -R174, -RZ ;  /* 0x800000ffaeae1221 */ /* 0x000fe20000010100 */
[----:B------:R-:W-:Y:S01]  /*2c40*/  LOP3.LUT R158, R158, 0xffff, RZ, 0xc0, !PT ;  /* 0x0000ffff9e9e7812 */ /* 0x000fe200078ec0ff */
[----:B------:R-:W-:Y:S01]  /*2c50*/  @P4 FADD.FTZ R175, -R175, -RZ ;  /* 0x800000ffafaf4221 */ /* 0x000fe20000010100 */
[----:B------:R-:W-:Y:S01]  /*2c60*/  ISETP.LE.U32.AND P6, PT, R4, UR8, PT ;  /* 0x0000000804007c0c */ /* 0x000fe2000bfc3070 */
[----:B------:R-:W-:Y:S01]  /*2c70*/  @!P5 FADD.FTZ R198, -R198, -RZ ;  /* 0x800000ffc6c6d221 */ /* 0x000fe20000010100 */
[----:B------:R-:W-:Y:S01]  /*2c80*/  SHF.R.U32.HI R5, RZ, 0x8, R158 ;  /* 0x00000008ff057819 */ /* 0x000fe2000001169e */
[----:B------:R-:W-:Y:S01]  /*2c90*/  FFMA.FTZ R21, R21, UR9, -R134 ;  /* 0x0000000915157c23 */ /* 0x000fe20008010886 */
[----:B------:R-:W-:Y:S01]  /*2ca0*/  LOP3.LUT R4, R157, 0xffff, RZ, 0xc0, !PT ;  /* 0x0000ffff9d047812 */ /* 0x000fe200078ec0ff */
[----:B------:R-:W-:Y:S01]  /*2cb0*/  FFMA.FTZ R26, R26, UR9, -R2 ;  /* 0x000000091a1a7c23 */ /* 0x000fe20008010802 */
[----:B------:R-:W-:Y:S01]  /*2cc0*/  ISETP.LE.U32.AND P3, PT, R9, UR8, PT ;  /* 0x0000000809007c0c */ /* 0x000fe2000bf63070 */
[----:B------:R-:W4:Y:S01]  /*2cd0*/  MUFU.EX2 R162, R21 ;  /* 0x0000001500a27308 */ /* 0x000f220000000800 */
[----:B------:R-:W-:Y:S01]  /*2ce0*/  LOP3.LUT R5, R5, 0xffff, RZ, 0xc0, !PT ;  /* 0x0000ffff05057812 */ /* 0x000fe200078ec0ff */
[--C-:B------:R-:W-:Y:S01]  /*2cf0*/  FFMA.FTZ R22, R22, UR9, -R133.reuse ;  /* 0x0000000916167c23 */ /* 0x100fe20008010885 */
[----:B------:R-:W-:Y:S07]  /*2d00*/  SHF.R.U32.HI R4, RZ, 0x8, R4 ;  /* 0x00000008ff047819 */ /* 0x000fee0000011604 */
[----:B------:R-:W4:Y:S01]  /*2d10*/  MUFU.EX2 R188, R26 ;  /* 0x0000001a00bc7308 */ /* 0x000f220000000800 */
[----:B------:R-:W-:Y:S01]  /*2d20*/  ISETP.LE.U32.AND P1, PT, R5, UR8, PT ;  /* 0x0000000805007c0c */ /* 0x000fe2000bf23070 */
[----:B------:R-:W-:Y:S01]  /*2d30*/  FFMA.FTZ R23, R23, UR9, -R133 ;  /* 0x0000000917177c23 */ /* 0x000fe20008010885 */
[----:B------:R-:W-:Y:S01]  /*2d40*/  LOP3.LUT R4, R4, 0xffff, RZ, 0xc0, !PT ;  /* 0x0000ffff04047812 */ /* 0x000fe200078ec0ff */
[--C-:B------:R-:W-:Y:S01]  /*2d50*/  FFMA.FTZ R32, R32, UR9, -R134.reuse ;  /* 0x0000000920207c23 */ /* 0x100fe20008010886 */
[----:B------:R-:W-:Y:S01]  /*2d60*/  PRMT R5, R157, 0x7632, R5 ;  /* 0x000076329d057816 */ /* 0x000fe20000000005 */
[----:B------:R-:W-:Y:S01]  /*2d70*/  FFMA.FTZ R134, R33, UR9, -R134 ;  /* 0x0000000921867c23 */ /* 0x000fe20008010886 */
[----:B------:R-:W-:Y:S01]  /*2d80*/  ISETP.LE.U32.AND P4, PT, R4, UR8, PT ;  /* 0x0000000804007c0c */ /* 0x000fe2000bf83070 */
[----:B-1----:R-:W-:Y:S01]  /*2d90*/  @!P3 FADD.FTZ R163, -R163, -RZ ;  /* 0x800000ffa3a3b221 */ /* 0x002fe20000010100 */
[----:B------:R-:W-:Y:S01]  /*2da0*/  LOP3.LUT R4, R5, 0xff, RZ, 0xc0, !PT ;  /* 0x000000ff05047812 */ /* 0x000fe200078ec0ff */
[----:B------:R-:W1:Y:S01]  /*2db0*/  MUFU.EX2 R166, R22 ;  /* 0x0000001600a67308 */ /* 0x000e620000000800 */
[----:B------:R-:W-:Y:S01]  /*2dc0*/  F2FP.RELU.BF16.F32.PACK_AB R5, R190, R189 ;  /* 0x000000bdbe05723e */ /* 0x000fe200000018ff */
[--C-:B------:R-:W-:Y:S01]  /*2dd0*/  FFMA.FTZ R30, R30, UR9, -R2.reuse ;  /* 0x000000091e1e7c23 */ /* 0x100fe20008010802 */
[----:B------:R-:W-:Y:S07]  /*2de0*/  ISETP.LE.U32.AND P3, PT, R4, UR8, PT ;  /* 0x0000000804007c0c */ /* 0x000fee000bf63070 */
[----:B------:R-:W-:Y:S01]  /*2df0*/  MUFU.EX2 R165, R23 ;  /* 0x0000001700a57308 */ /* 0x000fe20000000800 */
[----:B------:R-:W-:Y:S01]  /*2e00*/  F2FP.RELU.BF16.F32.PACK_AB R4, R191, R192 ;  /* 0x000000c0bf04723e */ /* 0x000fe200000018ff */
[----:B------:R1:W-:Y:S01]  /*2e10*/  STS [R208], R5 ;  /* 0x00000005d0007388 */ /* 0x0003e20000000800 */
[----:B------:R-:W-:Y:S07]  /*2e20*/  F2FP.RELU.BF16.F32.PACK_AB R7, R195, R196 ;  /* 0x000000c4c307723e */ /* 0x000fee00000018ff */
[----:B------:R-:W-:Y:S01]  /*2e30*/  MUFU.EX2 R158, R32 ;  /* 0x00000020009e7308 */ /* 0x000fe20000000800 */
[----:B------:R-:W-:Y:S01]  /*2e40*/  F2FP.RELU.BF16.F32.PACK_AB R6, R198, R200 ;  /* 0x000000c8c606723e */ /* 0x000fe200000018ff */
[----:B------:R1:W-:Y:S01]  /*2e50*/  STS [R208+0x400], R4 ;  /* 0x00040004d0007388 */ /* 0x0003e20000000800 */
[----:B------:R-:W-:Y:S07]  /*2e60*/  ISETP.GT.U32.AND P5, PT, R145, UR8, PT ;  /* 0x0000000891007c0c */ /* 0x000fee000bfa4070 */
[----:B------:R-:W1:Y:S01]  /*2e70*/  MUFU.EX2 R156, R134 ;  /* 0x00000086009c7308 */ /* 0x000e620000000800 */
[----:B------:R-:W-:Y:S01]  /*2e80*/  ISETP.GT.U32.AND P2, PT, R139, UR8, PT ;  /* 0x000000088b007c0c */ /* 0x000fe2000bf44070 */
[----:B----4-:R-:W-:Y:S01]  /*2e90*/  @!P1 FADD.FTZ R162, -R162, -RZ ;  /* 0x800000ffa2a29221 */ /* 0x010fe20000010100 */
[--C-:B------:R-:W-:Y:S01]  /*2ea0*/  FFMA.FTZ R27, R27, UR9, -R2.reuse ;  /* 0x000000091b1b7c23 */ /* 0x100fe20008010802 */
[----:B------:R-:W-:Y:S01]  /*2eb0*/  FFMA.FTZ R2, R31, UR9, -R2 ;  /* 0x000000091f027c23 */ /* 0x000fe20008010802 */
[----:B------:R-:W-:Y:S01]  /*2ec0*/  ISETP.GT.U32.AND P1, PT, R202, UR8, PT ;  /* 0x00000008ca007c0c */ /* 0x000fe2000bf24070 */
[----:B------:R-:W-:Y:S01]  /*2ed0*/  @!P3 FADD.FTZ R188, -R188, -RZ ;  /* 0x800000ffbcbcb221 */ /* 0x000fe20000010100 */
[----:B------:R-:W-:Y:S01]  /*2ee0*/  ISETP.GT.U32.AND P3, PT, R170, UR8, PT ;  /* 0x00000008aa007c0c */ /* 0x000fe2000bf64070 */
[--C-:B------:R-:W-:Y:S02]  /*2ef0*/  FFMA.FTZ R24, R24, UR9, -R132.reuse ;  /* 0x0000000918187c23 */ /* 0x100fe40008010884 */
[----:B------:R-:W-:Y:S01]  /*2f00*/  MUFU.EX2 R170, R2 ;  /* 0x0000000200aa7308 */ /* 0x000fe20000000800 */
[----:B------:R-:W-:Y:S01]  /*2f10*/  FFMA.FTZ R25, R25, UR9, -R132 ;  /* 0x0000000919197c23 */ /* 0x000fe20008010884 */
[----:B-1----:R-:W-:Y:S01]  /*2f20*/  @!P6 FADD.FTZ R166, -R166, -RZ ;  /* 0x800000ffa6a6e221 */ /* 0x002fe20000010100 */
[----:B------:R-:W-:Y:S01]  /*2f30*/  @P5 FADD.FTZ R199, -R199, -RZ ;  /* 0x800000ffc7c75221 */ /* 0x000fe20000010100 */
[----:B------:R-:W-:Y:S01]  /*2f40*/  ISETP.LE.U32.AND P5, PT, R8, UR8, PT ;  /* 0x0000000808007c0c */ /* 0x000fe2000bfa3070 */
[----:B------:R-:W-:Y:S01]  /*2f50*/  @P2 FADD.FTZ R194, -R194, -RZ ;  /* 0x800000ffc2c22221 */ /* 0x000fe20000010100 */
[----:B------:R-:W-:Y:S04]  /*2f60*/  ISETP.LE.U32.AND P2, PT, R147, UR8, PT ;  /* 0x0000000893007c0c */ /* 0x000fe8000bf43070 */
[----:B------:R-:W1:Y:S01]  /*2f70*/  MUFU.EX2 R173, R24 ;  /* 0x0000001800ad7308 */ /* 0x000e620000000800 */
[----:B------:R-:W-:Y:S01]  /*2f80*/  SHF.R.U32.HI R157, RZ, 0x18, R157 ;  /* 0x00000018ff9d7819 */ /* 0x000fe2000001169d */
[----:B------:R-:W-:Y:S01]  /*2f90*/  @P1 FADD.FTZ R156, -R156, -RZ ;  /* 0x800000ff9c9c1221 */ /* 0x000fe20000010100 */
[----:B------:R-:W-:Y:S07]  /*2fa0*/  F2FP.RELU.BF16.F32.PACK_AB R5, R168, R169 ;  /* 0x000000a9a805723e */ /* 0x000fee00000018ff */
[----:B------:R-:W4:Y:S01]  /*2fb0*/  MUFU.EX2 R172, R25 ;  /* 0x0000001900ac7308 */ /* 0x000f220000000800 */
[--C-:B------:R-:W-:Y:S01]  /*2fc0*/  FFMA.FTZ R34, R34, UR9, -R133.reuse ;  /* 0x0000000922227c23 */ /* 0x100fe20008010885 */
[----:B------:R-:W-:Y:S01]  /*2fd0*/  FFMA.FTZ R133, R35, UR9, -R133 ;  /* 0x0000000923857c23 */ /* 0x000fe20008010885 */
[----:B------:R-:W-:Y:S01]  /*2fe0*/  F2FP.RELU.BF16.F32.PACK_AB R4, R175, R174 ;  /* 0x000000aeaf04723e */ /* 0x000fe200000018ff */
[----:B------:R4:W-:Y:S01]  /*2ff0*/  STS [R206], R5 ;  /* 0x00000005ce007388 */ /* 0x0009e20000000800 */
[----:B------:R-:W-:Y:S02]  /*3000*/  IMAD.IADD R155, R207, 0x1, R236 ;  /* 0x00000001cf9b7824 */ /* 0x000fe400078e02ec */
[----:B------:R-:W-:Y:S01]  /*3010*/  @!P5 FADD.FTZ R165, -R165, -RZ ;  /* 0x800000ffa5a5d221 */ /* 0x000fe20000010100 */
[----:B------:R-:W-:Y:S01]  /*3020*/  ISETP.LE.U32.AND P1, PT, R157, UR8, PT ;  /* 0x000000089d007c0c */ /* 0x000fe2000bf23070 */
[----:B------:R4:W-:Y:S01]  /*3030*/  STS [R206+0x400], R4 ;  /* 0x00040004ce007388 */ /* 0x0009e20000000800 */
[----:B------:R-:W-:Y:S01]  /*3040*/  @!P2 FADD.FTZ R158, -R158, -RZ ;  /* 0x800000ff9e9ea221 */ /* 0x000fe20000010100 */
[----:B------:R-:W4:Y:S01]  /*3050*/  MUFU.EX2 R159, R34 ;  /* 0x00000022009f7308 */ /* 0x000f220000000800 */
[----:B-1----:R-:W-:Y:S01]  /*3060*/  @!P0 FADD.FTZ R173, -R173, -RZ ;  /* 0x800000ffadad8221 */ /* 0x002fe20000010100 */
[----:B------:R1:W-:Y:S01]  /*3070*/  STS [R208+0x1000], R7 ;  /* 0x00100007d0007388 */ /* 0x0003e20000000800 */
[----:B------:R-:W-:Y:S07]  /*3080*/  ISETP.GT.U32.AND P6, PT, R203, UR8, PT ;  /* 0x00000008cb007c0c */ /* 0x000fee000bfc4070 */
[----:B------:R-:W1:Y:S01]  /*3090*/  MUFU.EX2 R157, R133 ;  /* 0x00000085009d7308 */ /* 0x000e620000000800 */
[----:B------:R-:W-:Y:S01]  /*30a0*/  F2FP.RELU.BF16.F32.PACK_AB R2, R156, R158 ;  /* 0x0000009e9c02723e */ /* 0x000fe200000018ff */
[----:B------:R1:W-:Y:S01]  /*30b0*/  STS [R208+0x1400], R6 ;  /* 0x00140006d0007388 */ /* 0x0003e20000000800 */
[----:B------:R-:W-:Y:S01]  /*30c0*/  ISETP.GT.U32.AND P5, PT, R201, UR8, PT ;  /* 0x00000008c9007c0c */ /* 0x000fe2000bfa4070 */
[--C-:B------:R-:W-:Y:S01]  /*30d0*/  FFMA.FTZ R28, R28, UR9, -R132.reuse ;  /* 0x000000091c1c7c23 */ /* 0x100fe20008010884 */
[----:B------:R-:W-:Y:S01]  /*30e0*/  ISETP.LE.U32.AND P0, PT, R187, UR8, PT ;  /* 0x00000008bb007c0c */ /* 0x000fe2000bf03070 */
[----:B------:R-:W-:Y:S04]  /*30f0*/  FFMA.FTZ R132, R29, UR9, -R132 ;  /* 0x000000091d847c23 */ /* 0x000fe80008010884 */
[----:B------:R-:W1:Y:S01]  /*3100*/  MUFU.EX2 R187, R27 ;  /* 0x0000001b00bb7308 */ /* 0x000e620000000800 */
[----:B----4-:R-:W-:Y:S01]  /*3110*/  @!P4 FADD.FTZ R172, -R172, -RZ ;  /* 0x800000ffacacc221 */ /* 0x010fe20000010100 */
[----:B------:R-:W-:Y:S01]  /*3120*/  ISETP.GT.U32.AND P4, PT, R171, UR8, PT ;  /* 0x00000008ab007c0c */ /* 0x000fe2000bf84070 */
[----:B------:R4:W5:Y:S01]  /*3130*/  LDG.E R152, desc[UR28][R160.64+0x80] ;  /* 0x0000801ca0987981 */ /* 0x000962000c1e1900 */
[----:B------:R-:W-:Y:S06]  /*3140*/  ISETP.GT.U32.AND P2, PT, R164, UR8, PT ;  /* 0x00000008a4007c0c */ /* 0x000fec000bf44070 */
[----:B------:R-:W4:Y:S01]  /*3150*/  MUFU.EX2 R167, R28 ;  /* 0x0000001c00a77308 */ /* 0x000f220000000800 */
[----:B------:R-:W-:Y:S01]  /*3160*/  @P6 FADD.FTZ R159, -R159, -RZ ;  /* 0x800000ff9f9f6221 */ /* 0x000fe20000010100 */
[----:B------:R-:W-:Y:S02]  /*3170*/  FSETP.GE.FTZ.AND P6, PT, R190, RZ, PT ;  /* 0x000000ffbe00720b */ /* 0x000fe40003fd6000 */
[----:B------:R-:W-:Y:S06]  /*3180*/  F2FP.RELU.BF16.F32.PACK_AB R5, R162, R163 ;  /* 0x000000a3a205723e */ /* 0x000fec00000018ff */
[----:B------:R-:W4:Y:S01]  /*3190*/  MUFU.EX2 R164, R132 ;  /* 0x0000008400a47308 */ /* 0x000f220000000800 */
[----:B-1----:R-:W-:Y:S01]  /*31a0*/  @P5 FADD.FTZ R157, -R157, -RZ ;  /* 0x800000ff9d9d5221 */ /* 0x002fe20000010100 */
[----:B------:R-:W-:Y:S08]  /*31b0*/  F2FP.RELU.BF16.F32.PACK_AB R4, R165, R166 ;  /* 0x000000a6a504723e */ /* 0x000ff000000018ff */
[----:B------:R-:W1:Y:S01]  /*31c0*/  MUFU.EX2 R171, R30 ;  /* 0x0000001e00ab7308 */ /* 0x000e620000000800 */
[----:B------:R-:W-:Y:S01]  /*31d0*/  @!P1 FADD.FTZ R187, -R187, -RZ ;  /* 0x800000ffbbbb9221 */ /* 0x000fe20000010100 */
[----:B------:R-:W-:Y:S01]  /*31e0*/  F2FP.RELU.BF16.F32.PACK_AB R7, R194, R193 ;  /* 0x000000c1c207723e */ /* 0x000fe200000018ff */
[----:B------:R-:W-:Y:S01]  /*31f0*/  @P2 FADD.FTZ R170, -R170, -RZ ;  /* 0x800000ffaaaa2221 */ /* 0x000fe20000010100 */
[----:B------:R-:W-:Y:S01]  /*3200*/  FSETP.GE.FTZ.AND P1, PT, R156, RZ, PT ;  /* 0x000000ff9c00720b */ /* 0x000fe20003f36000 */
[----:B----4-:R-:W-:Y:S01]  /*3210*/  @!P0 FADD.FTZ R167, -R167, -RZ ;  /* 0x800000ffa7a78221 */ /* 0x010fe20000010100 */
[----:B------:R-:W-:Y:S01]  /*3220*/  F2FP.RELU.BF16.F32.PACK_AB R6, R199, R197 ;  /* 0x000000c5c706723e */ /* 0x000fe200000018ff */
[----:B------:R4:W-:Y:S01]  /*3230*/  STS [R206+0x1000], R7 ;  /* 0x00100007ce007388 */ /* 0x0009e20000000800 */
[----:B------:R-:W-:Y:S01]  /*3240*/  FSETP.GE.FTZ.AND P0, PT, R189, RZ, PT ;  /* 0x000000ffbd00720b */ /* 0x000fe20003f16000 */
[----:B------:R-:W-:Y:S02]  /*3250*/  @P4 FADD.FTZ R164, -R164, -RZ ;  /* 0x800000ffa4a44221 */ /* 0x000fe40000010100 */
[----:B------:R4:W-:Y:S01]  /*3260*/  STS [R206+0x1400], R6 ;  /* 0x00140006ce007388 */ /* 0x0009e20000000800 */
[----:B------:R-:W-:Y:S01]  /*3270*/  FSETP.GE.FTZ.AND P5, PT, R169, RZ, PT ;  /* 0x000000ffa900720b */ /* 0x000fe20003fb6000 */
[----:B-1----:R-:W-:Y:S02]  /*3280*/  @P3 FADD.FTZ R171, -R171, -RZ ;  /* 0x800000ffabab3221 */ /* 0x002fe40000010100 */
[----:B------:R1:W-:Y:S01]  /*3290*/  STS [R207], R5 ;  /* 0x00000005cf007388 */ /* 0x0003e20000000800 */
[----:B------:R-:W-:Y:S02]  /*32a0*/  FSETP.GE.FTZ.AND P4, PT, R168, RZ, PT ;  /* 0x000000ffa800720b */ /* 0x000fe40003f96000 */
[----:B------:R-:W-:Y:S01]  /*32b0*/  FSETP.GE.FTZ.AND P2, PT, R162, RZ, PT ;  /* 0x000000ffa200720b */ /* 0x000fe20003f56000 */
[----:B------:R1:W-:Y:S01]  /*32c0*/  STS [R207+0x400], R4 ;  /* 0x00040004cf007388 */ /* 0x0003e20000000800 */
[----:B------:R-:W-:Y:S03]  /*32d0*/  FSETP.GE.FTZ.AND P3, PT, R163, RZ, PT ;  /* 0x000000ffa300720b */ /* 0x000fe60003f76000 */
[----:B------:R1:W-:Y:S01]  /*32e0*/  STS [R155], R2 ;  /* 0x000000029b007388 */ /* 0x0003e20000000800 */
[----:B----4-:R-:W-:Y:S02]  /*32f0*/  F2FP.RELU.BF16.F32.PACK_AB R7, R172, R173 ;  /* 0x000000adac07723e */ /* 0x010fe400000018ff */
[----:B------:R-:W-:Y:S02]  /*3300*/  F2FP.RELU.BF16.F32.PACK_AB R6, R187, R188 ;  /* 0x000000bcbb06723e */ /* 0x000fe400000018ff */
[----:B-1----:R-:W-:Y:S02]  /*3310*/  F2FP.RELU.BF16.F32.PACK_AB R5, R157, R159 ;  /* 0x0000009f9d05723e */ /* 0x002fe400000018ff */
[----:B------:R-:W-:Y:S03]  /*3320*/  F2FP.RELU.BF16.F32.PACK_AB R4, R164, R167 ;  /* 0x000000a7a404723e */ /* 0x000fe600000018ff */
[----:B------:R-:W-:Y:S01]  /*3330*/  STS [R155+0x400], R5 ;  /* 0x000400059b007388 */ /* 0x000fe20000000800 */
[----:B------:R-:W-:Y:S03]  /*3340*/  F2FP.RELU.BF16.F32.PACK_AB R2, R170, R171 ;  /* 0x000000abaa02723e */ /* 0x000fe600000018ff */
[----:B------:R-:W-:Y:S04]  /*3350*/  STS [R207+0x1000], R7 ;  /* 0x00100007cf007388 */ /* 0x000fe80000000800 */
[----:B------:R-:W-:Y:S04]  /*3360*/  STS [R207+0x1400], R6 ;  /* 0x00140006cf007388 */ /* 0x000fe80000000800 */
[----:B------:R-:W-:Y:S04]  /*3370*/  STS [R155+0x1400], R2 ;  /* 0x001400029b007388 */ /* 0x000fe80000000800 */
[----:B------:R-:W-:Y:S04]  /*3380*/  STS [R155+0x1000], R4 ;  /* 0x001000049b007388 */ /* 0x000fe80000000800 */
[----:B------:R-:W-:Y:S08]  /*3390*/  LDSM.16.M88.4 R32, [R180+0x6000] ;  /* 0x00600000b420783b */ /* 0x000ff00000000200 */
[----:B------:R-:W1:Y:S08]  /*33a0*/  LDSM.16.M88.4 R16, [R177+0x6000] ;  /* 0x00600000b110783b */ /* 0x000e700000000200 */
[----:B------:R-:W4:Y:S08]  /*33b0*/  LDSM.16.M88.4 R28, [R180+0x6800] ;  /* 0x00680000b41c783b */ /* 0x000f300000000200 */
[----:B------:R-:W2:Y:S08]  /*33c0*/  LDSM.16.M88.4 R132, [R177+0x6400] ;  /* 0x00640000b184783b */ /* 0x000eb00000000200 */
[----:B------:R-:W-:Y:S08]  /*33d0*/  LDSM.16.M88.4 R136, [R181+0x6000] ;  /* 0x00600000b588783b */ /* 0x000ff00000000200 */
[----:B------:R-:W3:Y:S01]  /*33e0*/  LDSM.16.M88.4 R140, [R178+0x6000] ;  /* 0x00600000b28c783b */ /* 0x000ee20000000200 */
[-C--:B-1----:R-:W-:Y:S07]  /*33f0*/  HMMA.16816.F32.BF16 R4, R32, R16.reuse, RZ ;  /* 0x000000102004723c */ /* 0x082fee00000418ff */
[----:B------:R-:W1:Y:S01]  /*3400*/  LDSM.16.M88.4 R144, [R181+0x6800] ;  /* 0x00680000b590783b */ /* 0x000e620000000200 */
[C---:B----4-:R-:W-:Y:S07]  /*3410*/  HMMA.16816.F32.BF16 R8, R28.reuse, R16, RZ ;  /* 0x000000101c08723c */ /* 0x050fee00000418ff */
[----:B------:R-:W4:Y:S01]  /*3420*/  LDSM.16.M88.4 R148, [R178+0x6400] ;  /* 0x00640000b294783b */ /* 0x000f220000000200 */
[-C--:B------:R-:W-:Y:S07]  /*3430*/  HMMA.16816.F32.BF16 R12, R28, R18.reuse, RZ ;  /* 0x000000121c0c723c */ /* 0x080fee00000418ff */
[----:B------:R1:W5:Y:S01]  /*3440*/  LDG.E R2, desc[UR28][R160.64+0xa0] ;  /* 0x0000a01ca0027981 */ /* 0x000362000c1e1900 */
[C---:B------:R-:W-:Y:S08]  /*3450*/  HMMA.16816.F32.BF16 R16, R32.reuse, R18, RZ ;  /* 0x000000122010723c */ /* 0x040ff000000418ff */
[-C--:B--2---:R-:W-:Y:S08]  /*3460*/  HMMA.16816.F32.BF16 R20, R32, R132.reuse, RZ ;  /* 0x000000842014723c */ /* 0x084ff000000418ff */
[C---:B------:R-:W-:Y:S08]  /*3470*/  HMMA.16816.F32.BF16 R24, R28.reuse, R132, RZ ;  /* 0x000000841c18723c */ /* 0x040ff000000418ff */
[-C--:B------:R-:W-:Y:S08]  /*3480*/  HMMA.16816.F32.BF16 R28, R28, R134.reuse, RZ ;  /* 0x000000861c1c723c */ /* 0x080ff000000418ff */
[----:B------:R-:W-:Y:S01]  /*3490*/  HMMA.16816.F32.BF16 R32, R32, R134, RZ ;  /* 0x000000862020723c */ /* 0x000fe200000418ff */
[----:B------:R-:W-:Y:S07]  /*34a0*/  LDSM.16.M88.4 R132, [R180+0x7000] ;  /* 0x00700000b484783b */ /* 0x000fee0000000200 */
[-C--:B---3--:R-:W-:Y:S08]  /*34b0*/  HMMA.16816.F32.BF16 R4, R136, R140.reuse, R4 ;  /* 0x0000008c8804723c */ /* 0x088ff00000041804 */
[C---:B-1----:R-:W-:Y:S08]  /*34c0*/  HMMA.16816.F32.BF16 R8, R144.reuse, R140, R8 ;  /* 0x0000008c9008723c */ /* 0x042ff00000041808 */
[-C--:B------:R-:W-:Y:S08]  /*34d0*/  HMMA.16816.F32.BF16 R12, R144, R142.reuse, R12 ;  /* 0x0000008e900c723c */ /* 0x080ff0000004180c */
[C---:B------:R-:W-:Y:S01]  /*34e0*/  HMMA.16816.F32.BF16 R16, R136.reuse, R142, R16 ;  /* 0x0000008e8810723c */ /* 0x040fe20000041810 */
[----:B------:R-:W-:Y:S07]  /*34f0*/  LDSM.16.M88.4 R140, [R180+0x7800] ;  /* 0x00780000b48c783b */ /* 0x000fee0000000200 */
[-C--:B----4-:R-:W-:Y:S08]  /*3500*/  HMMA.16816.F32.BF16 R20, R136, R148.reuse, R20 ;  /* 0x000000948814723c */ /* 0x090ff00000041814 */
        /* <DEDUP_REMOVED lines=39> */
[----:B------:R-:W2:Y:S08]  /*3780*/  LDSM.16.M88.4 R132, [R181+0x8800] ;  /* 0x00880000b584783b */ /* 0x000eb00000000200 */
[----:B------:R-:W3:Y:S01]  /*3790*/  LDSM.16.M88.4 R144, [R178+0xa400] ;  /* 0x00a40000b290783b */ /* 0x000ee20000000200 */
[-C--:B-1----:R-:W-:Y:S08]  /*37a0*/  HMMA.16816.F32.BF16 R4, R136, R140.reuse, R4 ;  /* 0x0000008c8804723c */ /* 0x082ff00000041804 */
[C---:B--2---:R-:W-:Y:S08]  /*37b0*/  HMMA.16816.F32.BF16 R8, R132.reuse, R140, R8 ;  /* 0x0000008c8408723c */ /* 0x044ff00000041808 */
[-C--:B------:R-:W-:Y:S03]  /*37c0*/  HMMA.16816.F32.BF16 R12, R132, R142.reuse, R12 ;  /* 0x0000008e840c723c */ /* 0x080fe6000004180c */
[----:B------:R-:W-:Y:S01]  /*37d0*/  FADD.FTZ R4, -R154, R4 ;  /* 0x000000049a047221 */ /* 0x000fe20000010100 */
[C---:B------:R-:W-:Y:S01]  /*37e0*/  FADD.FTZ R6, -R153.reuse, R6 ;  /* 0x0000000699067221 */ /* 0x040fe20000010100 */
[----:B------:R-:W-:Y:S03]  /*37f0*/  FADD.FTZ R7, -R153, R7 ;  /* 0x0000000799077221 */ /* 0x000fe60000010100 */
[C---:B------:R-:W-:Y:S04]  /*3800*/  HMMA.16816.F32.BF16 R16, R136.reuse, R142, R16 ;  /* 0x0000008e8810723c */ /* 0x040fe80000041810 */
[----:B------:R-:W-:Y:S04]  /*3810*/  FSEL R4, R4, R154, P0 ;  /* 0x0000009a04047208 */ /* 0x000fe80000000000 */
[-C--:B---3--:R-:W-:Y:S08]  /*3820*/  HMMA.16816.F32.BF16 R20, R136, R144.reuse, R20 ;  /* 0x000000908814723c */ /* 0x088ff00000041814 */
[C---:B------:R-:W-:Y:S08]  /*3830*/  HMMA.16816.F32.BF16 R24, R132.reuse, R144, R24 ;  /* 0x000000908418723c */ /* 0x040ff00000041818 */
[-C--:B------:R-:W-:Y:S03]  /*3840*/  HMMA.16816.F32.BF16 R28, R132, R146.reuse, R28 ;  /* 0x00000092841c723c */ /* 0x080fe6000004181c */
[----:B------:R-:W-:Y:S02]  /*3850*/  VIADD R132, R209, 0x1 ;  /* 0x00000001d1847836 */ /* 0x000fe40000000000 */
[C---:B------:R-:W-:Y:S01]  /*3860*/  FADD.FTZ R133, -R154.reuse, R5 ;  /* 0x000000059a857221 */ /* 0x040fe20000010100 */
[----:B------:R-:W-:Y:S01]  /*3870*/  FMUL.FTZ R134, R189, R4 ;  /* 0x00000004bd867220 */ /* 0x000fe20000410000 */
[C---:B------:R-:W-:Y:S01]  /*3880*/  FADD.FTZ R4, -R154.reuse, R21 ;  /* 0x000000159a047221 */ /* 0x040fe20000010100 */
[----:B------:R-:W-:Y:S01]  /*3890*/  FADD.FTZ R5, -R154, R20 ;  /* 0x000000149a057221 */ /* 0x000fe20000010100 */
[----:B------:R-:W-:Y:S01]  /*38a0*/  ISETP.NE.AND P0, PT, R132, 0x1, PT ;  /* 0x000000018400780c */ /* 0x000fe20003f05270 */
[----:B------:R-:W-:Y:S04]  /*38b0*/  HMMA.16816.F32.BF16 R32, R136, R146, R32 ;  /* 0x000000928820723c */ /* 0x000fe80000041820 */
[-C--:B------:R-:W-:Y:S01]  /*38c0*/  FSEL R20, R133, R154.reuse, P6 ;  /* 0x0000009a85147208 */ /* 0x080fe20003000000 */
[----:B------:R-:W-:Y:S01]  /*38d0*/  FADD.FTZ R132, -R154, R16 ;  /* 0x000000109a847221 */ /* 0x000fe20000010100 */
[-C--:B------:R-:W-:Y:S01]  /*38e0*/  FSEL R4, R4, R154.reuse, P2 ;  /* 0x0000009a04047208 */ /* 0x080fe20001000000 */
        /* <DEDUP_REMOVED lines=8> */
[----:B------:R-:W-:Y:S02]  /*3970*/  FMUL.FTZ R20, R169, R17 ;  /* 0x00000011a9147220 */ /* 0x000fe40000410000 */
[----:B------:R-:W-:Y:S01]  /*3980*/  FMUL.FTZ R17, R168, R16 ;  /* 0x00000010a8117220 */ /* 0x000fe20000410000 */
[----:B------:R-:W-:Y:S01]  /*3990*/  F2FP.BF16.F32.PACK_AB R16, R21, R134 ;  /* 0x000000861510723e */ /* 0x000fe200000010ff */
[----:B------:R-:W-:Y:S01]  /*39a0*/  FADD.FTZ R32, -R154, R32 ;  /* 0x000000209a207221 */ /* 0x000fe20000010100 */
[----:B------:R-:W-:Y:S02]  /*39b0*/  F2FP.BF16.F32.PACK_AB R132, R4, R5 ;  /* 0x000000050484723e */ /* 0x000fe400000010ff */
[----:B------:R-:W-:Y:S02]  /*39c0*/  F2FP.BF16.F32.PACK_AB R17, R17, R20 ;  /* 0x000000141111723e */ /* 0x000fe400000010ff */
        /* <DEDUP_REMOVED lines=8> */
[----:B------:R-:W-:Y:S08]  /*3a50*/  @!P0 BRA `(.L_x_1354) ;  /* 0x0000000000508947 */ /* 0x000ff00003800000 */
[----:B------:R-:W-:Y:S01]  /*3a60*/  IADD3 R5, P1, PT, RZ, -UR26, RZ ;  /* 0x8000001aff057c10 */ /* 0x000fe2000ff3e0ff */
[----:B------:R-:W-:Y:S01]  /*3a70*/  IMAD.MOV.U32 R33, RZ, RZ, -0x3000 ;  /* 0xffffd000ff217424 */ /* 0x000fe200078e00ff */
[----:B------:R-:W-:Y:S03]  /*3a80*/  LOP3.LUT R6, R209, 0x1, RZ, 0xc0, !PT ;  /* 0x00000001d1067812 */ /* 0x000fe600078ec0ff */
[----:B------:R-:W-:Y:S01]  /*3a90*/  IMAD.X R4, RZ, RZ, ~UR7, P1 ;  /* 0x80000007ff047e24 */ /* 0x000fe200088e06ff */
[----:B------:R-:W-:Y:S04]  /*3aa0*/  ISETP.NE.U32.AND P2, PT, R6, 0x1, PT ;  /* 0x000000010600780c */ /* 0x000fe80003f45070 */
[----:B------:R-:W-:Y:S04]  /*3ab0*/  SHF.R.S64 R5, R5, 0x1f, R4 ;  /* 0x0000001f05057819 */ /* 0x000fe80000001004 */
[----:B------:R-:W-:Y:S02]  /*3ac0*/  IADD3 R6, P1, PT, R212, R5, RZ ;  /* 0x00000005d4067210 */ /* 0x000fe40007f3e0ff */
[----:B------:R-:W-:Y:S02]  /*3ad0*/  SEL R5, R33, 0x3000, !P2 ;  /* 0x0000300021057807 */ /* 0x000fe40005000000 */
[----:B------:R-:W-:Y:S01]  /*3ae0*/  LEA.HI.X.SX32 R4, R4, R213, 0x1, P1 ;  /* 0x000000d504047211 */ /* 0x000fe200008f0eff */
[----:B------:R-:W-:Y:S02]  /*3af0*/  IMAD.MOV.U32 R212, RZ, RZ, R6 ;  /* 0x000000ffffd47224 */ /* 0x000fe400078e0006 */
[--C-:B------:R-:W-:Y:S02]  /*3b00*/  IMAD.IADD R215, R215, 0x1, R5.reuse ;  /* 0x00000001d7d77824 */ /* 0x100fe400078e0205 */
[----:B------:R-:W-:Y:S02]  /*3b10*/  IMAD.MOV.U32 R213, RZ, RZ, R4 ;  /* 0x000000ffffd57224 */ /* 0x000fe400078e0004 */
[----:B------:R-:W-:Y:S03]  /*3b20*/  IMAD.IADD R179, R179, 0x1, R5 ;  /* 0x00000001b3b37824 */ /* 0x000fe600078e0205 */
[----:B------:R-:W-:Y:S01]  /*3b30*/  @!PT LDS RZ, [RZ] ;  /* 0x00000000fffff984 */ /* 0x000fe20000000800 */
[----:B------:R-:W-:Y:S01]  /*3b40*/  @!PT LDS RZ, [RZ] ;  /* 0x00000000fffff984 */ /* 0x000fe20000000800 */
[----:B------:R-:W-:Y:S01]  /*3b50*/  @!PT LDS RZ, [RZ] ;  /* 0x00000000fffff984 */ /* 0x000fe20000000800 */
[----:B------:R1:W-:Y:S04]  /*3b60*/  LDGSTS.E.BYPASS.LTC128B.128 [R215], desc[UR28][R212.64] ;  /* 0x00000000d4d77fae */ /* 0x0003e8000b981a1c */
[----:B------:R1:W-:Y:S04]  /*3b70*/  LDGSTS.E.BYPASS.LTC128B.128 [R215+0x1000], desc[UR28][R212.64+0x40] ;  /* 0x01000040d4d77fae */ /* 0x0003e8000b981a1c */
[----:B------:R1:W-:Y:S04]  /*3b80*/  LDGSTS.E.BYPASS.LTC128B.128 [R215+0x2000], desc[UR28][R212.64+0x80] ;  /* 0x02000080d4d77fae */ /* 0x0003e8000b981a1c */
[----:B------:R-:W0:Y:S02]  /*3b90*/  LDGDEPBAR ;  /* 0x00000000000079af */ /* 0x000e240000000000 */
.L_x_1354:
[----:B------:R-:W-:Y:S01]  /*3ba0*/  FADD.FTZ R5, -R153, R19 ;  /* 0x0000001399057221 */ /* 0x000fe20000010100 */
[----:B------:R-:W-:Y:S01]  /*3bb0*/  FSETP.GE.FTZ.AND P4, PT, R175, RZ, PT ;  /* 0x000000ffaf00720b */ /* 0x000fe20003f96000 */
[----:B------:R2:W-:Y:S01]  /*3bc0*/  STS [R208+-0x4000], R16 ;  /* 0xffc00010d0007388 */ /* 0x0005e20000000800 */
[----:B------:R-:W-:Y:S01]  /*3bd0*/  F2FP.BF16.F32.PACK_AB R20, R20, R32 ;  /* 0x000000201414723e */ /* 0x000fe200000010ff */
[----:B------:R-:W-:Y:S01]  /*3be0*/  FMUL.FTZ R32, R192, R21 ;  /* 0x00000015c0207220 */ /* 0x000fe20000410000 */
[----:B------:R-:W-:Y:S01]  /*3bf0*/  FSEL R5, R5, R153, P4 ;  /* 0x0000009905057208 */ /* 0x000fe20002000000 */
[----:B------:R-:W-:Y:S01]  /*3c00*/  FMUL.FTZ R21, R191, R7 ;  /* 0x00000007bf157220 */ /* 0x000fe20000410000 */
[C---:B------:R-:W-:Y:S01]  /*3c10*/  FADD.FTZ R4, -R153.reuse, R18 ;  /* 0x0000001299047221 */ /* 0x040fe20000010100 */
[----:B------:R-:W-:Y:S01]  /*3c20*/  FSETP.GE.FTZ.AND P1, PT, R174, RZ, PT ;  /* 0x000000ffae00720b */ /* 0x000fe20003f36000 */
[----:B------:R-:W-:Y:S01]  /*3c30*/  FADD.FTZ R22, -R153, R22 ;  /* 0x0000001699167221 */ /* 0x000fe20000010100 */
[----:B------:R-:W-:Y:S01]  /*3c40*/  FMUL.FTZ R7, R175, R5 ;  /* 0x00000005af077220 */ /* 0x000fe20000410000 */
[----:B------:R-:W-:Y:S01]  /*3c50*/  F2FP.BF16.F32.PACK_AB R5, R21, R32 ;  /* 0x000000201505723e */ /* 0x000fe200000010ff */
[C---:B------:R-:W-:Y:S01]  /*3c60*/  FADD.FTZ R23, -R153.reuse, R23 ;  /* 0x0000001799177221 */ /* 0x040fe20000010100 */
[-C--:B------:R-:W-:Y:S01]  /*3c70*/  FSEL R4, R4, R153.reuse, P1 ;  /* 0x0000009904047208 */ /* 0x080fe20000800000 */
[----:B------:R-:W-:Y:S01]  /*3c80*/  FADD.FTZ R34, -R153, R34 ;  /* 0x0000002299227221 */ /* 0x000fe20000010100 */
[----:B------:R-:W-:Y:S01]  /*3c90*/  FSETP.GE.FTZ.AND P3, PT, R166, RZ, PT ;  /* 0x000000ffa600720b */ /* 0x000fe20003f76000 */
[----:B------:R3:W-:Y:S01]  /*3ca0*/  STS [R208+-0x3c00], R5 ;  /* 0xffc40005d0007388 */ /* 0x0007e20000000800 */
[----:B------:R-:W-:Y:S01]  /*3cb0*/  FSETP.GE.FTZ.AND P2, PT, R165, RZ, PT ;  /* 0x000000ffa500720b */ /* 0x000fe20003f56000 */
[----:B------:R-:W-:Y:S01]  /*3cc0*/  FMUL.FTZ R18, R174, R4 ;  /* 0x00000004ae127220 */ /* 0x000fe20000410000 */
[-C--:B------:R-:W-:Y:S02]  /*3cd0*/  FSEL R4, R22, R153.reuse, P3 ;  /* 0x0000009916047208 */ /* 0x080fe40001800000 */
[----:B------:R-:W-:Y:S01]  /*3ce0*/  STS [R206+-0x4000], R17 ;  /* 0xffc00011ce007388 */ /* 0x000fe20000000800 */
[----:B------:R-:W-:Y:S01]  /*3cf0*/  FSETP.GE.FTZ.AND P1, PT, R157, RZ, PT ;  /* 0x000000ff9d00720b */ /* 0x000fe20003f36000 */
[----:B-----5:R-:W-:Y:S01]  /*3d00*/  FADD.FTZ R13, -R152, R13 ;  /* 0x0000000d980d7221 */ /* 0x020fe20000010100 */
[----:B------:R-:W-:Y:S01]  /*3d10*/  FSEL R23, R23, R153, P2 ;  /* 0x0000009917177208 */ /* 0x000fe20001000000 */
[----:B------:R-:W-:Y:S01]  /*3d20*/  FMUL.FTZ R6, R166, R4 ;  /* 0x00000004a6067220 */ /* 0x000fe20000410000 */
[----:B------:R-:W-:Y:S01]  /*3d30*/  F2FP.BF16.F32.PACK_AB R4, R7, R18 ;  /* 0x000000120704723e */ /* 0x000fe200000010ff */
[----:B------:R-:W-:Y:S01]  /*3d40*/  FADD.FTZ R7, -R152, R8 ;  /* 0x0000000898077221 */ /* 0x000fe20000010100 */
[----:B------:R-:W-:Y:S01]  /*3d50*/  FSETP.GE.FTZ.AND P2, PT, R159, RZ, PT ;  /* 0x000000ff9f00720b */ /* 0x000fe20003f56000 */
[----:B--2---:R-:W-:Y:S01]  /*3d60*/  FMUL.FTZ R16, R165, R23 ;  /* 0x00000017a5107220 */ /* 0x004fe20000410000 */
[----:B------:R-:W-:Y:S01]  /*3d70*/  FSETP.GE.FTZ.AND P3, PT, R196, RZ, PT ;  /* 0x000000ffc400720b */ /* 0x000fe20003f76000 */
[----:B------:R2:W-:Y:S01]  /*3d80*/  STS [R206+-0x3c00], R4 ;  /* 0xffc40004ce007388 */ /* 0x0005e20000000800 */
[----:B------:R-:W-:Y:S01]  /*3d90*/  FSEL R34, R34, R153, P2 ;  /* 0x0000009922227208 */ /* 0x000fe20001000000 */
[----:B------:R-:W-:Y:S01]  /*3da0*/  FADD.FTZ R28, -R152, R28 ;  /* 0x0000001c981c7221 */ /* 0x000fe20000010100 */
[----:B------:R-:W-:Y:S01]  /*3db0*/  F2FP.BF16.F32.PACK_AB R16, R16, R6 ;  /* 0x000000061010723e */ /* 0x000fe200000010ff */
[----:B------:R-:W-:Y:S01]  /*3dc0*/  @P1 FADD.FTZ R153, -R153, R35 ;  /* 0x0000002399991221 */ /* 0x000fe20000010100 */
[C---:B------:R-:W-:Y:S01]  /*3dd0*/  FADD.FTZ R6, -R152.reuse, R9 ;  /* 0x0000000998067221 */ /* 0x040fe20000010100 */
[----:B------:R-:W-:Y:S01]  /*3de0*/  FSETP.GE.FTZ.AND P1, PT, R193, RZ, PT ;  /* 0x000000ffc100720b */ /* 0x000fe20003f36000 */
[C---:B------:R-:W-:Y:S01]  /*3df0*/  FADD.FTZ R24, -R152.reuse, R24 ;  /* 0x0000001898187221 */ /* 0x040fe20000010100 */
[----:B------:R-:W-:Y:S01]  /*3e00*/  FSETP.GE.FTZ.AND P2, PT, R195, RZ, PT ;  /* 0x000000ffc300720b */ /* 0x000fe20003f56000 */
[C---:B------:R-:W-:Y:S01]  /*3e10*/  FADD.FTZ R25, -R152.reuse, R25 ;  /* 0x0000001998197221 */ /* 0x040fe20000010100 */
[-C--:B------:R-:W-:Y:S01]  /*3e20*/  FSEL R7, R7, R152.reuse, P3 ;  /* 0x0000009807077208 */ /* 0x080fe20001800000 */
[----:B---3--:R-:W-:Y:S01]  /*3e30*/  FADD.FTZ R5, -R152, R12 ;  /* 0x0000000c98057221 */ /* 0x008fe20000010100 */
[-C--:B------:R-:W-:Y:S01]  /*3e40*/  FSEL R6, R6, R152.reuse, P2 ;  /* 0x0000009806067208 */ /* 0x080fe20001000000 */
[----:B------:R-:W-:Y:S01]  /*3e50*/  FADD.FTZ R10, -R2, R10 ;  /* 0x0000000a020a7221 */ /* 0x000fe20000010100 */
[----:B------:R-:W-:Y:S01]  /*3e60*/  FSETP.GE.FTZ.AND P2, PT, R194, RZ, PT ;  /* 0x000000ffc200720b */ /* 0x000fe20003f56000 */
[----:B------:R-:W-:Y:S01]  /*3e70*/  FMUL.FTZ R7, R196, R7 ;  /* 0x00000007c4077220 */ /* 0x000fe20000410000 */
[-C--:B------:R-:W-:Y:S01]  /*3e80*/  FSEL R5, R5, R152.reuse, P1 ;  /* 0x0000009805057208 */ /* 0x080fe20000800000 */
[----:B------:R-:W-:Y:S01]  /*3e90*/  FADD.FTZ R11, -R2, R11 ;  /* 0x0000000b020b7221 */ /* 0x000fe20000010100 */
[----:B------:R-:W-:Y:S01]  /*3ea0*/  FSETP.GE.FTZ.AND P1, PT, R164, RZ, PT ;  /* 0x000000ffa400720b */ /* 0x000fe20003f36000 */
[C---:B------:R-:W-:Y:S01]  /*3eb0*/  FADD.FTZ R15, -R2.reuse, R15 ;  /* 0x0000000f020f7221 */ /* 0x040fe20000010100 */
[----:B------:R-:W-:Y:S01]  /*3ec0*/  FSEL R13, R13, R152, P2 ;  /* 0x000000980d0d7208 */ /* 0x000fe20001000000 */
[----:B------:R-:W-:Y:S01]  /*3ed0*/  FMUL.FTZ R5, R193, R5 ;  /* 0x00000005c1057220 */ /* 0x000fe20000410000 */
[----:B------:R-:W-:Y:S01]  /*3ee0*/  FSETP.GE.FTZ.AND P2, PT, R167, RZ, PT ;  /* 0x000000ffa700720b */ /* 0x000fe20003f56000 */
[----:B------:R-:W-:Y:S01]  /*3ef0*/  FADD.FTZ R26, -R2, R26 ;  /* 0x0000001a021a7221 */ /* 0x000fe20000010100 */
[----:B------:R-:W-:Y:S01]  /*3f00*/  FSETP.GE.FTZ.AND P3, PT, R172, RZ, PT ;  /* 0x000000ffac00720b */ /* 0x000fe20003f76000 */
[----:B------:R-:W-:Y:S01]  /*3f10*/  FMUL.FTZ R9, R194, R13 ;  /* 0x0000000dc2097220 */ /* 0x000fe20000410000 */
[----:B------:R-:W-:Y:S01]  /*3f20*/  FSETP.GE.FTZ.AND P4, PT, R173, RZ, PT ;  /* 0x000000ffad00720b */ /* 0x000fe20003f96000 */
[----:B--2---:R-:W-:Y:S01]  /*3f30*/  FMUL.FTZ R4, R195, R6 ;  /* 0x00000006c3047220 */ /* 0x004fe20000410000 */
[-C--:B------:R-:W-:Y:S01]  /*3f40*/  FSEL R28, R28, R152.reuse, P2 ;  /* 0x000000981c1c7208 */ /* 0x080fe20001000000 */
[----:B------:R-:W-:Y:S01]  /*3f50*/  FADD.FTZ R6, -R2, R27 ;  /* 0x0000001b02067221 */ /* 0x000fe20000010100 */
[----:B------:R-:W-:Y:S01]  /*3f60*/  FSEL R25, R25, R152, P3 ;  /* 0x0000009819197208 */ /* 0x000fe20001800000 */
        /* <DEDUP_REMOVED lines=8> */
[----:B------:R-:W-:Y:S01]  /*3ff0*/  FMUL.FTZ R8, R172, R25 ;  /* 0x00000019ac087220 */ /* 0x000fe20000410000 */
[----:B------:R-:W-:Y:S01]  /*4000*/  FSEL R5, R10, R2, P2 ;  /* 0x000000020a057208 */ /* 0x000fe20001000000 */
[----:B------:R-:W-:Y:S01]  /*4010*/  FADD.FTZ R10, -R2, R14 ;  /* 0x0000000e020a7221 */ /* 0x000fe20000010100 */
[----:B------:R-:W-:Y:S01]  /*4020*/  F2FP.BF16.F32.PACK_AB R4, R4, R7 ;  /* 0x000000070404723e */ /* 0x000fe200000010ff */
[----:B------:R-:W-:Y:S01]  /*4030*/  FMUL.FTZ R28, R167, R28 ;  /* 0x0000001ca71c7220 */ /* 0x000fe20000410000 */
[-C--:B------:R-:W-:Y:S01]  /*4040*/  FSEL R11, R11, R2.reuse, P1 ;  /* 0x000000020b0b7208 */ /* 0x080fe20000800000 */
[----:B------:R-:W-:Y:S01]  /*4050*/  FMUL.FTZ R18, R200, R5 ;  /* 0x00000005c8127220 */ /* 0x000fe20000410000 */
[----:B------:R-:W-:Y:S01]  /*4060*/  FSETP.GE.FTZ.AND P2, PT, R197, RZ, PT ;  /* 0x000000ffc500720b */ /* 0x000fe20003f56000 */
[----:B------:R2:W-:Y:S01]  /*4070*/  STS [R208+-0x3000], R4 ;  /* 0xffd00004d0007388 */ /* 0x0005e20000000800 */
[----:B------:R-:W-:Y:S01]  /*4080*/  FSETP.GE.FTZ.AND P5, PT, R199, RZ, PT ;  /* 0x000000ffc700720b */ /* 0x000fe20003fb6000 */
[----:B------:R-:W-:Y:S01]  /*4090*/  FMUL.FTZ R17, R198, R11 ;  /* 0x0000000bc6117220 */ /* 0x000fe20000410000 */
[----:B------:R-:W-:Y:S01]  /*40a0*/  FSETP.GE.FTZ.AND P3, PT, R187, RZ, PT ;  /* 0x000000ffbb00720b */ /* 0x000fe20003f76000 */
[----:B------:R-:W-:Y:S01]  /*40b0*/  FADD.FTZ R5, -R2, R30 ;  /* 0x0000001e02057221 */ /* 0x000fe20000010100 */
[----:B------:R-:W-:Y:S01]  /*40c0*/  FSEL R10, R10, R2, P2 ;  /* 0x000000020a0a7208 */ /* 0x000fe20001000000 */
[----:B------:R-:W-:Y:S01]  /*40d0*/  FMUL.FTZ R7, R164, R152 ;  /* 0x00000098a4077220 */ /* 0x000fe20000410000 */
[----:B------:R-:W-:Y:S01]  /*40e0*/  FSETP.GE.FTZ.AND P4, PT, R188, RZ, PT ;  /* 0x000000ffbc00720b */ /* 0x000fe20003f96000 */
[----:B------:R-:W-:Y:S01]  /*40f0*/  IMAD R174, R220, UR4, RZ ;  /* 0x00000004dcae7c24 */ /* 0x000fe2000f8e02ff */
[----:B------:R-:W-:Y:S01]  /*4100*/  FSEL R11, R15, R2, P5 ;  /* 0x000000020f0b7208 */ /* 0x000fe20002800000 */
[----:B------:R-:W-:Y:S01]  /*4110*/  FMUL.FTZ R15, R197, R10 ;  /* 0x0000000ac50f7220 */ /* 0x000fe20000410000 */
[-C--:B------:R-:W-:Y:S02]  /*4120*/  FSEL R6, R6, R2.reuse, P3 ;  /* 0x0000000206067208 */ /* 0x080fe40001800000 */
[----:B------:R-:W-:Y:S01]  /*4130*/  FSETP.GE.FTZ.AND P2, PT, R171, RZ, PT ;  /* 0x000000ffab00720b */ /* 0x000fe20003f56000 */
[----:B------:R-:W-:Y:S01]  /*4140*/  FMUL.FTZ R14, R199, R11 ;  /* 0x0000000bc70e7220 */ /* 0x000fe20000410000 */
[----:B------:R-:W-:Y:S01]  /*4150*/  FSEL R10, R26, R2, P4 ;  /* 0x000000021a0a7208 */ /* 0x000fe20002000000 */
[----:B------:R-:W-:Y:S01]  /*4160*/  FMUL.FTZ R11, R187, R6 ;  /* 0x00000006bb0b7220 */ /* 0x000fe20000410000 */
[----:B------:R-:W-:Y:S02]  /*4170*/  FSETP.GE.FTZ.AND P1, PT, R170, RZ, PT ;  /* 0x000000ffaa00720b */ /* 0x000fe40003f36000 */
[----:B------:R-:W-:Y:S01]  /*4180*/  FSEL R5, R5, R2, P2 ;  /* 0x0000000205057208 */ /* 0x000fe20001000000 */
[----:B------:R-:W-:Y:S01]  /*4190*/  FMUL.FTZ R13, R188, R10 ;  /* 0x0000000abc0d7220 */ /* 0x000fe20000410000 */
[----:B------:R-:W-:Y:S02]  /*41a0*/  F2FP.BF16.F32.PACK_AB R6, R17, R18 ;  /* 0x000000121106723e */ /* 0x000fe400000010ff */
[----:B------:R-:W-:Y:S01]  /*41b0*/  F2FP.BF16.F32.PACK_AB R12, R153, R34 ;  /* 0x00000022990c723e */ /* 0x000fe200000010ff */
[----:B------:R-:W-:Y:S01]  /*41c0*/  FMUL.FTZ R10, R171, R5 ;  /* 0x00000005ab0a7220 */ /* 0x000fe20000410000 */
[----:B------:R-:W-:Y:S01]  /*41d0*/  F2FP.BF16.F32.PACK_AB R5, R14, R15 ;  /* 0x0000000f0e05723e */ /* 0x000fe200000010ff */
[----:B------:R-:W-:Y:S01]  /*41e0*/  STS [R208+-0x2c00], R6 ;  /* 0xffd40006d0007388 */ /* 0x000fe20000000800 */
[----:B------:R-:W-:Y:S02]  /*41f0*/  F2FP.BF16.F32.PACK_AB R8, R8, R24 ;  /* 0x000000180808723e */ /* 0x000fe400000010ff */
[----:B--2---:R-:W-:Y:S02]  /*4200*/  F2FP.BF16.F32.PACK_AB R4, R11, R13 ;  /* 0x0000000d0b04723e */ /* 0x004fe400000010ff */
[----:B------:R-:W-:Y:S01]  /*4210*/  STS [R206+-0x3000], R9 ;  /* 0xffd00009ce007388 */ /* 0x000fe20000000800 */
[----:B------:R-:W-:Y:S01]  /*4220*/  @P1 FADD.FTZ R2, -R2, R31 ;  /* 0x0000001f02021221 */ /* 0x000fe20000010100 */
[----:B------:R-:W-:Y:S03]  /*4230*/  F2FP.BF16.F32.PACK_AB R7, R7, R28 ;  /* 0x0000001c0707723e */ /* 0x000fe600000010ff */
[----:B------:R-:W-:Y:S01]  /*4240*/  STS [R206+-0x2c00], R5 ;  /* 0xffd40005ce007388 */ /* 0x000fe20000000800 */
[----:B------:R-:W-:Y:S04]  /*4250*/  FMUL.FTZ R2, R170, R2 ;  /* 0x00000002aa027220 */ /* 0x000fe80000410000 */
[----:B------:R-:W-:Y:S01]  /*4260*/  STS [R207+-0x4000], R132 ;  /* 0xffc00084cf007388 */ /* 0x000fe20000000800 */
[----:B------:R-:W-:Y:S04]  /*4270*/  F2FP.BF16.F32.PACK_AB R2, R2, R10 ;  /* 0x0000000a0202723e */ /* 0x000fe800000010ff */
        /* <DEDUP_REMOVED lines=69> */
[----:B------:R-:W-:Y:S02]  /*46d0*/  IMAD.MOV.U32 R204, RZ, RZ, R4 ;  /* 0x000000ffffcc7224 */ /* 0x000fe400078e0004 */
        /* <DEDUP_REMOVED lines=13> */
[----:B------:R-:W-:Y:S11]  /*47b0*/  @!P0 BRA `(.L_x_1355) ;  /* 0x0000000000388947 */ /* 0x000ff60003800000 */
[----:B------:R-:W-:Y:S05]  /*47c0*/  IADD3 R4, P1, PT, RZ, -UR27, RZ ;  /* 0x8000001bff047c10 */ /* 0x000fea000ff3e0ff */
[----:B------:R-:W-:Y:S05]  /*47d0*/  IMAD.X R2, RZ, RZ, ~UR6, P1 ;  /* 0x80000006ff027e24 */ /* 0x000fea00088e06ff */
        /* <DEDUP_REMOVED lines=12> */
.L_x_1355:
[----:B------:R-:W-:Y:S01]  /*48a0*/  LDSM.16.M88.4 R24, [R182+0x15000] ;  /* 0x01500000b618783b */ /* 0x000fe20000000200 */
[----:B------:R-:W-:Y:S01]  /*48b0*/  LEA R166, P1, R232, R204, 0x2 ;  /* 0x000000cce8a67211 */ /* 0x000fe200078210ff */
[----:B------:R-:W-:Y:S01]  /*48c0*/  VIADD R218, R218, 0xfffffffc ;  /* 0xfffffffcdada7836 */ /* 0x000fe20000000000 */
[C---:B------:R-:W-:Y:S01]  /*48d0*/  LOP3.LUT R2, R209.reuse, 0x1, RZ, 0xc0, !PT ;  /* 0x00000001d1027812 */ /* 0x040fe200078ec0ff */
[----:B------:R-:W2:Y:S01]  /*48e0*/  LDSM.16.MT88.4 R8, [R0+0x9000] ;  /* 0x009000000008783b */ /* 0x000ea20000004200 */
[----:B------:R-:W-:Y:S02]  /*48f0*/  LEA.HI.X.SX32 R167, R232, R205, 0x2, P1 ;  /* 0x000000cde8a77211 */ /* 0x000fe400008f16ff */
[C---:B------:R-:W-:Y:S01]  /*4900*/  LEA R164, P1, R174.reuse, R166, 0x5 ;  /* 0x000000a6aea47211 */ /* 0x040fe200078228ff */
[----:B------:R-:W3:Y:S01]  /*4910*/  LDSM.16.MT88.4 R16, [R0+0xb000] ;  /* 0x00b000000010783b */ /* 0x000ee20000004200 */
[----:B------:R-:W-:Y:S02]  /*4920*/  ISETP.GT.AND P3, PT, R209, RZ, PT ;  /* 0x000000ffd100720c */ /* 0x000fe40003f64270 */
[C---:B------:R-:W-:Y:S01]  /*4930*/  LEA.HI.X.SX32 R165, R174.reuse, R167, 0x5, P1 ;  /* 0x000000a7aea57211 */ /* 0x040fe200008f2eff */
[----:B------:R-:W4:Y:S04]  /*4940*/  LDSM.16.MT88.4 R28, [R0+0xd000] ;  /* 0x00d00000001c783b */ /* 0x000f280000004200 */
[----:B------:R-:W-:Y:S04]  /*4950*/  LDSM.16.M88.4 R32, [R185+0x15000] ;  /* 0x01500000b920783b */ /* 0x000fe80000000200 */
[----:B------:R-:W1:Y:S04]  /*4960*/  LDSM.16.MT88.4 R132, [R0+0x9400] ;  /* 0x009400000084783b */ /* 0x000e680000004200 */
[----:B------:R-:W1:Y:S04]  /*4970*/  LDSM.16.MT88.4 R136, [R0+0xb400] ;  /* 0x00b400000088783b */ /* 0x000e680000004200 */
[----:B------:R-:W1:Y:S04]  /*4980*/  LDSM.16.MT88.4 R140, [R0+0xd400] ;  /* 0x00d40000008c783b */ /* 0x000e680000004200 */
[----:B------:R-:W-:Y:S04]  /*4990*/  LDSM.16.M88.4 R144, [R183] ;  /* 0x00000000b790783b */ /* 0x000fe80000000200 */
[----:B------:R-:W1:Y:S04]  /*49a0*/  LDSM.16.MT88.4 R148, [R0+0x9800] ;  /* 0x009800000094783b */ /* 0x000e680000004200 */
[----:B------:R-:W-:Y:S01]  /*49b0*/  LDSM.16.MT88.4 R152, [R0+0xdc00] ;  /* 0x00dc00000098783b */ /* 0x000fe20000004200 */
[C---:B--2---:R-:W-:Y:S03]  /*49c0*/  HMMA.16816.F32.BF16 R4, R24.reuse, R8, RZ ;  /* 0x000000081804723c */ /* 0x044fe600000418ff */
[----:B------:R-:W-:Y:S04]  /*49d0*/  LDSM.16.MT88.4 R156, [R0+0xa000] ;  /* 0x00a00000009c783b */ /* 0x000fe80000004200 */
[----:B------:R-:W-:Y:S01]  /*49e0*/  LDSM.16.MT88.4 R160, [R0+0xe000] ;  /* 0x00e0000000a0783b */ /* 0x000fe20000004200 */
[C---:B------:R-:W-:Y:S08]  /*49f0*/  HMMA.16816.F32.BF16 R8, R24.reuse, R10, RZ ;  /* 0x0000000a1808723c */ /* 0x040ff000000418ff */
[C---:B---3--:R-:W-:Y:S08]  /*4a00*/  HMMA.16816.F32.BF16 R12, R24.reuse, R16, RZ ;  /* 0x00000010180c723c */ /* 0x048ff000000418ff */
[C---:B------:R-:W-:Y:S08]  /*4a10*/  HMMA.16816.F32.BF16 R16, R24.reuse, R18, RZ ;  /* 0x000000121810723c */ /* 0x040ff000000418ff */
[C---:B----4-:R-:W-:Y:S08]  /*4a20*/  HMMA.16816.F32.BF16 R20, R24.reuse, R28, RZ ;  /* 0x0000001c1814723c */ /* 0x050ff000000418ff */
[----:B------:R-:W-:Y:S01]  /*4a30*/  HMMA.16816.F32.BF16 R24, R24, R30, RZ ;  /* 0x0000001e1818723c */ /* 0x000fe200000418ff */
[----:B------:R-:W2:Y:S07]  /*4a40*/  LDSM.16.MT88.4 R28, [R0+0xb800] ;  /* 0x00b80000001c783b */ /* 0x000eae0000004200 */
        /* <DEDUP_REMOVED lines=8> */
[----:B------:R-:W3:Y:S04]  /*4ad0*/  LDSM.16.M88.4 R32, [R184] ;  /* 0x00000000b820783b */ /* 0x000ee80000000200 */
[----:B------:R-:W4:Y:S03]  /*4ae0*/  LDSM.16.MT88.4 R140, [R0+0xbc00] ;  /* 0x00bc0000008c783b */ /* 0x000f260000004200 */
[C---:B------:R-:W-:Y:S08]  /*4af0*/  HMMA.16816.F32.BF16 R4, R144.reuse, R148, R4 ;  /* 0x000000949004723c */ /* 0x040ff00000041804 */
[C---:B------:R-:W-:Y:S01]  /*4b00*/  HMMA.16816.F32.BF16 R8, R144.reuse, R150, R8 ;  /* 0x000000969008723c */ /* 0x040fe20000041808 */
[----:B------:R-:W4:Y:S07]  /*4b10*/  LDSM.16.M88.4 R148, [R182+0x17000] ;  /* 0x01700000b694783b */ /* 0x000f2e0000000200 */
[C---:B--2---:R-:W-:Y:S08]  /*4b20*/  HMMA.16816.F32.BF16 R12, R144.reuse, R28, R12 ;  /* 0x0000001c900c723c */ /* 0x044ff0000004180c */
[C---:B------:R-:W-:Y:S01]  /*4b30*/  HMMA.16816.F32.BF16 R16, R144.reuse, R30, R16 ;  /* 0x0000001e9010723c */ /* 0x040fe20000041810 */
[----:B------:R-:W2:Y:S07]  /*4b40*/  LDSM.16.MT88.4 R28, [R0+0xc000] ;  /* 0x00c00000001c783b */ /* 0x000eae0000004200 */
[C---:B-1----:R-:W-:Y:S08]  /*4b50*/  HMMA.16816.F32.BF16 R20, R144.reuse, R132, R20 ;  /* 0x000000849014723c */ /* 0x042ff00000041814 */
[----:B------:R-:W-:Y:S01]  /*4b60*/  HMMA.16816.F32.BF16 R24, R144, R134, R24 ;  /* 0x000000869018723c */ /* 0x000fe20000041818 */
[----:B------:R-:W-:Y:S07]  /*4b70*/  LDSM.16.M88.4 R132, [R185+0x17000] ;  /* 0x01700000b984783b */ /* 0x000fee0000000200 */
[C---:B---3--:R-:W-:Y:S08]  /*4b80*/  HMMA.16816.F32.BF16 R4, R32.reuse, R136, R4 ;  /* 0x000000882004723c */ /* 0x048ff00000041804 */
[C---:B------:R-:W-:Y:S01]  /*4b90*/  HMMA.16816.F32.BF16 R8, R32.reuse, R138, R8 ;  /* 0x0000008a2008723c */ /* 0x040fe20000041808 */
[----:B------:R-:W1:Y:S07]  /*4ba0*/  LDSM.16.MT88.4 R136, [R0+0xa400] ;  /* 0x00a400000088783b */ /* 0x000e6e0000004200 */
[C---:B----4-:R-:W-:Y:S08]  /*4bb0*/  HMMA.16816.F32.BF16 R12, R32.reuse, R140, R12 ;  /* 0x0000008c200c723c */ /* 0x050ff0000004180c */
[C---:B------:R-:W-:Y:S01]  /*4bc0*/  HMMA.16816.F32.BF16 R16, R32.reuse, R142, R16 ;  /* 0x0000008e2010723c */ /* 0x040fe20000041810 */
[----:B------:R-:W-:Y:S07]  /*4bd0*/  LDSM.16.MT88.4 R140, [R0+0xa800] ;  /* 0x00a80000008c783b */ /* 0x000fee0000004200 */
[C---:B------:R-:W-:Y:S08]  /*4be0*/  HMMA.16816.F32.BF16 R20, R32.reuse, R152, R20 ;  /* 0x000000982014723c */ /* 0x040ff00000041814 */
[----:B------:R-:W-:Y:S01]  /*4bf0*/  HMMA.16816.F32.BF16 R24, R32, R154, R24 ;  /* 0x0000009a2018723c */ /* 0x000fe20000041818 */
[----:B------:R-:W-:Y:S07]  /*4c00*/  LDSM.16.MT88.4 R32, [R0+0xe400] ;  /* 0x00e400000020783b */ /* 0x000fee0000004200 */
[C---:B------:R-:W-:Y:S08]  /*4c10*/  HMMA.16816.F32.BF16 R4, R148.reuse, R156, R4 ;  /* 0x0000009c9404723c */ /* 0x040ff00000041804 */
[C---:B------:R-:W-:Y:S08]  /*4c20*/  HMMA.16816.F32.BF16 R8, R148.reuse, R158, R8 ;  /* 0x0000009e9408723c */ /* 0x040ff00000041808 */
[C---:B--2---:R-:W-:Y:S08]  /*4c30*/  HMMA.16816.F32.BF16 R12, R148.reuse, R28, R12 ;  /* 0x0000001c940c723c */ /* 0x044ff0000004180c */
        /* <DEDUP_REMOVED lines=49> */
[----:B------:R-:W-:Y:S02]  /*4f50*/  LEA R140, P1, R174, R168, 0x5 ;  /* 0x000000a8ae8c7211 */ /* 0x000fe400078228ff */
[C---:B--2---:R-:W-:Y:S03]  /*4f60*/  HMMA.16816.F32.BF16 R12, R132.reuse, R28, R12 ;  /* 0x0000001c840c723c */ /* 0x044fe6000004180c */
[----:B------:R-:W-:Y:S01]  /*4f70*/  @P0 IMAD.WIDE.U32 R28, R214, 0x4, R216 ;  /* 0x00000004d61c0825 */ /* 0x000fe200078e00d8 */
[C---:B------:R-:W-:Y:S02]  /*4f80*/  LEA.HI.X.SX32 R141, R174.reuse, R169, 0x5, P1 ;  /* 0x000000a9ae8d7211 */ /* 0x040fe400008f2eff */
[C---:B------:R-:W-:Y:S02]  /*4f90*/  LEA R138, P1, R174.reuse, R140, 0x5 ;  /* 0x0000008cae8a7211 */ /* 0x040fe400078228ff */
[C---:B------:R-:W-:Y:S01]  /*4fa0*/  HMMA.16816.F32.BF16 R16, R132.reuse, R30, R16 ;  /* 0x0000001e8410723c */ /* 0x040fe20000041810 */
[----:B------:R-:W5:Y:S02]  /*4fb0*/  @P0 LDG.E R224, desc[UR28][R28.64+-0x100] ;  /* 0xffff001c1ce00981 */ /* 0x000f64000c1e1900 */
[C---:B------:R-:W-:Y:S02]  /*4fc0*/  LEA.HI.X.SX32 R139, R174.reuse, R141, 0x5, P1 ;  /* 0x0000008dae8b7211 */ /* 0x040fe400008f2eff */
[----:B------:R-:W5:Y:S01]  /*4fd0*/  @P0 LDG.E R223, desc[UR28][R28.64+-0xe0] ;  /* 0xffff201c1cdf0981 */ /* 0x000f62000c1e1900 */
[C---:B------:R-:W-:Y:S02]  /*4fe0*/  LEA R136, P1, R174.reuse, R138, 0x5 ;  /* 0x0000008aae887211 */ /* 0x040fe400078228ff */
[C---:B---3--:R-:W-:Y:S01]  /*4ff0*/  HMMA.16816.F32.BF16 R20, R132.reuse, R32, R20 ;  /* 0x000000208414723c */ /* 0x048fe20000041814 */
[----:B------:R-:W5:Y:S02]  /*5000*/  @P0 LDG.E R222, desc[UR28][R28.64+-0x80] ;  /* 0xffff801c1cde0981 */ /* 0x000f64000c1e1900 */
[C---:B------:R-:W-:Y:S02]  /*5010*/  LEA.HI.X.SX32 R137, R174.reuse, R139, 0x5, P1 ;  /* 0x0000008bae897211 */ /* 0x040fe400008f2eff */
[----:B------:R1:W5:Y:S01]  /*5020*/  @P0 LDG.E R221, desc[UR28][R28.64+-0x60] ;  /* 0xffffa01c1cdd0981 */ /* 0x000362000c1e1900 */
[C---:B------:R-:W-:Y:S02]  /*5030*/  LEA R30, P1, R174.reuse, R136, 0x5 ;  /* 0x00000088ae1e7211 */ /* 0x040fe400078228ff */
[----:B------:R-:W-:Y:S01]  /*5040*/  HMMA.16816.F32.BF16 R24, R132, R34, R24 ;  /* 0x000000228418723c */ /* 0x000fe20000041818 */
[----:B------:R2:W-:Y:S02]  /*5050*/  REDG.E.ADD.F32.FTZ.RN.STRONG.GPU desc[UR28][R204.64], R4 ;  /* 0x00000004cc0079a6 */ /* 0x0005e4000c12f31c */
[C---:B------:R-:W-:Y:S02]  /*5060*/  LEA.HI.X.SX32 R31, R174.reuse, R137, 0x5, P1 ;  /* 0x00000089ae1f7211 */ /* 0x040fe400008f2eff */
[----:B------:R3:W-:Y:S04]  /*5070*/  REDG.E.ADD.F32.FTZ.RN.STRONG.GPU desc[UR28][R166.64], R5 ;  /* 0x00000005a60079a6 */ /* 0x0007e8000c12f31c */
[----:B------:R4:W-:Y:S04]  /*5080*/  REDG.E.ADD.F32.FTZ.RN.STRONG.GPU desc[UR28][R164.64], R6 ;  /* 0x00000006a40079a6 */ /* 0x0009e8000c12f31c */
[----:B------:R1:W-:Y:S04]  /*5090*/  REDG.E.ADD.F32.FTZ.RN.STRONG.GPU desc[UR28][R162.64], R7 ;  /* 0x00000007a20079a6 */ /* 0x0003e8000c12f31c */
[----:B------:R-:W-:Y:S04]  /*50a0*/  REDG.E.ADD.F32.FTZ.RN.STRONG.GPU desc[UR28][R160.64], R8 ;  /* 0x00000008a00079a6 */ /* 0x000fe8000c12f31c */
        /* <DEDUP_REMOVED lines=9> */
[----:B------:R-:W-:Y:S01]  /*5140*/  REDG.E.ADD.F32.FTZ.RN.STRONG.GPU desc[UR28][R152.64+0x80], R14 ;  /* 0x0000800e980079a6 */ /* 0x000fe2000c12f31c */
[----:B------:R-:W-:Y:S01]  /*5150*/  ISETP.NE.U32.AND P1, PT, R2, 0x1, PT ;  /* 0x000000010200780c */ /* 0x000fe20003f25070 */
[C---:B------:R-:W-:Y:S02]  /*5160*/  VIADD R2, R176.reuse, 0xffffd000 ;  /* 0xffffd000b0027836 */ /* 0x040fe40000000000 */
[----:B------:R-:W-:Y:S04]  /*5170*/  REDG.E.ADD.F32.FTZ.RN.STRONG.GPU desc[UR28][R150.64+0x80], R15 ;  /* 0x0000800f960079a6 */ /* 0x000fe8000c12f31c */
[----:B------:R-:W-:Y:S04]  /*5180*/  REDG.E.ADD.F32.FTZ.RN.STRONG.GPU desc[UR28][R148.64+0x80], R16 ;  /* 0x00008010940079a6 */ /* 0x000fe8000c12f31c */
[----:B------:R-:W-:Y:S02]  /*5190*/  REDG.E.ADD.F32.FTZ.RN.STRONG.GPU desc[UR28][R146.64+0x80], R17 ;  /* 0x00008011920079a6 */ /* 0x000fe4000c12f31c */
[----:B------:R-:W-:Y:S01]  /*51a0*/  @P1 VIADD R2, R176, 0x3000 ;  /* 0x00003000b0021836 */ /* 0x000fe20000000000 */
[----:B------:R-:W-:Y:S01]  /*51b0*/  @P0 IADD3 R226, P1, PT, R226, -0x100, RZ ;  /* 0xffffff00e2e20810 */ /* 0x000fe20007f3e0ff */
[----:B------:R-:W-:Y:S03]  /*51c0*/  REDG.E.ADD.F32.FTZ.RN.STRONG.GPU desc[UR28][R144.64+0x80], R18 ;  /* 0x00008012900079a6 */ /* 0x000fe6000c12f31c */
[----:B------:R-:W-:Y:S01]  /*51d0*/  @P0 IADD3.X R225, PT, PT, R225, -0x1, RZ, P1, !PT ;  /* 0xffffffffe1e10810 */ /* 0x000fe20000ffe4ff */
        /* <DEDUP_REMOVED lines=17> */
[----:B------:R-:W-:Y:S04]  /*52f0*/  LDSM.16.MT88.4 R24, [R3+UR5+0x18000] ;  /* 0x018000050318783b */ /* 0x000fe80008004200 */
[----:B------:R-:W-:Y:S04]  /*5300*/  LDSM.16.MT88.4 R136, [R176+0xc00] ;  /* 0x000c0000b088783b */ /* 0x000fe80000004200 */
[----:B------:R-:W-:Y:S01]  /*5310*/  LDSM.16.MT88.4 R140, [R3+UR5+0x18800] ;  /* 0x01880005038c783b */ /* 0x000fe20008004200 */
        /* <DEDUP_REMOVED lines=12> */
[-C--:B----4-:R-:W-:Y:S08]  /*53e0*/  HMMA.16816.F32.BF16 R116, R4, R28.reuse, R116 ;  /* 0x0000001c0474723c */ /* 0x090ff00000041874 */
[C---:B------:R-:W-:Y:S08]  /*53f0*/  HMMA.16816.F32.BF16 R120, R12.reuse, R28, R120 ;  /* 0x0000001c0c78723c */ /* 0x040ff00000041878 */
[-C--:B------:R-:W-:Y:S01]  /*5400*/  HMMA.16816.F32.BF16 R124, R12, R30.reuse, R124 ;  /* 0x0000001e0c7c723c */ /* 0x080fe2000004187c */
[----:B------:R-:W2:Y:S07]  /*5410*/  LDSM.16.MT88.4 R12, [R176+0x2400] ;  /* 0x00240000b00c783b */ /* 0x000eae0000004200 */
[----:B------:R-:W-:Y:S01]  /*5420*/  HMMA.16816.F32.BF16 R128, R4, R30, R128 ;  /* 0x0000001e0480723c */ /* 0x000fe20000041880 */
[----:B------:R-:W3:Y:S04]  /*5430*/  LDSM.16.MT88.4 R4, [R3+UR5+0x16000] ;  /* 0x016000050304783b */ /* 0x000ee80008004200 */
[----:B------:R-:W4:Y:S03]  /*5440*/  LDSM.16.MT88.4 R28, [R176+0x1800] ;  /* 0x00180000b01c783b */ /* 0x000f260000004200 */
[-C--:B------:R-:W-:Y:S08]  /*5450*/  HMMA.16816.F32.BF16 R84, R32, R20.reuse, R84 ;  /* 0x000000142054723c */ /* 0x080ff00000041854 */
        /* <DEDUP_REMOVED lines=9> */
[----:B------:R-:W1:Y:S07]  /*54f0*/  LDSM.16.MT88.4 R8, [R3+UR5+0x16800] ;  /* 0x016800050308783b */ /* 0x000e6e0008004200 */
        /* <DEDUP_REMOVED lines=16> */
[----:B------:R-:W-:Y:S01]  /*5600*/  @P0 IADD3 R6, P2, PT, R216, -0x100, RZ ;  /* 0xffffff00d8060810 */ /* 0x000fe20007f5e0ff */
[----:B------:R-:W-:Y:S03]  /*5610*/  VIADD R4, R209, 0xffffffff ;  /* 0xffffffffd1047836 */ /* 0x000fe60000000000 */
[-C--:B-1----:R-:W-:Y:S05]  /*5620*/  HMMA.16816.F32.BF16 R84, R8, R136.reuse, R84 ;  /* 0x000000880854723c */ /* 0x082fea0000041854 */
[----:B------:R-:W-:Y:S01]  /*5630*/  @P0 IADD3.X R5, PT, PT, R217, -0x1, RZ, P2, !PT ;  /* 0xffffffffd9050810 */ /* 0x000fe200017fe4ff */
[----:B------:R-:W-:Y:S02]  /*5640*/  IMAD.MOV.U32 R209, RZ, RZ, R4 ;  /* 0x000000ffffd17224 */ /* 0x000fe400078e0004 */
[C---:B------:R-:W-:Y:S04]  /*5650*/  HMMA.16816.F32.BF16 R88, R140.reuse, R136, R88 ;  /* 0x000000888c58723c */ /* 0x040fe80000041858 */
[----:B------:R-:W-:Y:S02]  /*5660*/  @P0 IMAD.MOV.U32 R216, RZ, RZ, R6 ;  /* 0x000000ffffd80224 */ /* 0x000fe400078e0006 */
[----:B------:R-:W-:Y:S02]  /*5670*/  @P0 IMAD.MOV.U32 R217, RZ, RZ, R5 ;  /* 0x000000ffffd90224 */ /* 0x000fe400078e0005 */
        /* <DEDUP_REMOVED lines=12> */
.L_x_1353:
[----:B------:R-:W2:Y:S01]  /*5740*/  S2R R139, SR_TID.X ;  /* 0x00000000008b7919 */ /* 0x000ea20000002100 */
[----:B------:R-:W3:Y:S01]  /*5750*/  LDCU UR6, c[0x0][0x4fc] ;  /* 0x00009f80ff0677ac */ /* 0x000ee20008000800 */
[----:B------:R-:W4:Y:S01]  /*5760*/  LDCU UR4, c[0x0][0x500] ;  /* 0x0000a000ff0477ac */ /* 0x000f220008000800 */
[----:B------:R-:W2:Y:S01]  /*5770*/  LDCU.64 UR14, c[0x0][0x5d8] ;  /* 0x0000bb00ff0e77ac */ /* 0x000ea20008000a00 */
[----:B------:R-:W2:Y:S01]  /*5780*/  LDCU.64 UR12, c[0x0][0x5b0] ;  /* 0x0000b600ff0c77ac */ /* 0x000ea20008000a00 */
[----:B------:R-:W2:Y:S01]  /*5790*/  LDCU.128 UR8, c[0x0][0x560] ;  /* 0x0000ac00ff0877ac */ /* 0x000ea20008000c00 */
[----:B---3--:R-:W-:Y:S01]  /*57a0*/  FMUL.FTZ R2, R46, UR6 ;  /* 0x000000062e027c20 */ /* 0x008fe20008410000 */
[----:B------:R-:W-:Y:S01]  /*57b0*/  FMUL.FTZ R32, R47, UR6 ;  /* 0x000000062f207c20 */ /* 0x000fe20008410000 */
[----:B------:R-:W-:Y:S01]  /*57c0*/  FMUL.FTZ R138, R36, UR6 ;  /* 0x00000006248a7c20 */ /* 0x000fe20008410000 */
[----:B------:R-:W-:Y:S01]  /*57d0*/  FMUL.FTZ R20, R37, UR6 ;  /* 0x0000000625147c20 */ /* 0x000fe20008410000 */
[----:B----4-:R-:W-:Y:S01]  /*57e0*/  FMUL.FTZ R84, R84, UR4 ;  /* 0x0000000454547c20 */ /* 0x010fe20008410000 */
[----:B-1----:R-:W-:Y:S01]  /*57f0*/  FMUL.FTZ R18, R85, UR4 ;  /* 0x0000000455127c20 */ /* 0x002fe20008410000 */
[----:B------:R-:W-:Y:S01]  /*5800*/  F2FP.BF16.F32.PACK_AB R32, R32, R2 ;  /* 0x000000022020723e */ /* 0x000fe200000010ff */
[----:B------:R-:W-:Y:S01]  /*5810*/  FMUL.FTZ R86, R86, UR4 ;  /* 0x0000000456567c20 */ /* 0x000fe20008410000 */
[----:B------:R-:W-:Y:S01]  /*5820*/  FMUL.FTZ R17, R87, UR4 ;  /* 0x0000000457117c20 */ /* 0x000fe20008410000 */
[----:B------:R-:W-:Y:S01]  /*5830*/  FMUL.FTZ R96, R96, UR4 ;  /* 0x0000000460607c20 */ /* 0x000fe20008410000 */
[----:B------:R-:W-:Y:S01]  /*5840*/  FMUL.FTZ R14, R97, UR4 ;  /* 0x00000004610e7c20 */ /* 0x000fe20008410000 */
[----:B------:R-:W-:Y:S01]  /*5850*/  FMUL.FTZ R98, R98, UR4 ;  /* 0x0000000462627c20 */ /* 0x000fe20008410000 */
[----:B------:R-:W-:Y:S01]  /*5860*/  FMUL.FTZ R13, R99, UR4 ;  /* 0x00000004630d7c20 */ /* 0x000fe20008410000 */
[----:B--2---:R-:W-:Y:S01]  /*5870*/  SHF.L.U32 R2, R139, 0x2, RZ ;  /* 0x000000028b027819 */ /* 0x004fe200000006ff */
[----:B------:R-:W-:Y:S01]  /*5880*/  FMUL.FTZ R88, R88, UR4 ;  /* 0x0000000458587c20 */ /* 0x000fe20008410000 */
[----:B------:R-:W-:Y:S01]  /*5890*/  FMUL.FTZ R16, R89, UR4 ;  /* 0x0000000459107c20 */ /* 0x000fe20008410000 */
[----:B------:R-:W-:Y:S01]  /*58a0*/  FMUL.FTZ R90, R90, UR4 ;  /* 0x000000045a5a7c20 */ /* 0x000fe20008410000 */
[----:B------:R-:W-:Y:S01]  /*58b0*/  FMUL.FTZ R15, R91, UR4 ;  /* 0x000000045b0f7c20 */ /* 0x000fe20008410000 */
[----:B------:R-:W-:Y:S01]  /*58c0*/  LOP3.LUT R2, R2, 0x40, RZ, 0xc0, !PT ;  /* 0x0000004002027812 */ /* 0x000fe200078ec0ff */
        /* <DEDUP_REMOVED lines=23> */
[----:B------:R-:W-:Y:S01]  /*5a40*/  IADD3 R2, PT, PT, R234, -R2, RZ ;  /* 0x80000002ea027210 */ /* 0x000fe20007ffe0ff */
        /* <DEDUP_REMOVED lines=21> */
[----:B------:R-:W-:Y:S01]  /*5ba0*/  STS [R234], R18 ;  /* 0x00000012ea007388 */ /* 0x000fe20000000800 */
        /* <DEDUP_REMOVED lines=12> */
[----:B------:R-:W-:Y:S01]  /*5c70*/  F2FP.BF16.F32.PACK_AB R4, R4, R108 ;  /* 0x0000006c0404723e */ /* 0x000fe200000010ff */
[----:B------:R-:W-:Y:S01]  /*5c80*/  FMUL.FTZ R134, R48, UR6 ;  /* 0x0000000630867c20 */ /* 0x000fe20008410000 */
[----:B------:R-:W-:Y:S01]  /*5c90*/  F2FP.BF16.F32.PACK_AB R29, R29, R110 ;  /* 0x0000006e1d1d723e */ /* 0x000fe200000010ff */
[----:B------:R-:W-:Y:S01]  /*5ca0*/  STS [R234+0x1000], R16 ;  /* 0x00100010ea007388 */ /* 0x000fe20000000800 */
[----:B------:R-:W-:Y:S01]  /*5cb0*/  FMUL.FTZ R35, R49, UR6 ;  /* 0x0000000631237c20 */ /* 0x000fe20008410000 */
[----:B------:R-:W-:Y:S01]  /*5cc0*/  FMUL.FTZ R133, R50, UR6 ;  /* 0x0000000632857c20 */ /* 0x000fe20008410000 */
[----:B------:R-:W-:Y:S01]  /*5cd0*/  FMUL.FTZ R34, R51, UR6 ;  /* 0x0000000633227c20 */ /* 0x000fe20008410000 */
[----:B------:R-:W-:Y:S01]  /*5ce0*/  STS [R234+0x1200], R15 ;  /* 0x0012000fea007388 */ /* 0x000fe20000000800 */
[----:B------:R-:W-:Y:S01]  /*5cf0*/  F2FP.BF16.F32.PACK_AB R28, R28, R116 ;  /* 0x000000741c1c723e */ /* 0x000fe200000010ff */
[----:B------:R-:W-:Y:S01]  /*5d00*/  FMUL.FTZ R136, R40, UR6 ;  /* 0x0000000628887c20 */ /* 0x000fe20008410000 */
[----:B------:R-:W-:Y:S01]  /*5d10*/  F2FP.BF16.F32.PACK_AB R27, R27, R118 ;  /* 0x000000761b1b723e */ /* 0x000fe200000010ff */
[----:B------:R1:W-:Y:S01]  /*5d20*/  STS [R2+0x1020], R12 ;  /* 0x0010200c02007388 */ /* 0x0003e20000000800 */
[----:B------:R-:W-:Y:S01]  /*5d30*/  FMUL.FTZ R37, R41, UR6 ;  /* 0x0000000629257c20 */ /* 0x000fe20008410000 */
        /* <DEDUP_REMOVED lines=14> */
[----:B------:R2:W-:Y:S01]  /*5e20*/  STS [R2+0x2020], R6 ;  /* 0x0020200602007388 */ /* 0x0005e20000000800 */
        /* <DEDUP_REMOVED lines=26> */
[----:B-1----:R-:W2:Y:S01]  /*5fd0*/  LDC.64 R12, c[0x0][0x5c0] ;  /* 0x00017000ff0c7b82 */ /* 0x002ea20000000a00 */
        /* <DEDUP_REMOVED lines=9> */
[----:B------:R-:W-:Y:S01]  /*6070*/  FMUL.FTZ R80, R80, UR6 ;  /* 0x0000000650507c20 */ /* 0x000fe20008410000 */
        /* <DEDUP_REMOVED lines=21> */
[----:B------:R-:W1:Y:S01]  /*61d0*/  LDC.64 R14, c[0x0][0x5c8] ;  /* 0x00017200ff0e7b82 */ /* 0x000e620000000a00 */
[----:B------:R-:W-:Y:S01]  /*61e0*/  STS [R234+0x6200], R19 ;  /* 0x00620013ea007388 */ /* 0x000fe20000000800 */
[----:B------:R-:W-:Y:S01]  /*61f0*/  F2FP.BF16.F32.PACK_AB R42, R42, R58 ;  /* 0x0000003a2a2a723e */ /* 0x000fe200000010ff */
[----:B------:R-:W1:Y:S01]  /*6200*/  LDCU.64 UR6, c[0x0][0x5a8] ;  /* 0x0000b500ff0677ac */ /* 0x000e620008000a00 */
[----:B------:R-:W-:Y:S01]  /*6210*/  F2FP.BF16.F32.PACK_AB R41, R41, R60 ;  /* 0x0000003c2929723e */ /* 0x000fe200000010ff */
[----:B------:R-:W-:Y:S01]  /*6220*/  STS [R2+0x6020], R35 ;  /* 0x0060202302007388 */ /* 0x000fe20000000800 */
[----:B------:R-:W-:Y:S01]  /*6230*/  F2FP.BF16.F32.PACK_AB R40, R40, R62 ;  /* 0x0000003e2828723e */ /* 0x000fe200000010ff */
[----:B--2---:R-:W-:Y:S01]  /*6240*/  IMAD R6, R238, R12, RZ ;  /* 0x0000000cee067224 */ /* 0x004fe200078e02ff */
[----:B------:R-:W-:Y:S01]  /*6250*/  F2FP.BF16.F32.PACK_AB R44, R44, R68 ;  /* 0x000000442c2c723e */ /* 0x000fe200000010ff */
[----:B------:R-:W-:Y:S01]  /*6260*/  STS [R2+0x6220], R34 ;  /* 0x0062202202007388 */ /* 0x000fe20000000800 */
[----:B------:R-:W-:Y:S01]  /*6270*/  F2FP.BF16.F32.PACK_AB R45, R45, R70 ;  /* 0x000000462d2d723e */ /* 0x000fe200000010ff */
[----:B---3--:R-:W-:Y:S01]  /*6280*/  IMAD R8, R237, R13, R6 ;  /* 0x0000000ded087224 */ /* 0x008fe200078e0206 */
        /* <DEDUP_REMOVED lines=9> */
[----:B----4-:R-:W-:Y:S01]  /*6320*/  SHF.L.U32 R4, R139, 0x3, RZ ;  /* 0x000000038b047819 */ /* 0x010fe200000006ff */
[----:B------:R-:W-:Y:S01]  /*6330*/  STS [R2+0x7220], R32 ;  /* 0x0072202002007388 */ /* 0x000fe20000000800 */
[----:B------:R-:W-:-:S02]  /*6340*/  MOV R5, RZ ;  /* 0x000000ff00057202 */ /* 0x000fc40000000f00 */
[----:B------:R-:W-:Y:S01]  /*6350*/  LOP3.LUT R4, R4, 0x18, RZ, 0xc0, !PT ;  /* 0x0000001804047812 */ /* 0x000fe200078ec0ff */
[----:B------:R-:W-:Y:S04]  /*6360*/  STS [R234+0x8000], R31 ;  /* 0x0080001fea007388 */ /* 0x000fe80000000800 */
[----:B------:R-:W-:Y:S01]  /*6370*/  STS [R234+0x8200], R30 ;  /* 0x0082001eea007388 */ /* 0x000fe20000000800 */
[----:B------:R-:W-:-:S03]  /*6380*/  IMAD.WIDE.U32 R6, R237, R12, R4 ;  /* 0x0000000ced067225 */ /* 0x000fc600078e0004 */
[----:B------:R-:W-:Y:S01]  /*6390*/  STS [R2+0x8020], R38 ;  /* 0x0080202602007388 */ /* 0x000fe20000000800 */
[----:B-1----:R-:W-:Y:S01]  /*63a0*/  IMAD.WIDE.U32 R4, R237, R14, R4 ;  /* 0x0000000eed047225 */ /* 0x002fe200078e0004 */
[----:B------:R-:W-:Y:S02]  /*63b0*/  IADD3 R7, PT, PT, R7, R8, RZ ;  /* 0x0000000807077210 */ /* 0x000fe40007ffe0ff */
[----:B------:R-:W-:Y:S01]  /*63c0*/  STS [R2+0x8220], R39 ;  /* 0x0082202702007388 */ /* 0x000fe20000000800 */
[----:B------:R-:W-:Y:S02]  /*63d0*/  IMAD R8, R238, R14, RZ ;  /* 0x0000000eee087224 */ /* 0x000fe400078e02ff */
[C---:B------:R-:W-:Y:S01]  /*63e0*/  IMAD.WIDE.U32 R6, R252.reuse, UR6, R6 ;  /* 0x00000006fc067c25 */ /* 0x040fe2000f8e0006 */
[----:B------:R-:W-:Y:S03]  /*63f0*/  STS [R234+0x9000], R43 ;  /* 0x0090002bea007388 */ /* 0x000fe60000000800 */
[----:B------:R-:W-:Y:S01]  /*6400*/  IMAD R7, R252, UR7, R7 ;  /* 0x00000007fc077c24 */ /* 0x000fe2000f8e0207 */
[----:B------:R-:W-:Y:S01]  /*6410*/  STS [R234+0x9200], R42 ;  /* 0x0092002aea007388 */ /* 0x000fe20000000800 */
[----:B------:R-:W-:Y:S01]  /*6420*/  IMAD R8, R237, R15, R8 ;  /* 0x0000000fed087224 */ /* 0x000fe200078e0208 */
[----:B------:R-:W1:Y:S02]  /*6430*/  LDCU.64 UR6, c[0x0][0x5e0] ;  /* 0x0000bc00ff0677ac */ /* 0x000e640008000a00 */
[----:B------:R-:W-:Y:S02]  /*6440*/  STS [R2+0x9020], R41 ;  /* 0x0090202902007388 */ /* 0x000fe40000000800 */
[----:B------:R-:W-:-:S02]  /*6450*/  IADD3 R5, PT, PT, R5, R8, RZ ;  /* 0x0000000805057210 */ /* 0x000fc40007ffe0ff */
[----:B------:R-:W-:Y:S01]  /*6460*/  STS [R2+0x9220], R40 ;  /* 0x0092202802007388 */ /* 0x000fe20000000800 */
[----:B------:R-:W-:-:S03]  /*6470*/  IMAD.WIDE.U32 R4, R252, UR12, R4 ;  /* 0x0000000cfc047c25 */ /* 0x000fc6000f8e0004 */
[----:B------:R-:W-:Y:S01]  /*6480*/  STS [R234+0xa000], R44 ;  /* 0x00a0002cea007388 */ /* 0x000fe20000000800 */
[----:B------:R-:W-:-:S03]  /*6490*/  IMAD R5, R252, UR13, R5 ;  /* 0x0000000dfc057c24 */ /* 0x000fc6000f8e0205 */
[----:B------:R-:W-:Y:S04]  /*64a0*/  STS [R234+0xa200], R45 ;  /* 0x00a2002dea007388 */ /* 0x000fe80000000800 */
[----:B------:R-:W-:Y:S04]  /*64b0*/  STS [R2+0xa020], R47 ;  /* 0x00a0202f02007388 */ /* 0x000fe80000000800 */
[----:B------:R-:W-:Y:S04]  /*64c0*/  STS [R2+0xa220], R46 ;  /* 0x00a2202e02007388 */ /* 0x000fe80000000800 */
[----:B------:R-:W-:Y:S04]  /*64d0*/  STS [R234+0xb000], R48 ;  /* 0x00b00030ea007388 */ /* 0x000fe80000000800 */
[----:B------:R-:W-:Y:S04]  /*64e0*/  STS [R234+0xb200], R51 ;  /* 0x00b20033ea007388 */ /* 0x000fe80000000800 */
[----:B------:R-:W-:Y:S04]  /*64f0*/  STS [R2+0xb020], R50 ;  /* 0x00b0203202007388 */ /* 0x000fe80000000800 */
[----:B------:R2:W-:Y:S01]  /*6500*/  STS [R2+0xb220], R49 ;  /* 0x00b2203102007388 */ /* 0x0005e20000000800 */
[----:B------:R-:W-:Y:S06]  /*6510*/  BAR.SYNC.DEFER_BLOCKING 0x0 ;  /* 0x0000000000007b1d */ /* 0x000fec0000010000 */
[----:B------:R-:W3:Y:S01]  /*6520*/  S2R R10, SR_CTAID.Z ;  /* 0x00000000000a7919 */ /* 0x000ee20000002700 */
[----:B------:R-:W4:Y:S04]  /*6530*/  LDS.128 R60, [R219+0x9000] ;  /* 0x00900000db3c7984 */ /* 0x000f280000000c00 */
[----:B------:R-:W4:Y:S04]  /*6540*/  LDS.128 R56, [R219+0xb000] ;  /* 0x00b00000db387984 */ /* 0x000f280000000c00 */
[----:B------:R-:W4:Y:S04]  /*6550*/  LDS.128 R52, [R219+0xd000] ;  /* 0x00d00000db347984 */ /* 0x000f280000000c00 */
[----:B------:R-:W4:Y:S04]  /*6560*/  LDS.128 R48, [R219+0xa000] ;  /* 0x00a00000db307984 */ /* 0x000f280000000c00 */
[----:B------:R-:W4:Y:S01]  /*6570*/  LDS.128 R44, [R219+0xc000] ;  /* 0x00c00000db2c7984 */ /* 0x000f220000000c00 */
[----:B---3--:R-:W-:-:S03]  /*6580*/  IMAD.WIDE.U32 R6, R10, UR14, R6 ;  /* 0x0000000e0a067c25 */ /* 0x008fc6000f8e0006 */
[----:B------:R-:W3:Y:S01]  /*6590*/  LDS.128 R40, [R219+0xe000] ;  /* 0x00e00000db287984 */ /* 0x000ee20000000c00 */
[C---:B------:R-:W-:Y:S02]  /*65a0*/  IMAD R7, R10.reuse, UR15, R7 ;  /* 0x0000000f0a077c24 */ /* 0x040fe4000f8e0207 */
[----:B-1----:R-:W-:Y:S01]  /*65b0*/  IMAD.WIDE.U32 R4, R10, UR6, R4 ;  /* 0x000000060a047c25 */ /* 0x002fe2000f8e0004 */
[----:B------:R-:W1:Y:S03]  /*65c0*/  LDS.128 R36, [R219+0xf000] ;  /* 0x00f00000db247984 */ /* 0x000e660000000c00 */
[C---:B------:R-:W-:Y:S01]  /*65d0*/  IMAD.WIDE.U32 R8, R227.reuse, R12, R6 ;  /* 0x0000000ce3087225 */ /* 0x040fe200078e0006 */
[----:B------:R-:W1:Y:S03]  /*65e0*/  LDS.128 R32, [R219+0x11000] ;  /* 0x01100000db207984 */ /* 0x000e660000000c00 */
[----:B--2---:R-:W-:Y:S01]  /*65f0*/  IMAD R2, R227, R13, R9 ;  /* 0x0000000de3027224 */ /* 0x004fe200078e0209 */
[----:B------:R-:W2:Y:S01]  /*6600*/  LDS.128 R28, [R219+0x13000] ;  /* 0x01300000db1c7984 */ /* 0x000ea20000000c00 */
[----:B------:R-:W-:Y:S01]  /*6610*/  LEA R6, P0, R8, UR8, 0x1 ;  /* 0x0000000808067c11 */ /* 0x000fe2000f8008ff */
[----:B------:R-:W-:-:S02]  /*6620*/  IMAD R5, R10, UR7, R5 ;  /* 0x000000070a057c24 */ /* 0x000fc4000f8e0205 */
[----:B------:R-:W2:Y:S01]  /*6630*/  LDS.128 R24, [R219+0x10000] ;  /* 0x01000000db187984 */ /* 0x000ea20000000c00 */
[----:B------:R-:W-:Y:S01]  /*6640*/  LEA.HI.X R7, R8, UR9, R2, 0x1, P0 ;  /* 0x0000000908077c11 */ /* 0x000fe200080f0c02 */
[C---:B------:R-:W-:Y:S01]  /*6650*/  IMAD.WIDE.U32 R10, R227.reuse, R14, R4 ;  /* 0x0000000ee30a7225 */ /* 0x040fe200078e0004 */
[C---:B------:R-:W-:Y:S01]  /*6660*/  LEA R8, P0, R12.reuse, R6, 0x7 ;  /* 0x000000060c087211 */ /* 0x040fe200078038ff */
[----:B------:R-:W2:Y:S02]  /*6670*/  LDS.128 R20, [R219+0x12000] ;  /* 0x01200000db147984 */ /* 0x000ea40000000c00 */
[----:B------:R-:W-:Y:S01]  /*6680*/  IMAD R2, R227, R15, R11 ;  /* 0x0000000fe3027224 */ /* 0x000fe200078e020b */
[----:B------:R-:W-:Y:S01]  /*6690*/  LEA.HI.X R9, R12, R7, R13, 0x7, P0 ;  /* 0x000000070c097211 */ /* 0x000fe200000f3c0d */
[----:B------:R-:W2:Y:S01]  /*66a0*/  LDS.128 R16, [R219+0x14000] ;  /* 0x01400000db107984 */ /* 0x000ea20000000c00 */
[----:B------:R-:W-:-:S03]  /*66b0*/  LEA R4, P0, R10, UR10, 0x1 ;  /* 0x0000000a0a047c11 */ /* 0x000fc6000f8008ff */
[----:B----4-:R-:W-:Y:S01]  /*66c0*/  STG.E.128 desc[UR28][R6.64], R60 ;  /* 0x0000003c06007986 */ /* 0x010fe2000c101d1c */
[----:B------:R-:W-:-:S03]  /*66d0*/  LEA.HI.X R5, R10, UR11, R2, 0x1, P0 ;  /* 0x0000000b0a057c11 */ /* 0x000fc600080f0c02 */
[----:B------:R-:W-:Y:S04]  /*66e0*/  STG.E.128 desc[UR28][R6.64+0x40], R56 ;  /* 0x0000403806007986 */ /* 0x000fe8000c101d1c */
[----:B------:R4:W-:Y:S04]  /*66f0*/  STG.E.128 desc[UR28][R6.64+0x80], R52 ;  /* 0x0000803406007986 */ /* 0x0009e8000c101d1c */
[----:B------:R4:W-:Y:S04]  /*6700*/  STG.E.128 desc[UR28][R8.64], R48 ;  /* 0x0000003008007986 */ /* 0x0009e8000c101d1c */
[----:B------:R4:W-:Y:S04]  /*6710*/  STG.E.128 desc[UR28][R8.64+0x40], R44 ;  /* 0x0000402c08007986 */ /* 0x0009e8000c101d1c */
[----:B---3--:R3:W-:Y:S04]  /*6720*/  STG.E.128 desc[UR28][R8.64+0x80], R40 ;  /* 0x0000802808007986 */ /* 0x0087e8000c101d1c */
[----:B-1----:R3:W-:Y:S04]  /*6730*/  STG.E.128 desc[UR28][R4.64], R36 ;  /* 0x0000002404007986 */ /* 0x0027e8000c101d1c */
[----:B------:R3:W-:Y:S04]  /*6740*/  STG.E.128 desc[UR28][R4.64+0x40], R32 ;  /* 0x0000402004007986 */ /* 0x0007e8000c101d1c */
[----:B--2---:R3:W-:Y:S01]  /*6750*/  STG.E.128 desc[UR28][R4.64+0x80], R28 ;  /* 0x0000801c04007986 */ /* 0x0047e2000c101d1c */
[----:B----4-:R-:W-:-:S04]  /*6760*/  LEA R6, P0, R14, R4, 0x7 ;  /* 0x000000040e067211 */ /* 0x010fc800078038ff */
[----:B------:R-:W-:-:S05]  /*6770*/  LEA.HI.X R7, R14, R5, R15, 0x7, P0 ;  /* 0x000000050e077211 */ /* 0x000fca00000f3c0f */
[----:B------:R3:W-:Y:S04]  /*6780*/  STG.E.128 desc[UR28][R6.64], R24 ;  /* 0x0000001806007986 */ /* 0x0007e8000c101d1c */
[----:B------:R3:W-:Y:S04]  /*6790*/  STG.E.128 desc[UR28][R6.64+0x40], R20 ;  /* 0x0000401406007986 */ /* 0x0007e8000c101d1c */
[----:B------:R3:W-:Y:S02]  /*67a0*/  STG.E.128 desc[UR28][R6.64+0x80], R16 ;  /* 0x0000801006007986 */ /* 0x0007e4000c101d1c */
.L_x_1350:
[----:B------:R-:W1:Y:S01]  /*67b0*/  LDCU UR6, c[0x0][0x438] ;  /* 0x00008700ff0677ac */ /* 0x000e620008000800 */
[----:B------:R-:W2:Y:S01]  /*67c0*/  LDC R2, c[0x0][0x370] ;  /* 0x0000dc00ff027b82 */ /* 0x000ea20000000800 */
[----:B-1----:R-:W-:-:S04]  /*67d0*/  UIADD3 UR6, UPT, UPT, UR6, 0x7f, URZ ;  /* 0x0000007f06067890 */ /* 0x002fc8000fffe0ff */
[----:B------:R-:W-:Y:S01]  /*67e0*/  USHF.R.S32.HI UR4, URZ, 0x1f, UR6 ;  /* 0x0000001fff047899 */ /* 0x000fe20008011406 */
[----:B--2---:R-:W-:-:S03]  /*67f0*/  IADD3 R235, PT, PT, R2, R235, RZ ;  /* 0x000000eb02eb7210 */ /* 0x004fc60007ffe0ff */
[----:B------:R-:W-:-:S04]  /*6800*/  ULEA.HI UR4, UR4, UR6, URZ, 0x7 ;  /* 0x0000000604047291 */ /* 0x000fc8000f8f38ff */
[----:B------:R-:W-:-:S06]  /*6810*/  USHF.R.S32.HI UR4, URZ, 0x7, UR4 ;  /* 0x00000007ff047899 */ /* 0x000fcc0008011404 */
[----:B------:R-:W-:-:S13]  /*6820*/  ISETP.GE.AND P0, PT, R235, UR4, PT ;  /* 0x00000004eb007c0c */ /* 0x000fda000bf06270 */
[----:B------:R-:W-:Y:S05]  /*6830*/  @!P0 BRA `(.L_x_1357) ;  /* 0xffffff9c005c8947 */ /* 0x000fea000383ffff */
[----:B------:R-:W-:Y:S05]  /*6840*/  EXIT ;  /* 0x000000000000794d */ /* 0x000fea0003800000 */
.L_x_1358:
        /* <DEDUP_REMOVED lines=11> */
.L_x_1739:


//--------------------- .text._ZN5flash44flash_bwd_dq_dk_dv_loop_seqk_parallel_kernelI23Flash_bwd_kernel_traitsILi96ELi64ELi128ELi8ELi2ELi4ELi4ELb0ELb0EN7cutlass10bfloat16_tE19Flash_kernel_traitsILi96ELi64ELi128ELi8ES3_EELb0ELb0ELb0ELb0ELb1ELb1ELb1EEEvNS_16Flash_bwd_paramsE --------------------------
	.section	.text._ZN5flash44flash_bwd_dq_dk_dv_loop_seqk_parallel_kernelI23Flash_bwd_kernel_traitsILi96ELi64ELi128ELi8ELi2ELi4ELi4ELb0ELb0EN7cutlass10bfloat16_tE19Flash_kernel_traitsILi96ELi64ELi128ELi8ES3_EELb0ELb0ELb0ELb0ELb1ELb1ELb1EEEvNS_16Flash_bwd_paramsE,"ax",@progbits
	.align	128
        .global         _ZN5flash44flash_bwd_dq_dk_dv_loop_seqk_parallel_kernelI23Flash_bwd_kernel_traitsILi96ELi64ELi128ELi8ELi2ELi4ELi4ELb0ELb0EN7cutlass10bfloat16_tE19Flash_kernel_traitsILi96ELi64ELi128ELi8ES3_EELb0ELb0ELb0ELb0ELb1ELb1ELb1EEEvNS_16Flash_bwd_paramsE
        .type           _ZN5flash44flash_bwd_dq_dk_dv_loop_seqk_parallel_kernelI23Flash_bwd_kernel_traitsILi96ELi64ELi128ELi8ELi2ELi4ELi4ELb0ELb0EN7cutlass10bfloat16_tE19Flash_kernel_traitsILi96ELi64ELi128ELi8ES3_EELb0ELb0ELb0ELb0ELb1ELb1ELb1EEEvNS_16Flash_bwd_paramsE,@function
        .size           _ZN5flash44flash_bwd_dq_dk_dv_loop_seqk_parallel_kernelI23Flash_bwd_kernel_traitsILi96ELi64ELi128ELi8ELi2ELi4ELi4ELb0ELb0EN7cutlass10bfloat16_tE19Flash_kernel_traitsILi96ELi64ELi128ELi8ES3_EELb0ELb0ELb0ELb0ELb1ELb1ELb1EEEvNS_16Flash_bwd_paramsE,(.L_x_1740 - _ZN5flash44flash_bwd_dq_dk_dv_loop_seqk_parallel_kernelI23Flash_bwd_kernel_traitsILi96ELi64ELi128ELi8ELi2ELi4ELi4ELb0ELb0EN7cutlass10bfloat16_tE19Flash_kernel_traitsILi96ELi64ELi128ELi8ES3_EELb0ELb0ELb0ELb0ELb1ELb1ELb1EEEvNS_16Flash_bwd_paramsE)
        .other          _ZN5flash44flash_bwd_dq_dk_dv_loop_seqk_parallel_kernelI23Flash_bwd_kernel_traitsILi96ELi64ELi128ELi8ELi2ELi4ELi4ELb0ELb0EN7cutlass10bfloat16_tE19Flash_kernel_traitsILi96ELi64ELi128ELi8ES3_EELb0ELb0ELb0ELb0ELb1ELb1ELb1EEEvNS_16Flash_bwd_paramsE,@"STO_CUDA_ENTRY STV_DEFAULT"
_ZN5flash44flash_bwd_dq_dk_dv_loop_seqk_parallel_kernelI23Flash_bwd_kernel_traitsILi96ELi64ELi128ELi8ELi2ELi4ELi4ELb0ELb0EN7cutlass10bfloat16_tE19Flash_kernel_traitsILi96ELi64ELi128ELi8ES3_EELb0ELb0ELb0ELb0ELb1ELb1ELb1EEEvNS_16Flash_bwd_paramsE:
.text._ZN5flash44flash_bwd_dq_dk_dv_loop_seqk_parallel_kernelI23Flash_bwd_kernel_traitsILi96ELi64ELi128ELi8ELi2ELi4ELi4ELb0ELb0EN7cutlass10bfloat16_tE19Flash_kernel_traitsILi96ELi64ELi128ELi8ES3_EELb0ELb0ELb0ELb0ELb1ELb1ELb1EEEvNS_16Flash_bwd_paramsE:
        /* <DEDUP_REMOVED lines=34> */
.L_x_1366:
[----:B------:R-:W-:Y:S01]  /*0220*/  @UP4 ULEA UR10, UP1, UR33, UR8, 0x2 ;  /* 0x00000008210a4291 */ /* 0x000fe2000f8210ff */
[----:B------:R-:W-:Y:S01]  /*0230*/  PLOP3.LUT P1, PT, PT, PT, UP4, 0x80, 0x8 ;  /* 0x000000000008781c */ /* 0x000fe20003f2f048 */
[----:B------:R-:W-:Y:S01]  /*0240*/  @UP3 ULEA UR4, UP0, UR33, UR6, 0x2 ;  /* 0x0000000621043291 */ /* 0x000fe2000f8010ff */
[----:B------:R-:W-:Y:S01]  /*0250*/  PLOP3.LUT P0, PT, PT, PT, UP3, 0x80, 0x8 ;  /* 0x000000000008781c */ /* 0x000fe20003f0f038 */
[----:B------:R-:W-:Y:S02]  /*0260*/  @UP4 ULEA.HI.X UR11, UR33, UR9, URZ, 0x2, UP1 ;  /* 0x00000009210b4291 */ /* 0x000fe400088f14ff */
[----:B------:R-:W-:Y:S01]  /*0270*/  @UP3 ULEA.HI.X UR5, UR33, UR7, URZ, 0x2, UP0 ;  /* 0x0000000721053291 */ /* 0x000fe200080f14ff */
[----:B----4-:R-:W-:Y:S02]  /*0280*/  IMAD.U32 R2, RZ, RZ, UR10 ;  /* 0x0000000aff027e24 */ /* 0x010fe4000f8e00ff */
        /* <DEDUP_REMOVED lines=12> */
[----:B-----5:R-:W-:Y:S05]  /*0350*/  BRA.U UP0, `(.L_x_1359) ;  /* 0x0000005d00f87547 */ /* 0x020fea000b800000 */
        /* <DEDUP_REMOVED lines=8> */
[----:B-----5:R-:W-:-:S03]  /*03e0*/  UIADD3 UR5, UPT, UPT, UR41, 0x3f, URZ ;  /* 0x0000003f29057890 */ /* 0x020fc6000fffe0ff */
[----:B------:R-:W2:Y:S01]  /*03f0*/  I2F.RP R6, R4 ;  /* 0x0000000400067306 */ /* 0x000ea20000209400 */
[----:B------:R-:W-:-:S05]  /*0400*/  USHF.R.S32.HI UR43, URZ, 0x1f, UR5 ;  /* 0x0000001fff2b7899 */ /* 0x000fca0008011405 */
[----:B------:R-:W1:Y:S01]  /*0410*/  @UP0 LDCU UR49, c[0x0][0x454] ;  /* 0x00008a80ff3107ac */ /* 0x000e620008000800 */
[----:B---3--:R-:W-:Y:S01]  /*0420*/  IABS R2, R2 ;  /* 0x0000000200027213 */ /* 0x008fe20000000000 */
[----:B------:R-:W3:Y:S01]  /*0430*/  @!UP0 LDCU UR4, c[0x0][0x3e0] ;  /* 0x00007c00ff0487ac */ /* 0x000ee20008000800 */
[----:B------:R-:W-:Y:S01]  /*0440*/  ULEA.HI UR43, UR43, UR5, URZ, 0x6 ;  /* 0x000000052b2b7291 */ /* 0x000fe2000f8f30ff */
[----:B--2---:R-:W2:Y:S03]  /*0450*/  MUFU.RCP R6, R6 ;  /* 0x0000000600067308 */ /* 0x004ea60000001000 */
[----:B------:R-:W-:-:S04]  /*0460*/  USHF.R.S32.HI UR43, URZ, 0x6, UR43 ;  /* 0x00000006ff2b7899 */ /* 0x000fc8000801142b */
[----:B------:R-:W-:Y:S02]  /*0470*/  UIADD3 UR45, UPT, UPT, UR43, -0x1, URZ ;  /* 0xffffffff2b2d7890 */ /* 0x000fe4000fffe0ff */
[----:B-1----:R-:W-:Y:S02]  /*0480*/  @UP0 UIMAD UR49, UR32, UR49, URZ ;  /* 0x00000031203102a4 */ /* 0x002fe4000f8e02ff */
[----:B---3--:R-:W-:Y:S02]  /*0490*/  @!UP0 UIMAD UR4, UR33, UR4, UR32 ;  /* 0x00000004210482a4 */ /* 0x008fe4000f8e0220 */
[----:B------:R-:W-:Y:S02]  /*04a0*/  @UP0 UIMAD UR49, UR33, UR41, UR49 ;  /* 0x00000029213102a4 */ /* 0x000fe4000f8e0231 */
[----:B------:R-:W-:Y:S01]  /*04b0*/  @!UP0 UIMAD UR49, UR4, UR41, URZ ;  /* 0x00000029043182a4 */ /* 0x000fe2000f8e02ff */
[----:B--2---:R-:W-:-:S04]  /*04c0*/  VIADD R6, R6, 0xffffffe ;  /* 0x0ffffffe06067836 */ /* 0x004fc80000000000 */
        /* <DEDUP_REMOVED lines=12> */
[----:B------:R-:W-:Y:S02]  /*0590*/  ISETP.NE.AND P1, PT, R0, RZ, PT ;  /* 0x000000ff0000720c */ /* 0x000fe40003f25270 */
        /* <DEDUP_REMOVED lines=15> */
.L_x_1360:
[----:B------:R-:W1:Y:S01]  /*0690*/  LDCU UR44, c[0x0][0x3e0] ;  /* 0x00007c00ff2c77ac */ /* 0x000e620008000800 */
[----:B------:R-:W2:Y:S01]  /*06a0*/  LDCU UR48, c[0x0][0x444] ;  /* 0x00008880ff3077ac */ /* 0x000ea20008000800 */
[----:B-1----:R-:W-:-:S04]  /*06b0*/  UIMAD UR44, UR33, UR44, UR32 ;  /* 0x0000002c212c72a4 */ /* 0x002fc8000f8e0220 */
[----:B--2---:R-:W-:-:S12]  /*06c0*/  UIMAD UR44, UR44, UR48, URZ ;  /* 0x000000302c2c72a4 */ /* 0x004fd8000f8e02ff */
.L_x_1361:
[----:B------:R-:W1:Y:S01]  /*06d0*/  S2R R173, SR_TID.X ;  /* 0x0000000000ad7919 */ /* 0x000e620000002100 */
[----:B------:R-:W2:Y:S01]  /*06e0*/  LDCU.64 UR20, c[0x0][0x3b0] ;  /* 0x00007600ff1477ac */ /* 0x000ea20008000a00 */
[----:B------:R-:W-:Y:S01]  /*06f0*/  IMAD.MOV.U32 R15, RZ, RZ, RZ ;  /* 0x000000ffff0f7224 */ /* 0x000fe200078e00ff */
[----:B------:R-:W-:Y:S02]  /*0700*/  CS2R R126, SRZ ;  /* 0x00000000007e7805 */ /* 0x000fe4000001ff00 */
[----:B------:R-:W-:Y:S01]  /*0710*/  CS2R R124, SRZ ;  /* 0x00000000007c7805 */ /* 0x000fe2000001ff00 */
[----:B------:R-:W-:Y:S01]  /*0720*/  ULEA UR43, UR43, 0xffffffc0, 0x6 ;  /* 0xffffffc02b2b7891 */ /* 0x000fe2000f8e30ff */
[----:B------:R-:W-:Y:S01]  /*0730*/  CS2R R130, SRZ ;  /* 0x0000000000827805 */ /* 0x000fe2000001ff00 */
[----:B------:R-:W3:Y:S01]  /*0740*/  LDCU.64 UR12, c[0x0][0x3b8] ;  /* 0x00007700ff0c77ac */ /* 0x000ee20008000a00 */
[----:B------:R-:W-:Y:S02]  /*0750*/  CS2R R128, SRZ ;  /* 0x0000000000807805 */ /* 0x000fe4000001ff00 */
[----:B------:R-:W-:-:S02]  /*0760*/  CS2R R122, SRZ ;  /* 0x00000000007a7805 */ /* 0x000fc4000001ff00 */
[----:B------:R-:W-:Y:S01]  /*0770*/  CS2R R120, SRZ ;  /* 0x0000000000787805 */ /* 0x000fe2000001ff00 */
[----:B------:R-:W4:Y:S01]  /*0780*/  LDCU.64 UR10, c[0x0][0x3c0] ;  /* 0x00007800ff0a77ac */ /* 0x000f220008000a00 */
[----:B------:R-:W-:Y:S02]  /*0790*/  CS2R R118, SRZ ;  /* 0x0000000000767805 */ /* 0x000fe4000001ff00 */
[----:B------:R-:W-:Y:S02]  /*07a0*/  CS2R R116, SRZ ;  /* 0x0000000000747805 */ /* 0x000fe4000001ff00 */
[----:B------:R-:W-:Y:S01]  /*07b0*/  CS2R R110, SRZ ;  /* 0x00000000006e7805 */ /* 0x000fe2000001ff00 */
[----:B------:R-:W5:Y:S01]  /*07c0*/  LDCU.64 UR22, c[0x0][0x588] ;  /* 0x0000b100ff1677ac */ /* 0x000f620008000a00 */
[----:B------:R-:W-:Y:S02]  /*07d0*/  CS2R R108, SRZ ;  /* 0x00000000006c7805 */ /* 0x000fe4000001ff00 */
[----:B------:R-:W-:-:S02]  /*07e0*/  CS2R R114, SRZ ;  /* 0x0000000000727805 */ /* 0x000fc4000001ff00 */
[----:B------:R-:W-:Y:S01]  /*07f0*/  CS2R R112, SRZ ;  /* 0x0000000000707805 */ /* 0x000fe2000001ff00 */
[----:B------:R-:W-:Y:S01]  /*0800*/  USHF.R.S32.HI UR42, URZ, 0x1f, UR43 ;  /* 0x0000001fff2a7899 */ /* 0x000fe2000801142b */
[----:B------:R-:W-:Y:S01]  /*0810*/  CS2R R106, SRZ ;  /* 0x00000000006a7805 */ /* 0x000fe2000001ff00 */
[----:B--2---:R-:W-:Y:S01]  /*0820*/  UIMAD.WIDE.U32 UR50, UR43, UR20, URZ ;  /* 0x000000142b3272a5 */ /* 0x004fe2000f8e00ff */
[----:B------:R-:W-:Y:S01]  /*0830*/  CS2R R104, SRZ ;  /* 0x0000000000687805 */ /* 0x000fe2000001ff00 */
[----:B------:R-:W-:Y:S01]  /*0840*/  UIMAD UR24, UR42, UR20, URZ ;  /* 0x000000142a1872a4 */ /* 0x000fe2000f8e02ff */
[----:B------:R-:W-:Y:S01]  /*0850*/  CS2R R102, SRZ ;  /* 0x0000000000667805 */ /* 0x000fe2000001ff00 */
[----:B------:R-:W-:Y:S01]  /*0860*/  USHF.R.S32.HI UR17, URZ, 0x1f, UR47 ;  /* 0x0000001fff117899 */ /* 0x000fe2000801142f */
[----:B---3--:R-:W-:Y:S01]  /*0870*/  IMAD.U32 R4, RZ, RZ, UR12 ;  /* 0x0000000cff047e24 */ /* 0x008fe2000f8e00ff */
[----:B------:R-:W-:Y:S01]  /*0880*/  UIMAD UR24, UR43, UR21, UR24 ;  /* 0x000000152b1872a4 */ /* 0x000fe2000f8e0218 */
[----:B------:R-:W-:Y:S01]  /*0890*/  CS2R R100, SRZ ;  /* 0x0000000000647805 */ /* 0x000fe2000001ff00 */
[----:B------:R-:W-:Y:S01]  /*08a0*/  UIADD3 UR25, UP0, UPT, UR16, UR47, URZ ;  /* 0x0000002f10197290 */ /* 0x000fe2000ff1e0ff */
[----:B----4-:R-:W-:Y:S01]  /*08b0*/  IMAD.U32 R2, RZ, RZ, UR10 ;  /* 0x0000000aff027e24 */ /* 0x010fe2000f8e00ff */
[----:B------:R-:W2:Y:S01]  /*08c0*/  LDCU.64 UR18, c[0x0][0x398] ;  /* 0x00007300ff1277ac */ /* 0x000ea20008000a00 */
[----:B-1----:R-:W-:Y:S01]  /*08d0*/  IMAD.SHL.U32 R160, R173, 0x8, RZ ;  /* 0x00000008ada07824 */ /* 0x002fe200078e00ff */
[----:B------:R-:W-:Y:S01]  /*08e0*/  SHF.R.U32.HI R167, RZ, 0x2, R173 ;  /* 0x00000002ffa77819 */ /* 0x000fe200000116ad */
[----:B-----5:R-:W-:Y:S01]  /*08f0*/  IMAD.U32 R12, RZ, RZ, UR22 ;  /* 0x00000016ff0c7e24 */ /* 0x020fe2000f8e00ff */
[----:B------:R-:W1:Y:S01]  /*0900*/  LDCU.64 UR14, c[0x0][0x3a0] ;  /* 0x00007400ff0e77ac */ /* 0x000e620008000a00 */
[----:B------:R-:W-:-:S02]  /*0910*/  CS2R R94, SRZ ;  /* 0x00000000005e7805 */ /* 0x000fc4000001ff00 */
[----:B------:R-:W-:Y:S02]  /*0920*/  LOP3.LUT R14, R160, 0x18, RZ, 0xc0, !PT ;  /* 0x00000018a00e7812 */ /* 0x000fe400078ec0ff */
[----:B------:R-:W-:Y:S01]  /*0930*/  CS2R R92, SRZ ;  /* 0x00000000005c7805 */ /* 0x000fe2000001ff00 */
[----:B------:R-:W-:Y:S01]  /*0940*/  UIADD3 UR24, UPT, UPT, UR51, UR24, URZ ;  /* 0x0000001833187290 */ /* 0x000fe2000fffe0ff */
[----:B------:R-:W-:Y:S01]  /*0950*/  CS2R R98, SRZ ;  /* 0x0000000000627805 */ /* 0x000fe2000001ff00 */
[----:B------:R-:W-:Y:S01]  /*0960*/  ULEA.HI.X.SX32 UR16, UR16, UR17, 0x1, UP0 ;  /* 0x0000001110107291 */ /* 0x000fe200080f0eff */
[--C-:B------:R-:W-:Y:S01]  /*0970*/  IMAD.WIDE.U32 R4, R4, UR25, R14.reuse ;  /* 0x0000001904047c25 */ /* 0x100fe2000f8e000e */
[----:B------:R-:W3:Y:S01]  /*0980*/  LDCU.64 UR4, c[0x0][0x3a8] ;  /* 0x00007500ff0477ac */ /* 0x000ee20008000a00 */
[----:B------:R-:W-:Y:S02]  /*0990*/  CS2R R96, SRZ ;  /* 0x0000000000607805 */ /* 0x000fe4000001ff00 */
[----:B------:R-:W-:Y:S01]  /*09a0*/  CS2R R90, SRZ ;  /* 0x00000000005a7805 */ /* 0x000fe2000001ff00 */
[--C-:B------:R-:W-:Y:S01]  /*09b0*/  IMAD.WIDE.U32 R2, R2, UR25, R14.reuse ;  /* 0x0000001902027c25 */ /* 0x100fe2000f8e000e */
[----:B------:R-:W-:Y:S01]  /*09c0*/  UIMAD UR17, UR16, UR12, URZ ;  /* 0x0000000c101172a4 */ /* 0x000fe2000f8e02ff */
[----:B------:R-:W-:Y:S01]  /*09d0*/  CS2R R88, SRZ ;  /* 0x0000000000587805 */ /* 0x000fe2000001ff00 */
[----:B------:R-:W-:Y:S01]  /*09e0*/  UIMAD UR16, UR16, UR10, URZ ;  /* 0x0000000a101072a4 */ /* 0x000fe2000f8e02ff */
[----:B------:R-:W-:Y:S01]  /*09f0*/  IMAD.WIDE.U32 R12, R12, UR33, R14 ;  /* 0x000000210c0c7c25 */ /* 0x000fe2000f8e000e */
[----:B------:R-:W-:Y:S01]  /*0a00*/  UIMAD UR17, UR25, UR13, UR17 ;  /* 0x0000000d191172a4 */ /* 0x000fe2000f8e0211 */
[----:B------:R-:W-:Y:S01]  /*0a10*/  LOP3.LUT R14, R14, UR50, RZ, 0xfc, !PT ;  /* 0x000000320e0e7c12 */ /* 0x000fe2000f8efcff */
[----:B------:R-:W-:Y:S01]  /*0a20*/  UIMAD UR16, UR25, UR11, UR16 ;  /* 0x0000000b191072a4 */ /* 0x000fe2000f8e0210 */
[----:B------:R-:W-:Y:S01]  /*0a30*/  IMAD.U32 R15, RZ, RZ, UR24 ;  /* 0x00000018ff0f7e24 */ /* 0x000fe2000f8e00ff */
[----:B------:R-:W4:Y:S01]  /*0a40*/  LDCU.64 UR24, c[0x0][0x3c8] ;  /* 0x00007900ff1877ac */ /* 0x000f220008000a00 */
[----:B--2---:R-:W-:Y:S01]  /*0a50*/  IMAD.U32 R10, RZ, RZ, UR18 ;  /* 0x00000012ff0a7e24 */ /* 0x004fe2000f8e00ff */
[----:B------:R-:W-:Y:S01]  /*0a60*/  CS2R R86, SRZ ;  /* 0x0000000000567805 */ /* 0x000fe2000001ff00 */
[----:B------:R-:W-:Y:S01]  /*0a70*/  VIADD R5, R5, UR17 ;  /* 0x0000001105057c36 */ /* 0x000fe20008000000 */
[----:B------:R-:W-:Y:S01]  /*0a80*/  CS2R R84, SRZ ;  /* 0x0000000000547805 */ /* 0x000fe2000001ff00 */
[----:B-1----:R-:W-:Y:S01]  /*0a90*/  IMAD.U32 R8, RZ, RZ, UR14 ;  /* 0x0000000eff087e24 */ /* 0x002fe2000f8e00ff */
[----:B------:R-:W-:Y:S01]  /*0aa0*/  CS2R R78, SRZ ;  /* 0x00000000004e7805 */ /* 0x000fe2000001ff00 */
[----:B------:R-:W-:Y:S01]  /*0ab0*/  IMAD.WIDE.U32 R10, R10, UR33, R14 ;  /* 0x000000210a0a7c25 */ /* 0x000fe2000f8e000e */
[----:B------:R-:W-:-:S02]  /*0ac0*/  CS2R R76, SRZ ;  /* 0x00000000004c7805 */ /* 0x000fc4000001ff00 */
[----:B------:R-:W-:Y:S02]  /*0ad0*/  CS2R R82, SRZ ;  /* 0x0000000000527805 */ /* 0x000fe4000001ff00 */
[----:B------:R-:W-:Y:S01]  /*0ae0*/  CS2R R80, SRZ ;  /* 0x0000000000507805 */ /* 0x000fe2000001ff00 */
[----:B------:R-:W-:Y:S01]  /*0af0*/  IMAD.U32 R14, RZ, RZ, UR23 ;  /* 0x00000017ff0e7e24 */ /* 0x000fe2000f8e00ff */
[----:B------:R-:W1:Y:S01]  /*0b00*/  LDCU.64 UR22, c[0x0][0x3d0] ;  /* 0x00007a00ff1677ac */ /* 0x000e620008000a00 */
[----:B------:R-:W-:Y:S01]  /*0b10*/  IMAD.U32 R18, RZ, RZ, UR15 ;  /* 0x0000000fff127e24 */ /* 0x000fe2000f8e00ff */
[----:B------:R-:W-:Y:S01]  /*0b20*/  CS2R R74, SRZ ;  /* 0x00000000004a7805 */ /* 0x000fe2000001ff00 */
[----:B------:R-:W-:Y:S01]  /*0b30*/  IMAD.WIDE.U32 R8, R8, UR33, R4 ;  /* 0x0000002108087c25 */ /* 0x000fe2000f8e0004 */
[----:B------:R-:W2:Y:S01]  /*0b40*/  LDCU.64 UR14, c[0x0][0x3d8] ;  /* 0x00007b00ff0e77ac */ /* 0x000ea20008000a00 */
[----:B------:R-:W-:Y:S02]  /*0b50*/  CS2R R72, SRZ ;  /* 0x0000000000487805 */ /* 0x000fe4000001ff00 */
[----:B------:R-:W-:Y:S01]  /*0b60*/  CS2R R70, SRZ ;  /* 0x0000000000467805 */ /* 0x000fe2000001ff00 */
[----:B------:R-:W-:Y:S01]  /*0b70*/  IMAD.U32 R4, RZ, RZ, UR19 ;  /* 0x00000013ff047e24 */ /* 0x000fe2000f8e00ff */
[----:B------:R-:W5:Y:S01]  /*0b80*/  LDCU.64 UR18, c[0x0][0x388] ;  /* 0x00007100ff1277ac */ /* 0x000f620008000a00 */
[----:B------:R-:W-:Y:S01]  /*0b90*/  VIADD R3, R3, UR16 ;  /* 0x0000001003037c36 */ /* 0x000fe20008000000 */
[----:B------:R-:W-:Y:S01]  /*0ba0*/  CS2R R68, SRZ ;  /* 0x0000000000447805 */ /* 0x000fe2000001ff00 */
[----:B------:R-:W-:Y:S01]  /*0bb0*/  IMAD R5, R4, UR33, R11 ;  /* 0x0000002104057c24 */ /* 0x000fe2000f8e020b */
[----:B------:R-:W1:Y:S01]  /*0bc0*/  LDCU.64 UR16, c[0x0][0x460] ;  /* 0x00008c00ff1077ac */ /* 0x000e620008000a00 */
[----:B------:R-:W-:Y:S01]  /*0bd0*/  IMAD.MOV.U32 R4, RZ, RZ, R10 ;  /* 0x000000ffff047224 */ /* 0x000fe200078e000a */
[----:B------:R-:W-:Y:S01]  /*0be0*/  CS2R R62, SRZ ;  /* 0x00000000003e7805 */ /* 0x000fe2000001ff00 */
[----:B----4-:R-:W-:Y:S01]  /*0bf0*/  IMAD.U32 R24, RZ, RZ, UR24 ;  /* 0x00000018ff187e24 */ /* 0x010fe2000f8e00ff */
[----:B------:R-:W-:Y:S01]  /*0c00*/  ULEA UR24, UR45, UR49, 0x6 ;  /* 0x000000312d187291 */ /* 0x000fe2000f8e30ff */
[----:B---3--:R-:W-:Y:S01]  /*0c10*/  IMAD.U32 R6, RZ, RZ, UR4 ;  /* 0x00000004ff067e24 */ /* 0x008fe2000f8e00ff */
[----:B------:R-:W-:Y:S01]  /*0c20*/  USHF.L.U64.HI UR4, UR12, 0x6, UR13 ;  /* 0x000000060c047899 */ /* 0x000fe2000801020d */
[----:B------:R-:W-:Y:S01]  /*0c30*/  IMAD.WIDE.U32 R24, R24, UR32, R4 ;  /* 0x0000002018187c25 */ /* 0x000fe2000f8e0004 */
[----:B------:R-:W-:Y:S01]  /*0c40*/  CS2R R60, SRZ ;  /* 0x00000000003c7805 */ /* 0x000fe2000001ff00 */
[----:B------:R-:W3:Y:S01]  /*0c50*/  LDC.64 R4, c[0x0][0x590] ;  /* 0x00016400ff047b82 */ /* 0x000ee20000000a00 */
[----:B------:R-:W-:Y:S01]  /*0c60*/  CS2R R66, SRZ ;  /* 0x0000000000427805 */ /* 0x000fe2000001ff00 */
[----:B------:R-:W-:Y:S01]  /*0c70*/  IMAD.WIDE.U32 R6, R6, UR33, R2 ;  /* 0x0000002106067c25 */ /* 0x000fe2000f8e0002 */
[----:B------:R-:W-:-:S02]  /*0c80*/  CS2R R64, SRZ ;  /* 0x0000000000407805 */ /* 0x000fc4000001ff00 */
[----:B------:R-:W-:Y:S02]  /*0c90*/  CS2R R58, SRZ ;  /* 0x00000000003a7805 */ /* 0x000fe4000001ff00 */
[----:B------:R-:W-:Y:S01]  /*0ca0*/  CS2R R56, SRZ ;  /* 0x0000000000387805 */ /* 0x000fe2000001ff00 */
[----:B------:R-:W-:Y:S01]  /*0cb0*/  IMAD.U32 R2, RZ, RZ, UR5 ;  /* 0x00000005ff027e24 */ /* 0x000fe2000f8e00ff */
[----:B------:R-:W-:Y:S01]  /*0cc0*/  USHF.R.S32.HI UR5, URZ, 0x1f, UR48 ;  /* 0x0000001fff057899 */ /* 0x000fe20008011430 */
[----:B------:R-:W-:Y:S01]  /*0cd0*/  IMAD R19, R18, UR33, R9 ;  /* 0x0000002112137c24 */ /* 0x000fe2000f8e0209 */
[----:B-1----:R-:W-:Y:S01]  /*0ce0*/  UISETP.NE.U32.AND UP1, UPT, UR16, URZ, UPT ;  /* 0x000000ff1000728c */ /* 0x002fe2000bf25070 */
[----:B------:R-:W-:Y:S01]  /*0cf0*/  IMAD R3, R2, UR33, R7 ;  /* 0x0000002102037c24 */ /* 0x000fe2000f8e0207 */
[----:B------:R-:W-:Y:S01]  /*0d00*/  USHF.L.U32 UR16, UR12, 0x6, URZ ;  /* 0x000000060c107899 */ /* 0x000fe200080006ff */
[C---:B------:R-:W-:Y:S01]  /*0d10*/  IMAD R0, R16.reuse, UR22, RZ ;  /* 0x0000001610007c24 */ /* 0x040fe2000f8e02ff */
[----:B------:R-:W-:Y:S01]  /*0d20*/  UISETP.NE.AND.EX UP1, UPT, UR17, URZ, UPT, UP1 ;  /* 0x000000ff1100728c */ /* 0x000fe2000bf25310 */
[----:B------:R-:W-:Y:S01]  /*0d30*/  IMAD.MOV.U32 R18, RZ, RZ, R8 ;  /* 0x000000ffff127224 */ /* 0x000fe200078e0008 */
[----:B------:R-:W-:Y:S01]  /*0d40*/  UIMAD.WIDE.U32 UR48, UR33, UR48, URZ ;  /* 0x00000030213072a5 */ /* 0x000fe2000f8e00ff */
[----:B------:R-:W-:Y:S01]  /*0d50*/  IMAD.MOV.U32 R2, RZ, RZ, R6 ;  /* 0x000000ffff027224 */ /* 0x000fe200078e0006 */
[----:B------:R-:W-:Y:S01]  /*0d60*/  UIMAD UR5, UR5, UR33, URZ ;  /* 0x00000021050572a4 */ /* 0x000fe2000f8e02ff */
[----:B--2---:R-:W-:Y:S01]  /*0d70*/  IMAD R16, R16, UR14, RZ ;  /* 0x0000000e10107c24 */ /* 0x004fe2000f8e02ff */
[----:B------:R-:W-:Y:S01]  /*0d80*/  USEL UR46, UR46, URZ, UP1 ;  /* 0x000000ff2e2e7287 */ /* 0x000fe20008800000 */
[C---:B------:R-:W-:Y:S01]  /*0d90*/  IMAD R0, R22.reuse, UR23, R0 ;  /* 0x0000001716007c24 */ /* 0x040fe2000f8e0200 */
[----:B------:R-:W-:Y:S01]  /*0da0*/  UIADD3 UR5, UPT, UPT, UR49, UR5, URZ ;  /* 0x0000000531057290 */ /* 0x000fe2000fffe0ff */
[----:B------:R-:W-:Y:S01]  /*0db0*/  IMAD.WIDE.U32 R18, R22, UR22, R18 ;  /* 0x0000001616127c25 */ /* 0x000fe2000f8e0012 */
[----:B------:R-:W-:Y:S01]  /*0dc0*/  ULOP3.LUT UR22, UR45, 0x80000001, URZ, 0xc0, !UPT ;  /* 0x800000012d167892 */ /* 0x000fe2000f8ec0ff */
[----:B------:R-:W-:-:S02]  /*0dd0*/  CS2R R54, SRZ ;  /* 0x0000000000367805 */ /* 0x000fc4000001ff00 */
[----:B------:R-:W-:Y:S01]  /*0de0*/  CS2R R52, SRZ ;  /* 0x0000000000347805 */ /* 0x000fe2000001ff00 */
[C---:B------:R-:W-:Y:S01]  /*0df0*/  IMAD R16, R22.reuse, UR15, R16 ;  /* 0x0000000f16107c24 */ /* 0x040fe2000f8e0210 */
[----:B------:R-:W-:Y:S01]  /*0e00*/  UISETP.NE.AND UP0, UPT, UR22, 0x1, UPT ;  /* 0x000000011600788c */ /* 0x000fe2000bf05270 */
[----:B------:R-:W-:Y:S01]  /*0e10*/  IMAD.WIDE.U32 R22, R22, UR14, R2 ;  /* 0x0000000e16167c25 */ /* 0x000fe2000f8e0002 */
[----:B------:R-:W1:Y:S01]  /*0e20*/  LDCU.64 UR14, c[0x0][0x380] ;  /* 0x00007000ff0e77ac */ /* 0x000e620008000a00 */
[----:B------:R-:W2:Y:S01]  /*0e30*/  LDC.64 R2, c[0x0][0x598] ;  /* 0x00016600ff027b82 */ /* 0x000ea20000000a00 */
[----:B------:R-:W-:Y:S01]  /*0e40*/  CS2R R46, SRZ ;  /* 0x00000000002e7805 */ /* 0x000fe2000001ff00 */
[----:B------:R-:W-:Y:S01]  /*0e50*/  IMAD.U32 R9, RZ, RZ, UR4 ;  /* 0x00000004ff097e24 */ /* 0x000fe2000f8e00ff */
[----:B------:R-:W-:Y:S01]  /*0e60*/  USHF.L.U64.HI UR4, UR10, 0x6, UR11 ;  /* 0x000000060a047899 */ /* 0x000fe2000801020b */
[----:B------:R-:W-:Y:S01]  /*0e70*/  IMAD.U32 R8, RZ, RZ, UR16 ;  /* 0x00000010ff087e24 */ /* 0x000fe2000f8e00ff */
[----:B------:R-:W-:Y:S01]  /*0e80*/  USHF.L.U32 UR16, UR10, 0x6, URZ ;  /* 0x000000060a107899 */ /* 0x000fe200080006ff */
[----:B------:R-:W-:Y:S01]  /*0e90*/  IMAD R15, R14, UR33, R13 ;  /* 0x000000210e0f7c24 */ /* 0x000fe2000f8e020d */
[----:B------:R-:W-:Y:S01]  /*0ea0*/  CS2R R44, SRZ ;  /* 0x00000000002c7805 */ /* 0x000fe2000001ff00 */
[----:B------:R-:W-:Y:S01]  /*0eb0*/  IMAD.IADD R19, R19, 0x1, R0 ;  /* 0x0000000113137824 */ /* 0x000fe200078e0200 */
[----:B------:R-:W-:Y:S01]  /*0ec0*/  CS2R R50, SRZ ;  /* 0x0000000000327805 */ /* 0x000fe2000001ff00 */
[----:B------:R-:W-:Y:S01]  /*0ed0*/  IMAD.MOV.U32 R14, RZ, RZ, R12 ;  /* 0x000000ffff0e7224 */ /* 0x000fe200078e000c */
[----:B------:R-:W-:Y:S01]  /*0ee0*/  CS2R R48, SRZ ;  /* 0x0000000000307805 */ /* 0x000fe2000001ff00 */
[----:B---3--:R-:W-:Y:S01]  /*0ef0*/  IMAD R0, R4, UR42, RZ ;  /* 0x0000002a04007c24 */ /* 0x008fe2000f8e02ff */
[----:B------:R-:W-:Y:S01]  /*0f00*/  CS2R R42, SRZ ;  /* 0x00000000002a7805 */ /* 0x000fe2000001ff00 */
[----:B------:R-:W-:Y:S01]  /*0f10*/  IMAD.WIDE.U32 R8, R167, UR12, R8 ;  /* 0x0000000ca7087c25 */ /* 0x000fe2000f8e0008 */
[----:B------:R-:W-:-:S02]  /*0f20*/  CS2R R40, SRZ ;  /* 0x0000000000287805 */ /* 0x000fc4000001ff00 */
[----:B------:R-:W-:Y:S02]  /*0f30*/  CS2R R38, SRZ ;  /* 0x0000000000267805 */ /* 0x000fe4000001ff00 */
[----:B------:R-:W-:Y:S01]  /*0f40*/  CS2R R36, SRZ ;  /* 0x0000000000247805 */ /* 0x000fe2000001ff00 */
[----:B------:R-:W-:Y:S01]  /*0f50*/  IMAD.U32 R13, RZ, RZ, UR4 ;  /* 0x00000004ff0d7e24 */ /* 0x000fe2000f8e00ff */
[----:B------:R-:W-:Y:S01]  /*0f60*/  IADD3 R10, P0, PT, R18, R8, RZ ;  /* 0x00000008120a7210 */ /* 0x000fe20007f1e0ff */
[----:B------:R-:W-:Y:S01]  /*0f70*/  IMAD.U32 R12, RZ, RZ, UR16 ;  /* 0x00000010ff0c7e24 */ /* 0x000fe2000f8e00ff */
[----:B------:R-:W3:Y:S01]  /*0f80*/  LDCU.64 UR16, c[0x0][0x390] ;  /* 0x00007200ff1077ac */ /* 0x000ee20008000a00 */
[----:B------:R-:W-:Y:S02]  /*0f90*/  IMAD.U32 R20, RZ, RZ, UR25 ;  /* 0x00000019ff147e24 */ /* 0x000fe4000f8e00ff */
[----:B------:R-:W-:Y:S01]  /*0fa0*/  IMAD R0, R5, UR43, R0 ;  /* 0x0000002b05007c24 */ /* 0x000fe2000f8e0200 */
[----:B------:R-:W-:Y:S01]  /*0fb0*/  UMOV UR4, UR30 ;  /* 0x0000001e00047c82 */ /* 0x000fe20008000000 */
[----:B------:R-:W-:-:S04]  /*0fc0*/  IMAD.WIDE.U32 R14, R4, UR43, R14 ;  /* 0x0000002b040e7c25 */ /* 0x000fc8000f8e000e */
[C---:B------:R-:W-:Y:S01]  /*0fd0*/  IMAD R7, R167.reuse, UR13, RZ ;  /* 0x0000000da7077c24 */ /* 0x040fe2000f8e02ff */
[----:B------:R-:W4:Y:S01]  /*0fe0*/  LDCU UR13, c[0x0][0x44c] ;  /* 0x00008980ff0d77ac */ /* 0x000f220008000800 */
[----:B------:R-:W-:-:S03]  /*0ff0*/  IMAD.WIDE.U32 R12, R167, UR10, R12 ;  /* 0x0000000aa70c7c25 */ /* 0x000fc6000f8e000c */
[----:B------:R-:W-:Y:S01]  /*1000*/  IADD3.X R9, PT, PT, R19, R7, R9, P0, !PT ;  /* 0x0000000713097210 */ /* 0x000fe200007fe409 */
[----:B------:R-:W-:Y:S01]  /*1010*/  IMAD R21, R20, UR32, R25 ;  /* 0x0000002014157c24 */ /* 0x000fe2000f8e0219 */
[----:B------:R-:W-:Y:S01]  /*1020*/  IADD3 R12, P0, PT, R22, R12, RZ ;  /* 0x0000000c160c7210 */ /* 0x000fe20007f1e0ff */
[----:B------:R-:W-:Y:S02]  /*1030*/  IMAD.IADD R15, R15, 0x1, R0 ;  /* 0x000000010f0f7824 */ /* 0x000fe400078e0200 */
[----:B------:R-:W-:Y:S01]  /*1040*/  IMAD.MOV.U32 R20, RZ, RZ, R24 ;  /* 0x000000ffff147224 */ /* 0x000fe200078e0018 */
[----:B------:R-:W3:Y:S01]  /*1050*/  S2R R0, SR_CTAID.X ;  /* 0x0000000000007919 */ /* 0x000ee20000002500 */
[----:B------:R-:W-:Y:S02]  /*1060*/  IMAD.IADD R17, R23, 0x1, R16 ;  /* 0x0000000117117824 */ /* 0x000fe400078e0210 */
[----:B------:R-:W-:Y:S02]  /*1070*/  IMAD.MOV.U32 R16, RZ, RZ, R22 ;  /* 0x000000ffff107224 */ /* 0x000fe400078e0016 */
[----:B--2---:R-:W-:Y:S01]  /*1080*/  IMAD.WIDE.U32 R22, R2, UR32, R14 ;  /* 0x0000002002167c25 */ /* 0x004fe2000f8e000e */
[----:B-----5:R-:W-:Y:S01]  /*1090*/  LEA R14, P1, R10, UR18, 0x1 ;  /* 0x000000120a0e7c11 */ /* 0x020fe2000f8208ff */
[----:B----4-:R-:W-:-:S02]  /*10a0*/  UIMAD UR52, UR32, UR13, URZ ;  /* 0x0000000d203472a4 */ /* 0x010fc4000f8e02ff */
[C---:B------:R-:W-:Y:S01]  /*10b0*/  IMAD R2, R167.reuse, UR21, RZ ;  /* 0x00000015a7027c24 */ /* 0x040fe2000f8e02ff */
[----:B------:R-:W-:Y:S01]  /*10c0*/  LEA.HI.X R15, R10, UR19, R9, 0x1, P1 ;  /* 0x000000130a0f7c11 */ /* 0x000fe200088f0c09 */
[C---:B------:R-:W-:Y:S01]  /*10d0*/  IMAD.WIDE.U32 R20, R167.reuse, UR20, R20 ;  /* 0x00000014a7147c25 */ /* 0x040fe2000f8e0014 */
[----:B------:R-:W2:Y:S03]  /*10e0*/  LDCU.64 UR20, c[0x0][0x550] ;  /* 0x0000aa00ff1477ac */ /* 0x000ea60008000a00 */
[----:B------:R-:W-:Y:S01]  /*10f0*/  IMAD R6, R167, UR11, RZ ;  /* 0x0000000ba7067c24 */ /* 0x000fe2000f8e02ff */
[----:B-1----:R-:W-:Y:S01]  /*1100*/  LEA R190, P2, R20, UR14, 0x1 ;  /* 0x0000000e14be7c11 */ /* 0x002fe2000f8408ff */
[----:B------:R-:W-:Y:S01]  /*1110*/  IMAD.IADD R2, R21, 0x1, R2 ;  /* 0x0000000115027824 */ /* 0x000fe200078e0202 */
[----:B------:R-:W1:Y:S01]  /*1120*/  LDCU UR11, c[0x0][0x3e0] ;  /* 0x00007c00ff0b77ac */ /* 0x000e620008000800 */
[----:B------:R-:W-:Y:S01]  /*1130*/  IMAD.WIDE.U32 R18, R167, UR12, R18 ;  /* 0x0000000ca7127c25 */ /* 0x000fe2000f8e0012 */
[----:B------:R-:W-:-:S02]  /*1140*/  IADD3.X R11, PT, PT, R17, R6, R13, P0, !PT ;  /* 0x00000006110b7210 */ /* 0x000fc400007fe40d */
[----:B------:R-:W-:Y:S01]  /*1150*/  LEA.HI.X R191, R20, UR15, R2, 0x1, P2 ;  /* 0x0000000f14bf7c11 */ /* 0x000fe200090f0c02 */
[----:B------:R-:W-:Y:S01]  /*1160*/  IMAD R13, R3, UR32, R23 ;  /* 0x00000020030d7c24 */ /* 0x000fe2000f8e0217 */
[C---:B---3--:R-:W-:Y:S01]  /*1170*/  LEA R8, P0, R12.reuse, UR16, 0x1 ;  /* 0x000000100c087c11 */ /* 0x048fe2000f8008ff */
[----:B------:R-:W3:Y:S01]  /*1180*/  LDC.64 R2, c[0x0][0x5f8] ;  /* 0x00017e00ff027b82 */ /* 0x000ee20000000a00 */
[----:B------:R-:W-:Y:S01]  /*1190*/  ISETP.NE.AND P2, PT, RZ, UR40, PT ;  /* 0x00000028ff007c0c */ /* 0x000fe2000bf45270 */
[----:B------:R-:W-:Y:S01]  /*11a0*/  IMAD.WIDE.U32 R16, R167, UR10, R16 ;  /* 0x0000000aa7107c25 */ /* 0x000fe2000f8e0010 */
[----:B------:R-:W-:Y:S01]  /*11b0*/  LEA.HI.X R9, R12, UR17, R11, 0x1, P0 ;  /* 0x000000110c097c11 */ /* 0x000fe200080f0c0b */
[----:B------:R-:W-:Y:S01]  /*11c0*/  USHF.R.S32.HI UR10, URZ, 0x1f, UR13 ;  /* 0x0000001fff0a7899 */ /* 0x000fe2000801140d */
[----:B------:R-:W-:Y:S01]  /*11d0*/  LEA R10, P0, R18, UR18, 0x1 ;  /* 0x00000012120a7c11 */ /* 0x000fe2000f8008ff */
[----:B------:R-:W-:Y:S01]  /*11e0*/  IMAD.MOV.U32 R12, RZ, RZ, R22 ;  /* 0x000000ffff0c7224 */ /* 0x000fe200078e0016 */
[----:B------:R-:W-:Y:S01]  /*11f0*/  USHF.R.S32.HI UR53, URZ, 0x1f, UR52 ;  /* 0x0000001fff357899 */ /* 0x000fe20008011434 */
[----:B------:R-:W-:Y:S01]  /*1200*/  IMAD.IADD R7, R19, 0x1, R7 ;  /* 0x0000000113077824 */ /* 0x000fe200078e0207 */
[----:B------:R-:W4:Y:S01]  /*1210*/  LDCU.64 UR14, c[0x0][0x570] ;  /* 0x0000ae00ff0e77ac */ /* 0x000f220008000a00 */
[----:B------:R-:W-:Y:S01]  /*1220*/  IMAD.WIDE.U32 R12, R167, R4, R12 ;  /* 0x00000004a70c7225 */ /* 0x000fe200078e000c */
[----:B-1----:R-:W-:-:S03]  /*1230*/  USHF.R.S32.HI UR12, URZ, 0x1f, UR11 ;  /* 0x0000001fff0c7899 */ /* 0x002fc6000801140b */
[----:B------:R-:W-:Y:S01]  /*1240*/  IMAD R4, R167, R5, RZ ;  /* 0x00000005a7047224 */ /* 0x000fe200078e02ff */
[----:B--2---:R-:W-:Y:S01]  /*1250*/  LEA R188, P1, R12, UR20, 0x1 ;  /* 0x000000140cbc7c11 */ /* 0x004fe2000f8208ff */
[----:B------:R-:W-:Y:S01]  /*1260*/  UIMAD UR5, UR5, UR11, URZ ;  /* 0x0000000b050572a4 */ /* 0x000fe2000f8e02ff */
[----:B------:R-:W-:Y:S01]  /*1270*/  LEA.HI.X R11, R18, UR19, R7, 0x1, P0 ;  /* 0x00000013120b7c11 */ /* 0x000fe200080f0c07 */
[----:B------:R-:W-:Y:S01]  /*1280*/  IMAD.IADD R4, R13, 0x1, R4 ;  /* 0x000000010d047824 */ /* 0x000fe200078e0204 */
[----:B------:R-:W-:Y:S01]  /*1290*/  UIMAD.WIDE.U32 UR50, UR48, UR11, URZ ;  /* 0x0000000b303272a5 */ /* 0x000fe2000f8e00ff */
[----:B------:R-:W-:Y:S01]  /*12a0*/  IMAD.IADD R6, R17, 0x1, R6 ;  /* 0x0000000111067824 */ /* 0x000fe200078e0206 */
[----:B------:R-:W-:Y:S01]  /*12b0*/  UIMAD UR5, UR12, UR48, UR5 ;  /* 0x000000300c0572a4 */ /* 0x000fe2000f8e0205 */
[----:B------:R-:W-:Y:S01]  /*12c0*/  @P2 BAR.SYNC.DEFER_BLOCKING 0x0 ;  /* 0x0000000000002b1d */ /* 0x000fe20000010000 */
[----:B------:R-:W-:Y:S01]  /*12d0*/  LEA.HI.X R189, R12, UR21, R4, 0x1, P1 ;  /* 0x000000150cbd7c11 */ /* 0x000fe200088f0c04 */
[----:B---3--:R-:W-:Y:S01]  /*12e0*/  IMAD.WIDE.U32 R4, R0, R2, RZ ;  /* 0x0000000200047225 */ /* 0x008fe200078e00ff */
[----:B------:R-:W-:Y:S01]  /*12f0*/  UIADD3 UR5, UPT, UPT, UR51, UR5, URZ ;  /* 0x0000000533057290 */ /* 0x000fe2000fffe0ff */
[----:B------:R-:W-:Y:S01]  /*1300*/  LEA R18, P0, R16, UR16, 0x1 ;  /* 0x0000001010127c11 */ /* 0x000fe2000f8008ff */
[----:B------:R-:W-:Y:S01]  /*1310*/  UIMAD UR18, UR11, UR13, URZ ;  /* 0x0000000d0b1272a4 */ /* 0x000fe2000f8e02ff */
[----:B------:R-:W-:Y:S01]  /*1320*/  IMAD R2, R0, R3, R5 ;  /* 0x0000000300027224 */ /* 0x000fe200078e0205 */
[----:B------:R-:W-:Y:S01]  /*1330*/  LOP3.LUT R3, R160, 0xd8, RZ, 0xc0, !PT ;  /* 0x000000d8a0037812 */ /* 0x000fe200078ec0ff */
[----:B------:R-:W-:Y:S01]  /*1340*/  UIMAD UR5, UR5, UR13, URZ ;  /* 0x0000000d050572a4 */ /* 0x000fe2000f8e02ff */
[--C-:B------:R-:W-:Y:S01]  /*1350*/  SHF.R.U32.HI R0, RZ, 0x5, R173.reuse ;  /* 0x00000005ff007819 */ /* 0x100fe200000116ad */
[----:B------:R-:W-:Y:S01]  /*1360*/  UIMAD.WIDE UR54, UR11, UR13, URZ ;  /* 0x0000000d0b3672a5 */ /* 0x000fe2000f8e02ff */
[----:B------:R-:W-:Y:S01]  /*1370*/  LOP3.LUT R3, R3, 0x18, R173, 0x78, !PT ;  /* 0x0000001803037812 */ /* 0x000fe200078e78ad */
[----:B------:R-:W-:Y:S01]  /*1380*/  USEL UR11, URZ, 0x3000, UP0 ;  /* 0x00003000ff0b7887 */ /* 0x000fe20008000000 */
[----:B------:R-:W-:Y:S01]  /*1390*/  LOP3.LUT R5, R173, 0x1f, RZ, 0xc0, !PT ;  /* 0x0000001fad057812 */ /* 0x000fe200078ec0ff */
[----:B------:R-:W-:Y:S01]  /*13a0*/  UIMAD.WIDE.U32 UR52, UR50, UR13, UR52 ;  /* 0x0000000d323472a5 */ /* 0x000fe2000f8e0034 */
[----:B------:R-:W-:Y:S01]  /*13b0*/  LOP3.LUT R3, R3, 0x1f20, R160, 0xf8, !PT ;  /* 0x00001f2003037812 */ /* 0x000fe200078ef8a0 */
[----:B------:R-:W-:Y:S01]  /*13c0*/  UIMAD UR5, UR10, UR50, UR5 ;  /* 0x000000320a0572a4 */ /* 0x000fe2000f8e0205 */
[----:B------:R-:W-:Y:S01]  /*13d0*/  SEL R4, R4, RZ, P2 ;  /* 0x000000ff04047207 */ /* 0x000fe20001000000 */
[----:B------:R-:W-:Y:S01]  /*13e0*/  UIADD3 UR46, UP0, UPT, UR43, UR46, URZ ;  /* 0x0000002e2b2e7290 */ /* 0x000fe2000ff1e0ff */
[----:B------:R-:W-:Y:S01]  /*13f0*/  LEA R3, R3, UR4, 0x1 ;  /* 0x0000000403037c11 */ /* 0x000fe2000f8e08ff */
[----:B------:R-:W-:Y:S01]  /*1400*/  UIADD3 UR53, UPT, UPT, UR53, UR5, URZ ;  /* 0x0000000535357290 */ /* 0x000fe2000fffe0ff */
[----:B------:R-:W-:Y:S01]  /*1410*/  IMAD R5, R0, UR18, R5 ;  /* 0x0000001200057c24 */ /* 0x000fe2000f8e0205 */
[----:B------:R-:W-:Y:S01]  /*1420*/  UIADD3.X UR42, UPT, UPT, URZ, UR42, URZ, UP0, !UPT ;  /* 0x0000002aff2a7290 */ /* 0x000fe200087fe4ff */
[----:B------:R-:W-:Y:S01]  /*1430*/  LEA.HI.X R19, R16, UR17, R6, 0x1, P0 ;  /* 0x0000001110137c11 */ /* 0x000fe200080f0c06 */
[----:B------:R-:W-:Y:S01]  /*1440*/  UIMAD UR5, UR55, UR46, URZ ;  /* 0x0000002e370572a4 */ /* 0x000fe2000f8e02ff */
[----:B------:R-:W-:Y:S01]  /*1450*/  VIADD R195, R3, UR11 ;  /* 0x0000000b03c37c36 */ /* 0x000fe20008000000 */
[----:B------:R-:W-:Y:S01]  /*1460*/  UIMAD.WIDE.U32 UR52, UR54, UR46, UR52 ;  /* 0x0000002e363472a5 */ /* 0x000fe2000f8e0034 */
[----:B------:R-:W-:Y:S01]  /*1470*/  @!PT LDS RZ, [RZ] ;  /* 0x00000000fffff984 */ /* 0x000fe20000000800 */
[----:B------:R-:W-:Y:S01]  /*1480*/  @!PT LDS RZ, [RZ] ;  /* 0x00000000fffff984 */ /* 0x000fe20000000800 */
[----:B------:R-:W-:Y:S01]  /*1490*/  @!PT LDS RZ, [RZ] ;  /* 0x00000000fffff984 */ /* 0x000fe20000000800 */
[----:B------:R1:W-:Y:S01]  /*14a0*/  LDGSTS.E.BYPASS.LTC128B.128 [R3+0x6000], desc[UR36][R188.64] ;  /* 0x06000000bc037fae */ /* 0x0003e2000b981a24 */
[----:B------:R-:W-:Y:S01]  /*14b0*/  UIMAD UR5, UR54, UR42, UR5 ;  /* 0x0000002a360572a4 */ /* 0x000fe2000f8e0205 */
[----:B------:R-:W-:Y:S01]  /*14c0*/  SEL R2, R2, RZ, P2 ;  /* 0x000000ff02027207 */ /* 0x000fe20001000000 */
[----:B------:R-:W-:Y:S01]  /*14d0*/  USHF.L.U32 UR12, UR18, 0x6, URZ ;  /* 0x00000006120c7899 */ /* 0x000fe200080006ff */
[----:B------:R1:W-:Y:S01]  /*14e0*/  LDGSTS.E.BYPASS.LTC128B.128 [R3+0x7000], desc[UR36][R188.64+0x40] ;  /* 0x07000040bc037fae */ /* 0x0003e2000b981a24 */
[----:B------:R-:W-:Y:S01]  /*14f0*/  UIADD3 UR5, UPT, UPT, UR53, UR5, URZ ;  /* 0x0000000535057290 */ /* 0x000fe2000fffe0ff */
[----:B------:R-:W-:Y:S01]  /*1500*/  IADD3 R4, P1, P0, R5, UR52, R4 ;  /* 0x0000003405047c10 */ /* 0x000fe2000f83e004 */
[----:B------:R-:W-:Y:S01]  /*1510*/  UISETP.GE.AND UP0, UPT, UR41, 0x1, UPT ;  /* 0x000000012900788c */ /* 0x000fe2000bf06270 */
[----:B------:R1:W-:Y:S01]  /*1520*/  LDGSTS.E.BYPASS.LTC128B.128 [R3+0x8000], desc[UR36][R188.64+0x80] ;  /* 0x08000080bc037fae */ /* 0x0003e2000b981a24 */
[----:B------:R-:W-:Y:S01]  /*1530*/  SHF.R.S32.HI R5, RZ, 0x1f, R5 ;  /* 0x0000001fff057819 */ /* 0x000fe20000011405 */
[----:B------:R-:W-:Y:S01]  /*1540*/  IMAD.SHL.U32 R0, R0, 0x10, RZ ;  /* 0x0000001000007824 */ /* 0x000fe200078e00ff */
[----:B------:R-:W-:Y:S01]  /*1550*/  ULEA UR16, UR45, UR44, 0x6 ;  /* 0x0000002c2d107291 */ /* 0x000fe2000f8e30ff */
[----:B------:R1:W-:Y:S01]  /*1560*/  LDGSTS.E.BYPASS.LTC128B.128 [R195], desc[UR36][R190.64] ;  /* 0x00000000bec37fae */ /* 0x0003e2000b981a24 */
[----:B------:R-:W-:Y:S01]  /*1570*/  IADD3.X R5, PT, PT, R5, UR5, R2, P1, P0 ;  /* 0x0000000505057c10 */ /* 0x000fe20008fe0402 */
[----:B------:R-:W-:Y:S01]  /*1580*/  IMAD.U32 R2, RZ, RZ, UR12 ;  /* 0x0000000cff027e24 */ /* 0x000fe2000f8e00ff */
[----:B------:R-:W-:Y:S01]  /*1590*/  IADD3 R4, P0, PT, R4, UR12, RZ ;  /* 0x0000000c04047c10 */ /* 0x000fe2000ff1e0ff */
[----:B------:R1:W-:Y:S01]  /*15a0*/  LDGSTS.E.BYPASS.LTC128B.128 [R195+0x1000], desc[UR36][R190.64+0x40] ;  /* 0x01000040bec37fae */ /* 0x0003e2000b981a24 */
[----:B------:R-:W2:Y:S01]  /*15b0*/  LDCU.64 UR12, c[0x0][0x420] ;  /* 0x00008400ff0c77ac */ /* 0x000ea20008000a00 */
[----:B------:R-:W-:-:S02]  /*15c0*/  LOP3.LUT R0, R0, 0x10, RZ, 0xc0, !PT ;  /* 0x0000001000007812 */ /* 0x000fc400078ec0ff */
[----:B------:R1:W-:Y:S01]  /*15d0*/  LDGSTS.E.BYPASS.LTC128B.128 [R195+0x2000], desc[UR36][R190.64+0x80] ;  /* 0x02000080bec37fae */ /* 0x0003e2000b981a24 */
[----:B------:R-:W-:Y:S02]  /*15e0*/  LEA.HI.X.SX32 R2, R2, R5, 0x1, P0 ;  /* 0x0000000502027211 */ /* 0x000fe400000f0eff */
[----:B----4-:R-:W-:Y:S01]  /*15f0*/  LEA R196, P0, R4, UR14, 0x2 ;  /* 0x0000000e04c47c11 */ /* 0x010fe2000f8010ff */
[----:B------:R1:W-:Y:S01]  /*1600*/  LDGSTS.E.BYPASS.LTC128B.128 [R3+0x9000], desc[UR36][R10.64] ;  /* 0x090000000a037fae */ /* 0x0003e2000b981a24 */
[----:B------:R-:W-:Y:S02]  /*1610*/  LOP3.LUT R0, R0, 0x7, R167, 0xf8, !PT ;  /* 0x0000000700007812 */ /* 0x000fe400078ef8a7 */
[----:B------:R-:W-:Y:S01]  /*1620*/  LEA.HI.X R197, R4, UR15, R2, 0x2, P0 ;  /* 0x0000000f04c57c11 */ /* 0x000fe200080f1402 */
[----:B------:R1:W-:Y:S01]  /*1630*/  LDGSTS.E.BYPASS.LTC128B.128 [R3+0xb000], desc[UR36][R10.64+0x40] ;  /* 0x0b0000400a037fae */ /* 0x0003e2000b981a24 */
[----:B------:R-:W3:Y:S03]  /*1640*/  LDCU.64 UR14, c[0x0][0x5e8] ;  /* 0x0000bd00ff0e77ac */ /* 0x000ee60008000a00 */
[----:B------:R1:W-:Y:S01]  /*1650*/  LDGSTS.E.BYPASS.LTC128B.128 [R3+0xd000], desc[UR36][R10.64+0x80] ;  /* 0x0d0000800a037fae */ /* 0x0003e2000b981a24 */
[----:B--2---:R-:W-:-:S03]  /*1660*/  UIMAD.WIDE UR20, UR24, 0x4, UR12 ;  /* 0x00000004181478a5 */ /* 0x004fc6000f8e020c */
[----:B------:R1:W-:Y:S04]  /*1670*/  LDGSTS.E.BYPASS.LTC128B.128 [R3+0xa000], desc[UR36][R14.64] ;  /* 0x0a0000000e037fae */ /* 0x0003e8000b981a24 */
[----:B------:R1:W-:Y:S04]  /*1680*/  LDGSTS.E.BYPASS.LTC128B.128 [R3+0xc000], desc[UR36][R14.64+0x40] ;  /* 0x0c0000400e037fae */ /* 0x0003e8000b981a24 */
[----:B------:R1:W-:Y:S01]  /*1690*/  LDGSTS.E.BYPASS.LTC128B.128 [R3+0xe000], desc[UR36][R14.64+0x80] ;  /* 0x0e0000800e037fae */ /* 0x0003e2000b981a24 */
[----:B---3--:R-:W-:-:S03]  /*16a0*/  UIMAD.WIDE UR16, UR16, 0x4, UR14 ;  /* 0x00000004101078a5 */ /* 0x008fc6000f8e020e */
[----:B------:R1:W-:Y:S04]  /*16b0*/  LDGSTS.E.BYPASS.LTC128B.128 [R3+0xf000], desc[UR36][R18.64] ;  /* 0x0f00000012037fae */ /* 0x0003e8000b981a24 */
[----:B------:R1:W-:Y:S04]  /*16c0*/  LDGSTS.E.BYPASS.LTC128B.128 [R3+0x11000], desc[UR36][R18.64+0x40] ;  /* 0x1100004012037fae */ /* 0x0003e8000b981a24 */
[----:B------:R1:W-:Y:S04]  /*16d0*/  LDGSTS.E.BYPASS.LTC128B.128 [R3+0x13000], desc[UR36][R18.64+0x80] ;  /* 0x1300008012037fae */ /* 0x0003e8000b981a24 */
[----:B------:R1:W-:Y:S04]  /*16e0*/  LDGSTS.E.BYPASS.LTC128B.128 [R3+0x10000], desc[UR36][R8.64] ;  /* 0x1000000008037fae */ /* 0x0003e8000b981a24 */
[----:B------:R1:W-:Y:S04]  /*16f0*/  LDGSTS.E.BYPASS.LTC128B.128 [R3+0x12000], desc[UR36][R8.64+0x40] ;  /* 0x1200004008037fae */ /* 0x0003e8000b981a24 */
[----:B------:R1:W-:Y:S04]  /*1700*/  LDGSTS.E.BYPASS.LTC128B.128 [R3+0x14000], desc[UR36][R8.64+0x80] ;  /* 0x1400008008037fae */ /* 0x0003e8000b981a24 */
[----:B------:R-:W0:Y:S01]  /*1710*/  LDGDEPBAR ;  /* 0x00000000000079af */ /* 0x000e220000000000 */
[----:B------:R-:W-:Y:S05]  /*1720*/  BRA.U !UP0, `(.L_x_1362) ;  /* 0x0000003d08547547 */ /* 0x000fea000b800000 */
[--C-:B------:R-:W-:Y:S01]  /*1730*/  SHF.R.U32.HI R6, RZ, 0x4, R173.reuse ;  /* 0x00000004ff067819 */ /* 0x100fe200000116ad */
[----:B------:R-:W-:Y:S01]  /*1740*/  IMAD.MOV.U32 R2, RZ, RZ, 0x4 ;  /* 0x00000004ff027424 */ /* 0x000fe200078e00ff */
[--C-:B-1----:R-:W-:Y:S01]  /*1750*/  SHF.R.U32.HI R3, RZ, 0x1, R173.reuse ;  /* 0x00000001ff037819 */ /* 0x102fe200000116ad */
[C---:B------:R-:W-:Y:S01]  /*1760*/  IMAD.SHL.U32 R7, R173.reuse, 0x10, RZ ;  /* 0x00000010ad077824 */ /* 0x040fe200078e00ff */
[----:B------:R-:W-:Y:S01]  /*1770*/  LOP3.LUT R6, R6, 0x8, RZ, 0xc0, !PT ;  /* 0x0000000806067812 */ /* 0x000fe200078ec0ff */
[----:B------:R-:W-:Y:S01]  /*1780*/  IMAD.WIDE.U32 R8, R0, R2, UR20 ;  /* 0x0000001400087e25 */ /* 0x000fe2000f8e0002 */
[----:B------:R-:W1:Y:S01]  /*1790*/  LDC R193, c[0x0][0x44c] ;  /* 0x00011300ffc17b82 */ /* 0x000e620000000800 */
[----:B------:R-:W2:Y:S01]  /*17a0*/  LDCU UR13, c[0x0][0x3b0] ;  /* 0x00007600ff0d77ac */ /* 0x000ea20008000800 */
[----:B------:R-:W-:Y:S01]  /*17b0*/  LOP3.LUT R6, R6, 0x10, R173, 0xf8, !PT ;  /* 0x0000001006067812 */ /* 0x000fe200078ef8ad */
[C---:B------:R-:W-:Y:S01]  /*17c0*/  IMAD.SHL.U32 R2, R173.reuse, 0x20, RZ ;  /* 0x00000020ad027824 */ /* 0x040fe200078e00ff */
[----:B------:R-:W5:Y:S01]  /*17d0*/  LDG.E R186, desc[UR36][R8.64] ;  /* 0x0000002408ba7981 */ /* 0x000f62000c1e1900 */
[----:B------:R-:W-:Y:S01]  /*17e0*/  IMAD.SHL.U32 R0, R173, 0x4, RZ ;  /* 0x00000004ad007824 */ /* 0x000fe200078e00ff */
[----:B------:R-:W3:Y:S01]  /*17f0*/  LDCU UR14, c[0x0][0x590] ;  /* 0x0000b200ff0e77ac */ /* 0x000ee20008000800 */
[----:B------:R-:W4:Y:S03]  /*1800*/  S2R R173, SR_TID.X ;  /* 0x0000000000ad7919 */ /* 0x000f260000002100 */
[----:B------:R-:W-:Y:S01]  /*1810*/  LOP3.LUT R0, R0, 0x18, RZ, 0xc0, !PT ;  /* 0x0000001800007812 */ /* 0x000fe200078ec0ff */
[----:B------:R-:W-:Y:S01]  /*1820*/  USHF.L.U32 UR18, UR18, 0x3, URZ ;  /* 0x0000000312127899 */ /* 0x000fe200080006ff */
[----:B------:R-:W-:Y:S01]  /*1830*/  LOP3.LUT R5, R2, 0x120, RZ, 0xc0, !PT ;  /* 0x0000012002057812 */ /* 0x000fe200078ec0ff */
[----:B------:R-:W5:Y:S01]  /*1840*/  LDG.E R185, desc[UR36][R8.64+0x20] ;  /* 0x0000202408b97981 */ /* 0x000f62000c1e1900 */
[--C-:B------:R-:W-:Y:S01]  /*1850*/  LOP3.LUT R4, R0, 0xc0, R2.reuse, 0xf8, !PT ;  /* 0x000000c000047812 */ /* 0x100fe200078ef802 */
[----:B------:R-:W1:Y:S01]  /*1860*/  LDCU UR5, c[0x0][0x3e0] ;  /* 0x00007c00ff0577ac */ /* 0x000e620008000800 */
[----:B------:R-:W-:Y:S01]  /*1870*/  LOP3.LUT R7, R5, 0x200, R7, 0xf8, !PT ;  /* 0x0000020005077812 */ /* 0x000fe200078ef807 */
[----:B------:R-:W5:Y:S01]  /*1880*/  LDG.E R184, desc[UR36][R8.64+0x80] ;  /* 0x0000802408b87981 */ /* 0x000f62000c1e1900 */
[--C-:B------:R-:W-:Y:S01]  /*1890*/  LOP3.LUT R6, R6, 0xc0, R2.reuse, 0xf8, !PT ;  /* 0x000000c006067812 */ /* 0x100fe200078ef802 */
[----:B------:R-:W1:Y:S01]  /*18a0*/  LDCU UR12, c[0x0][0x50c] ;  /* 0x0000a180ff0c77ac */ /* 0x000e620008000800 */
[----:B------:R-:W-:Y:S01]  /*18b0*/  LOP3.LUT R3, R4, 0x8, R3, 0x78, !PT ;  /* 0x0000000804037812 */ /* 0x000fe200078e7803 */
[----:B------:R1:W5:Y:S01]  /*18c0*/  LDG.E R183, desc[UR36][R8.64+0xa0] ;  /* 0x0000a02408b77981 */ /* 0x000362000c1e1900 */
[----:B------:R-:W-:Y:S01]  /*18d0*/  LOP3.LUT R6, R6, R0, RZ, 0x3c, !PT ;  /* 0x0000000006067212 */ /* 0x000fe200078e3cff */
[----:B------:R-:W-:Y:S01]  /*18e0*/  IMAD.MOV.U32 R194, RZ, RZ, 0x10 ;  /* 0x00000010ffc27424 */ /* 0x000fe200078e00ff */
[----:B------:R-:W-:Y:S01]  /*18f0*/  LOP3.LUT R7, R7, R3, RZ, 0xfc, !PT ;  /* 0x0000000307077212 */ /* 0x000fe200078efcff */
[----:B------:R-:W-:Y:S01]  /*1900*/  IMAD.MOV.U32 R177, RZ, RZ, 0x20 ;  /* 0x00000020ffb17424 */ /* 0x000fe200078e00ff */
[----:B------:R-:W-:Y:S01]  /*1910*/  LOP3.LUT R6, R6, 0x120, R2, 0xf8, !PT ;  /* 0x0000012006067812 */ /* 0x000fe200078ef802 */
[----:B------:R-:W-:Y:S01]  /*1920*/  IMAD.MOV.U32 R174, RZ, RZ, 0x20 ;  /* 0x00000020ffae7424 */ /* 0x000fe200078e00ff */
[----:B------:R-:W1:Y:S01]  /*1930*/  LDCU UR10, c[0x0][0x45c] ;  /* 0x00008b80ff0a77ac */ /* 0x000e620008000800 */
[----:B------:R-:W-:-:S02]  /*1940*/  IMAD.MOV.U32 R192, RZ, RZ, 0x4 ;  /* 0x00000004ffc07424 */ /* 0x000fc400078e00ff */
[----:B------:R-:W-:Y:S01]  /*1950*/  IMAD.MOV.U32 R127, RZ, RZ, RZ ;  /* 0x000000ffff7f7224 */ /* 0x000fe200078e00ff */
[----:B--2---:R-:W-:Y:S02]  /*1960*/  USHF.L.U32 UR13, UR13, 0x6, URZ ;  /* 0x000000060d0d7899 */ /* 0x004fe400080006ff */
[----:B---3--:R-:W-:Y:S01]  /*1970*/  USHF.L.U32 UR14, UR14, 0x6, URZ ;  /* 0x000000060e0e7899 */ /* 0x008fe200080006ff */
[C---:B----4-:R-:W-:Y:S01]  /*1980*/  IMAD.SHL.U32 R172, R173.reuse, 0x20, RZ ;  /* 0x00000020adac7824 */ /* 0x050fe200078e00ff */
[----:B------:R-:W-:Y:S01]  /*1990*/  SHF.R.U32.HI R2, RZ, 0x1, R173 ;  /* 0x00000001ff027819 */ /* 0x000fe200000116ad */
[C---:B------:R-:W-:Y:S01]  /*19a0*/  IMAD.SHL.U32 R5, R173.reuse, 0x10, RZ ;  /* 0x00000010ad057824 */ /* 0x040fe200078e00ff */
[C---:B------:R-:W-:Y:S01]  /*19b0*/  LOP3.LUT R176, R173.reuse, 0x8, RZ, 0xc0, !PT ;  /* 0x00000008adb07812 */ /* 0x040fe200078ec0ff */
[C---:B------:R-:W-:Y:S01]  /*19c0*/  IMAD.SHL.U32 R0, R173.reuse, 0x2, RZ ;  /* 0x00000002ad007824 */ /* 0x040fe200078e00ff */
[----:B------:R-:W-:Y:S01]  /*19d0*/  LOP3.LUT R187, R172, 0x7400, RZ, 0xc0, !PT ;  /* 0x00007400acbb7812 */ /* 0x000fe200078ec0ff */
[----:B------:R-:W-:Y:S01]  /*19e0*/  IMAD.SHL.U32 R3, R173, 0x4, RZ ;  /* 0x00000004ad037824 */ /* 0x000fe200078e00ff */
[----:B-1----:R-:W-:-:S02]  /*19f0*/  LOP3.LUT R8, R5, 0x1c0, RZ, 0xc0, !PT ;  /* 0x000001c005087812 */ /* 0x002fc400078ec0ff */
[--C-:B------:R-:W-:Y:S02]  /*1a00*/  LOP3.LUT R187, R187, 0x6, R0.reuse, 0xf8, !PT ;  /* 0x00000006bbbb7812 */ /* 0x100fe400078ef800 */
[----:B------:R-:W-:Y:S02]  /*1a10*/  LOP3.LUT R8, R8, 0x38, R0, 0xf8, !PT ;  /* 0x0000003808087812 */ /* 0x000fe400078ef800 */
[C---:B------:R-:W-:Y:S02]  /*1a20*/  LOP3.LUT R0, R172.reuse, 0x20, RZ, 0xc0, !PT ;  /* 0x00000020ac007812 */ /* 0x040fe400078ec0ff */
[----:B------:R-:W-:Y:S02]  /*1a30*/  LOP3.LUT R3, R3, 0x18, RZ, 0xc0, !PT ;  /* 0x0000001803037812 */ /* 0x000fe400078ec0ff */
[----:B------:R-:W-:Y:S02]  /*1a40*/  LOP3.LUT R4, R172, 0x120, RZ, 0xc0, !PT ;  /* 0x00000120ac047812 */ /* 0x000fe400078ec0ff */
[----:B------:R-:W-:-:S02]  /*1a50*/  LOP3.LUT R0, R0, 0x3c00, R5, 0xf8, !PT ;  /* 0x00003c0000007812 */ /* 0x000fc400078ef805 */
[----:B------:R-:W-:Y:S02]  /*1a60*/  LOP3.LUT R175, R3, 0xc0, R172, 0xf8, !PT ;  /* 0x000000c003af7812 */ /* 0x000fe400078ef8ac */
[--C-:B------:R-:W-:Y:S02]  /*1a70*/  LOP3.LUT R4, R4, 0x200, R5.reuse, 0xf8, !PT ;  /* 0x0000020004047812 */ /* 0x100fe400078ef805 */
[----:B------:R-:W-:Y:S02]  /*1a80*/  LOP3.LUT R5, R0, 0x100, R5, 0xf8, !PT ;  /* 0x0000010000057812 */ /* 0x000fe400078ef805 */
[--C-:B------:R-:W-:Y:S02]  /*1a90*/  LOP3.LUT R8, R8, 0x20, R2.reuse, 0x78, !PT ;  /* 0x0000002008087812 */ /* 0x100fe400078e7802 */
[----:B------:R-:W-:Y:S02]  /*1aa0*/  LOP3.LUT R0, R175, 0x8, R2, 0x78, !PT ;  /* 0x00000008af007812 */ /* 0x000fe400078e7802 */
[----:B------:R-:W-:-:S02]  /*1ab0*/  LOP3.LUT R187, R187, R8, RZ, 0xfc, !PT ;  /* 0x00000008bbbb7212 */ /* 0x000fc400078efcff */
[----:B------:R-:W-:Y:S02]  /*1ac0*/  LOP3.LUT R175, R5, R175, R176, 0xf6, !PT ;  /* 0x000000af05af7212 */ /* 0x000fe400078ef6b0 */
[----:B------:R-:W-:Y:S02]  /*1ad0*/  LOP3.LUT R0, R4, R0, RZ, 0xfc, !PT ;  /* 0x0000000004007212 */ /* 0x000fe400078efcff */
[C---:B------:R-:W-:Y:S02]  /*1ae0*/  LOP3.LUT P1, RZ, R173.reuse, 0x4, RZ, 0xc0, !PT ;  /* 0x00000004adff7812 */ /* 0x040fe4000782c0ff */
[----:B------:R-:W-:Y:S02]  /*1af0*/  LOP3.LUT P0, RZ, R173, 0x2, RZ, 0xc0, !PT ;  /* 0x00000002adff7812 */ /* 0x000fe4000780c0ff */
[----:B------:R-:W-:Y:S02]  /*1b00*/  LEA R7, R7, UR4, 0x1 ;  /* 0x0000000407077c11 */ /* 0x000fe4000f8e08ff */
[----:B------:R-:W-:-:S02]  /*1b10*/  LEA R6, R6, UR4, 0x1 ;  /* 0x0000000406067c11 */ /* 0x000fc4000f8e08ff */
[----:B------:R-:W-:Y:S01]  /*1b20*/  LOP3.LUT P2, RZ, R173, 0x8, RZ, 0xc0, !PT ;  /* 0x00000008adff7812 */ /* 0x000fe2000784c0ff */
[----:B------:R-:W-:Y:S01]  /*1b30*/  VIADD R179, R7, UR11 ;  /* 0x0000000b07b37c36 */ /* 0x000fe20008000000 */
[----:B------:R-:W-:Y:S01]  /*1b40*/  SEL R194, R194, 0xfffffff0, !P1 ;  /* 0xfffffff0c2c27807 */ /* 0x000fe20004800000 */
[----:B------:R-:W-:Y:S01]  /*1b50*/  VIADD R178, R6, UR11 ;  /* 0x0000000b06b27c36 */ /* 0x000fe20008000000 */
[----:B------:R-:W-:Y:S01]  /*1b60*/  SEL R177, R177, 0xffffffe0, !P1 ;  /* 0xffffffe0b1b17807 */ /* 0x000fe20004800000 */
[----:B------:R-:W-:Y:S01]  /*1b70*/  UMOV UR11, UR17 ;  /* 0x00000011000b7c82 */ /* 0x000fe20008000000 */
[----:B------:R-:W-:-:S07]  /*1b80*/  SEL R174, R174, 0xffffffe0, !P0 ;  /* 0xffffffe0aeae7807 */ /* 0x000fce0004000000 */
.L_x_1365:
[----:B------:R-:W0:Y:S01]  /*1b90*/  LDGDEPBAR ;  /* 0x00000000000079af */ /* 0x000e220000000000 */
[----:B------:R-:W-:Y:S01]  /*1ba0*/  UMOV UR4, UR29 ;  /* 0x0000001d00047c82 */ /* 0x000fe20008000000 */
[----:B------:R-:W-:Y:S01]  /*1bb0*/  IADD3 R182, PT, PT, R179, R177, RZ ;  /* 0x000000b1b3b67210 */ /* 0x000fe20007ffe0ff */
[----:B------:R-:W-:Y:S01]  /*1bc0*/  UIADD3 UR15, UPT, UPT, UR45, 0x1, URZ ;  /* 0x000000012d0f7890 */ /* 0x000fe2000fffe0ff */
[----:B------:R-:W-:Y:S02]  /*1bd0*/  LEA R181, R175, UR4, 0x1 ;  /* 0x00000004afb57c11 */ /* 0x000fe4000f8e08ff */
[----:B------:R-:W-:Y:S01]  /*1be0*/  LEA R226, R187, UR4, 0x1 ;  /* 0x00000004bbe27c11 */ /* 0x000fe2000f8e08ff */
[----:B------:R-:W-:Y:S01]  /*1bf0*/  UISETP.NE.AND UP0, UPT, UR15, 0x1, UPT ;  /* 0x000000010f00788c */ /* 0x000fe2000bf05270 */
[----:B------:R-:W-:Y:S02]  /*1c00*/  IADD3 R180, PT, PT, R177, R181, RZ ;  /* 0x000000b5b1b47210 */ /* 0x000fe40007ffe0ff */
[----:B-----5:R-:W-:Y:S02]  /*1c10*/  FSETP.NEU.FTZ.AND P0, PT, R185, -INF , PT ;  /* 0xff800000b900780b */ /* 0x020fe40003f1d000 */
[----:B------:R-:W-:Y:S01]  /*1c20*/  FSETP.NEU.FTZ.AND P3, PT, R186, -INF , PT ;  /* 0xff800000ba00780b */ /* 0x000fe20003f7d000 */
        /* <DEDUP_REMOVED lines=51> */
[C---:B------:R-:W-:Y:S04]  /*1f60*/  HMMA.16816.F32.BF16 R16, R140.reuse, R166, R16 ;  /* 0x000000a68c10723c */ /* 0x040fe80000041810 */
[----:B------:R-:W-:Y:S04]  /*1f70*/  SHF.R.U32.HI R167, RZ, 0x2, R173 ;  /* 0x00000002ffa77819 */ /* 0x000fe800000116ad */
[-C--:B------:R-:W-:Y:S08]  /*1f80*/  HMMA.16816.F32.BF16 R20, R140, R144.reuse, R20 ;  /* 0x000000908c14723c */ /* 0x080ff00000041814 */
[C---:B------:R-:W-:Y:S08]  /*1f90*/  HMMA.16816.F32.BF16 R24, R136.reuse, R144, R24 ;  /* 0x000000908818723c */ /* 0x040ff00000041818 */
[-C--:B------:R-:W-:Y:S01]  /*1fa0*/  HMMA.16816.F32.BF16 R28, R136, R146.reuse, R28 ;  /* 0x00000092881c723c */ /* 0x080fe2000004181c */
[----:B------:R-:W2:Y:S07]  /*1fb0*/  LDSM.16.M88.4 R136, [R182+0x2800] ;  /* 0x00280000b688783b */ /* 0x000eae0000000200 */
[----:B------:R-:W-:Y:S08]  /*1fc0*/  HMMA.16816.F32.BF16 R32, R140, R146, R32 ;  /* 0x000000928c20723c */ /* 0x000ff00000041820 */
[-C--:B----4-:R-:W-:Y:S08]  /*1fd0*/  HMMA.16816.F32.BF16 R4, R148, R168.reuse, R4 ;  /* 0x000000a89404723c */ /* 0x090ff00000041804 */
[C---:B---3--:R-:W-:Y:S04]  /*1fe0*/  HMMA.16816.F32.BF16 R8, R132.reuse, R168, R8 ;  /* 0x000000a88408723c */ /* 0x048fe80000041808 */
[----:B------:R-:W-:Y:S04]  /*1ff0*/  LOP3.LUT R168, R167, 0x7, RZ, 0xc0, !PT ;  /* 0x00000007a7a87812 */ /* 0x000fe800078ec0ff */
[-C--:B------:R-:W-:Y:S03]  /*2000*/  HMMA.16816.F32.BF16 R12, R132, R170.reuse, R12 ;  /* 0x000000aa840c723c */ /* 0x080fe6000004180c */
[----:B------:R-:W-:Y:S05]  /*2010*/  LOP3.LUT R168, R168, 0x10, R2, 0xf8, !PT ;  /* 0x00000010a8a87812 */ /* 0x000fea00078ef802 */
[C---:B------:R-:W-:Y:S08]  /*2020*/  HMMA.16816.F32.BF16 R16, R148.reuse, R170, R16 ;  /* 0x000000aa9410723c */ /* 0x040ff00000041810 */
[-C--:B-1----:R-:W-:Y:S08]  /*2030*/  HMMA.16816.F32.BF16 R20, R148, R152.reuse, R20 ;  /* 0x000000989414723c */ /* 0x082ff00000041814 */
[C---:B------:R-:W-:Y:S08]  /*2040*/  HMMA.16816.F32.BF16 R24, R132.reuse, R152, R24 ;  /* 0x000000988418723c */ /* 0x040ff00000041818 */
[-C--:B------:R-:W-:Y:S08]  /*2050*/  HMMA.16816.F32.BF16 R28, R132, R154.reuse, R28 ;  /* 0x0000009a841c723c */ /* 0x080ff0000004181c */
[----:B------:R-:W-:Y:S04]  /*2060*/  HMMA.16816.F32.BF16 R32, R148, R154, R32 ;  /* 0x0000009a9420723c */ /* 0x000fe80000041820 */
[----:B------:R-:W-:Y:S04]  /*2070*/  LEA R148, R0, UR4, 0x1 ;  /* 0x0000000400947c11 */ /* 0x000fe8000f8e08ff */
[-C--:B------:R-:W-:Y:S05]  /*2080*/  HMMA.16816.F32.BF16 R4, R156, R160.reuse, R4 ;  /* 0x000000a09c04723c */ /* 0x080fea0000041804 */
[----:B------:R-:W-:Y:S03]  /*2090*/  IADD3 R152, PT, PT, R148, R177, RZ ;  /* 0x000000b194987210 */ /* 0x000fe60007ffe0ff */
        /* <DEDUP_REMOVED lines=17> */
[----:B------:R-:W-:Y:S01]  /*21b0*/  MUFU.TANH R153, R6 ;  /* 0x0000000600997308 */ /* 0x000fe20000002400 */
[----:B------:R-:W-:Y:S01]  /*21c0*/  FMUL.FTZ R16, R16, UR12 ;  /* 0x0000000c10107c20 */ /* 0x000fe20008410000 */
[----:B------:R-:W-:Y:S01]  /*21d0*/  FMUL.FTZ R17, R17, UR12 ;  /* 0x0000000c11117c20 */ /* 0x000fe20008410000 */
[----:B------:R-:W-:Y:S01]  /*21e0*/  FMUL.FTZ R18, R18, UR12 ;  /* 0x0000000c12127c20 */ /* 0x000fe20008410000 */
[----:B------:R-:W-:Y:S06]  /*21f0*/  FMUL.FTZ R19, R19, UR12 ;  /* 0x0000000c13137c20 */ /* 0x000fec0008410000 */
[----:B------:R3:W-:Y:S10]  /*2200*/  MUFU.TANH R154, R7 ;  /* 0x00000007009a7308 */ /* 0x0007f40000002400 */
[----:B------:R4:W-:Y:S10]  /*2210*/  MUFU.TANH R161, R9 ;  /* 0x0000000900a17308 */ /* 0x0009f40000002400 */
[----:B------:R1:W-:Y:S01]  /*2220*/  MUFU.TANH R155, R8 ;  /* 0x00000008009b7308 */ /* 0x0003e20000002400 */
[----:B---3--:R-:W3:Y:S09]  /*2230*/  LDSM.16.M88.4 R4, [R180+0xd400] ;  /* 0x00d40000b404783b */ /* 0x008ef20000000200 */
[----:B------:R-:W2:Y:S01]  /*2240*/  MUFU.TANH R199, R16 ;  /* 0x0000001000c77308 */ /* 0x000ea20000002400 */
[----:B----4-:R-:W-:Y:S05]  /*2250*/  FMUL.FTZ R9, R186, 1.4426950216293334961 ;  /* 0x3fb8aa3bba097820 */ /* 0x010fea0000410000 */
[----:B------:R-:W-:Y:S04]  /*2260*/  FSEL R9, R9, RZ, P3 ;  /* 0x000000ff09097208 */ /* 0x000fe80001800000 */
[----:B------:R-:W4:Y:S01]  /*2270*/  MUFU.TANH R200, R17 ;  /* 0x0000001100c87308 */ /* 0x000f220000002400 */
[----:B------:R-:W-:Y:S01]  /*2280*/  FSETP.NEU.FTZ.AND P3, PT, R184, -INF , PT ;  /* 0xff800000b800780b */ /* 0x000fe20003f7d000 */
[----:B-1----:R-:W-:Y:S01]  /*2290*/  FMUL.FTZ R8, R185, 1.4426950216293334961 ;  /* 0x3fb8aa3bb9087820 */ /* 0x002fe20000410000 */
[--C-:B------:R-:W-:Y:S01]  /*22a0*/  FFMA.FTZ R209, R160, UR10, -R9.reuse ;  /* 0x0000000aa0d17c23 */ /* 0x100fe20008010809 */
[--C-:B--2---:R-:W-:Y:S03]  /*22b0*/  FFMA.FTZ R162, R165, UR10, -R9.reuse ;  /* 0x0000000aa5a27c23 */ /* 0x104fe60008010809 */
[----:B------:R-:W-:Y:S03]  /*22c0*/  FSEL R8, R8, RZ, P0 ;  /* 0x000000ff08087208 */ /* 0x000fe60000000000 */
[----:B------:R-:W1:Y:S01]  /*22d0*/  MUFU.TANH R201, R18 ;  /* 0x0000001200c97308 */ /* 0x000e620000002400 */
[----:B------:R-:W-:Y:S01]  /*22e0*/  FSETP.NEU.FTZ.AND P0, PT, R183, -INF , PT ;  /* 0xff800000b700780b */ /* 0x000fe20003f1d000 */
[C-C-:B------:R-:W-:Y:S01]  /*22f0*/  FFMA.FTZ R222, R199.reuse, UR10, -R9.reuse ;  /* 0x0000000ac7de7c23 */ /* 0x140fe20008010809 */
[----:B------:R-:W-:Y:S01]  /*2300*/  FFMA.FTZ R199, -R199, R199, 1 ;  /* 0x3f800000c7c77423 */ /* 0x000fe200000101c7 */
[C-C-:B------:R-:W-:Y:S01]  /*2310*/  FFMA.FTZ R182, R153.reuse, UR10, -R8.reuse ;  /* 0x0000000a99b67c23 */ /* 0x140fe20008010808 */
[C-C-:B------:R-:W-:Y:S01]  /*2320*/  FFMA.FTZ R171, R154.reuse, UR10, -R8.reuse ;  /* 0x0000000a9aab7c23 */ /* 0x140fe20008010808 */
[----:B------:R-:W-:Y:S01]  /*2330*/  FFMA.FTZ R153, -R153, R153, 1 ;  /* 0x3f80000099997423 */ /* 0x000fe20000010199 */
[----:B------:R-:W-:Y:S03]  /*2340*/  FMUL.FTZ R199, R199, UR12 ;  /* 0x0000000cc7c77c20 */ /* 0x000fe60008410000 */
[----:B------:R-:W-:Y:S01]  /*2350*/  MUFU.EX2 R209, R209 ;  /* 0x000000d100d17308 */ /* 0x000fe20000000800 */
[----:B------:R-:W-:Y:S01]  /*2360*/  FFMA.FTZ R154, -R154, R154, 1 ;  /* 0x3f8000009a9a7423 */ /* 0x000fe2000001019a */
[C---:B----4-:R-:W-:Y:S01]  /*2370*/  FFMA.FTZ R221, R200.reuse, UR10, -R9 ;  /* 0x0000000ac8dd7c23 */ /* 0x050fe20008010809 */
[----:B------:R-:W-:Y:S07]  /*2380*/  FFMA.FTZ R200, -R200, R200, 1 ;  /* 0x3f800000c8c87423 */ /* 0x000fee00000101c8 */
[----:B------:R-:W2:Y:S01]  /*2390*/  MUFU.EX2 R162, R162 ;  /* 0x000000a200a27308 */ /* 0x000ea20000000800 */
[----:B------:R-:W-:Y:S01]  /*23a0*/  FMUL.FTZ R153, R153, UR12 ;  /* 0x0000000c99997c20 */ /* 0x000fe20008410000 */
[----:B------:R-:W-:Y:S01]  /*23b0*/  FMUL.FTZ R154, R154, UR12 ;  /* 0x0000000c9a9a7c20 */ /* 0x000fe20008410000 */
[----:B------:R-:W-:Y:S07]  /*23c0*/  FMUL.FTZ R200, R200, UR12 ;  /* 0x0000000cc8c87c20 */ /* 0x000fee0008410000 */
[----:B------:R-:W4:Y:S01]  /*23d0*/  MUFU.TANH R206, R19 ;  /* 0x0000001300ce7308 */ /* 0x000f220000002400 */
[-C--:B---3--:R-:W-:Y:S03]  /*23e0*/  HMMA.16816.F32.BF16 R20, R156, R4.reuse, R20 ;  /* 0x000000049c14723c */ /* 0x088fe60000041814 */
[--C-:B-1----:R-:W-:Y:S06]  /*23f0*/  FFMA.FTZ R220, R201, UR10, -R8.reuse ;  /* 0x0000000ac9dc7c23 */ /* 0x102fec0008010808 */
[----:B------:R1:W3:Y:S01]  /*2400*/  MUFU.TANH R164, R10 ;  /* 0x0000000a00a47308 */ /* 0x0002e20000002400 */
[C---:B------:R-:W-:Y:S04]  /*2410*/  HMMA.16816.F32.BF16 R24, R136.reuse, R4, R24 ;  /* 0x000000048818723c */ /* 0x040fe80000041818 */
[----:B--2---:R-:W-:Y:S05]  /*2420*/  F2FP.BF16.F32.PACK_AB R4, R162, R209 ;  /* 0x000000d1a204723e */ /* 0x004fea00000010ff */
[----:B------:R-:W-:Y:S01]  /*2430*/  MUFU.EX2 R182, R182 ;  /* 0x000000b600b67308 */ /* 0x000fe20000000800 */
[----:B------:R-:W-:Y:S01]  /*2440*/  IADD3 R5, PT, PT, R226, 0x19000, RZ ;  /* 0x00019000e2057810 */ /* 0x000fe20007ffe0ff */
[-C--:B------:R-:W-:Y:S01]  /*2450*/  HMMA.16816.F32.BF16 R28, R136, R6.reuse, R28 ;  /* 0x00000006881c723c */ /* 0x080fe2000004181c */
[----:B------:R2:W-:Y:S07]  /*2460*/  STS [R226+0x19000], R4 ;  /* 0x01900004e2007388 */ /* 0x0005ee0000000800 */
[----:B------:R-:W3:Y:S01]  /*2470*/  MUFU.EX2 R171, R171 ;  /* 0x000000ab00ab7308 */ /* 0x000ee20000000800 */
[----:B----4-:R-:W-:Y:S01]  /*2480*/  FFMA.FTZ R219, R206, UR10, -R8 ;  /* 0x0000000acedb7c23 */ /* 0x010fe20008010808 */
[----:B------:R-:W-:Y:S01]  /*2490*/  FMUL.FTZ R22, R22, UR12 ;  /* 0x0000000c16167c20 */ /* 0x000fe20008410000 */
[----:B------:R-:W-:Y:S07]  /*24a0*/  FMUL.FTZ R23, R23, UR12 ;  /* 0x0000000c17177c20 */ /* 0x000fee0008410000 */
[----:B------:R4:W2:Y:S01]  /*24b0*/  MUFU.TANH R166, R11 ;  /* 0x0000000b00a67308 */ /* 0x0008a20000002400 */
[----:B------:R-:W-:Y:S01]  /*24c0*/  FMUL.FTZ R20, R20, UR12 ;  /* 0x0000000c14147c20 */ /* 0x000fe20008410000 */
[----:B------:R-:W-:Y:S01]  /*24d0*/  HMMA.16816.F32.BF16 R32, R156, R6, R32 ;  /* 0x000000069c20723c */ /* 0x000fe20000041820 */
[----:B------:R-:W-:Y:S02]  /*24e0*/  MOV R6, UR16 ;  /* 0x0000001000067c02 */ /* 0x000fe40008000f00 */
[----:B------:R-:W-:Y:S01]  /*24f0*/  MOV R7, UR11 ;  /* 0x0000000b00077c02 */ /* 0x000fe20008000f00 */
[----:B-1----:R-:W-:Y:S01]  /*2500*/  FMUL.FTZ R10, R183, 1.4426950216293334961 ;  /* 0x3fb8aa3bb70a7820 */ /* 0x002fe20000410000 */
[----:B------:R-:W-:Y:S03]  /*2510*/  IADD3 R157, PT, PT, R226, 0x19020, RZ ;  /* 0x00019020e29d7810 */ /* 0x000fe60007ffe0ff */
[----:B------:R-:W-:Y:S01]  /*2520*/  MUFU.EX2 R222, R222 ;  /* 0x000000de00de7308 */ /* 0x000fe20000000800 */
[----:B------:R-:W-:Y:S01]  /*2530*/  @P2 IADD3 R157, PT, PT, R5, -0x20, RZ ;  /* 0xffffffe0059d2810 */ /* 0x000fe20007ffe0ff */
[----:B------:R-:W-:Y:S01]  /*2540*/  FMUL.FTZ R21, R21, UR12 ;  /* 0x0000000c15157c20 */ /* 0x000fe20008410000 */
[----:B------:R-:W-:Y:S07]  /*2550*/  FSEL R10, R10, RZ, P0 ;  /* 0x000000ff0a0a7208 */ /* 0x000fee0000000000 */
[----:B------:R-:W1:Y:S01]  /*2560*/  MUFU.EX2 R221, R221 ;  /* 0x000000dd00dd7308 */ /* 0x000e620000000800 */
[----:B------:R-:W-:Y:S01]  /*2570*/  LEA R150, P0, R168, R6, 0x2 ;  /* 0x00000006a8967211 */ /* 0x000fe200078010ff */
[----:B------:R-:W-:Y:S01]  /*2580*/  FMUL.FTZ R24, R24, UR12 ;  /* 0x0000000c18187c20 */ /* 0x000fe20008410000 */
[----:B---3--:R-:W-:Y:S07]  /*2590*/  F2FP.BF16.F32.PACK_AB R6, R171, R182 ;  /* 0x000000b6ab06723e */ /* 0x008fee00000010ff */
[----:B------:R-:W-:Y:S01]  /*25a0*/  MUFU.EX2 R220, R220 ;  /* 0x000000dc00dc7308 */ /* 0x000fe20000000800 */
[----:B------:R-:W-:Y:S01]  /*25b0*/  IADD3 R159, PT, PT, R194, R226, RZ ;  /* 0x000000e2c29f7210 */ /* 0x000fe20007ffe0ff */
[----:B----4-:R-:W-:Y:S01]  /*25c0*/  FMUL.FTZ R11, R184, 1.4426950216293334961 ;  /* 0x3fb8aa3bb80b7820 */ /* 0x010fe20000410000 */
[--C-:B------:R-:W-:Y:S07]  /*25d0*/  FFMA.FTZ R203, R164, UR10, -R10.reuse ;  /* 0x0000000aa4cb7c23 */ /* 0x100fee000801080a */
[----:B------:R-:W3:Y:S01]  /*25e0*/  MUFU.EX2 R219, R219 ;  /* 0x000000db00db7308 */ /* 0x000ee20000000800 */
[----:B------:R4:W-:Y:S01]  /*25f0*/  STS [R226+0x19400], R6 ;  /* 0x01940006e2007388 */ /* 0x0009e20000000800 */
[--C-:B--2---:R-:W-:Y:S01]  /*2600*/  FFMA.FTZ R202, R166, UR10, -R10.reuse ;  /* 0x0000000aa6ca7c23 */ /* 0x104fe2000801080a */
[----:B------:R-:W-:Y:S07]  /*2610*/  FSEL R11, R11, RZ, P3 ;  /* 0x000000ff0b0b7208 */ /* 0x000fee0001800000 */
[----:B------:R-:W2:Y:S01]  /*2620*/  MUFU.TANH R169, R12 ;  /* 0x0000000c00a97308 */ /* 0x000ea20000002400 */
[----:B------:R-:W-:Y:S01]  /*2630*/  FMUL.FTZ R34, R34, UR12 ;  /* 0x0000000c22227c20 */ /* 0x000fe20008410000 */
[----:B-1----:R-:W-:Y:S01]  /*2640*/  F2FP.BF16.F32.PACK_AB R5, R221, R222 ;  /* 0x000000dedd05723e */ /* 0x002fe200000010ff */
[----:B------:R-:W-:Y:S01]  /*2650*/  FMUL.FTZ R35, R35, UR12 ;  /* 0x0000000c23237c20 */ /* 0x000fe20008410000 */
[--C-:B------:R-:W-:Y:S01]  /*2660*/  FFMA.FTZ R205, R155, UR10, -R11.reuse ;  /* 0x0000000a9bcd7c23 */ /* 0x100fe2000801080b */
[--C-:B------:R-:W-:Y:S01]  /*2670*/  FFMA.FTZ R204, R161, UR10, -R11.reuse ;  /* 0x0000000aa1cc7c23 */ /* 0x100fe2000801080b */
[----:B------:R-:W-:Y:S01]  /*2680*/  FMUL.FTZ R32, R32, UR12 ;  /* 0x0000000c20207c20 */ /* 0x000fe20008410000 */
[----:B------:R1:W-:Y:S03]  /*2690*/  STS [R159+0x19000], R5 ;  /* 0x019000059f007388 */ /* 0x0003e60000000800 */
[----:B------:R-:W4:Y:S01]  /*26a0*/  MUFU.TANH R170, R13 ;  /* 0x0000000d00aa7308 */ /* 0x000f220000002400 */
[----:B------:R-:W-:Y:S01]  /*26b0*/  FMUL.FTZ R33, R33, UR12 ;  /* 0x0000000c21217c20 */ /* 0x000fe20008410000 */
[----:B---3--:R-:W-:Y:S01]  /*26c0*/  F2FP.BF16.F32.PACK_AB R4, R219, R220 ;  /* 0x000000dcdb04723e */ /* 0x008fe200000010ff */
[----:B------:R-:W-:Y:S01]  /*26d0*/  FMUL.FTZ R25, R25, UR12 ;  /* 0x0000000c19197c20 */ /* 0x000fe20008410000 */
[----:B------:R-:W-:Y:S01]  /*26e0*/  FMUL.FTZ R26, R26, UR12 ;  /* 0x0000000c1a1a7c20 */ /* 0x000fe20008410000 */
[----:B------:R-:W-:Y:S01]  /*26f0*/  FMUL.FTZ R27, R27, UR12 ;  /* 0x0000000c1b1b7c20 */ /* 0x000fe20008410000 */
[----:B------:R-:W-:Y:S01]  /*2700*/  FMUL.FTZ R28, R28, UR12 ;  /* 0x0000000c1c1c7c20 */ /* 0x000fe20008410000 */
[----:B------:R3:W-:Y:S03]  /*2710*/  STS [R159+0x19400], R4 ;  /* 0x019400049f007388 */ /* 0x0007e60000000800 */
[----:B------:R-:W-:Y:S01]  /*2720*/  MUFU.EX2 R205, R205 ;  /* 0x000000cd00cd7308 */ /* 0x000fe20000000800 */
[----:B------:R-:W-:Y:S01]  /*2730*/  FMUL.FTZ R30, R30, UR12 ;  /* 0x0000000c1e1e7c20 */ /* 0x000fe20008410000 */
[--C-:B--2---:R-:W-:Y:S01]  /*2740*/  FFMA.FTZ R214, R169, UR10, -R11.reuse ;  /* 0x0000000aa9d67c23 */ /* 0x104fe2000801080b */
[----:B------:R-:W-:Y:S07]  /*2750*/  FMUL.FTZ R29, R29, UR12 ;  /* 0x0000000c1d1d7c20 */ /* 0x000fee0008410000 */
[----:B------:R-:W2:Y:S01]  /*2760*/  MUFU.EX2 R204, R204 ;  /* 0x000000cc00cc7308 */ /* 0x000ea20000000800 */
[----:B------:R-:W-:Y:S01]  /*2770*/  FMUL.FTZ R31, R31, UR12 ;  /* 0x0000000c1f1f7c20 */ /* 0x000fe20008410000 */
[----:B------:R-:W-:Y:S08]  /*2780*/  LEA.HI.X R151, R168, R7, RZ, 0x2, P0 ;  /* 0x00000007a8977211 */ /* 0x000ff000000f14ff */
[----:B------:R-:W-:Y:S01]  /*2790*/  MUFU.EX2 R203, R203 ;  /* 0x000000cb00cb7308 */ /* 0x000fe20000000800 */
[----:B------:R-:W-:Y:S01]  /*27a0*/  IADD3 R156, PT, PT, R194, R157, RZ ;  /* 0x0000009dc29c7210 */ /* 0x000fe20007ffe0ff */
[----:B----4-:R-:W-:Y:S01]  /*27b0*/  FFMA.FTZ R213, R170, UR10, -R11 ;  /* 0x0000000aaad57c23 */ /* 0x010fe2000801080b */
[----:B------:R-:W4:Y:S07]  /*27c0*/  LDG.E R248, desc[UR36][R150.64] ;  /* 0x0000002496f87981 */ /* 0x000f2e000c1e1900 */
[----:B------:R-:W1:Y:S01]  /*27d0*/  MUFU.EX2 R202, R202 ;  /* 0x000000ca00ca7308 */ /* 0x000e620000000800 */
[----:B------:R-:W4:Y:S09]  /*27e0*/  LDG.E R251, desc[UR36][R150.64+0x20] ;  /* 0x0000202496fb7981 */ /* 0x000f32000c1e1900 */
[----:B------:R-:W3:Y:S01]  /*27f0*/  MUFU.TANH R163, R14 ;  /* 0x0000000e00a37308 */ /* 0x000ee20000002400 */
[----:B--2---:R-:W-:Y:S01]  /*2800*/  F2FP.BF16.F32.PACK_AB R6, R204, R205 ;  /* 0x000000cdcc06723e */ /* 0x004fe200000010ff */
[----:B------:R-:W5:Y:S04]  /*2810*/  LDG.E R250, desc[UR36][R150.64+0x80] ;  /* 0x0000802496fa7981 */ /* 0x000f68000c1e1900 */
[----:B------:R2:W-:Y:S04]  /*2820*/  STS [R226+0x1a000], R6 ;  /* 0x01a00006e2007388 */ /* 0x0005e80000000800 */
[----:B------:R-:W2:Y:S01]  /*2830*/  MUFU.TANH R198, R15 ;  /* 0x0000000f00c67308 */ /* 0x000ea20000002400 */
[----:B-1----:R-:W-:Y:S01]  /*2840*/  F2FP.BF16.F32.PACK_AB R5, R202, R203 ;  /* 0x000000cbca05723e */ /* 0x002fe200000010ff */
[----:B------:R1:W5:Y:S04]  /*2850*/  LDG.E R249, desc[UR36][R150.64+0xa0] ;  /* 0x0000a02496f97981 */ /* 0x000368000c1e1900 */
[----:B------:R1:W-:Y:S04]  /*2860*/  STS [R226+0x1a400], R5 ;  /* 0x01a40005e2007388 */ /* 0x0003e80000000800 */
[----:B------:R-:W1:Y:S01]  /*2870*/  MUFU.TANH R234, R34 ;  /* 0x0000002200ea7308 */ /* 0x000e620000002400 */
[--C-:B---3--:R-:W-:Y:S09]  /*2880*/  FFMA.FTZ R212, R163, UR10, -R10.reuse ;  /* 0x0000000aa3d47c23 */ /* 0x108ff2000801080a */
[----:B------:R-:W3:Y:S01]  /*2890*/  MUFU.TANH R210, R22 ;  /* 0x0000001600d27308 */ /* 0x000ee20000002400 */
[----:B--2---:R-:W-:Y:S09]  /*28a0*/  FFMA.FTZ R211, R198, UR10, -R10 ;  /* 0x0000000ac6d37c23 */ /* 0x004ff2000801080a */
[----:B------:R-:W2:Y:S01]  /*28b0*/  MUFU.TANH R215, R23 ;  /* 0x0000001700d77308 */ /* 0x000ea20000002400 */
[--C-:B-1----:R-:W-:Y:S09]  /*28c0*/  FFMA.FTZ R244, R234, UR10, -R8.reuse ;  /* 0x0000000aeaf47c23 */ /* 0x102ff20008010808 */
[----:B------:R-:W1:Y:S01]  /*28d0*/  MUFU.TANH R247, R35 ;  /* 0x0000002300f77308 */ /* 0x000e620000002400 */
[--C-:B---3--:R-:W-:Y:S09]  /*28e0*/  FFMA.FTZ R228, R210, UR10, -R8.reuse ;  /* 0x0000000ad2e47c23 */ /* 0x108ff20008010808 */
[----:B------:R-:W-:Y:S01]  /*28f0*/  MUFU.EX2 R214, R214 ;  /* 0x000000d600d67308 */ /* 0x000fe20000000800 */
[--C-:B--2---:R-:W-:Y:S09]  /*2900*/  FFMA.FTZ R227, R215, UR10, -R8.reuse ;  /* 0x0000000ad7e37c23 */ /* 0x104ff20008010808 */
[----:B------:R-:W2:Y:S10]  /*2910*/  MUFU.EX2 R213, R213 ;  /* 0x000000d500d57308 */ /* 0x000eb40000000800 */
[----:B------:R-:W3:Y:S01]  /*2920*/  MUFU.TANH R207, R20 ;  /* 0x0000001400cf7308 */ /* 0x000ee20000002400 */
[----:B-1----:R-:W-:Y:S09]  /*2930*/  FFMA.FTZ R8, R247, UR10, -R8 ;  /* 0x0000000af7087c23 */ /* 0x002ff20008010808 */
[----:B------:R-:W1:Y:S01]  /*2940*/  MUFU.TANH R208, R21 ;  /* 0x0000001500d07308 */ /* 0x000e620000002400 */
[----:B--2---:R-:W-:Y:S05]  /*2950*/  F2FP.BF16.F32.PACK_AB R4, R213, R214 ;  /* 0x000000d6d504723e */ /* 0x004fea00000010ff */
[----:B------:R2:W-:Y:S04]  /*2960*/  STS [R159+0x1a000], R4 ;  /* 0x01a000049f007388 */ /* 0x0005e80000000800 */
[----:B------:R-:W2:Y:S01]  /*2970*/  MUFU.TANH R232, R32 ;  /* 0x0000002000e87308 */ /* 0x000ea20000002400 */
[C-C-:B---3--:R-:W-:Y:S01]  /*2980*/  FFMA.FTZ R230, R207.reuse, UR10, -R9.reuse ;  /* 0x0000000acfe67c23 */ /* 0x148fe20008010809 */
[----:B------:R-:W-:Y:S04]  /*2990*/  FFMA.FTZ R207, -R207, R207, 1 ;  /* 0x3f800000cfcf7423 */ /* 0x000fe800000101cf */
[----:B------:R-:W-:Y:S04]  /*29a0*/  FMUL.FTZ R207, R207, UR12 ;  /* 0x0000000ccfcf7c20 */ /* 0x000fe80008410000 */
[----:B------:R-:W3:Y:S01]  /*29b0*/  MUFU.TANH R233, R33 ;  /* 0x0000002100e97308 */ /* 0x000ee20000002400 */
[C-C-:B-1----:R-:W-:Y:S01]  /*29c0*/  FFMA.FTZ R229, R208.reuse, UR10, -R9.reuse ;  /* 0x0000000ad0e57c23 */ /* 0x142fe20008010809 */
[----:B------:R-:W-:Y:S04]  /*29d0*/  FFMA.FTZ R208, -R208, R208, 1 ;  /* 0x3f800000d0d07423 */ /* 0x000fe800000101d0 */
[----:B------:R-:W-:Y:S04]  /*29e0*/  FMUL.FTZ R208, R208, UR12 ;  /* 0x0000000cd0d07c20 */ /* 0x000fe80008410000 */
[----:B------:R-:W-:Y:S01]  /*29f0*/  MUFU.EX2 R212, R212 ;  /* 0x000000d400d47308 */ /* 0x000fe20000000800 */
[C-C-:B--2---:R-:W-:Y:S01]  /*2a00*/  FFMA.FTZ R246, R232.reuse, UR10, -R9.reuse ;  /* 0x0000000ae8f67c23 */ /* 0x144fe20008010809 */
[----:B------:R-:W-:Y:S08]  /*2a10*/  FFMA.FTZ R232, -R232, R232, 1 ;  /* 0x3f800000e8e87423 */ /* 0x000ff000000101e8 */
[----:B------:R-:W1:Y:S01]  /*2a20*/  MUFU.EX2 R211, R211 ;  /* 0x000000d300d37308 */ /* 0x000e620000000800 */
[----:B------:R-:W-:Y:S09]  /*2a30*/  FMUL.FTZ R232, R232, UR12 ;  /* 0x0000000ce8e87c20 */ /* 0x000ff20008410000 */
[----:B------:R1:W-:Y:S01]  /*2a40*/  MUFU.EX2 R243, R8 ;  /* 0x0000000800f37308 */ /* 0x0003e20000000800 */
[C---:B---3--:R-:W-:Y:S01]  /*2a50*/  FFMA.FTZ R9, R233.reuse, UR10, -R9 ;  /* 0x0000000ae9097c23 */ /* 0x048fe20008010809 */
[----:B------:R-:W-:Y:S08]  /*2a60*/  FFMA.FTZ R233, -R233, R233, 1 ;  /* 0x3f800000e9e97423 */ /* 0x000ff000000101e9 */
[----:B------:R-:W-:Y:S01]  /*2a70*/  MUFU.EX2 R230, R230 ;  /* 0x000000e600e67308 */ /* 0x000fe20000000800 */
[----:B------:R-:W-:Y:S09]  /*2a80*/  FMUL.FTZ R233, R233, UR12 ;  /* 0x0000000ce9e97c20 */ /* 0x000ff20008410000 */
[----:B------:R-:W2:Y:S10]  /*2a90*/  MUFU.EX2 R229, R229 ;  /* 0x000000e500e57308 */ /* 0x000eb40000000800 */
[----:B------:R-:W-:Y:S01]  /*2aa0*/  MUFU.EX2 R228, R228 ;  /* 0x000000e400e47308 */ /* 0x000fe20000000800 */
[----:B-1----:R-:W-:Y:S09]  /*2ab0*/  F2FP.BF16.F32.PACK_AB R8, R211, R212 ;  /* 0x000000d4d308723e */ /* 0x002ff200000010ff */
[----:B------:R-:W1:Y:S01]  /*2ac0*/  MUFU.EX2 R227, R227 ;  /* 0x000000e300e37308 */ /* 0x000e620000000800 */
[----:B------:R-:W-:Y:S09]  /*2ad0*/  STS [R159+0x1a400], R8 ;  /* 0x01a400089f007388 */ /* 0x000ff20000000800 */
[----:B------:R-:W-:Y:S01]  /*2ae0*/  MUFU.EX2 R246, R246 ;  /* 0x000000f600f67308 */ /* 0x000fe20000000800 */
[----:B--2---:R-:W-:Y:S09]  /*2af0*/  F2FP.BF16.F32.PACK_AB R7, R229, R230 ;  /* 0x000000e6e507723e */ /* 0x004ff200000010ff */
[----:B------:R-:W2:Y:S01]  /*2b00*/  MUFU.EX2 R245, R9 ;  /* 0x0000000900f57308 */ /* 0x000ea20000000800 */
[----:B------:R3:W-:Y:S09]  /*2b10*/  STS [R157], R7 ;  /* 0x000000079d007388 */ /* 0x0007f20000000800 */
[----:B------:R-:W3:Y:S01]  /*2b20*/  MUFU.EX2 R244, R244 ;  /* 0x000000f400f47308 */ /* 0x000ee20000000800 */
[----:B-1----:R-:W-:Y:S09]  /*2b30*/  F2FP.BF16.F32.PACK_AB R6, R227, R228 ;  /* 0x000000e4e306723e */ /* 0x002ff200000010ff */
[----:B------:R-:W1:Y:S01]  /*2b40*/  MUFU.TANH R216, R24 ;  /* 0x0000001800d87308 */ /* 0x000e620000002400 */
[----:B------:R4:W-:Y:S01]  /*2b50*/  STS [R157+0x400], R6 ;  /* 0x000400069d007388 */ /* 0x0009e20000000800 */
[----:B--2---:R-:W-:Y:S08]  /*2b60*/  F2FP.BF16.F32.PACK_AB R5, R245, R246 ;  /* 0x000000f6f505723e */ /* 0x004ff000000010ff */
[----:B------:R-:W2:Y:S01]  /*2b70*/  MUFU.TANH R217, R25 ;  /* 0x0000001900d97308 */ /* 0x000ea20000002400 */
[----:B---3--:R-:W-:Y:S01]  /*2b80*/  F2FP.BF16.F32.PACK_AB R4, R243, R244 ;  /* 0x000000f4f304723e */ /* 0x008fe200000010ff */
[----:B------:R3:W-:Y:S04]  /*2b90*/  STS [R156], R5 ;  /* 0x000000059c007388 */ /* 0x0007e80000000800 */
[----:B------:R3:W-:Y:S04]  /*2ba0*/  STS [R156+0x400], R4 ;  /* 0x000400049c007388 */ /* 0x0007e80000000800 */
[----:B------:R-:W3:Y:S01]  /*2bb0*/  MUFU.TANH R218, R26 ;  /* 0x0000001a00da7308 */ /* 0x000ee20000002400 */
[--C-:B-1----:R-:W-:Y:S09]  /*2bc0*/  FFMA.FTZ R242, R216, UR10, -R11.reuse ;  /* 0x0000000ad8f27c23 */ /* 0x102ff2000801080b */
[----:B------:R-:W1:Y:S01]  /*2bd0*/  MUFU.TANH R223, R27 ;  /* 0x0000001b00df7308 */ /* 0x000e620000002400 */
[--C-:B--2---:R-:W-:Y:S09]  /*2be0*/  FFMA.FTZ R241, R217, UR10, -R11.reuse ;  /* 0x0000000ad9f17c23 */ /* 0x104ff2000801080b */
[----:B------:R-:W2:Y:S01]  /*2bf0*/  MUFU.TANH R224, R28 ;  /* 0x0000001c00e07308 */ /* 0x000ea20000002400 */
[--C-:B---3--:R-:W-:Y:S09]  /*2c00*/  FFMA.FTZ R238, R218, UR10, -R10.reuse ;  /* 0x0000000adaee7c23 */ /* 0x108ff2000801080a */
[----:B------:R-:W3:Y:S01]  /*2c10*/  MUFU.TANH R158, R30 ;  /* 0x0000001e009e7308 */ /* 0x000ee20000002400 */
[--C-:B-1----:R-:W-:Y:S09]  /*2c20*/  FFMA.FTZ R237, R223, UR10, -R10.reuse ;  /* 0x0000000adfed7c23 */ /* 0x102ff2000801080a */
[----:B------:R-:W1:Y:S01]  /*2c30*/  MUFU.TANH R225, R29 ;  /* 0x0000001d00e17308 */ /* 0x000e620000002400 */
[--C-:B--2---:R-:W-:Y:S09]  /*2c40*/  FFMA.FTZ R240, R224, UR10, -R11.reuse ;  /* 0x0000000ae0f07c23 */ /* 0x104ff2000801080b */
[----:B------:R-:W2:Y:S01]  /*2c50*/  MUFU.TANH R231, R31 ;  /* 0x0000001f00e77308 */ /* 0x000ea20000002400 */
[--C-:B---3--:R-:W-:Y:S09]  /*2c60*/  FFMA.FTZ R236, R158, UR10, -R10.reuse ;  /* 0x0000000a9eec7c23 */ /* 0x108ff2000801080a */
[----:B------:R-:W-:Y:S01]  /*2c70*/  MUFU.EX2 R242, R242 ;  /* 0x000000f200f27308 */ /* 0x000fe20000000800 */
[----:B-1----:R-:W-:Y:S09]  /*2c80*/  FFMA.FTZ R11, R225, UR10, -R11 ;  /* 0x0000000ae10b7c23 */ /* 0x002ff2000801080b */
[----:B------:R-:W1:Y:S10]  /*2c90*/  MUFU.EX2 R241, R241 ;  /* 0x000000f100f17308 */ /* 0x000e740000000800 */
[----:B------:R-:W-:Y:S01]  /*2ca0*/  MUFU.EX2 R238, R238 ;  /* 0x000000ee00ee7308 */ /* 0x000fe20000000800 */
[----:B--2---:R-:W-:Y:S09]  /*2cb0*/  FFMA.FTZ R10, R231, UR10, -R10 ;  /* 0x0000000ae70a7c23 */ /* 0x004ff2000801080a */
[----:B------:R-:W4:Y:S10]  /*2cc0*/  MUFU.EX2 R237, R237 ;  /* 0x000000ed00ed7308 */ /* 0x000f340000000800 */
[----:B------:R-:W-:Y:S01]  /*2cd0*/  MUFU.EX2 R240, R240 ;  /* 0x000000f000f07308 */ /* 0x000fe20000000800 */
[----:B-1----:R-:W-:Y:S09]  /*2ce0*/  F2FP.BF16.F32.PACK_AB R7, R241, R242 ;  /* 0x000000f2f107723e */ /* 0x002ff200000010ff */
[----:B------:R-:W1:Y:S01]  /*2cf0*/  MUFU.EX2 R239, R11 ;  /* 0x0000000b00ef7308 */ /* 0x000e620000000800 */
[----:B------:R-:W-:Y:S09]  /*2d00*/  STS [R157+0x1000], R7 ;  /* 0x001000079d007388 */ /* 0x000ff20000000800 */
[----:B------:R-:W-:Y:S01]  /*2d10*/  MUFU.EX2 R236, R236 ;  /* 0x000000ec00ec7308 */ /* 0x000fe20000000800 */
[----:B----4-:R-:W-:Y:S09]  /*2d20*/  F2FP.BF16.F32.PACK_AB R6, R237, R238 ;  /* 0x000000eeed06723e */ /* 0x010ff200000010ff */
[----:B------:R-:W2:Y:S01]  /*2d30*/  MUFU.EX2 R235, R10 ;  /* 0x0000000a00eb7308 */ /* 0x000ea20000000800 */
[----:B------:R-:W-:Y:S01]  /*2d40*/  STS [R157+0x1400], R6 ;  /* 0x001400069d007388 */ /* 0x000fe20000000800 */
[----:B-1----:R-:W-:Y:S05]  /*2d50*/  F2FP.BF16.F32.PACK_AB R5, R239, R240 ;  /* 0x000000f0ef05723e */ /* 0x002fea00000010ff */
[----:B------:R-:W-:Y:S01]  /*2d60*/  STS [R156+0x1000], R5 ;  /* 0x001000059c007388 */ /* 0x000fe20000000800 */
[----:B--2---:R-:W-:Y:S05]  /*2d70*/  F2FP.BF16.F32.PACK_AB R4, R235, R236 ;  /* 0x000000eceb04723e */ /* 0x004fea00000010ff */
        /* <DEDUP_REMOVED lines=9> */
[C---:B--2---:R-:W-:Y:S08]  /*2e10*/  HMMA.16816.F32.BF16 R8, R28.reuse, R16, RZ ;  /* 0x000000101c08723c */ /* 0x044ff000000418ff */
[-C--:B------:R-:W-:Y:S08]  /*2e20*/  HMMA.16816.F32.BF16 R12, R28, R18.reuse, RZ ;  /* 0x000000121c0c723c */ /* 0x080ff000000418ff */
[C---:B------:R-:W-:Y:S08]  /*2e30*/  HMMA.16816.F32.BF16 R16, R32.reuse, R18, RZ ;  /* 0x000000122010723c */ /* 0x040ff000000418ff */
[-C--:B---3--:R-:W-:Y:S08]  /*2e40*/  HMMA.16816.F32.BF16 R20, R32, R132.reuse, RZ ;  /* 0x000000842014723c */ /* 0x088ff000000418ff */
[C---:B------:R-:W-:Y:S08]  /*2e50*/  HMMA.16816.F32.BF16 R24, R28.reuse, R132, RZ ;  /* 0x000000841c18723c */ /* 0x040ff000000418ff */
[-C--:B------:R-:W-:Y:S08]  /*2e60*/  HMMA.16816.F32.BF16 R28, R28, R134.reuse, RZ ;  /* 0x000000861c1c723c */ /* 0x080ff000000418ff */
[----:B------:R-:W-:Y:S01]  /*2e70*/  HMMA.16816.F32.BF16 R32, R32, R134, RZ ;  /* 0x000000862020723c */ /* 0x000fe200000418ff */
[----:B------:R-:W2:Y:S07]  /*2e80*/  LDSM.16.M88.4 R132, [R180+0xf400] ;  /* 0x00f40000b484783b */ /* 0x000eae0000000200 */
        /* <DEDUP_REMOVED lines=35> */
[----:B------:R-:W2:Y:S08]  /*30c0*/  LDSM.16.M88.4 R144, [R181+0x13400] ;  /* 0x01340000b590783b */ /* 0x000eb00000000200 */
[----:B------:R-:W-:Y:S01]  /*30d0*/  LDSM.16.M88.4 R148, [R180+0x13000] ;  /* 0x01300000b494783b */ /* 0x000fe20000000200 */
        /* <DEDUP_REMOVED lines=10> */
[----:B------:R-:W3:Y:S07]  /*3180*/  LDSM.16.M88.4 R132, [R180+0x13400] ;  /* 0x01340000b484783b */ /* 0x000eee0000000200 */
[-C--:B-1----:R-:W-:Y:S11]  /*3190*/  HMMA.16816.F32.BF16 R4, R136, R148.reuse, R4 ;  /* 0x000000948804723c */ /* 0x082ff60000041804 */
[----:B------:R-:W-:Y:S08]  /*31a0*/  @!UPT UIADD3 URZ, UPT, UPT, URZ, URZ, URZ ;  /* 0x000000fffffff290 */ /* 0x000ff0000fffe0ff */
[C---:B------:R-:W-:Y:S01]  /*31b0*/  FADD.FTZ R5, -R248.reuse, R5 ;  /* 0x00000005f8057221 */ /* 0x040fe20000010100 */
[----:B------:R-:W-:Y:S01]  /*31c0*/  FADD.FTZ R4, -R248, R4 ;  /* 0x00000004f8047221 */ /* 0x000fe20000010100 */
[C---:B------:R-:W-:Y:S01]  /*31d0*/  FADD.FTZ R6, -R251.reuse, R6 ;  /* 0x00000006fb067221 */ /* 0x040fe20000010100 */
[----:B------:R-:W-:Y:S01]  /*31e0*/  FADD.FTZ R7, -R251, R7 ;  /* 0x00000007fb077221 */ /* 0x000fe20000010100 */
[C---:B--2---:R-:W-:Y:S04]  /*31f0*/  HMMA.16816.F32.BF16 R8, R140.reuse, R148, R8 ;  /* 0x000000948c08723c */ /* 0x044fe80000041808 */
[----:B------:R-:W-:Y:S01]  /*3200*/  SHF.L.U32 R149, R173, 0x6, RZ ;  /* 0x00000006ad957819 */ /* 0x000fe200000006ff */
[----:B------:R-:W-:Y:S01]  /*3210*/  FMUL.FTZ R209, R209, R4 ;  /* 0x00000004d1d17220 */ /* 0x000fe20000410000 */
[----:B------:R-:W-:Y:S01]  /*3220*/  LOP3.LUT R4, R176, 0x30, R2, 0xf8, !PT ;  /* 0x00000030b0047812 */ /* 0x000fe200078ef802 */
[----:B------:R-:W-:Y:S01]  /*3230*/  FMUL.FTZ R6, R182, R6 ;  /* 0x00000006b6067220 */ /* 0x000fe20000410000 */
[-C--:B------:R-:W-:Y:S03]  /*3240*/  HMMA.16816.F32.BF16 R12, R140, R150.reuse, R12 ;  /* 0x000000968c0c723c */ /* 0x080fe6000004180c */
[----:B------:R-:W-:Y:S01]  /*3250*/  LOP3.LUT R4, R4, 0x1c0, R149, 0xf8, !PT ;  /* 0x000001c004047812 */ /* 0x000fe200078ef895 */
[----:B------:R-:W-:Y:S01]  /*3260*/  FMUL.FTZ R7, R171, R7 ;  /* 0x00000007ab077220 */ /* 0x000fe20000410000 */
[----:B------:R-:W-:Y:S03]  /*3270*/  FMUL.FTZ R6, R153, R6 ;  /* 0x0000000699067220 */ /* 0x000fe60000410000 */
[C---:B------:R-:W-:Y:S04]  /*3280*/  HMMA.16816.F32.BF16 R16, R136.reuse, R150, R16 ;  /* 0x000000968810723c */ /* 0x040fe80000041810 */
[----:B------:R-:W-:Y:S04]  /*3290*/  FMUL.FTZ R7, R154, R7 ;  /* 0x000000079a077220 */ /* 0x000fe80000410000 */
[-C--:B---3--:R-:W-:Y:S08]  /*32a0*/  HMMA.16816.F32.BF16 R20, R136, R132.reuse, R20 ;  /* 0x000000848814723c */ /* 0x088ff00000041814 */
        /* <DEDUP_REMOVED lines=9> */
[----:B------:R-:W-:Y:S01]  /*3340*/  SHF.L.U32 R160, R173, 0x3, RZ ;  /* 0x00000003ada07819 */ /* 0x000fe200000006ff */
[----:B------:R-:W-:Y:S01]  /*3350*/  FMUL.FTZ R5, R5, UR12 ;  /* 0x0000000c05057c20 */ /* 0x000fe20008410000 */
[----:B------:R-:W-:Y:S04]  /*3360*/  HMMA.16816.F32.BF16 R32, R136, R134, R32 ;  /* 0x000000868820723c */ /* 0x000fe80000041820 */
[----:B------:R-:W-:Y:S01]  /*3370*/  FMUL.FTZ R133, R133, UR12 ;  /* 0x0000000c85857c20 */ /* 0x000fe20008410000 */
[----:B------:R-:W-:Y:S01]  /*3380*/  FMUL.FTZ R16, R222, R16 ;  /* 0x00000010de107220 */ /* 0x000fe20000410000 */
[----:B------:R-:W-:Y:S01]  /*3390*/  FMUL.FTZ R17, R221, R17 ;  /* 0x00000011dd117220 */ /* 0x000fe20000410000 */
[----:B------:R-:W-:Y:S01]  /*33a0*/  FMUL.FTZ R20, R230, R20 ;  /* 0x00000014e6147220 */ /* 0x000fe20000410000 */
[----:B------:R-:W-:Y:S01]  /*33b0*/  FMUL.FTZ R21, R229, R21 ;  /* 0x00000015e5157220 */ /* 0x000fe20000410000 */
[----:B------:R-:W-:Y:S01]  /*33c0*/  LOP3.LUT R148, R160, 0x38, RZ, 0xc0, !PT ;  /* 0x00000038a0947812 */ /* 0x000fe200078ec0ff */
[----:B------:R-:W-:Y:S01]  /*33d0*/  FMUL.FTZ R5, R5, R209 ;  /* 0x000000d105057220 */ /* 0x000fe20000410000 */
[----:B------:R-:W-:Y:S01]  /*33e0*/  FMUL.FTZ R132, R133, R132 ;  /* 0x0000008485847220 */ /* 0x000fe20000410000 */
[----:B------:R-:W-:Y:S01]  /*33f0*/  FMUL.FTZ R16, R199, R16 ;  /* 0x00000010c7107220 */ /* 0x000fe20000410000 */
[----:B------:R-:W-:Y:S01]  /*3400*/  LOP3.LUT R162, R149, 0x400, RZ, 0xc0, !PT ;  /* 0x0000040095a27812 */ /* 0x000fe200078ec0ff */
[----:B------:R-:W-:Y:S01]  /*3410*/  FMUL.FTZ R17, R200, R17 ;  /* 0x00000011c8117220 */ /* 0x000fe20000410000 */
[----:B------:R-:W-:Y:S01]  /*3420*/  FMUL.FTZ R20, R207, R20 ;  /* 0x00000014cf147220 */ /* 0x000fe20000410000 */
[----:B------:R-:W-:Y:S01]  /*3430*/  LOP3.LUT R4, R4, R148, RZ, 0x3c, !PT ;  /* 0x0000009404047212 */ /* 0x000fe200078e3cff */
[----:B------:R-:W-:Y:S01]  /*3440*/  FMUL.FTZ R21, R208, R21 ;  /* 0x00000015d0157220 */ /* 0x000fe20000410000 */
[----:B------:R-:W-:Y:S01]  /*3450*/  F2FP.BF16.F32.PACK_AB R5, R132, R5 ;  /* 0x000000058405723e */ /* 0x000fe200000010ff */
[C---:B------:R-:W-:Y:S01]  /*3460*/  FADD.FTZ R32, -R248.reuse, R32 ;  /* 0x00000020f8207221 */ /* 0x040fe20000010100 */
[----:B------:R-:W-:Y:S01]  /*3470*/  FADD.FTZ R33, -R248, R33 ;  /* 0x00000021f8217221 */ /* 0x000fe20000010100 */
[----:B------:R-:W-:Y:S01]  /*3480*/  LEA R162, R4, R162, 0x1 ;  /* 0x000000a204a27211 */ /* 0x000fe200078e08ff */
[----:B------:R-:W-:Y:S01]  /*3490*/  FADD.FTZ R18, -R251, R18 ;  /* 0x00000012fb127221 */ /* 0x000fe20000010100 */
[----:B------:R-:W-:Y:S01]  /*34a0*/  FMUL.FTZ R32, R246, R32 ;  /* 0x00000020f6207220 */ /* 0x000fe20000410000 */
[----:B------:R-:W-:Y:S01]  /*34b0*/  FMUL.FTZ R33, R245, R33 ;  /* 0x00000021f5217220 */ /* 0x000fe20000410000 */
[----:B------:R-:W-:Y:S01]  /*34c0*/  F2FP.BF16.F32.PACK_AB R16, R17, R16 ;  /* 0x000000101110723e */ /* 0x000fe200000010ff */
[----:B------:R-:W-:Y:S01]  /*34d0*/  FADD.FTZ R19, -R251, R19 ;  /* 0x00000013fb137221 */ /* 0x000fe20000010100 */
        /* <DEDUP_REMOVED lines=21> */
.L_x_1363:
[----:B------:R-:W-:Y:S01]  /*3630*/  FFMA.FTZ R206, -R206, R206, 1 ;  /* 0x3f800000cece7423 */ /* 0x000fe200000101ce */
[----:B------:R-:W-:Y:S01]  /*3640*/  FFMA.FTZ R201, -R201, R201, 1 ;  /* 0x3f800000c9c97423 */ /* 0x000fe200000101c9 */
[----:B------:R-:W-:Y:S01]  /*3650*/  FMUL.FTZ R19, R219, R19 ;  /* 0x00000013db137220 */ /* 0x000fe20000410000 */
[----:B------:R-:W-:Y:S01]  /*3660*/  FMUL.FTZ R18, R220, R18 ;  /* 0x00000012dc127220 */ /* 0x000fe20000410000 */
[----:B------:R-:W-:Y:S01]  /*3670*/  FMUL.FTZ R206, R206, UR12 ;  /* 0x0000000ccece7c20 */ /* 0x000fe20008410000 */
        /* <DEDUP_REMOVED lines=19> */
[----:B------:R-:W-:Y:S01]  /*37b0*/  FADD.FTZ R15, -R249, R15 ;  /* 0x0000000ff90f7221 */ /* 0x000fe20000010100 */
[----:B------:R-:W-:Y:S01]  /*37c0*/  FMUL.FTZ R10, R203, R10 ;  /* 0x0000000acb0a7220 */ /* 0x000fe20000410000 */
[----:B------:R-:W-:Y:S01]  /*37d0*/  FFMA.FTZ R198, -R198, R198, 1 ;  /* 0x3f800000c6c67423 */ /* 0x000fe200000101c6 */
[----:B------:R-:W-:Y:S01]  /*37e0*/  FMUL.FTZ R164, R164, UR12 ;  /* 0x0000000ca4a47c20 */ /* 0x000fe20008410000 */
        /* <DEDUP_REMOVED lines=11> */
[----:B------:R-:W-:Y:S01]  /*38a0*/  FMUL.FTZ R198, R198, UR12 ;  /* 0x0000000cc6c67c20 */ /* 0x000fe20008410000 */
[----:B------:R-:W-:Y:S01]  /*38b0*/  FMUL.FTZ R10, R164, R10 ;  /* 0x0000000aa40a7220 */ /* 0x000fe20000410000 */
        /* <DEDUP_REMOVED lines=18> */
[----:B------:R-:W-:Y:S01]  /*39e0*/  FADD.FTZ R35, -R251, R35 ;  /* 0x00000023fb237221 */ /* 0x000fe20000010100 */
[----:B------:R-:W-:Y:S01]  /*39f0*/  FFMA.FTZ R247, -R247, R247, 1 ;  /* 0x3f800000f7f77423 */ /* 0x000fe200000101f7 */
[----:B------:R-:W-:Y:S01]  /*3a00*/  FMUL.FTZ R210, R210, UR12 ;  /* 0x0000000cd2d27c20 */ /* 0x000fe20008410000 */
        /* <DEDUP_REMOVED lines=8> */
[----:B------:R-:W-:Y:S01]  /*3a90*/  FMUL.FTZ R247, R247, UR12 ;  /* 0x0000000cf7f77c20 */ /* 0x000fe20008410000 */
[----:B------:R-:W-:Y:S01]  /*3aa0*/  FMUL.FTZ R22, R210, R22 ;  /* 0x00000016d2167220 */ /* 0x000fe20000410000 */
[----:B------:R-:W-:Y:S01]  /*3ab0*/  FMUL.FTZ R34, R244, R34 ;  /* 0x00000022f4227220 */ /* 0x000fe20000410000 */
[----:B------:R-:W-:Y:S01]  /*3ac0*/  FMUL.FTZ R234, R234, UR12 ;  /* 0x0000000ceaea7c20 */ /* 0x000fe20008410000 */
[C---:B------:R-:W-:Y:S01]  /*3ad0*/  FADD.FTZ R25, -R250.reuse, R25 ;  /* 0x00000019fa197221 */ /* 0x040fe20000010100 */
        /* <DEDUP_REMOVED lines=23> */
[----:B------:R-:W-:Y:S01]  /*3c50*/  FMUL.FTZ R218, R218, UR12 ;  /* 0x0000000cdada7c20 */ /* 0x000fe20008410000 */
[----:B------:R-:W-:Y:S01]  /*3c60*/  FFMA.FTZ R231, -R231, R231, 1 ;  /* 0x3f800000e7e77423 */ /* 0x000fe200000101e7 */
[----:B------:R-:W-:Y:S01]  /*3c70*/  FADD.FTZ R28, -R250, R28 ;  /* 0x0000001cfa1c7221 */ /* 0x000fe20000010100 */
        /* <DEDUP_REMOVED lines=14> */
[----:B------:R-:W-:Y:S01]  /*3d60*/  FMUL.FTZ R28, R240, R28 ;  /* 0x0000001cf01c7220 */ /* 0x000fe20000410000 */
        /* <DEDUP_REMOVED lines=19> */
[----:B------:R-:W-:Y:S02]  /*3ea0*/  STS [R157+-0x3000], R24 ;  /* 0xffd000189d007388 */ /* 0x000fe40000000800 */
[----:B------:R-:W-:Y:S03]  /*3eb0*/  LOP3.LUT R161, R161, 0x8, RZ, 0xc0, !PT ;  /* 0x00000008a1a17812 */ /* 0x000fe600078ec0ff */
[----:B------:R-:W-:Y:S01]  /*3ec0*/  STS [R157+-0x2c00], R26 ;  /* 0xffd4001a9d007388 */ /* 0x000fe20000000800 */
[----:B------:R-:W-:Y:S04]  /*3ed0*/  LOP3.LUT R161, R161, 0x10, R173, 0xf8, !PT ;  /* 0x00000010a1a17812 */ /* 0x000fe800078ef8ad */
[----:B------:R-:W-:Y:S01]  /*3ee0*/  STS [R156+-0x3000], R28 ;  /* 0xffd0001c9c007388 */ /* 0x000fe20000000800 */
[--C-:B------:R-:W-:Y:S04]  /*3ef0*/  LOP3.LUT R161, R161, 0xc0, R172.reuse, 0xf8, !PT ;  /* 0x000000c0a1a17812 */ /* 0x100fe800078ef8ac */
[----:B------:R-:W-:Y:S01]  /*3f00*/  STS [R156+-0x2c00], R30 ;  /* 0xffd4001e9c007388 */ /* 0x000fe20000000800 */
[----:B------:R-:W-:Y:S01]  /*3f10*/  LOP3.LUT R161, R161, R3, RZ, 0x3c, !PT ;  /* 0x00000003a1a17212 */ /* 0x000fe200078e3cff */
[----:B------:R-:W-:Y:S03]  /*3f20*/  BAR.SYNC.DEFER_BLOCKING 0x0 ;  /* 0x0000000000007b1d */ /* 0x000fe60000010000 */
[----:B------:R-:W-:Y:S04]  /*3f30*/  LOP3.LUT R161, R161, 0x120, R172, 0xf8, !PT ;  /* 0x00000120a1a17812 */ /* 0x000fe800078ef8ac */
        /* <DEDUP_REMOVED lines=39> */
[----:B------:R1:W4:Y:S07]  /*41b0*/  LDSM.16.MT88.4 R132, [R162+UR4+0x1a800] ;  /* 0x01a80004a284783b */ /* 0x00032e0008004200 */
[-C--:B--2---:R-:W-:Y:S08]  /*41c0*/  HMMA.16816.F32.BF16 R68, R24, R8.reuse, R68 ;  /* 0x000000081844723c */ /* 0x084ff00000041844 */
[C---:B------:R-:W-:Y:S08]  /*41d0*/  HMMA.16816.F32.BF16 R72, R32.reuse, R8, R72 ;  /* 0x000000082048723c */ /* 0x040ff00000041848 */
[-C--:B------:R-:W-:Y:S01]  /*41e0*/  HMMA.16816.F32.BF16 R76, R32, R10.reuse, R76 ;  /* 0x0000000a204c723c */ /* 0x080fe2000004184c */
[----:B------:R-:W2:Y:S02]  /*41f0*/  LDSM.16.MT88.4 R32, [R161+0x8c00] ;  /* 0x008c0000a120783b */ /* 0x000ea40000004200 */
[----:B-1----:R-:W-:Y:S01]  /*4200*/  IADD3 R162, PT, PT, R162, UR4, RZ ;  /* 0x00000004a2a27c10 */ /* 0x002fe2000fffe0ff */
[----:B------:R-:W-:Y:S04]  /*4210*/  BAR.SYNC.DEFER_BLOCKING 0x0 ;  /* 0x0000000000007b1d */ /* 0x000fe80000010000 */
[----:B------:R-:W-:Y:S08]  /*4220*/  HMMA.16816.F32.BF16 R80, R24, R10, R80 ;  /* 0x0000000a1850723c */ /* 0x000ff00000041850 */
[-C--:B------:R-:W-:Y:S08]  /*4230*/  HMMA.16816.F32.BF16 R36, R4, R12.reuse, R36 ;  /* 0x0000000c0424723c */ /* 0x080ff00000041824 */
        /* <DEDUP_REMOVED lines=34> */
[----:B------:R-:W-:Y:S02]  /*4460*/  IADD3 R188, P0, PT, R188, R6, RZ ;  /* 0x00000006bcbc7210 */ /* 0x000fe40007f1e0ff */
[----:B------:R-:W-:Y:S02]  /*4470*/  LEA R7, R4, UR4, 0x1 ;  /* 0x0000000404077c11 */ /* 0x000fe4000f8e08ff */
        /* <DEDUP_REMOVED lines=8> */
.L_x_1364:
[----:B------:R-:W-:Y:S01]  /*4500*/  LOP3.LUT R4, R149, 0x200, RZ, 0xc0, !PT ;  /* 0x0000020095047812 */ /* 0x000fe200078ec0ff */
[----:B------:R-:W-:Y:S01]  /*4510*/  LDSM.16.MT88.4 R8, [R161+0x9000] ;  /* 0x00900000a108783b */ /* 0x000fe20000004200 */
[----:B------:R-:W-:Y:S01]  /*4520*/  LOP3.LUT R148, R148, 0x1c0, R149, 0xf8, !PT ;  /* 0x000001c094947812 */ /* 0x000fe200078ef895 */
[----:B------:R-:W-:Y:S01]  /*4530*/  ULOP3.LUT UR15, UR45, 0x1, URZ, 0xc0, !UPT ;  /* 0x000000012d0f7892 */ /* 0x000fe2000f8ec0ff */
[----:B------:R-:W-:Y:S01]  /*4540*/  LOP3.LUT R4, R4, 0xc00, R172, 0xf8, !PT ;  /* 0x00000c0004047812 */ /* 0x000fe200078ef8ac */
[----:B------:R-:W-:Y:S01]  /*4550*/  LDSM.16.MT88.4 R16, [R161+0xb000] ;  /* 0x00b00000a110783b */ /* 0x000fe20000004200 */
[----:B------:R-:W-:Y:S01]  /*4560*/  LOP3.LUT R148, R148, 0x8, R2, 0x78, !PT ;  /* 0x0000000894947812 */ /* 0x000fe200078e7802 */
[----:B------:R-:W-:Y:S01]  /*4570*/  UISETP.NE.U32.AND UP1, UPT, UR15, 0x1, UPT ;  /* 0x000000010f00788c */ /* 0x000fe2000bf25070 */
[----:B------:R-:W-:Y:S01]  /*4580*/  PLOP3.LUT P3, PT, PT, PT, UP0, 0x80, 0x8 ;  /* 0x000000000008781c */ /* 0x000fe20003f6f008 */
[----:B------:R-:W-:Y:S01]  /*4590*/  LDSM.16.MT88.4 R28, [R161+0xd000] ;  /* 0x00d00000a11c783b */ /* 0x000fe20000004200 */
[----:B------:R-:W-:Y:S01]  /*45a0*/  LOP3.LUT R4, R4, R148, RZ, 0xfc, !PT ;  /* 0x0000009404047212 */ /* 0x000fe200078efcff */
[----:B------:R-:W-:Y:S02]  /*45b0*/  @UP0 UIADD3 UR17, UP2, UPT, UR20, -0x100, URZ ;  /* 0xffffff0014110890 */ /* 0x000fe4000ff5e0ff */
[----:B------:R-:W-:Y:S01]  /*45c0*/  LDSM.16.MT88.4 R132, [R161+0x9400] ;  /* 0x00940000a184783b */ /* 0x000fe20000004200 */
[----:B------:R-:W-:Y:S01]  /*45d0*/  LEA R166, R4, UR4, 0x1 ;  /* 0x0000000404a67c11 */ /* 0x000fe2000f8e08ff */
[----:B------:R-:W-:Y:S02]  /*45e0*/  UIADD3 UR19, UPT, UPT, UR45, -0x1, URZ ;  /* 0xffffffff2d137890 */ /* 0x000fe4000fffe0ff */
[----:B------:R-:W-:Y:S01]  /*45f0*/  LDSM.16.MT88.4 R136, [R161+0xb400] ;  /* 0x00b40000a188783b */ /* 0x000fe20000004200 */
[----:B------:R-:W-:Y:S01]  /*4600*/  @UP0 UIADD3.X UR15, UPT, UPT, UR21, -0x1, URZ, UP2, !UPT ;  /* 0xffffffff150f0890 */ /* 0x000fe200097fe4ff */
[C---:B------:R-:W-:Y:S02]  /*4610*/  IMAD.IADD R165, R166.reuse, 0x1, R174 ;  /* 0x00000001a6a57824 */ /* 0x040fe400078e02ae */
[----:B------:R-:W1:Y:S01]  /*4620*/  LDSM.16.M88.4 R24, [R166+0x15000] ;  /* 0x01500000a618783b */ /* 0x000e620000000200 */
[C---:B------:R-:W-:Y:S02]  /*4630*/  VIADD R12, R166.reuse, 0x15000 ;  /* 0x00015000a60c7836 */ /* 0x040fe40000000000 */
[----:B------:R-:W-:Y:S01]  /*4640*/  VIADD R164, R166, 0x15040 ;  /* 0x00015040a6a47836 */ /* 0x000fe20000000000 */
[----:B------:R-:W2:Y:S01]  /*4650*/  LDSM.16.M88.4 R32, [R165+0x15000] ;  /* 0x01500000a520783b */ /* 0x000ea20000000200 */
[----:B------:R-:W-:Y:S03]  /*4660*/  @P1 VIADD R164, R12, 0xffffffc0 ;  /* 0xffffffc00ca41836 */ /* 0x000fe60000000000 */
[----:B------:R-:W3:Y:S01]  /*4670*/  LDSM.16.MT88.4 R140, [R161+0xd400] ;  /* 0x00d40000a18c783b */ /* 0x000ee20000004200 */
[----:B------:R-:W-:Y:S03]  /*4680*/  IMAD.IADD R163, R174, 0x1, R164 ;  /* 0x00000001aea37824 */ /* 0x000fe600078e02a4 */
[----:B------:R-:W-:Y:S04]  /*4690*/  LDSM.16.MT88.4 R148, [R161+0x9800] ;  /* 0x00980000a194783b */ /* 0x000fe80000004200 */
[----:B------:R-:W4:Y:S04]  /*46a0*/  LDSM.16.M88.4 R144, [R164] ;  /* 0x00000000a490783b */ /* 0x000f280000000200 */
        /* <DEDUP_REMOVED lines=14> */
[----:B------:R-:W2:Y:S07]  /*4790*/  LDSM.16.M88.4 R136, [R163] ;  /* 0x00000000a388783b */ /* 0x000eae0000000200 */
[C---:B---3--:R-:W-:Y:S08]  /*47a0*/  HMMA.16816.F32.BF16 R20, R32.reuse, R140, R20 ;  /* 0x0000008c2014723c */ /* 0x048ff00000041814 */
[----:B------:R-:W-:Y:S01]  /*47b0*/  HMMA.16816.F32.BF16 R24, R32, R142, R24 ;  /* 0x0000008e2018723c */ /* 0x000fe20000041818 */
[----:B------:R-:W3:Y:S04]  /*47c0*/  LDSM.16.MT88.4 R32, [R161+0xbc00] ;  /* 0x00bc0000a120783b */ /* 0x000ee80000004200 */
[----:B------:R-:W3:Y:S03]  /*47d0*/  LDSM.16.MT88.4 R140, [R161+0xdc00] ;  /* 0x00dc0000a18c783b */ /* 0x000ee60000004200 */
[C---:B----4-:R-:W-:Y:S08]  /*47e0*/  HMMA.16816.F32.BF16 R4, R144.reuse, R148, R4 ;  /* 0x000000949004723c */ /* 0x050ff00000041804 */
[C---:B------:R-:W-:Y:S01]  /*47f0*/  HMMA.16816.F32.BF16 R8, R144.reuse, R150, R8 ;  /* 0x000000969008723c */ /* 0x040fe20000041808 */
[----:B------:R-:W4:Y:S07]  /*4800*/  LDSM.16.M88.4 R148, [R166+0x17000] ;  /* 0x01700000a694783b */ /* 0x000f2e0000000200 */
[C---:B-1----:R-:W-:Y:S08]  /*4810*/  HMMA.16816.F32.BF16 R12, R144.reuse, R28, R12 ;  /* 0x0000001c900c723c */ /* 0x042ff0000004180c */
[C---:B------:R-:W-:Y:S01]  /*4820*/  HMMA.16816.F32.BF16 R16, R144.reuse, R30, R16 ;  /* 0x0000001e9010723c */ /* 0x040fe20000041810 */
[----:B------:R-:W1:Y:S07]  /*4830*/  LDSM.16.MT88.4 R28, [R161+0xc000] ;  /* 0x00c00000a11c783b */ /* 0x000e6e0000004200 */
[C---:B--2---:R-:W-:Y:S08]  /*4840*/  HMMA.16816.F32.BF16 R20, R144.reuse, R132, R20 ;  /* 0x000000849014723c */ /* 0x044ff00000041814 */
[----:B------:R-:W-:Y:S01]  /*4850*/  HMMA.16816.F32.BF16 R24, R144, R134, R24 ;  /* 0x000000869018723c */ /* 0x000fe20000041818 */
[----:B------:R-:W2:Y:S01]  /*4860*/  LDSM.16.MT88.4 R132, [R161+0xe000] ;  /* 0x00e00000a184783b */ /* 0x000ea20000004200 */
[----:B------:R-:W-:Y:S05]  /*4870*/  IMAD.U32 R144, RZ, RZ, UR18 ;  /* 0x00000012ff907e24 */ /* 0x000fea000f8e00ff */
[----:B------:R-:W-:Y:S01]  /*4880*/  LEA R144, P0, R144, R196, 0x2 ;  /* 0x000000c490907211 */ /* 0x000fe200078010ff */
[C---:B------:R-:W-:Y:S08]  /*4890*/  HMMA.16816.F32.BF16 R4, R136.reuse, R152, R4 ;  /* 0x000000988804723c */ /* 0x040ff00000041804 */
[C---:B------:R-:W-:Y:S08]  /*48a0*/  HMMA.16816.F32.BF16 R8, R136.reuse, R154, R8 ;  /* 0x0000009a8808723c */ /* 0x040ff00000041808 */
[C---:B---3--:R-:W-:Y:S08]  /*48b0*/  HMMA.16816.F32.BF16 R12, R136.reuse, R32, R12 ;  /* 0x00000020880c723c */ /* 0x048ff0000004180c */
[C---:B------:R-:W-:Y:S01]  /*48c0*/  HMMA.16816.F32.BF16 R16, R136.reuse, R34, R16 ;  /* 0x000000228810723c */ /* 0x040fe20000041810 */
[----:B------:R-:W-:Y:S07]  /*48d0*/  LDSM.16.M88.4 R32, [R165+0x17000] ;  /* 0x01700000a520783b */ /* 0x000fee0000000200 */
[C---:B------:R-:W-:Y:S08]  /*48e0*/  HMMA.16816.F32.BF16 R20, R136.reuse, R140, R20 ;  /* 0x0000008c8814723c */ /* 0x040ff00000041814 */
[----:B------:R-:W-:Y:S01]  /*48f0*/  HMMA.16816.F32.BF16 R24, R136, R142, R24 ;  /* 0x0000008e8818723c */ /* 0x000fe20000041818 */
[----:B------:R-:W3:Y:S04]  /*4900*/  LDSM.16.MT88.4 R136, [R161+0xa400] ;  /* 0x00a40000a188783b */ /* 0x000ee80000004200 */
[----:B------:R-:W-:Y:S03]  /*4910*/  LDSM.16.MT88.4 R140, [R161+0xa800] ;  /* 0x00a80000a18c783b */ /* 0x000fe60000004200 */
[C---:B----4-:R-:W-:Y:S08]  /*4920*/  HMMA.16816.F32.BF16 R4, R148.reuse, R156, R4 ;  /* 0x0000009c9404723c */ /* 0x050ff00000041804 */
[C---:B------:R-:W-:Y:S08]  /*4930*/  HMMA.16816.F32.BF16 R8, R148.reuse, R158, R8 ;  /* 0x0000009e9408723c */ /* 0x040ff00000041808 */
[C---:B-1----:R-:W-:Y:S01]  /*4940*/  HMMA.16816.F32.BF16 R12, R148.reuse, R28, R12 ;  /* 0x0000001c940c723c */ /* 0x042fe2000004180c */
[----:B------:R-:W-:Y:S05]  /*4950*/  IMAD.U32 R28, RZ, RZ, UR18 ;  /* 0x00000012ff1c7e24 */ /* 0x000fea000f8e00ff */
[----:B------:R-:W-:Y:S02]  /*4960*/  LEA.HI.X.SX32 R145, R28, R197, 0x2, P0 ;  /* 0x000000c51c917211 */ /* 0x000fe400000f16ff */
[C---:B------:R-:W-:Y:S01]  /*4970*/  HMMA.16816.F32.BF16 R16, R148.reuse, R30, R16 ;  /* 0x0000001e9410723c */ /* 0x040fe20000041810 */
[----:B------:R-:W1:Y:S02]  /*4980*/  LDSM.16.MT88.4 R28, [R161+0xc400] ;  /* 0x00c40000a11c783b */ /* 0x000e640000004200 */
[C---:B------:R-:W-:Y:S04]  /*4990*/  LEA R146, P0, R169.reuse, R144, 0x5 ;  /* 0x00000090a9927211 */ /* 0x040fe800078028ff */
[C---:B------:R-:W-:Y:S01]  /*49a0*/  LEA.HI.X.SX32 R147, R169.reuse, R145, 0x5, P0 ;  /* 0x00000091a9937211 */ /* 0x040fe200000f2eff */
[C---:B--2---:R-:W-:Y:S08]  /*49b0*/  HMMA.16816.F32.BF16 R20, R148.reuse, R132, R20 ;  /* 0x000000849414723c */ /* 0x044ff00000041814 */
[----:B------:R-:W-:Y:S01]  /*49c0*/  HMMA.16816.F32.BF16 R24, R148, R134, R24 ;  /* 0x000000869418723c */ /* 0x000fe20000041818 */
[----:B------:R-:W2:Y:S02]  /*49d0*/  LDSM.16.MT88.4 R132, [R161+0xe400] ;  /* 0x00e40000a184783b */ /* 0x000ea40000004200 */
[C---:B------:R-:W-:Y:S04]  /*49e0*/  LEA R148, P0, R169.reuse, R146, 0x5 ;  /* 0x00000092a9947211 */ /* 0x040fe800078028ff */
[C---:B------:R-:W-:Y:S01]  /*49f0*/  LEA.HI.X.SX32 R149, R169.reuse, R147, 0x5, P0 ;  /* 0x00000093a9957211 */ /* 0x040fe200000f2eff */
[C---:B---3--:R-:W-:Y:S05]  /*4a00*/  HMMA.16816.F32.BF16 R4, R32.reuse, R136, R4 ;  /* 0x000000882004723c */ /* 0x048fea0000041804 */
[C---:B------:R-:W-:Y:S03]  /*4a10*/  LEA R150, P0, R169.reuse, R148, 0x5 ;  /* 0x00000094a9967211 */ /* 0x040fe600078028ff */
[C---:B------:R-:W-:Y:S01]  /*4a20*/  HMMA.16816.F32.BF16 R8, R32.reuse, R138, R8 ;  /* 0x0000008a2008723c */ /* 0x040fe20000041808 */
[----:B------:R-:W3:Y:S02]  /*4a30*/  LDSM.16.M88.4 R136, [R164+0x2000] ;  /* 0x00200000a488783b */ /* 0x000ee40000000200 */
        /* <DEDUP_REMOVED lines=10> */
[C---:B------:R-:W-:Y:S05]  /*4ae0*/  LEA.HI.X.SX32 R157, R169.reuse, R155, 0x5, P0 ;  /* 0x0000009ba99d7211 */ /* 0x040fea00000f2eff */
[----:B------:R-:W-:Y:S01]  /*4af0*/  HMMA.16816.F32.BF16 R24, R32, R134, R24 ;  /* 0x000000862018723c */ /* 0x000fe20000041818 */
[----:B------:R-:W2:Y:S02]  /*4b00*/  LDSM.16.MT88.4 R32, [R161+0xe800] ;  /* 0x00e80000a120783b */ /* 0x000ea40000004200 */
[C---:B------:R-:W-:Y:S02]  /*4b10*/  IMAD.WIDE R158, R169.reuse, -0xc0, R156 ;  /* 0xffffff40a99e7825 */ /* 0x040fe400078e029c */
[----:B------:R-:W-:Y:S03]  /*4b20*/  LDSM.16.M88.4 R132, [R163+0x2000] ;  /* 0x00200000a384783b */ /* 0x000fe60000000200 */
[C---:B---3--:R-:W-:Y:S05]  /*4b30*/  HMMA.16816.F32.BF16 R4, R136.reuse, R140, R4 ;  /* 0x0000008c8804723c */ /* 0x048fea0000041804 */
        /* <DEDUP_REMOVED lines=15> */
[----:B------:R-:W-:Y:S01]  /*4c30*/  HMMA.16816.F32.BF16 R24, R136, R34, R24 ;  /* 0x000000228818723c */ /* 0x000fe20000041818 */
[----:B------:R-:W2:Y:S02]  /*4c40*/  LDSM.16.MT88.4 R32, [R161+0xec00] ;  /* 0x00ec0000a120783b */ /* 0x000ea40000004200 */
[C---:B------:R-:W-:Y:S02]  /*4c50*/  LEA.HI.X.SX32 R201, R169.reuse, R199, 0x5, P0 ;  /* 0x000000c7a9c97211 */ /* 0x040fe400000f2eff */
[C---:B------:R-:W-:Y:S03]  /*4c60*/  LEA R202, P0, R169.reuse, R200, 0x5 ;  /* 0x000000c8a9ca7211 */ /* 0x040fe600078028ff */
[C---:B---3--:R-:W-:Y:S05]  /*4c70*/  HMMA.16816.F32.BF16 R4, R132.reuse, R140, R4 ;  /* 0x0000008c8404723c */ /* 0x048fea0000041804 */
[C---:B------:R-:W-:Y:S03]  /*4c80*/  LEA.HI.X.SX32 R203, R169.reuse, R201, 0x5, P0 ;  /* 0x000000c9a9cb7211 */ /* 0x040fe600000f2eff */
[C---:B------:R-:W-:Y:S03]  /*4c90*/  HMMA.16816.F32.BF16 R8, R132.reuse, R142, R8 ;  /* 0x0000008e8408723c */ /* 0x040fe60000041808 */
[----:B------:R-:W-:Y:S01]  /*4ca0*/  @P3 IMAD.WIDE.U32 R142, R168, R192, UR20 ;  /* 0x00000014a88e3e25 */ /* 0x000fe2000f8e00c0 */
[----:B------:R-:W-:Y:S01]  /*4cb0*/  @UP0 UMOV UR20, UR17 ;  /* 0x0000001100140c82 */ /* 0x000fe20008000000 */
[----:B------:R-:W-:Y:S02]  /*4cc0*/  @UP0 UMOV UR21, UR15 ;  /* 0x0000000f00150c82 */ /* 0x000fe40008000000 */
[C---:B------:R-:W-:Y:S01]  /*4cd0*/  IMAD.WIDE R136, R169.reuse, -0xc0, R202 ;  /* 0xffffff40a9887825 */ /* 0x040fe200078e02ca */
[----:B------:R-:W5:Y:S01]  /*4ce0*/  @P3 LDG.E R186, desc[UR36][R142.64+-0x100] ;  /* 0xffff00248eba3981 */ /* 0x000f62000c1e1900 */
[C---:B-1----:R-:W-:Y:S03]  /*4cf0*/  HMMA.16816.F32.BF16 R12, R132.reuse, R28, R12 ;  /* 0x0000001c840c723c */ /* 0x042fe6000004180c */
[----:B------:R-:W5:Y:S01]  /*4d00*/  @P3 LDG.E R185, desc[UR36][R142.64+-0xe0] ;  /* 0xffff20248eb93981 */ /* 0x000f62000c1e1900 */
[C---:B------:R-:W-:Y:S03]  /*4d10*/  LEA R138, P0, R169.reuse, R136, 0x5 ;  /* 0x00000088a98a7211 */ /* 0x040fe600078028ff */
[----:B------:R-:W5:Y:S01]  /*4d20*/  @P3 LDG.E R184, desc[UR36][R142.64+-0x80] ;  /* 0xffff80248eb83981 */ /* 0x000f62000c1e1900 */
[C---:B------:R-:W-:Y:S03]  /*4d30*/  HMMA.16816.F32.BF16 R16, R132.reuse, R30, R16 ;  /* 0x0000001e8410723c */ /* 0x040fe60000041810 */
[----:B------:R1:W5:Y:S01]  /*4d40*/  @P3 LDG.E R183, desc[UR36][R142.64+-0x60] ;  /* 0xffffa0248eb73981 */ /* 0x000362000c1e1900 */
[C---:B------:R-:W-:Y:S02]  /*4d50*/  LEA.HI.X.SX32 R139, R169.reuse, R137, 0x5, P0 ;  /* 0x00000089a98b7211 */ /* 0x040fe400000f2eff */
[C---:B------:R-:W-:Y:S01]  /*4d60*/  LEA R140, P0, R169.reuse, R138, 0x5 ;  /* 0x0000008aa98c7211 */ /* 0x040fe200078028ff */
[----:B------:R3:W-:Y:S01]  /*4d70*/  REDG.E.ADD.F32.FTZ.RN.STRONG.GPU desc[UR36][R196.64], R4 ;  /* 0x00000004c40079a6 */ /* 0x0007e2000c12f324 */
[C---:B--2---:R-:W-:Y:S03]  /*4d80*/  HMMA.16816.F32.BF16 R20, R132.reuse, R32, R20 ;  /* 0x000000208414723c */ /* 0x044fe60000041814 */
[----:B------:R2:W-:Y:S01]  /*4d90*/  REDG.E.ADD.F32.FTZ.RN.STRONG.GPU desc[UR36][R144.64], R5 ;  /* 0x00000005900079a6 */ /* 0x0005e2000c12f324 */
        /* <DEDUP_REMOVED lines=13> */
[C---:B---3--:R-:W-:Y:S01]  /*4e70*/  LEA R4, P0, R169.reuse, R32, 0x5 ;  /* 0x00000020a9047211 */ /* 0x048fe200078028ff */
[----:B------:R-:W-:Y:S03]  /*4e80*/  REDG.E.ADD.F32.FTZ.RN.STRONG.GPU desc[UR36][R156.64], R11 ;  /* 0x0000000b9c0079a6 */ /* 0x000fe6000c12f324 */
[----:B--2---:R-:W-:Y:S01]  /*4e90*/  LEA.HI.X.SX32 R5, R169, R33, 0x5, P0 ;  /* 0x00000021a9057211 */ /* 0x004fe200000f2eff */
        /* <DEDUP_REMOVED lines=8> */
[----:B------:R-:W-:Y:S03]  /*4f20*/  UMOV UR45, UR19 ;  /* 0x00000013002d7c82 */ /* 0x000fe60008000000 */
        /* <DEDUP_REMOVED lines=13> */
[----:B------:R-:W2:Y:S04]  /*5000*/  LDSM.16.MT88.4 R8, [R178] ;  /* 0x00000000b208783b */ /* 0x000ea80000004200 */
[----:B------:R-:W3:Y:S04]  /*5010*/  LDSM.16.MT88.4 R12, [R162+0x17000] ;  /* 0x01700000a20c783b */ /* 0x000ee80000004200 */
[----:B------:R-:W4:Y:S04]  /*5020*/  LDSM.16.MT88.4 R16, [R178+0x1000] ;  /* 0x00100000b210783b */ /* 0x000f280000004200 */
[----:B------:R-:W4:Y:S04]  /*5030*/  LDSM.16.MT88.4 R28, [R178+0x2000] ;  /* 0x00200000b21c783b */ /* 0x000f280000004200 */
[----:B------:R-:W-:Y:S04]  /*5040*/  LDSM.16.MT88.4 R32, [R162+0x15800] ;  /* 0x01580000a220783b */ /* 0x000fe80000004200 */
[----:B------:R-:W4:Y:S04]  /*5050*/  LDSM.16.MT88.4 R20, [R178+0x400] ;  /* 0x00040000b214783b */ /* 0x000f280000004200 */
[----:B------:R-:W4:Y:S04]  /*5060*/  LDSM.16.MT88.4 R132, [R162+0x17800] ;  /* 0x01780000a284783b */ /* 0x000f280000004200 */
[----:B------:R-:W-:Y:S04]  /*5070*/  LDSM.16.MT88.4 R24, [R162+0x18000] ;  /* 0x01800000a218783b */ /* 0x000fe80000004200 */
[----:B------:R-:W-:Y:S04]  /*5080*/  LDSM.16.MT88.4 R136, [R178+0xc00] ;  /* 0x000c0000b288783b */ /* 0x000fe80000004200 */
[----:B-1----:R-:W-:Y:S01]  /*5090*/  LDSM.16.MT88.4 R140, [R162+0x18800] ;  /* 0x01880000a28c783b */ /* 0x002fe20000004200 */
[-C--:B--2---:R-:W-:Y:S03]  /*50a0*/  HMMA.16816.F32.BF16 R84, R4, R8.reuse, R84 ;  /* 0x000000080454723c */ /* 0x084fe60000041854 */
[----:B------:R-:W-:Y:S04]  /*50b0*/  LDSM.16.MT88.4 R144, [R178+0x1c00] ;  /* 0x001c0000b290783b */ /* 0x000fe80000004200 */
[----:B------:R-:W-:Y:S01]  /*50c0*/  LDSM.16.MT88.4 R148, [R178+0x2c00] ;  /* 0x002c0000b294783b */ /* 0x000fe20000004200 */
[C---:B---3--:R-:W-:Y:S08]  /*50d0*/  HMMA.16816.F32.BF16 R88, R12.reuse, R8, R88 ;  /* 0x000000080c58723c */ /* 0x048ff00000041858 */
[-C--:B------:R-:W-:Y:S08]  /*50e0*/  HMMA.16816.F32.BF16 R92, R12, R10.reuse, R92 ;  /* 0x0000000a0c5c723c */ /* 0x080ff0000004185c */
[C---:B------:R-:W-:Y:S01]  /*50f0*/  HMMA.16816.F32.BF16 R96, R4.reuse, R10, R96 ;  /* 0x0000000a0460723c */ /* 0x040fe20000041860 */
[----:B------:R-:W1:Y:S07]  /*5100*/  LDSM.16.MT88.4 R8, [R178+0x1400] ;  /* 0x00140000b208783b */ /* 0x000e6e0000004200 */
[-C--:B----4-:R-:W-:Y:S08]  /*5110*/  HMMA.16816.F32.BF16 R100, R4, R16.reuse, R100 ;  /* 0x000000100464723c */ /* 0x090ff00000041864 */
        /* <DEDUP_REMOVED lines=10> */
[----:B------:R-:W4:Y:S03]  /*51c0*/  LDSM.16.MT88.4 R28, [R178+0x1800] ;  /* 0x00180000b21c783b */ /* 0x000f260000004200 */
[-C--:B------:R-:W-:Y:S08]  /*51d0*/  HMMA.16816.F32.BF16 R84, R32, R20.reuse, R84 ;  /* 0x000000142054723c */ /* 0x080ff00000041854 */
[C---:B------:R-:W-:Y:S08]  /*51e0*/  HMMA.16816.F32.BF16 R88, R132.reuse, R20, R88 ;  /* 0x000000148458723c */ /* 0x040ff00000041858 */
[-C--:B------:R-:W-:Y:S08]  /*51f0*/  HMMA.16816.F32.BF16 R92, R132, R22.reuse, R92 ;  /* 0x00000016845c723c */ /* 0x080ff0000004185c */
[C---:B------:R-:W-:Y:S01]  /*5200*/  HMMA.16816.F32.BF16 R96, R32.reuse, R22, R96 ;  /* 0x000000162060723c */ /* 0x040fe20000041860 */
[----:B------:R-:W4:Y:S07]  /*5210*/  LDSM.16.MT88.4 R20, [R178+0x2800] ;  /* 0x00280000b214783b */ /* 0x000f2e0000004200 */
        /* <DEDUP_REMOVED lines=23> */
[-C--:B-1----:R-:W-:Y:S05]  /*5390*/  HMMA.16816.F32.BF16 R84, R8, R136.reuse, R84 ;  /* 0x000000880854723c */ /* 0x082fea0000041854 */
        /* <DEDUP_REMOVED lines=14> */
.L_x_1362:
[C---:B------:R-:W-:Y:S01]  /*5480*/  IMAD.SHL.U32 R0, R173.reuse, 0x10, RZ ;  /* 0x00000010ad007824 */ /* 0x040fe200078e00ff */
[----:B------:R-:W2:Y:S01]  /*5490*/  LDCU UR5, c[0x0][0x500] ;  /* 0x0000a000ff0577ac */ /* 0x000ea20008000800 */
[----:B------:R-:W-:Y:S01]  /*54a0*/  IMAD.SHL.U32 R2, R173, 0x2, RZ ;  /* 0x00000002ad027824 */ /* 0x000fe200078e00ff */
[----:B-1----:R-:W-:Y:S01]  /*54b0*/  LOP3.LUT R3, R160, 0xc0, RZ, 0xc0, !PT ;  /* 0x000000c0a0037812 */ /* 0x002fe200078ec0ff */
[----:B------:R-:W1:Y:S01]  /*54c0*/  LDC.64 R6, c[0x0][0x5d8] ;  /* 0x00017600ff067b82 */ /* 0x000e620000000a00 */
[----:B------:R-:W-:Y:S01]  /*54d0*/  LOP3.LUT R0, R0, 0x600, RZ, 0xc0, !PT ;  /* 0x0000060000007812 */ /* 0x000fe200078ec0ff */
[----:B------:R-:W3:Y:S01]  /*54e0*/  LDCU.64 UR10, c[0x0][0x5a8] ;  /* 0x0000b500ff0a77ac */ /* 0x000ee20008000a00 */
[--C-:B------:R-:W-:Y:S02]  /*54f0*/  SHF.R.U32.HI R4, RZ, 0x4, R173.reuse ;  /* 0x00000004ff047819 */ /* 0x100fe400000116ad */
[----:B------:R-:W-:Y:S01]  /*5500*/  LOP3.LUT R3, R3, 0x18, R173, 0xf8, !PT ;  /* 0x0000001803037812 */ /* 0x000fe200078ef8ad */
[----:B------:R-:W-:Y:S01]  /*5510*/  UMOV UR33, UR28 ;  /* 0x0000001c00217c82 */ /* 0x000fe20008000000 */
[----:B------:R-:W-:-:S02]  /*5520*/  LOP3.LUT R0, R0, 0x6, R2, 0xf8, !PT ;  /* 0x0000000600007812 */ /* 0x000fc400078ef802 */
[----:B------:R-:W-:Y:S02]  /*5530*/  LOP3.LUT R2, R160, 0xd8, RZ, 0xc0, !PT ;  /* 0x000000d8a0027812 */ /* 0x000fe400078ec0ff */
[----:B------:R-:W-:Y:S02]  /*5540*/  LOP3.LUT R3, R3, 0x8, R4, 0x78, !PT ;  /* 0x0000000803037812 */ /* 0x000fe400078e7804 */
[----:B------:R-:W-:Y:S02]  /*5550*/  LOP3.LUT R0, R0, 0x20, R160, 0xf8, !PT ;  /* 0x0000002000007812 */ /* 0x000fe400078ef8a0 */
[----:B------:R-:W-:Y:S01]  /*5560*/  LOP3.LUT R4, R2, 0x18, R173, 0x78, !PT ;  /* 0x0000001802047812 */ /* 0x000fe200078e78ad */
[----:B------:R-:W-:Y:S01]  /*5570*/  IMAD.SHL.U32 R173, R173, 0x4, RZ ;  /* 0x00000004adad7824 */ /* 0x000fe200078e00ff */
[----:B------:R-:W-:Y:S01]  /*5580*/  LOP3.LUT R0, R0, R3, RZ, 0xfc, !PT ;  /* 0x0000000300007212 */ /* 0x000fe200078efcff */
[----:B--2---:R-:W-:Y:S01]  /*5590*/  FMUL.FTZ R84, R84, UR5 ;  /* 0x0000000554547c20 */ /* 0x004fe20008410000 */
        /* <DEDUP_REMOVED lines=52> */
[----:B------:R-:W2:Y:S01]  /*58e0*/  LDC.64 R2, c[0x0][0x5c0] ;  /* 0x00017000ff027b82 */ /* 0x000ea20000000a00 */
[----:B------:R-:W-:Y:S01]  /*58f0*/  F2FP.BF16.F32.PACK_AB R102, R103, R102 ;  /* 0x000000666766723e */ /* 0x000fe200000010ff */
[----:B------:R-:W-:Y:S01]  /*5900*/  FMUL.FTZ R120, R120, UR5 ;  /* 0x0000000578787c20 */ /* 0x000fe20008410000 */
        /* <DEDUP_REMOVED lines=34> */
[----:B--2---:R-:W-:Y:S01]  /*5b30*/  IMAD R8, R2, UR47, RZ ;  /* 0x0000002f02087c24 */ /* 0x004fe2000f8e02ff */
[----:B------:R-:W-:Y:S01]  /*5b40*/  F2FP.BF16.F32.PACK_AB R36, R37, R36 ;  /* 0x000000242524723e */ /* 0x000fe200000010ff */
[----:B------:R-:W-:Y:S01]  /*5b50*/  STS [R0+0xb000], R100 ;  /* 0x00b0006400007388 */ /* 0x000fe20000000800 */
[----:B------:R-:W-:Y:S01]  /*5b60*/  F2FP.BF16.F32.PACK_AB R38, R39, R38 ;  /* 0x000000262726723e */ /* 0x000fe200000010ff */
[----:B------:R-:W-:Y:S01]  /*5b70*/  IMAD R8, R3, UR5, R8 ;  /* 0x0000000503087c24 */ /* 0x000fe2000f8e0208 */
[----:B------:R-:W-:Y:S01]  /*5b80*/  F2FP.BF16.F32.PACK_AB R48, R49, R48 ;  /* 0x000000303130723e */ /* 0x000fe200000010ff */
[----:B------:R-:W-:Y:S01]  /*5b90*/  STS [R0+0xb200], R102 ;  /* 0x00b2006600007388 */ /* 0x000fe20000000800 */
[----:B------:R-:W-:Y:S01]  /*5ba0*/  F2FP.BF16.F32.PACK_AB R50, R51, R50 ;  /* 0x000000323332723e */ /* 0x000fe200000010ff */
[----:B------:R-:W2:Y:S01]  /*5bb0*/  LDCU.64 UR12, c[0x0][0x5b0] ;  /* 0x0000b600ff0c77ac */ /* 0x000ea20008000a00 */
        /* <DEDUP_REMOVED lines=30> */
[----:B------:R-:W-:Y:S01]  /*5da0*/  MOV R161, RZ ;  /* 0x000000ff00a17202 */ /* 0x000fe20000000f00 */
[----:B------:R-:W-:Y:S04]  /*5db0*/  STS [R0+0xe000], R120 ;  /* 0x00e0007800007388 */ /* 0x000fe80000000800 */
[----:B------:R-:W-:Y:S04]  /*5dc0*/  STS [R0+0xe200], R122 ;  /* 0x00e2007a00007388 */ /* 0x000fe80000000800 */
[----:B------:R-:W-:Y:S04]  /*5dd0*/  STS [R173+0x5020], R124 ;  /* 0x0050207cad007388 */ /* 0x000fe80000000800 */
[----:B------:R-:W-:Y:S04]  /*5de0*/  STS [R173+0x5220], R126 ;  /* 0x0052207ead007388 */ /* 0x000fe80000000800 */
[----:B------:R3:W-:Y:S04]  /*5df0*/  STS [R0+0xf000], R36 ;  /* 0x00f0002400007388 */ /* 0x0007e80000000800 */
[----:B------:R1:W-:Y:S04]  /*5e00*/  STS [R0+0xf200], R38 ;  /* 0x00f2002600007388 */ /* 0x0003e80000000800 */
[----:B------:R-:W-:Y:S04]  /*5e10*/  STS [R173+0x6020], R48 ;  /* 0x00602030ad007388 */ /* 0x000fe80000000800 */
[----:B------:R-:W-:Y:S04]  /*5e20*/  STS [R173+0x6220], R50 ;  /* 0x00622032ad007388 */ /* 0x000fe80000000800 */
[----:B------:R-:W-:Y:S04]  /*5e30*/  STS [R0+0x10000], R40 ;  /* 0x0100002800007388 */ /* 0x000fe80000000800 */
[----:B------:R-:W-:Y:S04]  /*5e40*/  STS [R0+0x10200], R42 ;  /* 0x0102002a00007388 */ /* 0x000fe80000000800 */
[----:B------:R-:W-:Y:S01]  /*5e50*/  STS [R173+0x7020], R44 ;  /* 0x0070202cad007388 */ /* 0x000fe20000000800 */
[----:B---3--:R-:W-:-:S02]  /*5e60*/  LOP3.LUT R36, R4, 0x1f20, R160, 0xf8, !PT ;  /* 0x00001f2004247812 */ /* 0x008fc400078ef8a0 */
[----:B------:R-:W-:Y:S01]  /*5e70*/  LOP3.LUT R160, R160, 0x18, RZ, 0xc0, !PT ;  /* 0x00000018a0a07812 */ /* 0x000fe200078ec0ff */
[----:B------:R-:W-:Y:S01]  /*5e80*/  STS [R173+0x7220], R46 ;  /* 0x0072202ead007388 */ /* 0x000fe20000000800 */
[----:B------:R-:W3:Y:S01]  /*5e90*/  LDC.64 R4, c[0x0][0x5c8] ;  /* 0x00017200ff047b82 */ /* 0x000ee20000000a00 */
[----:B------:R-:W-:Y:S01]  /*5ea0*/  LEA R36, R36, UR4, 0x1 ;  /* 0x0000000424247c11 */ /* 0x000fe2000f8e08ff */
[----:B--2---:R-:W-:Y:S01]  /*5eb0*/  UIMAD UR4, UR33, UR13, URZ ;  /* 0x0000000d210472a4 */ /* 0x004fe2000f8e02ff */
[----:B------:R-:W-:Y:S01]  /*5ec0*/  STS [R0+0x11000], R52 ;  /* 0x0110003400007388 */ /* 0x000fe20000000800 */
[----:B------:R-:W-:-:S03]  /*5ed0*/  IMAD.WIDE.U32 R10, R2, UR5, R160 ;  /* 0x00000005020a7c25 */ /* 0x000fc6000f8e00a0 */
[----:B------:R-:W-:Y:S01]  /*5ee0*/  STS [R0+0x11200], R54 ;  /* 0x0112003600007388 */ /* 0x000fe20000000800 */
[----:B------:R-:W-:Y:S02]  /*5ef0*/  IMAD.IADD R11, R11, 0x1, R8 ;  /* 0x000000010b0b7824 */ /* 0x000fe400078e0208 */
[----:B------:R-:W-:Y:S01]  /*5f00*/  IMAD.U32 R8, RZ, RZ, UR10 ;  /* 0x0000000aff087e24 */ /* 0x000fe2000f8e00ff */
[----:B------:R-:W-:Y:S03]  /*5f10*/  STS [R173+0x8020], R64 ;  /* 0x00802040ad007388 */ /* 0x000fe60000000800 */
[----:B------:R-:W-:Y:S01]  /*5f20*/  IMAD.WIDE.U32 R8, R8, UR33, R10 ;  /* 0x0000002108087c25 */ /* 0x000fe2000f8e000a */
[----:B------:R-:W-:Y:S03]  /*5f30*/  STS [R173+0x8220], R66 ;  /* 0x00822042ad007388 */ /* 0x000fe60000000800 */
[----:B------:R-:W-:Y:S01]  /*5f40*/  IMAD.U32 R10, RZ, RZ, UR12 ;  /* 0x0000000cff0a7e24 */ /* 0x000fe2000f8e00ff */
[----:B------:R-:W-:Y:S01]  /*5f50*/  STS [R0+0x12000], R56 ;  /* 0x0120003800007388 */ /* 0x000fe20000000800 */
[----:B------:R-:W-:Y:S01]  /*5f60*/  IADD3 R9, PT, PT, R9, UR11, RZ ;  /* 0x0000000b09097c10 */ /* 0x000fe2000fffe0ff */
[----:B------:R-:W2:Y:S02]  /*5f70*/  LDCU.128 UR12, c[0x0][0x560] ;  /* 0x0000ac00ff0c77ac */ /* 0x000ea40008000c00 */
[----:B------:R-:W-:Y:S01]  /*5f80*/  STS [R0+0x12200], R58 ;  /* 0x0122003a00007388 */ /* 0x000fe20000000800 */
[----:B---3--:R-:W-:-:S03]  /*5f90*/  IMAD.WIDE.U32 R160, R4, UR5, R160 ;  /* 0x0000000504a07c25 */ /* 0x008fc6000f8e00a0 */
[----:B------:R-:W-:Y:S01]  /*5fa0*/  STS [R173+0x9020], R60 ;  /* 0x0090203cad007388 */ /* 0x000fe20000000800 */
[----:B-1----:R-:W-:Y:S02]  /*5fb0*/  IMAD.WIDE.U32 R38, R6, UR31, R8 ;  /* 0x0000001f06267c25 */ /* 0x002fe4000f8e0008 */
[----:B------:R-:W1:Y:S01]  /*5fc0*/  LDC.64 R8, c[0x0][0x5e0] ;  /* 0x00017800ff087b82 */ /* 0x000e620000000a00 */
[----:B------:R-:W-:Y:S01]  /*5fd0*/  STS [R173+0x9220], R62 ;  /* 0x0092203ead007388 */ /* 0x000fe20000000800 */
[----:B------:R-:W-:Y:S02]  /*5fe0*/  IMAD R7, R7, UR31, R39 ;  /* 0x0000001f07077c24 */ /* 0x000fe4000f8e0227 */
[----:B------:R-:W-:Y:S01]  /*5ff0*/  IMAD.MOV.U32 R6, RZ, RZ, R38 ;  /* 0x000000ffff067224 */ /* 0x000fe200078e0026 */
[----:B------:R-:W-:Y:S03]  /*6000*/  STS [R0+0x13000], R68 ;  /* 0x0130004400007388 */ /* 0x000fe60000000800 */
[----:B------:R-:W-:Y:S01]  /*6010*/  IMAD.WIDE.U32 R6, R167, R2, R6 ;  /* 0x00000002a7067225 */ /* 0x000fe200078e0006 */
[----:B------:R-:W-:Y:S04]  /*6020*/  STS [R0+0x13200], R70 ;  /* 0x0132004600007388 */ /* 0x000fe80000000800 */
[----:B------:R-:W-:Y:S04]  /*6030*/  STS [R173+0xa020], R80 ;  /* 0x00a02050ad007388 */ /* 0x000fe80000000800 */
[----:B------:R-:W-:Y:S04]  /*6040*/  STS [R173+0xa220], R82 ;  /* 0x00a22052ad007388 */ /* 0x000fe80000000800 */
[----:B------:R-:W-:Y:S04]  /*6050*/  STS [R0+0x14000], R72 ;  /* 0x0140004800007388 */ /* 0x000fe80000000800 */
[----:B------:R3:W-:Y:S04]  /*6060*/  STS [R0+0x14200], R74 ;  /* 0x0142004a00007388 */ /* 0x0007e80000000800 */
[----:B------:R-:W-:Y:S04]  /*6070*/  STS [R173+0xb020], R76 ;  /* 0x00b0204cad007388 */ /* 0x000fe80000000800 */
[----:B------:R-:W-:Y:S01]  /*6080*/  STS [R173+0xb220], R78 ;  /* 0x00b2204ead007388 */ /* 0x000fe20000000800 */
[----:B------:R-:W-:Y:S01]  /*6090*/  BAR.SYNC.DEFER_BLOCKING 0x0 ;  /* 0x0000000000007b1d */ /* 0x000fe20000010000 */
[----:B---3--:R-:W-:-:S04]  /*60a0*/  IMAD R0, R4, UR47, RZ ;  /* 0x0000002f04007c24 */ /* 0x008fc8000f8e02ff */
[----:B------:R-:W-:-:S04]  /*60b0*/  IMAD R0, R5, UR5, R0 ;  /* 0x0000000505007c24 */ /* 0x000fc8000f8e0200 */
[----:B------:R-:W-:Y:S02]  /*60c0*/  IMAD.IADD R161, R161, 0x1, R0 ;  /* 0x00000001a1a17824 */ /* 0x000fe400078e0200 */
[----:B------:R-:W-:Y:S01]  /*60d0*/  IMAD R0, R167, R3, R7 ;  /* 0x00000003a7007224 */ /* 0x000fe200078e0207 */
[----:B------:R-:W3:Y:S01]  /*60e0*/  LDS.128 R32, [R36+0x9000] ;  /* 0x0090000024207984 */ /* 0x000ee20000000c00 */
[----:B------:R-:W-:-:S03]  /*60f0*/  IMAD.WIDE.U32 R10, R10, UR33, R160 ;  /* 0x000000210a0a7c25 */ /* 0x000fc6000f8e00a0 */
[----:B------:R-:W4:Y:S02]  /*6100*/  LDS.128 R24, [R36+0xb000] ;  /* 0x00b0000024187984 */ /* 0x000f240000000c00 */
[----:B------:R-:W-:Y:S02]  /*6110*/  IADD3 R11, PT, PT, R11, UR4, RZ ;  /* 0x000000040b0b7c10 */ /* 0x000fe4000fffe0ff */
[----:B------:R-:W4:Y:S01]  /*6120*/  LDS.128 R16, [R36+0xd000] ;  /* 0x00d0000024107984 */ /* 0x000f220000000c00 */
[----:B-1----:R-:W-:-:S03]  /*6130*/  IMAD.WIDE.U32 R10, R8, UR31, R10 ;  /* 0x0000001f080a7c25 */ /* 0x002fc6000f8e000a */
[----:B------:R-:W1:Y:S01]  /*6140*/  LDS.128 R28, [R36+0xa000] ;  /* 0x00a00000241c7984 */ /* 0x000e620000000c00 */
[C---:B--2---:R-:W-:Y:S01]  /*6150*/  LEA R8, P0, R6.reuse, UR12, 0x1 ;  /* 0x0000000c06087c11 */ /* 0x044fe2000f8008ff */
[----:B------:R-:W-:Y:S02]  /*6160*/  IMAD R11, R9, UR31, R11 ;  /* 0x0000001f090b7c24 */ /* 0x000fe4000f8e020b */
[----:B------:R-:W2:Y:S01]  /*6170*/  LDS.128 R20, [R36+0xc000] ;  /* 0x00c0000024147984 */ /* 0x000ea20000000c00 */
[----:B------:R-:W-:Y:S01]  /*6180*/  LEA.HI.X R9, R6, UR13, R0, 0x1, P0 ;  /* 0x0000000d06097c11 */ /* 0x000fe200080f0c00 */
[C---:B------:R-:W-:Y:S02]  /*6190*/  IMAD.WIDE.U32 R10, R167.reuse, R4, R10 ;  /* 0x00000004a70a7225 */ /* 0x040fe400078e000a */
[----:B------:R-:W2:Y:S01]  /*61a0*/  LDS.128 R12, [R36+0xe000] ;  /* 0x00e00000240c7984 */ /* 0x000ea20000000c00 */
[----:B------:R-:W-:Y:S01]  /*61b0*/  LEA R6, P0, R2, R8, 0x7 ;  /* 0x0000000802067211 */ /* 0x000fe200078038ff */
[----:B------:R-:W-:-:S02]  /*61c0*/  IMAD R167, R167, R5, R11 ;  /* 0x00000005a7a77224 */ /* 0x000fc400078e020b */
[----:B------:R-:W2:Y:S01]  /*61d0*/  LDS.128 R56, [R36+0xf000] ;  /* 0x00f0000024387984 */ /* 0x000ea20000000c00 */
[----:B------:R-:W-:Y:S02]  /*61e0*/  LEA.HI.X R7, R2, R9, R3, 0x7, P0 ;  /* 0x0000000902077211 */ /* 0x000fe400000f3c03 */
[C---:B------:R-:W-:Y:S01]  /*61f0*/  LEA R2, P0, R10.reuse, UR14, 0x1 ;  /* 0x0000000e0a027c11 */ /* 0x040fe2000f8008ff */
[----:B------:R-:W2:Y:S03]  /*6200*/  LDS.128 R48, [R36+0x11000] ;  /* 0x0110000024307984 */ /* 0x000ea60000000c00 */
[----:B------:R-:W-:Y:S01]  /*6210*/  LEA.HI.X R3, R10, UR15, R167, 0x1, P0 ;  /* 0x0000000f0a037c11 */ /* 0x000fe200080f0ca7 */
[----:B------:R-:W2:Y:S04]  /*6220*/  LDS.128 R40, [R36+0x13000] ;  /* 0x0130000024287984 */ /* 0x000ea80000000c00 */
[----:B------:R-:W2:Y:S04]  /*6230*/  LDS.128 R52, [R36+0x10000] ;  /* 0x0100000024347984 */ /* 0x000ea80000000c00 */
[----:B------:R-:W2:Y:S04]  /*6240*/  LDS.128 R44, [R36+0x12000] ;  /* 0x01200000242c7984 */ /* 0x000ea80000000c00 */
[----:B------:R-:W2:Y:S04]  /*6250*/  LDS.128 R36, [R36+0x14000] ;  /* 0x0140000024247984 */ /* 0x000ea80000000c00 */
[----:B---3--:R-:W-:Y:S04]  /*6260*/  STG.E.128 desc[UR36][R8.64], R32 ;  /* 0x0000002008007986 */ /* 0x008fe8000c101d24 */
[----:B----4-:R-:W-:Y:S04]  /*6270*/  STG.E.128 desc[UR36][R8.64+0x40], R24 ;  /* 0x0000401808007986 */ /* 0x010fe8000c101d24 */
[----:B------:R3:W-:Y:S04]  /*6280*/  STG.E.128 desc[UR36][R8.64+0x80], R16 ;  /* 0x0000801008007986 */ /* 0x0007e8000c101d24 */
[----:B-1----:R4:W-:Y:S04]  /*6290*/  STG.E.128 desc[UR36][R6.64], R28 ;  /* 0x0000001c06007986 */ /* 0x0029e8000c101d24 */
[----:B--2---:R4:W-:Y:S04]  /*62a0*/  STG.E.128 desc[UR36][R6.64+0x40], R20 ;  /* 0x0000401406007986 */ /* 0x0049e8000c101d24 */
[----:B------:R4:W-:Y:S04]  /*62b0*/  STG.E.128 desc[UR36][R6.64+0x80], R12 ;  /* 0x0000800c06007986 */ /* 0x0009e8000c101d24 */
[----:B------:R4:W-:Y:S04]  /*62c0*/  STG.E.128 desc[UR36][R2.64], R56 ;  /* 0x0000003802007986 */ /* 0x0009e8000c101d24 */
[----:B------:R4:W-:Y:S04]  /*62d0*/  STG.E.128 desc[UR36][R2.64+0x40], R48 ;  /* 0x0000403002007986 */ /* 0x0009e8000c101d24 */
[----:B------:R4:W-:Y:S01]  /*62e0*/  STG.E.128 desc[UR36][R2.64+0x80], R40 ;  /* 0x0000802802007986 */ /* 0x0009e2000c101d24 */
[----:B---3--:R-:W-:-:S04]  /*62f0*/  LEA R8, P0, R4, R2, 0x7 ;  /* 0x0000000204087211 */ /* 0x008fc800078038ff */
[----:B------:R-:W-:-:S05]  /*6300*/  LEA.HI.X R9, R4, R3, R5, 0x7, P0 ;  /* 0x0000000304097211 */ /* 0x000fca00000f3c05 */
[----:B------:R4:W-:Y:S04]  /*6310*/  STG.E.128 desc[UR36][R8.64], R52 ;  /* 0x0000003408007986 */ /* 0x0009e8000c101d24 */
[----:B------:R4:W-:Y:S04]  /*6320*/  STG.E.128 desc[UR36][R8.64+0x40], R44 ;  /* 0x0000402c08007986 */ /* 0x0009e8000c101d24 */
[----:B------:R4:W-:Y:S02]  /*6330*/  STG.E.128 desc[UR36][R8.64+0x80], R36 ;  /* 0x0000802408007986 */ /* 0x0009e4000c101d24 */
.L_x_1359:
[----:B------:R-:W2:Y:S01]  /*6340*/  LDCU UR5, c[0x0][0x438] ;  /* 0x00008700ff0577ac */ /* 0x000ea20008000800 */
        /* <DEDUP_REMOVED lines=8> */
[----:B-1----:R-:W-:Y:S05]  /*63d0*/  EXIT ;  /* 0x000000000000794d */ /* 0x002fea0003800000 */
.L_x_1367:
        /* <DEDUP_REMOVED lines=10> */
.L_x_1740:


//--------------------- .text._ZN5flash44flash_bwd_dq_dk_dv_loop_seqk_parallel_kernelI23Flash_bwd_kernel_traitsILi96ELi64ELi128ELi8ELi2ELi4ELi4ELb0ELb0EN7cutlass10bfloat16_tE19Flash_kernel_traitsILi96ELi64ELi128ELi8ES3_EELb1ELb0ELb0ELb1ELb0ELb0ELb0EEEvNS_16Flash_bwd_paramsE --------------------------
	.section	.text._ZN5flash44flash_bwd_dq_dk_dv_loop_seqk_parallel_kernelI23Flash_bwd_kernel_traitsILi96ELi64ELi128ELi8ELi2ELi4ELi4ELb0ELb0EN7cutlass10bfloat16_tE19Flash_kernel_traitsILi96ELi64ELi128ELi8ES3_EELb1ELb0ELb0ELb1ELb0ELb0ELb0EEEvNS_16Flash_bwd_paramsE,"ax",@progbits
	.align	128
        .global         _ZN5flash44flash_bwd_dq_dk_dv_loop_seqk_parallel_kernelI23Flash_bwd_kernel_traitsILi96ELi64ELi128ELi8ELi2ELi4ELi4ELb0ELb0EN7cutlass10bfloat16_tE19Flash_kernel_traitsILi96ELi64ELi128ELi8ES3_EELb1ELb0ELb0ELb1ELb0ELb0ELb0EEEvNS_16Flash_bwd_paramsE
        .type           _ZN5flash44flash_bwd_dq_dk_dv_loop_seqk_parallel_kernelI23Flash_bwd_kernel_traitsILi96ELi64ELi128ELi8ELi2ELi4ELi4ELb0ELb0EN7cutlass10bfloat16_tE19Flash_kernel_traitsILi96ELi64ELi128ELi8ES3_EELb1ELb0ELb0ELb1ELb0ELb0ELb0EEEvNS_16Flash_bwd_paramsE,@function
        .size           _ZN5flash44flash_bwd_dq_dk_dv_loop_seqk_parallel_kernelI23Flash_bwd_kernel_traitsILi96ELi64ELi128ELi8ELi2ELi4ELi4ELb0ELb0EN7cutlass10bfloat16_tE19Flash_kernel_traitsILi96ELi64ELi128ELi8ES3_EELb1ELb0ELb0ELb1ELb0ELb0ELb0EEEvNS_16Flash_bwd_paramsE,(.L_x_1741 - _ZN5flash44flash_bwd_dq_dk_dv_loop_seqk_parallel_kernelI23Flash_bwd_kernel_traitsILi96ELi64ELi128ELi8ELi2ELi4ELi4ELb0ELb0EN7cutlass10bfloat16_tE19Flash_kernel_traitsILi96ELi64ELi128ELi8ES3_EELb1ELb0ELb0ELb1ELb0ELb0ELb0EEEvNS_16Flash_bwd_paramsE)
        .other          _ZN5flash44flash_bwd_dq_dk_dv_loop_seqk_parallel_kernelI23Flash_bwd_kernel_traitsILi96ELi64ELi128ELi8ELi2ELi4ELi4ELb0ELb0EN7cutlass10bfloat16_tE19Flash_kernel_traitsILi96ELi64ELi128ELi8ES3_EELb1ELb0ELb0ELb1ELb0ELb0ELb0EEEvNS_16Flash_bwd_paramsE,@"STO_CUDA_ENTRY STV_DEFAULT"
_ZN5flash44flash_bwd_dq_dk_dv_loop_seqk_parallel_kernelI23Flash_bwd_kernel_traitsILi96ELi64ELi128ELi8ELi2ELi4ELi4ELb0ELb0EN7cutlass10bfloat16_tE19Flash_kernel_traitsILi96ELi64ELi128ELi8ES3_EELb1ELb0ELb0ELb1ELb0ELb0ELb0EEEvNS_16Flash_bwd_paramsE:
.text._ZN5flash44flash_bwd_dq_dk_dv_loop_seqk_parallel_kernelI23Flash_bwd_kernel_traitsILi96ELi64ELi128ELi8ELi2ELi4ELi4ELb0ELb0EN7cutlass10bfloat16_tE19Flash_kernel_traitsILi96ELi64ELi128ELi8ES3_EELb1ELb0ELb0ELb1ELb0ELb0ELb0EEEvNS_16Flash_bwd_paramsE:
        /* <DEDUP_REMOVED lines=12> */
[----:B------:R-:W3:Y:S01]  /*00c0*/  LDCU UR7, c[0x0][0x438] ;  /* 0x00008700ff0777ac */ /* 0x000ee20008000800 */
[----:B------:R-:W-:Y:S01]  /*00d0*/  IMAD.U32 R189, RZ, RZ, UR8 ;  /* 0x00000008ffbd7e24 */ /* 0x000fe2000f8e00ff */
[----:B------:R-:W-:Y:S01]  /*00e0*/  UMOV UR5, 0x400 ;  /* 0x0000040000057882 */ /* 0x000fe20000000000 */
[----:B------:R-:W-:-:S03]  /*00f0*/  UMOV UR9, 0x400 ;  /* 0x0000040000097882 */ /* 0x000fc60000000000 */
[----:B------:R-:W4:Y:S01]  /*0100*/  S2UR UR26, SR_CgaCtaId ;  /* 0x00000000001a79c3 */ /* 0x000f220000008800 */
[----:B------:R-:W1:Y:S01]  /*0110*/  LDCU.64 UR28, c[0x0][0x358] ;  /* 0x00006b00ff1c77ac */ /* 0x000e620008000a00 */
[----:B------:R-:W1:Y:S06]  /*0120*/  LDCU.64 UR14, c[0x0][0x460] ;  /* 0x00008c00ff0e77ac */ /* 0x000e6c0008000a00 */
[----:B------:R-:W-:Y:S01]  /*0130*/  S2UR UR27, SR_CTAID.X ;  /* 0x00000000001b79c3 */ /* 0x000fe20000002500 */
[----:B------:R-:W3:Y:S01]  /*0140*/  LDCU.64 UR12, c[0x0][0x470] ;  /* 0x00008e00ff0c77ac */ /* 0x000ee20008000a00 */
[----:B------:R-:W-:Y:S01]  /*0150*/  UMOV UR30, URZ ;  /* 0x000000ff001e7c82 */ /* 0x000fe20008000000 */
[----:B--2---:R-:W-:-:S05]  /*0160*/  ULEA UR6, UR6, UR4, 0x18 ;  /* 0x0000000406067291 */ /* 0x004fca000f8ec0ff */
[----:B------:R-:W2:Y:S01]  /*0170*/  S2UR UR4, SR_CgaCtaId ;  /* 0x00000000000479c3 */ /* 0x000ea20000008800 */
[C---:B-1----:R-:W-:Y:S01]  /*0180*/  IMAD.SHL.U32 R0, R188.reuse, 0x10, RZ ;  /* 0x00000010bc007824 */ /* 0x042fe200078e00ff */
[C---:B------:R-:W-:Y:S01]  /*0190*/  LOP3.LUT P0, RZ, R188.reuse, 0x8, RZ, 0xc0, !PT ;  /* 0x00000008bcff7812 */ /* 0x040fe2000780c0ff */
[----:B------:R-:W-:-:S05]  /*01a0*/  IMAD.SHL.U32 R177, R188, 0x20, RZ ;  /* 0x00000020bcb17824 */ /* 0x000fca00078e00ff */
[----:B------:R-:W1:Y:S01]  /*01b0*/  S2UR UR25, SR_CTAID.Y ;  /* 0x00000000001979c3 */ /* 0x000e620000002600 */
[----:B------:R-:W-:Y:S01]  /*01c0*/  IMAD.SHL.U32 R2, R188, 0x2, RZ ;  /* 0x00000002bc027824 */ /* 0x000fe200078e00ff */
[----:B------:R-:W-:Y:S01]  /*01d0*/  LOP3.LUT R7, R0, 0x1c0, RZ, 0xc0, !PT ;  /* 0x000001c000077812 */ /* 0x000fe200078ec0ff */
[C---:B------:R-:W-:Y:S01]  /*01e0*/  IMAD.SHL.U32 R187, R188.reuse, 0x8, RZ ;  /* 0x00000008bcbb7824 */ /* 0x040fe200078e00ff */
[----:B------:R-:W-:Y:S01]  /*01f0*/  LOP3.LUT R185, R177, 0x7400, RZ, 0xc0, !PT ;  /* 0x00007400b1b97812 */ /* 0x000fe200078ec0ff */
[----:B------:R-:W-:Y:S01]  /*0200*/  IMAD.SHL.U32 R3, R188, 0x4, RZ ;  /* 0x00000004bc037824 */ /* 0x000fe200078e00ff */
[----:B------:R-:W-:Y:S01]  /*0210*/  LOP3.LUT R190, R0, 0x600, RZ, 0xc0, !PT ;  /* 0x0000060000be7812 */ /* 0x000fe200078ec0ff */
[----:B----4-:R-:W-:Y:S01]  /*0220*/  ULEA UR26, UR26, UR9, 0x18 ;  /* 0x000000091a1a7291 */ /* 0x010fe2000f8ec0ff */
[--C-:B------:R-:W-:Y:S01]  /*0230*/  LOP3.LUT R7, R7, 0x38, R2.reuse, 0xf8, !PT ;  /* 0x0000003807077812 */ /* 0x100fe200078ef802 */
[----:B------:R-:W4:Y:S01]  /*0240*/  S2UR UR24, SR_CTAID.Z ;  /* 0x00000000001879c3 */ /* 0x000f220000002700 */
[----:B------:R-:W-:-:S02]  /*0250*/  LOP3.LUT R185, R185, 0x6, R2, 0xf8, !PT ;  /* 0x00000006b9b97812 */ /* 0x000fc400078ef802 */
[----:B------:R-:W-:Y:S02]  /*0260*/  LOP3.LUT R190, R190, 0x6, R2, 0xf8, !PT ;  /* 0x00000006bebe7812 */ /* 0x000fe400078ef802 */
[--C-:B------:R-:W-:Y:S01]  /*0270*/  SHF.R.U32.HI R2, RZ, 0x4, R188.reuse ;  /* 0x00000004ff027819 */ /* 0x100fe200000116bc */
[----:B--2---:R-:W-:Y:S01]  /*0280*/  ULEA UR4, UR4, UR5, 0x18 ;  /* 0x0000000504047291 */ /* 0x004fe2000f8ec0ff */
[----:B------:R-:W-:Y:S01]  /*0290*/  LOP3.LUT R4, R187, 0xc0, RZ, 0xc0, !PT ;  /* 0x000000c0bb047812 */ /* 0x000fe200078ec0ff */
[----:B------:R-:W-:Y:S01]  /*02a0*/  UIADD3 UR5, UPT, UPT, UR6, 0x9000, URZ ;  /* 0x0000900006057890 */ /* 0x000fe2000fffe0ff */
[----:B------:R-:W-:Y:S02]  /*02b0*/  LOP3.LUT R2, R2, 0x8, RZ, 0xc0, !PT ;  /* 0x0000000802027812 */ /* 0x000fe400078ec0ff */
[----:B------:R-:W-:Y:S02]  /*02c0*/  LOP3.LUT R4, R4, 0x18, R188, 0xf8, !PT ;  /* 0x0000001804047812 */ /* 0x000fe400078ef8bc */
[----:B------:R-:W-:-:S02]  /*02d0*/  LOP3.LUT R190, R190, 0x20, R187, 0xf8, !PT ;  /* 0x00000020bebe7812 */ /* 0x000fc400078ef8bb */
[C---:B------:R-:W-:Y:S02]  /*02e0*/  LOP3.LUT R175, R177.reuse, 0x20, RZ, 0xc0, !PT ;  /* 0x00000020b1af7812 */ /* 0x040fe400078ec0ff */
[----:B------:R-:W-:Y:S01]  /*02f0*/  LOP3.LUT R190, R190, R4, R2, 0xf6, !PT ;  /* 0x00000004bebe7212 */ /* 0x000fe200078ef602 */
[----:B------:R-:W-:Y:S01]  /*0300*/  IMAD.SHL.U32 R4, R188, 0x40, RZ ;  /* 0x00000040bc047824 */ /* 0x000fe200078e00ff */
[----:B------:R-:W-:Y:S02]  /*0310*/  LOP3.LUT R6, R177, 0x120, RZ, 0xc0, !PT ;  /* 0x00000120b1067812 */ /* 0x000fe400078ec0ff */
[--C-:B------:R-:W-:Y:S02]  /*0320*/  LOP3.LUT R175, R175, 0x3c00, R0.reuse, 0xf8, !PT ;  /* 0x00003c00afaf7812 */ /* 0x100fe400078ef800 */
[--C-:B------:R-:W-:Y:S02]  /*0330*/  LOP3.LUT R6, R6, 0x200, R0.reuse, 0xf8, !PT ;  /* 0x0000020006067812 */ /* 0x100fe400078ef800 */
[----:B------:R-:W-:-:S02]  /*0340*/  LOP3.LUT R175, R175, 0x100, R0, 0xf8, !PT ;  /* 0x00000100afaf7812 */ /* 0x000fc400078ef800 */
[----:B------:R-:W-:Y:S02]  /*0350*/  SHF.R.U32.HI R0, RZ, 0x1, R188 ;  /* 0x00000001ff007819 */ /* 0x000fe400000116bc */
[C---:B------:R-:W-:Y:S02]  /*0360*/  LOP3.LUT R176, R4.reuse, 0x1c0, RZ, 0xc0, !PT ;  /* 0x000001c004b07812 */ /* 0x040fe400078ec0ff */
[----:B------:R-:W-:Y:S02]  /*0370*/  LOP3.LUT R7, R7, 0x20, R0, 0x78, !PT ;  /* 0x0000002007077812 */ /* 0x000fe400078e7800 */
[----:B------:R-:W-:Y:S02]  /*0380*/  LOP3.LUT R4, R4, 0x200, RZ, 0xc0, !PT ;  /* 0x0000020004047812 */ /* 0x000fe400078ec0ff */
[----:B------:R-:W-:Y:S02]  /*0390*/  LOP3.LUT R176, R176, 0x38, R187, 0xf8, !PT ;  /* 0x00000038b0b07812 */ /* 0x000fe400078ef8bb */
[----:B------:R-:W-:-:S02]  /*03a0*/  LOP3.LUT R3, R3, 0x18, RZ, 0xc0, !PT ;  /* 0x0000001803037812 */ /* 0x000fc400078ec0ff */
[----:B------:R-:W-:Y:S02]  /*03b0*/  LOP3.LUT R2, R2, 0x10, R188, 0xf8, !PT ;  /* 0x0000001002027812 */ /* 0x000fe400078ef8bc */
[----:B------:R-:W-:Y:S02]  /*03c0*/  LOP3.LUT R185, R185, R7, RZ, 0xfc, !PT ;  /* 0x00000007b9b97212 */ /* 0x000fe400078efcff */
[--C-:B------:R-:W-:Y:S02]  /*03d0*/  LOP3.LUT R4, R4, 0xc00, R177.reuse, 0xf8, !PT ;  /* 0x00000c0004047812 */ /* 0x100fe400078ef8b1 */
[----:B------:R-:W-:Y:S02]  /*03e0*/  LOP3.LUT R176, R176, 0x8, R0, 0x78, !PT ;  /* 0x00000008b0b07812 */ /* 0x000fe400078e7800 */
[--C-:B------:R-:W-:Y:S02]  /*03f0*/  LOP3.LUT R5, R3, 0xc0, R177.reuse, 0xf8, !PT ;  /* 0x000000c003057812 */ /* 0x100fe400078ef8b1 */
[----:B------:R-:W-:-:S02]  /*0400*/  LOP3.LUT R2, R2, 0xc0, R177, 0xf8, !PT ;  /* 0x000000c002027812 */ /* 0x000fc400078ef8b1 */
[----:B------:R-:W-:Y:S02]  /*0410*/  LEA R185, R185, UR6, 0x1 ;  /* 0x00000006b9b97c11 */ /* 0x000fe4000f8e08ff */
[----:B------:R-:W-:Y:S02]  /*0420*/  LOP3.LUT R176, R4, R176, RZ, 0xfc, !PT ;  /* 0x000000b004b07212 */ /* 0x000fe400078efcff */
[----:B------:R-:W-:Y:S01]  /*0430*/  LOP3.LUT R178, R5, 0x8, R0, 0x78, !PT ;  /* 0x0000000805b27812 */ /* 0x000fe200078e7800 */
[C---:B------:R-:W-:Y:S01]  /*0440*/  VIADD R181, R185.reuse, 0x19020 ;  /* 0x00019020b9b57836 */ /* 0x040fe20000000000 */
[----:B------:R-:W-:Y:S01]  /*0450*/  LOP3.LUT R3, R2, R3, RZ, 0x3c, !PT ;  /* 0x0000000302037212 */ /* 0x000fe200078e3cff */
[----:B------:R-:W-:Y:S01]  /*0460*/  VIADD R2, R185, 0x19000 ;  /* 0x00019000b9027836 */ /* 0x000fe20000000000 */
[----:B------:R-:W-:Y:S02]  /*0470*/  LOP3.LUT R5, R5, 0x8, R188, 0x78, !PT ;  /* 0x0000000805057812 */ /* 0x000fe400078e78bc */
[----:B------:R-:W-:Y:S01]  /*0480*/  LEA R176, R176, UR6, 0x1 ;  /* 0x00000006b0b07c11 */ /* 0x000fe2000f8e08ff */
[----:B------:R-:W-:Y:S01]  /*0490*/  @P0 VIADD R181, R2, 0xffffffe0 ;  /* 0xffffffe002b50836 */ /* 0x000fe20000000000 */
[----:B------:R-:W-:-:S02]  /*04a0*/  LOP3.LUT R178, R6, R178, RZ, 0xfc, !PT ;  /* 0x000000b206b27212 */ /* 0x000fc400078efcff */
[----:B------:R-:W-:Y:S01]  /*04b0*/  LOP3.LUT R177, R3, 0x120, R177, 0xf8, !PT ;  /* 0x0000012003b17812 */ /* 0x000fe200078ef8b1 */
[----:B------:R-:W-:Y:S01]  /*04c0*/  VIADD R226, R176, 0x15000 ;  /* 0x00015000b0e27836 */ /* 0x000fe20000000000 */
[----:B------:R-:W-:Y:S02]  /*04d0*/  SHF.R.U32.HI R188, RZ, 0x2, R188 ;  /* 0x00000002ffbc7819 */ /* 0x000fe400000116bc */
[----:B------:R-:W-:Y:S01]  /*04e0*/  LOP3.LUT R184, R0, 0x10, RZ, 0xc0, !PT ;  /* 0x0000001000b87812 */ /* 0x000fe200078ec0ff */
[----:B---3--:R-:W-:Y:S01]  /*04f0*/  IMAD.U32 R0, RZ, RZ, UR7 ;  /* 0x00000007ff007e24 */ /* 0x008fe2000f8e00ff */
[----:B------:R-:W-:Y:S02]  /*0500*/  LOP3.LUT R186, R187, 0x18, RZ, 0xc0, !PT ;  /* 0x00000018bbba7812 */ /* 0x000fe400078ec0ff */
[----:B------:R-:W-:Y:S02]  /*0510*/  LOP3.LUT R175, R175, R5, RZ, 0xfc, !PT ;  /* 0x00000005afaf7212 */ /* 0x000fe400078efcff */
[----:B------:R-:W-:-:S02]  /*0520*/  LOP3.LUT R184, R184, 0x7, R188, 0xf8, !PT ;  /* 0x00000007b8b87812 */ /* 0x000fc400078ef8bc */
[C---:B------:R-:W-:Y:S02]  /*0530*/  LOP3.LUT R183, R186.reuse, 0x20, RZ, 0xfc, !PT ;  /* 0x00000020bab77812 */ /* 0x040fe400078efcff */
[----:B------:R-:W-:Y:S02]  /*0540*/  LOP3.LUT R182, R186, 0x40, RZ, 0xfc, !PT ;  /* 0x00000040bab67812 */ /* 0x000fe400078efcff */
[----:B------:R-:W-:Y:S02]  /*0550*/  LEA R178, R178, UR6, 0x1 ;  /* 0x00000006b2b27c11 */ /* 0x000fe4000f8e08ff */
[----:B------:R-:W-:Y:S02]  /*0560*/  LEA R177, R177, UR6, 0x1 ;  /* 0x00000006b1b17c11 */ /* 0x000fe4000f8e08ff */
[----:B------:R-:W-:Y:S02]  /*0570*/  LEA R190, R190, UR5, 0x1 ;  /* 0x00000005bebe7c11 */ /* 0x000fe4000f8e08ff */
[----:B------:R-:W-:Y:S01]  /*0580*/  LEA R175, R175, UR5, 0x1 ;  /* 0x00000005afaf7c11 */ /* 0x000fe2000f8e08ff */
[----:B-1--4-:R-:W-:-:S06]  /*0590*/  UMOV UR5, URZ ;  /* 0x000000ff00057c82 */ /* 0x012fcc0008000000 */
.L_x_1426:
[----:B---3--:R-:W1:Y:S01]  /*05a0*/  S2R R8, SR_CTAID.Y ;  /* 0x0000000000087919 */ /* 0x008e620000002600 */
[----:B------:R-:W2:Y:S01]  /*05b0*/  LDCU.64 UR6, c[0x0][0x478] ;  /* 0x00008f00ff0677ac */ /* 0x000ea20008000a00 */
[----:B------:R-:W-:Y:S01]  /*05c0*/  ISETP.NE.U32.AND P0, PT, RZ, UR12, PT ;  /* 0x0000000cff007c0c */ /* 0x000fe2000bf05070 */
[----:B------:R-:W-:Y:S01]  /*05d0*/  IMAD.MOV.U32 R224, RZ, RZ, RZ ;  /* 0x000000ffffe07224 */ /* 0x000fe200078e00ff */
[----:B------:R-:W3:Y:S01]  /*05e0*/  LDC.64 R4, c[0x0][0x468] ;  /* 0x00011a00ff047b82 */ /* 0x000ee20000000a00 */
[----:B------:R-:W-:Y:S02]  /*05f0*/  ISETP.NE.U32.AND P5, PT, RZ, UR14, PT ;  /* 0x0000000eff007c0c */ /* 0x000fe4000bfa5070 */
[----:B------:R-:W-:Y:S02]  /*0600*/  ISETP.NE.AND.EX P0, PT, RZ, UR13, PT, P0 ;  /* 0x0000000dff007c0c */ /* 0x000fe4000bf05300 */
[----:B------:R-:W-:-:S03]  /*0610*/  ISETP.NE.AND.EX P5, PT, RZ, UR15, PT, P5 ;  /* 0x0000000fff007c0c */ /* 0x000fc6000bfa5350 */
[----:B------:R-:W4:Y:S01]  /*0620*/  LDC.U8 R3, c[0x0][0x532] ;  /* 0x00014c80ff037b82 */ /* 0x000f220000000000 */
[----:B--2---:R-:W-:-:S07]  /*0630*/  ISETP.NE.U32.AND P2, PT, RZ, UR6, PT ;  /* 0x00000006ff007c0c */ /* 0x004fce000bf45070 */
[----:B------:R-:W2:Y:S01]  /*0640*/  LDC.64 R6, c[0x0][0x460] ;  /* 0x00011800ff067b82 */ /* 0x000ea20000000a00 */
[----:B------:R-:W-:Y:S01]  /*0650*/  ISETP.NE.AND.EX P2, PT, RZ, UR7, PT, P2 ;  /* 0x00000007ff007c0c */ /* 0x000fe2000bf45320 */
[----:B-1----:R-:W-:Y:S01]  /*0660*/  IMAD.SHL.U32 R10, R8, 0x4, RZ ;  /* 0x00000004080a7824 */ /* 0x002fe200078e00ff */
[----:B------:R-:W-:-:S11]  /*0670*/  SHF.R.U32.HI R2, RZ, 0x1e, R8 ;  /* 0x0000001eff027819 */ /* 0x000fd60000011608 */
[C---:B------:R-:W-:Y:S02]  /*0680*/  @P2 IADD3 R12, P3, PT, R10.reuse, UR6, RZ ;  /* 0x000000060a0c2c10 */ /* 0x040fe4000ff7e0ff */
[----:B------:R-:W-:Y:S02]  /*0690*/  @P0 IADD3 R14, P1, PT, R10, UR12, RZ ;  /* 0x0000000c0a0e0c10 */ /* 0x000fe4000ff3e0ff */
[C---:B------:R-:W-:Y:S02]  /*06a0*/  @P2 IADD3.X R13, PT, PT, R2.reuse, UR7, RZ, P3, !PT ;  /* 0x00000007020d2c10 */ /* 0x040fe40009ffe4ff */
[----:B------:R-:W-:Y:S02]  /*06b0*/  @P0 IADD3.X R15, PT, PT, R2, UR13, RZ, P1, !PT ;  /* 0x0000000d020f0c10 */ /* 0x000fe40008ffe4ff */
[----:B------:R-:W-:Y:S01]  /*06c0*/  ISETP.NE.U32.AND P3, PT, RZ, UR14, PT ;  /* 0x0000000eff007c0c */ /* 0x000fe2000bf65070 */
[----:B------:R-:W2:Y:S01]  /*06d0*/  @P2 LDG.E R223, desc[UR28][R12.64] ;  /* 0x0000001c0cdf2981 */ /* 0x000ea2000c1e1900 */
[----:B----4-:R-:W-:-:S02]  /*06e0*/  ISETP.NE.AND P4, PT, R3, RZ, PT ;  /* 0x000000ff0300720c */ /* 0x010fc40003f85270 */
[----:B------:R-:W-:Y:S01]  /*06f0*/  ISETP.NE.AND.EX P3, PT, RZ, UR15, PT, P3 ;  /* 0x0000000fff007c0c */ /* 0x000fe2000bf65330 */
[----:B------:R-:W4:Y:S01]  /*0700*/  @P0 LDG.E R224, desc[UR28][R14.64] ;  /* 0x0000001c0ee00981 */ /* 0x000f22000c1e1900 */
[----:B---3--:R-:W-:Y:S02]  /*0710*/  IADD3 R10, P0, PT, R10, R4, RZ ;  /* 0x000000040a0a7210 */ /* 0x008fe40007f1e0ff */
[----:B------:R-:W-:Y:S01]  /*0720*/  ISETP.EQ.U32.AND P1, PT, R4, RZ, PT ;  /* 0x000000ff0400720c */ /* 0x000fe20003f22070 */
[----:B------:R-:W-:Y:S02]  /*0730*/  IMAD.MOV.U32 R20, RZ, RZ, -0x1 ;  /* 0xffffffffff147424 */ /* 0x000fe400078e00ff */
[----:B------:R-:W-:Y:S01]  /*0740*/  IMAD.X R11, R2, 0x1, R5, P0 ;  /* 0x00000001020b7824 */ /* 0x000fe200000e0605 */
[----:B------:R-:W-:Y:S01]  /*0750*/  ISETP.EQ.OR.EX P1, PT, R5, RZ, !P4, P1 ;  /* 0x000000ff0500720c */ /* 0x000fe20006722710 */
[----:B------:R-:W1:Y:S01]  /*0760*/  @!P2 LDC.64 R2, c[0x0][0x488] ;  /* 0x00012200ff02ab82 */ /* 0x000e620000000a00 */
[----:B--2---:R-:W-:-:S04]  /*0770*/  IMAD.WIDE.U32 R6, R8, 0x4, R6 ;  /* 0x0000000408067825 */ /* 0x004fc800078e0006 */
[----:B------:R-:W-:Y:S01]  /*0780*/  IMAD.MOV.U32 R225, RZ, RZ, -0x1 ;  /* 0xffffffffffe17424 */ /* 0x000fe200078e00ff */
[----:B-----5:R-:W5:Y:S02]  /*0790*/  @P5 LDG.E R20, desc[UR28][R6.64] ;  /* 0x0000001c06145981 */ /* 0x020f64000c1e1900 */
[----:B------:R-:W2:Y:S04]  /*07a0*/  @!P3 LDC R9, c[0x0][0x434] ;  /* 0x00010d00ff09bb82 */ /* 0x000ea80000000800 */
[----:B------:R-:W5:Y:S01]  /*07b0*/  @!P1 LDG.E R225, desc[UR28][R10.64] ;  /* 0x0000001c0ae19981 */ /* 0x000f62000c1e1900 */
[----:B------:R-:W-:-:S04]  /*07c0*/  ISETP.NE.U32.AND P1, PT, R4, RZ, PT ;  /* 0x000000ff0400720c */ /* 0x000fc80003f25070 */
[----:B------:R-:W-:Y:S01]  /*07d0*/  ISETP.NE.AND.EX P1, PT, R5, RZ, PT, P1 ;  /* 0x000000ff0500720c */ /* 0x000fe20003f25310 */
[----:B------:R3:W5:Y:S01]  /*07e0*/  @P3 LDG.E R6, desc[UR28][R6.64+0x4] ;  /* 0x0000041c06063981 */ /* 0x000762000c1e1900 */
[----:B-1----:R-:W-:-:S04]  /*07f0*/  @!P2 ISETP.NE.U32.AND P0, PT, R2, RZ, PT ;  /* 0x000000ff0200a20c */ /* 0x002fc80003f05070 */
[----:B------:R-:W-:Y:S01]  /*0800*/  @!P2 ISETP.NE.AND.EX P0, PT, R3, RZ, PT, P0 ;  /* 0x000000ff0300a20c */ /* 0x000fe20003f05300 */
[----:B---3--:R-:W1:Y:S03]  /*0810*/  @!P2 LDC R7, c[0x0][0x43c] ;  /* 0x00010f00ff07ab82 */ /* 0x008e660000000800 */
[----:B-1----:R-:W-:Y:S01]  /*0820*/  @!P2 SEL R7, R7, RZ, P0 ;  /* 0x000000ff0707a207 */ /* 0x002fe20000000000 */
[----:B----4-:R-:W-:Y:S02]  /*0830*/  @P2 IMAD.IADD R223, R223, 0x1, -R224 ;  /* 0x00000001dfdf2824 */ /* 0x010fe400078e0ae0 */
[----:B--2---:R-:W-:Y:S06]  /*0840*/  @!P1 BRA `(.L_x_1368) ;  /* 0x00000000000c9947 */ /* 0x004fec0003800000 */
[----:B------:R-:W2:Y:S02]  /*0850*/  @P4 LDG.E R0, desc[UR28][R10.64+0x4] ;  /* 0x0000041c0a004981 */ /* 0x000ea4000c1e1900 */
[----:B--2--5:R-:W-:-:S06]  /*0860*/  @P4 IADD3 R0, PT, PT, R0, -R225, RZ ;  /* 0x800000e100004210 */ /* 0x024fcc0007ffe0ff */
[----:B------:R1:W5:Y:S02]  /*0870*/  @!P4 LDG.E R0, desc[UR28][R10.64] ;  /* 0x0000001c0a00c981 */ /* 0x000364000c1e1900 */
.L_x_1368:
[----:B-----5:R-:W-:Y:S01]  /*0880*/  @!P2 IADD3 R223, PT, PT, R7, R0, -R224 ;  /* 0x0000000007dfa210 */ /* 0x020fe20007ffe8e0 */
[----:B------:R-:W-:Y:S02]  /*0890*/  IMAD.SHL.U32 R0, R189, 0x80, RZ ;  /* 0x00000080bd007824 */ /* 0x000fe400078e00ff */
[----:B------:R-:W-:-:S03]  /*08a0*/  @P3 IMAD.IADD R9, R6, 0x1, -R20 ;  /* 0x0000000106093824 */ /* 0x000fc600078e0a14 */
[----:B------:R-:W-:-:S13]  /*08b0*/  ISETP.GT.AND P0, PT, R223, R0, PT ;  /* 0x00000000df00720c */ /* 0x000fda0003f04270 */
[----:B------:R-:W-:Y:S05]  /*08c0*/  @!P0 BRA `(.L_x_1369) ;  /* 0x0000008400dc8947 */ /* 0x000fea0003800000 */
[----:B------:R-:W-:Y:S01]  /*08d0*/  ISETP.NE.AND P3, PT, R20, -0x1, PT ;  /* 0xffffffff1400780c */ /* 0x000fe20003f65270 */
[----:B-1----:R-:W-:Y:S01]  /*08e0*/  VIADD R11, R9, 0x3f ;  /* 0x0000003f090b7836 */ /* 0x002fe20000000000 */
[----:B------:R-:W-:-:S04]  /*08f0*/  ISETP.NE.AND P2, PT, R225, -0x1, PT ;  /* 0xffffffffe100780c */ /* 0x000fc80003f45270 */
[----:B------:R-:W-:-:S04]  /*0900*/  SHF.R.S32.HI R10, RZ, 0x1f, R11 ;  /* 0x0000001fff0a7819 */ /* 0x000fc8000001140b */
[----:B------:R-:W-:-:S03]  /*0910*/  LEA.HI R10, R10, R11, RZ, 0x6 ;  /* 0x0000000b0a0a7211 */ /* 0x000fc600078f30ff */
[----:B------:R-:W1:Y:S01]  /*0920*/  @!P3 LDC.64 R4, c[0x0][0x398] ;  /* 0x0000e600ff04bb82 */ /* 0x000e620000000a00 */
[----:B------:R-:W-:-:S04]  /*0930*/  SHF.R.S32.HI R214, RZ, 0x6, R10 ;  /* 0x00000006ffd67819 */ /* 0x000fc8000001140a */
[----:B------:R-:W-:-:S03]  /*0940*/  LEA R22, R214, 0xffffffc0, 0x6 ;  /* 0xffffffc0d6167811 */ /* 0x000fc600078e30ff */
[----:B------:R-:W2:Y:S01]  /*0950*/  @P3 LDC.64 R2, c[0x0][0x3b0] ;  /* 0x0000ec00ff023b82 */ /* 0x000ea20000000a00 */
[----:B------:R-:W-:Y:S01]  /*0960*/  SHF.R.S32.HI R19, RZ, 0x1f, R22 ;  /* 0x0000001fff137819 */ /* 0x000fe20000011416 */
[----:B-1----:R-:W-:-:S04]  /*0970*/  @!P3 IMAD.WIDE.U32 R6, R8, R4, RZ ;  /* 0x000000040806b225 */ /* 0x002fc800078e00ff */
[----:B------:R-:W-:Y:S02]  /*0980*/  @!P3 IMAD R24, R8, R5, R7 ;  /* 0x000000050818b224 */ /* 0x000fe400078e0207 */
[----:B------:R-:W-:Y:S02]  /*0990*/  @!P3 IMAD.MOV.U32 R25, RZ, RZ, R6 ;  /* 0x000000ffff19b224 */ /* 0x000fe400078e0006 */
[----:B--2---:R-:W-:-:S04]  /*09a0*/  @P3 IMAD.WIDE.U32 R4, R20, R2, RZ ;  /* 0x0000000214043225 */ /* 0x004fc800078e00ff */
[----:B------:R-:W-:Y:S02]  /*09b0*/  @P3 IMAD R24, R20, R3, R5 ;  /* 0x0000000314183224 */ /* 0x000fe400078e0205 */
[----:B------:R-:W-:Y:S01]  /*09c0*/  @P3 IMAD.MOV.U32 R25, RZ, RZ, R4 ;  /* 0x000000ffff193224 */ /* 0x000fe200078e0004 */
[----:B------:R-:W-:Y:S06]  /*09d0*/  @P2 BRA `(.L_x_1370) ;  /* 0x00000000002c2947 */ /* 0x000fec0003800000 */
[----:B------:R-:W1:Y:S01]  /*09e0*/  LDCU.64 UR20, c[0x0][0x3b8] ;  /* 0x00007700ff1477ac */ /* 0x000e620008000a00 */
[----:B------:R-:W-:Y:S01]  /*09f0*/  SHF.R.S32.HI R2, RZ, 0x1f, R224 ;  /* 0x0000001fff027819 */ /* 0x000fe200000114e0 */
[----:B------:R-:W2:Y:S04]  /*0a00*/  LDCU.64 UR6, c[0x0][0x3a0] ;  /* 0x00007400ff0677ac */ /* 0x000ea80008000a00 */
[----:B-1----:R-:W-:Y:S02]  /*0a10*/  IMAD R2, R2, UR20, RZ ;  /* 0x0000001402027c24 */ /* 0x002fe4000f8e02ff */
[----:B------:R-:W-:-:S04]  /*0a20*/  IMAD.WIDE.U32 R4, R224, UR20, RZ ;  /* 0x00000014e0047c25 */ /* 0x000fc8000f8e00ff */
[----:B------:R-:W-:-:S05]  /*0a30*/  IMAD R2, R224, UR21, R2 ;  /* 0x00000015e0027c24 */ /* 0x000fca000f8e0202 */
[----:B------:R-:W-:Y:S02]  /*0a40*/  IADD3 R3, PT, PT, R5, R2, RZ ;  /* 0x0000000205037210 */ /* 0x000fe40007ffe0ff */
[----:B------:R-:W-:-:S05]  /*0a50*/  MOV R2, R4 ;  /* 0x0000000400027202 */ /* 0x000fca0000000f00 */
[----:B--2---:R-:W-:-:S04]  /*0a60*/  IMAD.WIDE.U32 R14, R8, UR6, R2 ;  /* 0x00000006080e7c25 */ /* 0x004fc8000f8e0002 */
[----:B------:R-:W-:Y:S01]  /*0a70*/  IMAD R13, R8, UR7, R15 ;  /* 0x00000007080d7c24 */ /* 0x000fe2000f8e020f */
[----:B------:R-:W-:Y:S06]  /*0a80*/  BRA `(.L_x_1371) ;  /* 0x0000000000147947 */ /* 0x000fec0003800000 */
.L_x_1370:
[----:B------:R-:W1:Y:S01]  /*0a90*/  LDCU.64 UR20, c[0x0][0x3b8] ;  /* 0x00007700ff1477ac */ /* 0x000e620008000a00 */
[----:B------:R-:W-:-:S05]  /*0aa0*/  IADD3 R14, PT, PT, R224, R225, RZ ;  /* 0x000000e1e00e7210 */ /* 0x000fca0007ffe0ff */
[C---:B-1----:R-:W-:Y:S02]  /*0ab0*/  IMAD R13, R14.reuse, UR21, RZ ;  /* 0x000000150e0d7c24 */ /* 0x042fe4000f8e02ff */
[----:B------:R-:W-:-:S05]  /*0ac0*/  IMAD.WIDE.U32 R14, R14, UR20, RZ ;  /* 0x000000140e0e7c25 */ /* 0x000fca000f8e00ff */
[----:B------:R-:W-:Y:S02]  /*0ad0*/  IADD3 R13, PT, PT, R15, R13, RZ ;  /* 0x0000000d0f0d7210 */ /* 0x000fe40007ffe0ff */
.L_x_1371:
[----:B------:R-:W1:Y:S01]  /*0ae0*/  LDC R2, c[0x0][0x3e8] ;  /* 0x0000fa00ff027b82 */ /* 0x000e620000000800 */
[----:B------:R-:W2:Y:S01]  /*0af0*/  S2R R5, SR_CTAID.Z ;  /* 0x0000000000057919 */ /* 0x000ea20000002700 */
[----:B------:R-:W-:Y:S02]  /*0b00*/  SHF.R.S32.HI R12, RZ, 0x1f, R0 ;  /* 0x0000001fff0c7819 */ /* 0x000fe40000011400 */
[----:B-1----:R-:W-:-:S04]  /*0b10*/  IABS R6, R2 ;  /* 0x0000000200067213 */ /* 0x002fc80000000000 */
[----:B------:R-:W1:Y:S08]  /*0b20*/  I2F.RP R10, R6 ;  /* 0x00000006000a7306 */ /* 0x000e700000209400 */
[----:B-1----:R-:W1:Y:S02]  /*0b30*/  MUFU.RCP R10, R10 ;  /* 0x0000000a000a7308 */ /* 0x002e640000001000 */
[----:B-1----:R-:W-:-:S06]  /*0b40*/  VIADD R10, R10, 0xffffffe ;  /* 0x0ffffffe0a0a7836 */ /* 0x002fcc0000000000 */
[----:B------:R-:W1:Y:S02]  /*0b50*/  F2I.FTZ.U32.TRUNC.NTZ R11, R10 ;  /* 0x0000000a000b7305 */ /* 0x000e64000021f000 */
[----:B-1----:R-:W-:Y:S02]  /*0b60*/  IMAD.MOV R3, RZ, RZ, -R11 ;  /* 0x000000ffff037224 */ /* 0x002fe400078e0a0b */
[----:B------:R-:W-:Y:S02]  /*0b70*/  IMAD.MOV.U32 R10, RZ, RZ, RZ ;  /* 0x000000ffff0a7224 */ /* 0x000fe400078e00ff */
[----:B------:R-:W-:Y:S01]  /*0b80*/  IMAD R4, R3, R6, RZ ;  /* 0x0000000603047224 */ /* 0x000fe200078e02ff */
[----:B--2---:R-:W-:-:S03]  /*0b90*/  IABS R3, R5 ;  /* 0x0000000500037213 */ /* 0x004fc60000000000 */
        /* <DEDUP_REMOVED lines=10> */
[----:B------:R-:W-:-:S04]  /*0c40*/  LOP3.LUT R3, R5, R2, RZ, 0x3c, !PT ;  /* 0x0000000205037212 */ /* 0x000fc800078e3cff */
[----:B------:R-:W-:-:S07]  /*0c50*/  ISETP.GE.AND P0, PT, R3, RZ, PT ;  /* 0x000000ff0300720c */ /* 0x000fce0003f06270 */
[----:B------:R-:W-:-:S06]  /*0c60*/  @P4 VIADD R11, R11, 0x1 ;  /* 0x000000010b0b4836 */ /* 0x000fcc0000000000 */
        /* <DEDUP_REMOVED lines=15> */
.L_x_1372:
[----:B------:R-:W1:Y:S01]  /*0d60*/  LDCU.64 UR18, c[0x0][0x3c0] ;  /* 0x00007800ff1277ac */ /* 0x000e620008000a00 */
[----:B------:R-:W-:-:S05]  /*0d70*/  IADD3 R16, PT, PT, R224, R225, RZ ;  /* 0x000000e1e0107210 */ /* 0x000fca0007ffe0ff */
[C---:B-1----:R-:W-:Y:S02]  /*0d80*/  IMAD R15, R16.reuse, UR19, RZ ;  /* 0x00000013100f7c24 */ /* 0x042fe4000f8e02ff */
[----:B------:R-:W-:-:S05]  /*0d90*/  IMAD.WIDE.U32 R16, R16, UR18, RZ ;  /* 0x0000001210107c25 */ /* 0x000fca000f8e00ff */
[----:B------:R-:W-:Y:S02]  /*0da0*/  IADD3 R15, PT, PT, R17, R15, RZ ;  /* 0x0000000f110f7210 */ /* 0x000fe40007ffe0ff */
.L_x_1373:
        /* <DEDUP_REMOVED lines=20> */
[----:B------:R-:W-:-:S05]  /*0ef0*/  IMAD R2, R3, R28, R2 ;  /* 0x0000001c03027224 */ /* 0x000fca00078e0202 */
[----:B------:R-:W-:-:S05]  /*0f00*/  IADD3 R2, PT, PT, R31, R2, RZ ;  /* 0x000000021f027210 */ /* 0x000fca0007ffe0ff */
[----:B------:R-:W-:Y:S02]  /*0f10*/  IMAD R28, R2, UR23, RZ ;  /* 0x00000017021c7c24 */ /* 0x000fe4000f8e02ff */
[----:B------:R-:W-:-:S04]  /*0f20*/  IMAD.WIDE.U32 R2, R30, UR23, RZ ;  /* 0x000000171e027c25 */ /* 0x000fc8000f8e00ff */
[----:B------:R-:W-:Y:S01]  /*0f30*/  IMAD R28, R30, UR6, R28 ;  /* 0x000000061e1c7c24 */ /* 0x000fe2000f8e021c */
[----:B------:R-:W-:-:S04]  /*0f40*/  MOV R29, R2 ;  /* 0x00000002001d7202 */ /* 0x000fc80000000f00 */
[----:B------:R-:W-:Y:S01]  /*0f50*/  IADD3 R28, PT, PT, R3, R28, RZ ;  /* 0x0000001c031c7210 */ /* 0x000fe20007ffe0ff */
[----:B------:R-:W-:Y:S06]  /*0f60*/  BRA `(.L_x_1375) ;  /* 0x0000000000107947 */ /* 0x000fec0003800000 */
.L_x_1374:
[-C--:B------:R-:W-:Y:S02]  /*0f70*/  IMAD R28, R7, R20.reuse, RZ ;  /* 0x00000014071c7224 */ /* 0x080fe400078e02ff */
[----:B------:R-:W-:-:S05]  /*0f80*/  IMAD.WIDE.U32 R2, R6, R20, RZ ;  /* 0x0000001406027225 */ /* 0x000fca00078e00ff */
[----:B------:R-:W-:Y:S02]  /*0f90*/  IADD3 R28, PT, PT, R3, R28, RZ ;  /* 0x0000001c031c7210 */ /* 0x000fe40007ffe0ff */
[----:B------:R-:W-:-:S07]  /*0fa0*/  MOV R29, R2 ;  /* 0x00000002001d7202 */ /* 0x000fce0000000f00 */
.L_x_1375:
        /* <DEDUP_REMOVED lines=20> */
.L_x_1376:
[----:B------:R-:W1:Y:S01]  /*10f0*/  LDC R17, c[0x0][0x434] ;  /* 0x00010d00ff117b82 */ /* 0x000e620000000800 */
[----:B------:R-:W-:-:S04]  /*1100*/  IMAD R2, R8, R4, R5 ;  /* 0x0000000408027224 */ /* 0x000fc800078e0205 */
[----:B-1----:R-:W-:-:S03]  /*1110*/  IMAD R17, R2, R17, RZ ;  /* 0x0000001102117224 */ /* 0x002fc600078e02ff */
.L_x_1377:
[----:B------:R-:W-:-:S04]  /*1120*/  IADD3 R18, PT, PT, R214, -0x1, RZ ;  /* 0xffffffffd6127810 */ /* 0x000fc80007ffe0ff */
[----:B------:R-:W-:Y:S01]  /*1130*/  MOV R222, R18 ;  /* 0x0000001200de7202 */ /* 0x000fe20000000f00 */
        /* <DEDUP_REMOVED lines=10> */
.L_x_1378:
[----:B------:R-:W1:Y:S01]  /*11e0*/  LDC R23, c[0x0][0x444] ;  /* 0x00011100ff177b82 */ /* 0x000e620000000800 */
[----:B------:R-:W-:-:S04]  /*11f0*/  IMAD R2, R8, R4, R5 ;  /* 0x0000000408027224 */ /* 0x000fc800078e0205 */
[----:B-1----:R-:W-:-:S07]  /*1200*/  IMAD R23, R2, R23, RZ ;  /* 0x0000001702177224 */ /* 0x002fce00078e02ff */
.L_x_1379:
[----:B------:R-:W1:Y:S01]  /*1210*/  LDCU.64 UR6, c[0x0][0x3b0] ;  /* 0x00007600ff0677ac */ /* 0x000e620008000a00 */
[----:B------:R-:W2:Y:S01]  /*1220*/  S2R R6, SR_TID.X ;  /* 0x0000000000067919 */ /* 0x000ea20000002100 */
[----:B------:R-:W3:Y:S01]  /*1230*/  LDC.64 R2, c[0x0][0x5f8] ;  /* 0x00017e00ff027b82 */ /* 0x000ee20000000a00 */
[----:B------:R-:W-:Y:S01]  /*1240*/  IMAD.MOV.U32 R20, RZ, RZ, R186 ;  /* 0x000000ffff147224 */ /* 0x000fe200078e00ba */
[----:B------:R-:W4:Y:S01]  /*1250*/  LDCU.128 UR8, c[0x0][0x590] ;  /* 0x0000b200ff0877ac */ /* 0x000f220008000c00 */
[----:B------:R-:W-:Y:S01]  /*1260*/  IMAD.MOV.U32 R21, RZ, RZ, RZ ;  /* 0x000000ffff157224 */ /* 0x000fe200078e00ff */
[----:B------:R-:W-:Y:S01]  /*1270*/  IADD3 R34, P0, PT, R186, R34, RZ ;  /* 0x00000022ba227210 */ /* 0x000fe20007f1e0ff */
[----:B------:R-:W-:Y:S01]  /*1280*/  IMAD R198, R4, UR23, RZ ;  /* 0x0000001704c67c24 */ /* 0x000fe2000f8e02ff */
[----:B------:R-:W5:Y:S01]  /*1290*/  LDCU.64 UR16, c[0x0][0x3c8] ;  /* 0x00007900ff1077ac */ /* 0x000f620008000a00 */
[----:B------:R-:W-:Y:S01]  /*12a0*/  ISETP.NE.AND P4, PT, RZ, UR22, PT ;  /* 0x00000016ff007c0c */ /* 0x000fe2000bf85270 */
[----:B------:R-:W5:Y:S01]  /*12b0*/  LDC.64 R238, c[0x0][0x420] ;  /* 0x00010800ffee7b82 */ /* 0x000f620000000a00 */
[----:B------:R-:W-:Y:S01]  /*12c0*/  IADD3.X R35, PT, PT, RZ, R27, RZ, P0, !PT ;  /* 0x0000001bff237210 */ /* 0x000fe200007fe4ff */
[----:B------:R-:W5:Y:S01]  /*12d0*/  LDCU.64 UR22, c[0x0][0x550] ;  /* 0x0000aa00ff1677ac */ /* 0x000f620008000a00 */
[----:B------:R-:W-:Y:S01]  /*12e0*/  LEA R23, R18, R23, 0x6 ;  /* 0x0000001712177211 */ /* 0x000fe200078e30ff */
[----:B------:R-:W-:Y:S01]  /*12f0*/  BSSY.RECONVERGENT B1, `(.L_x_1369) ;  /* 0x00007d4000017945 */ /* 0x000fe20003800200 */
[----:B-1----:R-:W-:-:S02]  /*1300*/  IMAD R26, R19, UR6, RZ ;  /* 0x00000006131a7c24 */ /* 0x002fc4000f8e02ff */
[----:B------:R-:W-:-:S04]  /*1310*/  IMAD.WIDE.U32 R36, R22, UR6, R20 ;  /* 0x0000000616247c25 */ /* 0x000fc8000f8e0014 */
[C---:B------:R-:W-:Y:S01]  /*1320*/  IMAD R26, R22.reuse, UR7, R26 ;  /* 0x00000007161a7c24 */ /* 0x040fe2000f8e021a */
[----:B------:R-:W-:Y:S01]  /*1330*/  IADD3 R36, P1, PT, R25, R36, RZ ;  /* 0x0000002419247210 */ /* 0x000fe20007f3e0ff */
[----:B----4-:R-:W-:Y:S02]  /*1340*/  IMAD R19, R19, UR8, RZ ;  /* 0x0000000813137c24 */ /* 0x010fe4000f8e02ff */
[----:B------:R-:W-:Y:S01]  /*1350*/  IMAD.WIDE.U32 R34, R22, UR8, R34 ;  /* 0x0000000816227c25 */ /* 0x000fe2000f8e0022 */
[----:B------:R-:W-:Y:S02]  /*1360*/  IADD3.X R37, PT, PT, R24, R37, R26, P1, !PT ;  /* 0x0000002518257210 */ /* 0x000fe40000ffe41a */
[----:B------:R-:W1:Y:S01]  /*1370*/  LDC.64 R26, c[0x0][0x5e8] ;  /* 0x00017a00ff1a7b82 */ /* 0x000e620000000a00 */
[----:B------:R-:W-:Y:S01]  /*1380*/  IMAD R19, R22, UR9, R19 ;  /* 0x0000000916137c24 */ /* 0x000fe2000f8e0213 */
[--C-:B------:R-:W-:Y:S01]  /*1390*/  IADD3 R22, P1, P0, R32, R29, R30.reuse ;  /* 0x0000001d20167210 */ /* 0x100fe2000783e01e */
[----:B---3--:R-:W-:Y:S01]  /*13a0*/  IMAD.WIDE.U32 R32, R2, UR27, RZ ;  /* 0x0000001b02207c25 */ /* 0x008fe2000f8e00ff */
[----:B------:R-:W-:-:S02]  /*13b0*/  SHF.R.S32.HI R30, RZ, 0x1f, R30 ;  /* 0x0000001fff1e7819 */ /* 0x000fc4000001141e */
[----:B--2---:R-:W-:Y:S01]  /*13c0*/  LOP3.LUT R228, R6, 0x1f, RZ, 0xc0, !PT ;  /* 0x0000001f06e47812 */ /* 0x004fe200078ec0ff */
[----:B------:R-:W-:Y:S01]  /*13d0*/  IMAD.IADD R29, R35, 0x1, R19 ;  /* 0x00000001231d7824 */ /* 0x000fe200078e0213 */
[----:B------:R-:W-:Y:S01]  /*13e0*/  IADD3.X R19, PT, PT, R7, R28, R30, P1, P0 ;  /* 0x0000001c07137210 */ /* 0x000fe20000fe041e */
[----:B------:R-:W-:Y:S01]  /*13f0*/  IMAD.MOV.U32 R28, RZ, RZ, R34 ;  /* 0x000000ffff1c7224 */ /* 0x000fe200078e0022 */
[----:B------:R-:W-:Y:S01]  /*1400*/  SHF.R.U32.HI R7, RZ, 0x5, R6 ;  /* 0x00000005ff077819 */ /* 0x000fe20000011606 */
[----:B-----5:R-:W-:Y:S01]  /*1410*/  IMAD.WIDE.U32 R36, R5, UR16, R36 ;  /* 0x0000001005247c25 */ /* 0x020fe2000f8e0024 */
[----:B------:R-:W-:-:S03]  /*1420*/  SEL R24, R32, RZ, P4 ;  /* 0x000000ff20187207 */ /* 0x000fc60002000000 */
[----:B------:R-:W-:Y:S01]  /*1430*/  IMAD.WIDE.U32 R28, R5, UR10, R28 ;  /* 0x0000000a051c7c25 */ /* 0x000fe2000f8e001c */
[----:B------:R-:W-:-:S03]  /*1440*/  MOV R30, R36 ;  /* 0x00000024001e7202 */ /* 0x000fc60000000f00 */
[C---:B------:R-:W-:Y:S02]  /*1450*/  IMAD R25, R198.reuse, R7, R228 ;  /* 0x00000007c6197224 */ /* 0x040fe400078e02e4 */
[----:B------:R-:W-:Y:S02]  /*1460*/  IMAD R2, R3, UR27, R33 ;  /* 0x0000001b03027c24 */ /* 0x000fe4000f8e0221 */
[C---:B------:R-:W-:Y:S01]  /*1470*/  IMAD R31, R5.reuse, UR17, R37 ;  /* 0x00000011051f7c24 */ /* 0x040fe2000f8e0225 */
[----:B------:R-:W2:Y:S01]  /*1480*/  LDCU.64 UR16, c[0x0][0x380] ;  /* 0x00007000ff1077ac */ /* 0x000ea20008000a00 */
[----:B------:R-:W-:Y:S01]  /*1490*/  IMAD R29, R5, UR11, R29 ;  /* 0x0000000b051d7c24 */ /* 0x000fe2000f8e021d */
[----:B------:R-:W-:Y:S01]  /*14a0*/  IADD3 R22, P1, P0, R25, R22, R24 ;  /* 0x0000001619167210 */ /* 0x000fe2000783e018 */
[----:B------:R-:W-:Y:S01]  /*14b0*/  IMAD.SHL.U32 R24, R198, 0x40, RZ ;  /* 0x00000040c6187824 */ /* 0x000fe200078e00ff */
[----:B------:R-:W3:Y:S01]  /*14c0*/  LDCU.64 UR10, c[0x0][0x570] ;  /* 0x0000ae00ff0a77ac */ /* 0x000ee20008000a00 */
[----:B------:R-:W-:Y:S01]  /*14d0*/  SHF.R.S32.HI R25, RZ, 0x1f, R25 ;  /* 0x0000001fff197819 */ /* 0x000fe20000011419 */
[----:B------:R-:W-:Y:S01]  /*14e0*/  IMAD.WIDE.U32 R28, R188, UR8, R28 ;  /* 0x00000008bc1c7c25 */ /* 0x000fe2000f8e001c */
[----:B------:R-:W-:-:S03]  /*14f0*/  SEL R2, R2, RZ, P4 ;  /* 0x000000ff02027207 */ /* 0x000fc60002000000 */
[C---:B------:R-:W-:Y:S01]  /*1500*/  IMAD R3, R188.reuse, UR9, R29 ;  /* 0x00000009bc037c24 */ /* 0x040fe2000f8e021d */
[----:B------:R-:W-:Y:S01]  /*1510*/  IADD3.X R19, PT, PT, R25, R19, R2, P1, P0 ;  /* 0x0000001319137210 */ /* 0x000fe20000fe0402 */
[----:B------:R-:W-:Y:S01]  /*1520*/  IMAD.WIDE.U32 R30, R188, UR6, R30 ;  /* 0x00000006bc1e7c25 */ /* 0x000fe2000f8e001e */
[----:B------:R-:W-:Y:S02]  /*1530*/  LEA R234, P1, R28, UR22, 0x1 ;  /* 0x000000161cea7c11 */ /* 0x000fe4000f8208ff */
[----:B------:R-:W-:Y:S01]  /*1540*/  IADD3 R22, P0, PT, R24, R22, RZ ;  /* 0x0000001618167210 */ /* 0x000fe20007f1e0ff */
[----:B------:R-:W-:Y:S01]  /*1550*/  IMAD R2, R188, UR7, R31 ;  /* 0x00000007bc027c24 */ /* 0x000fe2000f8e021f */
[----:B------:R-:W-:Y:S01]  /*1560*/  LEA.HI.X R235, R28, UR23, R3, 0x1, P1 ;  /* 0x000000171ceb7c11 */ /* 0x000fe200088f0c03 */
[----:B-1----:R-:W-:Y:S01]  /*1570*/  IMAD.WIDE R26, R23, 0x4, R26 ;  /* 0x00000004171a7825 */ /* 0x002fe200078e021a */
[----:B------:R-:W-:Y:S02]  /*1580*/  ISETP.GT.AND P1, PT, R9, RZ, PT ;  /* 0x000000ff0900720c */ /* 0x000fe40003f24270 */
[----:B--2---:R-:W-:Y:S01]  /*1590*/  LEA R236, P3, R30, UR16, 0x1 ;  /* 0x000000101eec7c11 */ /* 0x004fe2000f8608ff */
[----:B------:R-:W-:Y:S01]  /*15a0*/  IMAD.MOV.U32 R194, RZ, RZ, R27 ;  /* 0x000000ffffc27224 */ /* 0x000fe200078e001b */
[----:B------:R-:W-:-:S02]  /*15b0*/  LEA.HI.X.SX32 R19, R24, R19, 0x1, P0 ;  /* 0x0000001318137211 */ /* 0x000fc400000f0eff */
[----:B---3--:R-:W-:Y:S02]  /*15c0*/  LEA R232, P0, R22, UR10, 0x2 ;  /* 0x0000000a16e87c11 */ /* 0x008fe4000f8010ff */
[----:B------:R-:W-:Y:S01]  /*15d0*/  LEA.HI.X R237, R30, UR17, R2, 0x1, P3 ;  /* 0x000000111eed7c11 */ /* 0x000fe200098f0c02 */
[----:B------:R-:W-:Y:S01]  /*15e0*/  IMAD R2, R18, 0x40, R17 ;  /* 0x0000004012027824 */ /* 0x000fe200078e0211 */
[----:B------:R-:W-:Y:S02]  /*15f0*/  LEA.HI.X R233, R22, UR11, R19, 0x2, P0 ;  /* 0x0000000b16e97c11 */ /* 0x000fe400080f1413 */
[----:B------:R-:W-:Y:S01]  /*1600*/  IADD3 R17, P0, PT, R188, 0x40, RZ ;  /* 0x00000040bc117810 */ /* 0x000fe20007f1e0ff */
[----:B------:R-:W-:Y:S01]  /*1610*/  IMAD.WIDE R238, R2, 0x4, R238 ;  /* 0x0000000402ee7825 */ /* 0x000fe200078e02ee */
[----:B------:R-:W-:Y:S02]  /*1620*/  MOV R195, R26 ;  /* 0x0000001a00c37202 */ /* 0x000fe40000000f00 */
[----:B------:R-:W-:-:S02]  /*1630*/  IADD3.X R3, PT, PT, RZ, RZ, RZ, P0, !PT ;  /* 0x000000ffff037210 */ /* 0x000fc400007fe4ff */
[----:B------:R-:W-:Y:S01]  /*1640*/  LEA.HI R19, R6, 0x40, RZ, 0x1e ;  /* 0x0000004006137811 */ /* 0x000fe200078ff0ff */
        /* <DEDUP_REMOVED lines=12> */
[----:B------:R-:W-:Y:S05]  /*1710*/  BRA `(.L_x_1382) ;  /* 0x0000000000187947 */ /* 0x000fea0003800000 */
.L_x_1381:
[----:B------:R-:W1:Y:S01]  /*1720*/  LDCU.64 UR10, c[0x0][0x5c0] ;  /* 0x0000b800ff0a77ac */ /* 0x000e620008000a00 */
[----:B------:R-:W-:-:S05]  /*1730*/  IADD3 R2, PT, PT, R224, R225, RZ ;  /* 0x000000e1e0027210 */ /* 0x000fca0007ffe0ff */
[C---:B-1----:R-:W-:Y:S02]  /*1740*/  IMAD R4, R2.reuse, UR11, RZ ;  /* 0x0000000b02047c24 */ /* 0x042fe4000f8e02ff */
[----:B------:R-:W-:-:S05]  /*1750*/  IMAD.WIDE.U32 R6, R2, UR10, RZ ;  /* 0x0000000a02067c25 */ /* 0x000fca000f8e00ff */
[----:B------:R-:W-:Y:S02]  /*1760*/  IADD3 R2, PT, PT, R7, R4, RZ ;  /* 0x0000000407027210 */ /* 0x000fe40007ffe0ff */
[----:B------:R-:W-:Y:S02]  /*1770*/  MOV R4, R6 ;  /* 0x0000000600047202 */ /* 0x000fe40000000f00 */
.L_x_1382:
[----:B------:R-:W-:Y:S05]  /*1780*/  @P2 BRA `(.L_x_1383) ;  /* 0x0000000000302947 */ /* 0x000fea0003800000 */
        /* <DEDUP_REMOVED lines=10> */
[----:B------:R-:W-:Y:S01]  /*1830*/  MOV R7, R6 ;  /* 0x0000000600077202 */ /* 0x000fe20000000f00 */
[----:B------:R-:W-:Y:S06]  /*1840*/  BRA `(.L_x_1384) ;  /* 0x0000000000187947 */ /* 0x000fec0003800000 */
.L_x_1383:
[----:B------:R-:W1:Y:S01]  /*1850*/  LDCU.64 UR8, c[0x0][0x5c8] ;  /* 0x0000b900ff0877ac */ /* 0x000e620008000a00 */
[----:B------:R-:W-:-:S05]  /*1860*/  IADD3 R224, PT, PT, R224, R225, RZ ;  /* 0x000000e1e0e07210 */ /* 0x000fca0007ffe0ff */
[C---:B-1----:R-:W-:Y:S02]  /*1870*/  IMAD R8, R224.reuse, UR9, RZ ;  /* 0x00000009e0087c24 */ /* 0x042fe4000f8e02ff */
[----:B------:R-:W-:-:S05]  /*1880*/  IMAD.WIDE.U32 R224, R224, UR8, RZ ;  /* 0x00000008e0e07c25 */ /* 0x000fca000f8e00ff */
[----:B------:R-:W-:Y:S02]  /*1890*/  IADD3 R8, PT, PT, R225, R8, RZ ;  /* 0x00000008e1087210 */ /* 0x000fe40007ffe0ff */
[----:B------:R-:W-:Y:S02]  /*18a0*/  MOV R7, R224 ;  /* 0x000000e000077202 */ /* 0x000fe40000000f00 */
.L_x_1384:
[----:B------:R-:W1:Y:S01]  /*18b0*/  LDCU.64 UR6, c[0x0][0x5d8] ;  /* 0x0000bb00ff0677ac */ /* 0x000e620008000a00 */
[----:B------:R-:W-:Y:S01]  /*18c0*/  IMAD R6, R12, UR10, RZ ;  /* 0x0000000a0c067c24 */ /* 0x000fe2000f8e02ff */
[C---:B------:R-:W-:Y:S01]  /*18d0*/  IADD3 R223, PT, PT, -R0.reuse, R223, RZ ;  /* 0x000000df00df7210 */ /* 0x040fe20007ffe1ff */
[----:B------:R-:W-:Y:S01]  /*18e0*/  IMAD.WIDE.U32 R10, R0, UR10, R20 ;  /* 0x0000000a000a7c25 */ /* 0x000fe2000f8e0014 */
[----:B------:R-:W-:Y:S02]  /*18f0*/  BSSY.RECONVERGENT B0, `(.L_x_1385) ;  /* 0x0000017000007945 */ /* 0x000fe40003800200 */
[-C--:B------:R-:W-:Y:S01]  /*1900*/  ISETP.GE.AND P5, PT, R188, R223.reuse, PT ;  /* 0x000000dfbc00720c */ /* 0x080fe20003fa6270 */
        /* <DEDUP_REMOVED lines=21> */
.L_x_1386:
[----:B------:R-:W-:Y:S05]  /*1a60*/  BSYNC.RECONVERGENT B0 ;  /* 0x0000000000007941 */ /* 0x000fea0003800200 */
.L_x_1385:
        /* <DEDUP_REMOVED lines=17> */
.L_x_1388:
[----:B------:R-:W-:Y:S05]  /*1b80*/  BSYNC.RECONVERGENT B0 ;  /* 0x0000000000007941 */ /* 0x000fea0003800200 */
.L_x_1387:
        /* <DEDUP_REMOVED lines=23> */
.L_x_1390:
[----:B------:R-:W-:Y:S05]  /*1d00*/  BSYNC.RECONVERGENT B0 ;  /* 0x0000000000007941 */ /* 0x000fea0003800200 */
.L_x_1389:
        /* <DEDUP_REMOVED lines=18> */
.L_x_1380:
[----:B------:R-:W-:Y:S01]  /*1e30*/  IMAD R2, R18, -0x40, R9 ;  /* 0xffffffc012027824 */ /* 0x000fe200078e0209 */
[----:B------:R-:W-:Y:S01]  /*1e40*/  LOP3.LUT R23, R222, 0x80000001, RZ, 0xc0, !PT ;  /* 0x80000001de177812 */ /* 0x000fe200078ec0ff */
[----:B------:R-:W-:Y:S01]  /*1e50*/  IMAD.SHL.U32 R22, R6, 0x8, RZ ;  /* 0x0000000806167824 */ /* 0x000fe200078e00ff */
[----:B------:R-:W-:Y:S02]  /*1e60*/  @P4 BAR.SYNC.DEFER_BLOCKING 0x0 ;  /* 0x0000000000004b1d */ /* 0x000fe40000010000 */
[----:B------:R-:W-:Y:S02]  /*1e70*/  ISETP.GE.AND P2, PT, R188, R2, PT ;  /* 0x00000002bc00720c */ /* 0x000fe40003f46270 */
[----:B------:R-:W-:Y:S02]  /*1e80*/  LOP3.LUT R18, R22, 0xd8, RZ, 0xc0, !PT ;  /* 0x000000d816127812 */ /* 0x000fe400078ec0ff */
[----:B------:R-:W-:Y:S01]  /*1e90*/  ISETP.NE.AND P0, PT, R23, 0x1, PT ;  /* 0x000000011700780c */ /* 0x000fe20003f05270 */
[----:B------:R-:W-:Y:S01]  /*1ea0*/  BSSY.RECONVERGENT B0, `(.L_x_1392) ;  /* 0x000001f000007945 */ /* 0x000fe20003800200 */
[----:B------:R-:W-:-:S02]  /*1eb0*/  LOP3.LUT R18, R18, 0x18, R6, 0x78, !PT ;  /* 0x0000001812127812 */ /* 0x000fc400078e7806 */
[----:B------:R-:W-:Y:S02]  /*1ec0*/  SEL R173, RZ, 0x3000, P0 ;  /* 0x00003000ffad7807 */ /* 0x000fe40000000000 */
        /* <DEDUP_REMOVED lines=23> */
.L_x_1394:
[----:B------:R2:W-:Y:S01]  /*2040*/  STS.128 [R18+0x8000], RZ ;  /* 0x008000ff12007388 */ /* 0x0005e20000000c00 */
[----:B------:R-:W-:Y:S05]  /*2050*/  BRA `(.L_x_1395) ;  /* 0x00000000000c7947 */ /* 0x000fea0003800000 */
.L_x_1393:
[----:B------:R1:W-:Y:S04]  /*2060*/  STS.128 [R18+0x6000], RZ ;  /* 0x006000ff12007388 */ /* 0x0003e80000000c00 */
[----:B------:R1:W-:Y:S04]  /*2070*/  STS.128 [R18+0x7000], RZ ;  /* 0x007000ff12007388 */ /* 0x0003e80000000c00 */
[----:B------:R1:W-:Y:S02]  /*2080*/  STS.128 [R18+0x8000], RZ ;  /* 0x008000ff12007388 */ /* 0x0003e40000000c00 */
.L_x_1395:
[----:B------:R-:W-:Y:S05]  /*2090*/  BSYNC.RECONVERGENT B0 ;  /* 0x0000000000007941 */ /* 0x000fea0003800200 */
.L_x_1392:
        /* <DEDUP_REMOVED lines=23> */
.L_x_1398:
[----:B------:R1:W-:Y:S01]  /*2210*/  STS.128 [R221+0x2000], RZ ;  /* 0x002000ffdd007388 */ /* 0x0003e20000000c00 */
[----:B------:R-:W-:Y:S05]  /*2220*/  BRA `(.L_x_1399) ;  /* 0x00000000000c7947 */ /* 0x000fea0003800000 */
.L_x_1397:
[----:B------:R4:W-:Y:S04]  /*2230*/  STS.128 [R221], RZ ;  /* 0x000000ffdd007388 */ /* 0x0009e80000000c00 */
[----:B------:R4:W-:Y:S04]  /*2240*/  STS.128 [R221+0x1000], RZ ;  /* 0x001000ffdd007388 */ /* 0x0009e80000000c00 */
[----:B------:R4:W-:Y:S02]  /*2250*/  STS.128 [R221+0x2000], RZ ;  /* 0x002000ffdd007388 */ /* 0x0009e40000000c00 */
.L_x_1399:
[----:B------:R-:W-:Y:S05]  /*2260*/  BSYNC.RECONVERGENT B0 ;  /* 0x0000000000007941 */ /* 0x000fea0003800200 */
.L_x_1396:
[C---:B------:R-:W-:Y:S01]  /*2270*/  VIADD R24, R184.reuse, 0x8 ;  /* 0x00000008b8187836 */ /* 0x040fe20000000000 */
[C---:B------:R-:W-:Y:S01]  /*2280*/  LOP3.LUT R23, R184.reuse, 0x20, RZ, 0xfc, !PT ;  /* 0x00000020b8177812 */ /* 0x040fe200078efcff */
[----:B------:R-:W-:Y:S01]  /*2290*/  IMAD.MOV.U32 R219, RZ, RZ, 0x7f800000 ;  /* 0x7f800000ffdb7424 */ /* 0x000fe200078e00ff */
[CC--:B------:R-:W-:Y:S01]  /*22a0*/  ISETP.GE.AND P3, PT, R184.reuse, R2.reuse, PT ;  /* 0x00000002b800720c */ /* 0x0c0fe20003f66270 */
[----:B------:R-:W-:Y:S01]  /*22b0*/  VIADD R22, R184, 0x28 ;  /* 0x00000028b8167836 */ /* 0x000fe20000000000 */
[-C--:B------:R-:W-:Y:S01]  /*22c0*/  ISETP.GE.AND P2, PT, R24, R2.reuse, PT ;  /* 0x000000021800720c */ /* 0x080fe20003f46270 */
[----:B------:R-:W-:Y:S01]  /*22d0*/  IMAD.WIDE.U32 R24, R184, 0x4, R238 ;  /* 0x00000004b8187825 */ /* 0x000fe200078e00ee */
[----:B------:R-:W-:Y:S01]  /*22e0*/  ISETP.GE.AND P1, PT, R23, R2, PT ;  /* 0x000000021700720c */ /* 0x000fe20003f26270 */
[----:B------:R-:W2:Y:S01]  /*22f0*/  LDCU.64 UR6, c[0x0][0x3d0] ;  /* 0x00007a00ff0677ac */ /* 0x000ea20008000a00 */
        /* <DEDUP_REMOVED lines=12> */
[----:B------:R-:W-:-:S04]  /*23c0*/  IADD3 R22, P0, PT, R14, R22, RZ ;  /* 0x000000160e167210 */ /* 0x000fc80007f1e0ff */
[----:B------:R-:W-:Y:S01]  /*23d0*/  IADD3.X R23, PT, PT, R13, R23, R2, P0, !PT ;  /* 0x000000170d177210 */ /* 0x000fe200007fe402 */
[----:B--2---:R-:W-:Y:S01]  /*23e0*/  IMAD R13, R10, UR6, RZ ;  /* 0x000000060a0d7c24 */ /* 0x004fe2000f8e02ff */
[----:B------:R-:W-:-:S03]  /*23f0*/  IADD3 R2, PT, PT, -R0, R223, RZ ;  /* 0x000000df00027210 */ /* 0x000fc60007ffe1ff */
[C---:B------:R-:W-:Y:S01]  /*2400*/  IMAD R13, R11.reuse, UR7, R13 ;  /* 0x000000070b0d7c24 */ /* 0x040fe2000f8e020d */
[----:B------:R-:W-:Y:S01]  /*2410*/  ISETP.GE.AND P4, PT, R188, R2, PT ;  /* 0x00000002bc00720c */ /* 0x000fe20003f86270 */
[----:B------:R-:W-:-:S05]  /*2420*/  IMAD.WIDE.U32 R22, R11, UR6, R22 ;  /* 0x000000060b167c25 */ /* 0x000fca000f8e0016 */
[----:B------:R-:W-:-:S07]  /*2430*/  IADD3 R13, PT, PT, R23, R13, RZ ;  /* 0x0000000d170d7210 */ /* 0x000fce0007ffe0ff */
[----:B-1----:R-:W-:Y:S05]  /*2440*/  @P4 BRA `(.L_x_1401) ;  /* 0x0000000000744947 */ /* 0x002fea0003800000 */
        /* <DEDUP_REMOVED lines=27> */
.L_x_1402:
[----:B------:R2:W-:Y:S01]  /*2600*/  STS.128 [R18+0xd000], RZ ;  /* 0x00d000ff12007388 */ /* 0x0005e20000000c00 */
[----:B------:R-:W-:Y:S05]  /*2610*/  BRA `(.L_x_1403) ;  /* 0x00000000000c7947 */ /* 0x000fea0003800000 */
.L_x_1401:
[----:B------:R1:W-:Y:S04]  /*2620*/  STS.128 [R18+0x9000], RZ ;  /* 0x009000ff12007388 */ /* 0x0003e80000000c00 */
[----:B------:R1:W-:Y:S04]  /*2630*/  STS.128 [R18+0xb000], RZ ;  /* 0x00b000ff12007388 */ /* 0x0003e80000000c00 */
[----:B------:R1:W-:Y:S02]  /*2640*/  STS.128 [R18+0xd000], RZ ;  /* 0x00d000ff12007388 */ /* 0x0003e40000000c00 */
.L_x_1403:
[----:B------:R-:W-:Y:S05]  /*2650*/  BSYNC.RECONVERGENT B0 ;  /* 0x0000000000007941 */ /* 0x000fea0003800200 */
.L_x_1400:
        /* <DEDUP_REMOVED lines=34> */
.L_x_1406:
[----:B------:R2:W-:Y:S02]  /*2880*/  STS.128 [R18+0xe000], RZ ;  /* 0x00e000ff12007388 */ /* 0x0005e40000000c00 */
.L_x_1405:
[----:B------:R-:W-:Y:S05]  /*2890*/  BSYNC.RECONVERGENT B0 ;  /* 0x0000000000007941 */ /* 0x000fea0003800200 */
.L_x_1404:
[----:B------:R-:W3:Y:S01]  /*28a0*/  LDCU.64 UR6, c[0x0][0x3d8] ;  /* 0x00007b00ff0677ac */ /* 0x000ee20008000a00 */
[----:B------:R-:W-:Y:S01]  /*28b0*/  IMAD.WIDE.U32 R20, R0, UR18, R20 ;  /* 0x0000001200147c25 */ /* 0x000fe2000f8e0014 */
[----:B------:R-:W-:Y:S03]  /*28c0*/  BSSY.RECONVERGENT B0, `(.L_x_1407) ;  /* 0x000002a000007945 */ /* 0x000fe60003800200 */
[----:B------:R-:W-:Y:S01]  /*28d0*/  IMAD R2, R12, UR18, RZ ;  /* 0x000000120c027c24 */ /* 0x000fe2000f8e02ff */
[----:B------:R-:W-:-:S03]  /*28e0*/  IADD3 R12, P0, PT, R16, R20, RZ ;  /* 0x00000014100c7210 */ /* 0x000fc60007f1e0ff */
[----:B------:R-:W-:-:S05]  /*28f0*/  IMAD R2, R0, UR19, R2 ;  /* 0x0000001300027c24 */ /* 0x000fca000f8e0202 */
[----:B------:R-:W-:Y:S01]  /*2900*/  IADD3.X R13, PT, PT, R15, R21, R2, P0, !PT ;  /* 0x000000150f0d7210 */ /* 0x000fe200007fe402 */
[----:B---3--:R-:W-:Y:S02]  /*2910*/  IMAD R10, R10, UR6, RZ ;  /* 0x000000060a0a7c24 */ /* 0x008fe4000f8e02ff */
[----:B------:R-:W-:-:S04]  /*2920*/  IMAD.WIDE.U32 R12, R11, UR6, R12 ;  /* 0x000000060b0c7c25 */ /* 0x000fc8000f8e000c */
[----:B------:R-:W-:-:S05]  /*2930*/  IMAD R10, R11, UR7, R10 ;  /* 0x000000070b0a7c24 */ /* 0x000fca000f8e020a */
[----:B------:R-:W-:Y:S01]  /*2940*/  IADD3 R10, PT, PT, R13, R10, RZ ;  /* 0x0000000a0d0a7210 */ /* 0x000fe20007ffe0ff */
        /* <DEDUP_REMOVED lines=28> */
.L_x_1409:
[----:B------:R3:W-:Y:S01]  /*2b10*/  STS.128 [R18+0x13000], RZ ;  /* 0x013000ff12007388 */ /* 0x0007e20000000c00 */
[----:B------:R-:W-:Y:S05]  /*2b20*/  BRA `(.L_x_1410) ;  /* 0x00000000000c7947 */ /* 0x000fea0003800000 */
.L_x_1408:
[----:B------:R3:W-:Y:S04]  /*2b30*/  STS.128 [R18+0xf000], RZ ;  /* 0x00f000ff12007388 */ /* 0x0007e80000000c00 */
[----:B------:R3:W-:Y:S04]  /*2b40*/  STS.128 [R18+0x11000], RZ ;  /* 0x011000ff12007388 */ /* 0x0007e80000000c00 */
[----:B------:R3:W-:Y:S02]  /*2b50*/  STS.128 [R18+0x13000], RZ ;  /* 0x013000ff12007388 */ /* 0x0007e40000000c00 */
.L_x_1410:
[----:B------:R-:W-:Y:S05]  /*2b60*/  BSYNC.RECONVERGENT B0 ;  /* 0x0000000000007941 */ /* 0x000fea0003800200 */
.L_x_1407:
[----:B------:R1:W-:Y:S01]  /*2b70*/  @P3 STS.128 [R18+0x10000], RZ ;  /* 0x010000ff12003388 */ /* 0x0003e20000000c00 */
[----:B------:R-:W-:Y:S03]  /*2b80*/  BSSY.RECONVERGENT B0, `(.L_x_1411) ;  /* 0x0000020000007945 */ /* 0x000fe60003800200 */
[----:B------:R1:W-:Y:S04]  /*2b90*/  @P3 STS.128 [R18+0x12000], RZ ;  /* 0x012000ff12003388 */ /* 0x0003e80000000c00 */
[----:B------:R1:W-:Y:S01]  /*2ba0*/  @P3 STS.128 [R18+0x14000], RZ ;  /* 0x014000ff12003388 */ /* 0x0003e20000000c00 */
[----:B------:R-:W-:Y:S05]  /*2bb0*/  @P3 BRA `(.L_x_1412) ;  /* 0x0000000000703947 */ /* 0x000fea0003800000 */
[----:B------:R-:W2:Y:S01]  /*2bc0*/  LDCU UR8, c[0x0][0x440] ;  /* 0x00008800ff0877ac */ /* 0x000ea20008000800 */
[----:B------:R-:W-:Y:S01]  /*2bd0*/  IMAD.MOV.U32 R11, RZ, RZ, R10 ;  /* 0x000000ffff0b7224 */ /* 0x000fe200078e000a */
[----:B------:R-:W-:Y:S01]  /*2be0*/  MOV R10, R12 ;  /* 0x0000000c000a7202 */ /* 0x000fe20000000f00 */
[----:B------:R-:W-:Y:S01]  /*2bf0*/  IMAD R3, R3, UR18, RZ ;  /* 0x0000001203037c24 */ /* 0x000fe2000f8e02ff */
[----:B------:R-:W4:Y:S03]  /*2c00*/  LDCU.64 UR6, c[0x0][0x390] ;  /* 0x00007200ff0677ac */ /* 0x000f260008000a00 */
[----:B------:R-:W-:-:S04]  /*2c10*/  IMAD.WIDE.U32 R10, R17, UR18, R10 ;  /* 0x00000012110a7c25 */ /* 0x000fc8000f8e000a */
[----:B------:R-:W-:-:S04]  /*2c20*/  IMAD R3, R17, UR19, R3 ;  /* 0x0000001311037c24 */ /* 0x000fc8000f8e0203 */
[----:B------:R-:W-:Y:S01]  /*2c30*/  IMAD.IADD R3, R11, 0x1, R3 ;  /* 0x000000010b037824 */ /* 0x000fe200078e0203 */
[----:B--2---:R-:W-:Y:S02]  /*2c40*/  ISETP.GE.AND P2, PT, R186, UR8, PT ;  /* 0x00000008ba007c0c */ /* 0x004fe4000bf46270 */
[----:B------:R-:W-:Y:S02]  /*2c50*/  ISETP.GE.AND P1, PT, R183, UR8, PT ;  /* 0x00000008b7007c0c */ /* 0x000fe4000bf26270 */
[----:B----4-:R-:W-:Y:S02]  /*2c60*/  LEA R2, P3, R10, UR6, 0x1 ;  /* 0x000000060a027c11 */ /* 0x010fe4000f8608ff */
        /* <DEDUP_REMOVED lines=17> */
.L_x_1412:
[----:B------:R-:W-:Y:S05]  /*2d80*/  BSYNC.RECONVERGENT B0 ;  /* 0x0000000000007941 */ /* 0x000fea0003800200 */
.L_x_1411:
[----:B------:R-:W3:Y:S01]  /*2d90*/  LDCU.64 UR6, c[0x0][0x538] ;  /* 0x0000a700ff0677ac */ /* 0x000ee20008000a00 */
[----:B------:R-:W4:Y:S01]  /*2da0*/  LDC.64 R230, c[0x0][0x528] ;  /* 0x00014a00ffe67b82 */ /* 0x000f220000000a00 */
[----:B------:R-:W-:Y:S01]  /*2db0*/  VIADD R13, R0, 0x80 ;  /* 0x00000080000d7836 */ /* 0x000fe20000000000 */
[----:B------:R-:W0:Y:S01]  /*2dc0*/  LDGDEPBAR ;  /* 0x00000000000079af */ /* 0x000e220000000000 */
[----:B------:R-:W-:Y:S01]  /*2dd0*/  IMAD R4, R8, R4, R5 ;  /* 0x0000000408047224 */ /* 0x000fe200078e0205 */
[----:B------:R-:W-:Y:S01]  /*2de0*/  LOP3.LUT R7, R7, 0x1, RZ, 0xc0, !PT ;  /* 0x0000000107077812 */ /* 0x000fe200078ec0ff */
[----:B------:R-:W1:Y:S03]  /*2df0*/  LDCU UR8, c[0x0][0x440] ;  /* 0x00008800ff0877ac */ /* 0x000e660008000800 */
[----:B------:R-:W1:Y:S01]  /*2e00*/  LDC R191, c[0x0][0x44c] ;  /* 0x00011300ffbf7b82 */ /* 0x000e620000000800 */
[----:B------:R-:W-:Y:S01]  /*2e10*/  LOP3.LUT P3, RZ, R6, 0x4, RZ, 0xc0, !PT ;  /* 0x0000000406ff7812 */ /* 0x000fe2000786c0ff */
[----:B------:R-:W1:Y:S01]  /*2e20*/  LDCU UR9, c[0x0][0x3e0] ;  /* 0x00007c00ff0977ac */ /* 0x000e620008000800 */
[----:B------:R-:W1:Y:S01]  /*2e30*/  LDCU UR11, c[0x0][0x45c] ;  /* 0x00008b80ff0b77ac */ /* 0x000e620008000800 */
[----:B---3--:R-:W-:Y:S01]  /*2e40*/  ISETP.NE.U32.AND P4, PT, RZ, UR6, PT ;  /* 0x00000006ff007c0c */ /* 0x008fe2000bf85070 */
[----:B------:R-:W3:Y:S03]  /*2e50*/  LDCU.U8 UR10, c[0x0][0x4f8] ;  /* 0x00009f00ff0a77ac */ /* 0x000ee60008000000 */
[----:B------:R-:W-:Y:S01]  /*2e60*/  ISETP.NE.AND.EX P4, PT, RZ, UR7, PT, P4 ;  /* 0x00000007ff007c0c */ /* 0x000fe2000bf85340 */
[----:B----4-:R-:W4:-:S12]  /*2e70*/  LDG.E.64 R196, desc[UR28][R230.64+0x8] ;  /* 0x0000081ce6c47981 */ /* 0x010f18000c1e1b00 */
[----:B--2---:R-:W2:Y:S01]  /*2e80*/  @P4 LDC.64 R2, c[0x0][0x540] ;  /* 0x00015000ff024b82 */ /* 0x004ea20000000a00 */
[----:B------:R-:W-:Y:S02]  /*2e90*/  @P4 IMAD.MOV.U32 R10, RZ, RZ, R5 ;  /* 0x000000ffff0a4224 */ /* 0x000fe400078e0005 */
[----:B------:R-:W-:-:S05]  /*2ea0*/  @P4 IMAD.MOV.U32 R11, RZ, RZ, RZ ;  /* 0x000000ffff0b4224 */ /* 0x000fca00078e00ff */
[----:B------:R-:W3:Y:S01]  /*2eb0*/  @P4 LDC R12, c[0x0][0x458] ;  /* 0x00011600ff0c4b82 */ /* 0x000ee20000000800 */
[----:B------:R-:W4:Y:S01]  /*2ec0*/  LDG.E.64 R230, desc[UR28][R230.64] ;  /* 0x0000001ce6e67981 */ /* 0x000f22000c1e1b00 */
[----:B--2---:R-:W-:-:S04]  /*2ed0*/  @P4 IMAD.WIDE.U32 R10, R8, R2, R10 ;  /* 0x00000002080a4225 */ /* 0x004fc800078e000a */
[----:B------:R-:W-:Y:S01]  /*2ee0*/  @P4 IMAD R3, R8, R3, R11 ;  /* 0x0000000308034224 */ /* 0x000fe200078e020b */
[----:B------:R-:W-:Y:S01]  /*2ef0*/  @P4 LEA R2, P0, R10, UR6, 0x2 ;  /* 0x000000060a024c11 */ /* 0x000fe2000f8010ff */
[----:B------:R-:W-:Y:S01]  /*2f00*/  IMAD.SHL.U32 R11, R6, 0x2, RZ ;  /* 0x00000002060b7824 */ /* 0x000fe200078e00ff */
[----:B------:R-:W-:Y:S01]  /*2f10*/  ISETP.GE.AND P2, PT, R13, R223, PT ;  /* 0x000000df0d00720c */ /* 0x000fe20003f46270 */
[----:B------:R-:W-:Y:S01]  /*2f20*/  IMAD.SHL.U32 R4, R4, 0x20, RZ ;  /* 0x0000002004047824 */ /* 0x000fe200078e00ff */
[----:B------:R-:W-:Y:S01]  /*2f30*/  @P4 LEA.HI.X R3, R10, UR7, R3, 0x2, P0 ;  /* 0x000000070a034c11 */ /* 0x000fe200080f1403 */
[----:B---3--:R-:W2:Y:S01]  /*2f40*/  @P4 MUFU.RCP R12, R12 ;  /* 0x0000000c000c4308 */ /* 0x008ea20000001000 */
[----:B------:R-:W-:Y:S01]  /*2f50*/  SHF.R.U32.HI R10, RZ, 0x1, R6 ;  /* 0x00000001ff0a7819 */ /* 0x000fe20000011606 */
[----:B------:R-:W3:Y:S03]  /*2f60*/  LDCU UR7, c[0x0][0x3b0] ;  /* 0x00007600ff0777ac */ /* 0x000ee60008000800 */
[----:B------:R1:W2:Y:S01]  /*2f70*/  @P4 LDG.E R3, desc[UR28][R2.64] ;  /* 0x0000001c02034981 */ /* 0x0002a2000c1e1900 */
[----:B------:R-:W-:Y:S01]  /*2f80*/  LOP3.LUT R11, R11, 0x6, RZ, 0xc0, !PT ;  /* 0x000000060b0b7812 */ /* 0x000fe200078ec0ff */
[----:B------:R-:W3:Y:S03]  /*2f90*/  LDCU UR6, c[0x0][0x590] ;  /* 0x0000b200ff0677ac */ /* 0x000ee60008000800 */
[----:B------:R-:W-:Y:S01]  /*2fa0*/  LOP3.LUT R10, R11, 0x1e0, R10, 0xf8, !PT ;  /* 0x000001e00b0a7812 */ /* 0x000fe200078ef80a */
[----:B-1----:R-:W1:Y:S03]  /*2fb0*/  S2R R2, SR_TID.X ;  /* 0x0000000000027919 */ /* 0x002e660000002100 */
[----:B------:R-:W-:Y:S01]  /*2fc0*/  IADD3 R10, PT, PT, R9, R10, R0 ;  /* 0x0000000a090a7210 */ /* 0x000fe20007ffe000 */
[----:B------:R-:W-:-:S04]  /*2fd0*/  IMAD.IADD R0, R184, 0x1, R223 ;  /* 0x00000001b8007824 */ /* 0x000fc800078e02df */
[----:B------:R-:W-:-:S05]  /*2fe0*/  IMAD R0, R214, 0x40, R0 ;  /* 0x00000040d6007824 */ /* 0x000fca00078e0200 */
[----:B------:R-:W-:Y:S01]  /*2ff0*/  IADD3 R215, PT, PT, R0, -0x29, -R10 ;  /* 0xffffffd700d77810 */ /* 0x000fe20007ffe80a */
[----:B------:R-:W-:Y:S02]  /*3000*/  IMAD.MOV.U32 R164, RZ, RZ, 0x20 ;  /* 0x00000020ffa47424 */ /* 0x000fe400078e00ff */
[----:B------:R-:W-:Y:S02]  /*3010*/  IMAD.MOV.U32 R212, RZ, RZ, 0x10 ;  /* 0x00000010ffd47424 */ /* 0x000fe400078e00ff */
[----:B------:R-:W-:Y:S01]  /*3020*/  IMAD R214, R214, 0x4, R7 ;  /* 0x00000004d6d67824 */ /* 0x000fe200078e0207 */
[----:B------:R-:W-:Y:S01]  /*3030*/  SEL R164, R164, 0xffffffe0, !P3 ;  /* 0xffffffe0a4a47807 */ /* 0x000fe20005800000 */
[----:B-1----:R-:W-:Y:S01]  /*3040*/  @P2 IMAD.SHL.U32 R0, R2, 0x2, RZ ;  /* 0x0000000202002824 */ /* 0x002fe200078e00ff */
[----:B------:R-:W-:-:S04]  /*3050*/  @P2 SHF.R.U32.HI R192, RZ, 0x1, R2 ;  /* 0x00000001ffc02819 */ /* 0x000fc80000011602 */
[----:B------:R-:W-:-:S04]  /*3060*/  @P2 LOP3.LUT R0, R0, 0x6, RZ, 0xc0, !PT ;  /* 0x0000000600002812 */ /* 0x000fc800078ec0ff */
[----:B------:R-:W-:Y:S01]  /*3070*/  @P2 LOP3.LUT R192, R0, 0x1e0, R192, 0xf8, !PT ;  /* 0x000001e000c02812 */ /* 0x000fe200078ef8c0 */
[----:B------:R-:W-:Y:S02]  /*3080*/  IMAD.MOV.U32 R0, RZ, RZ, 0x20 ;  /* 0x00000020ff007424 */ /* 0x000fe400078e00ff */
[----:B------:R-:W-:Y:S01]  /*3090*/  IMAD.MOV.U32 R216, RZ, RZ, RZ ;  /* 0x000000ffffd87224 */ /* 0x000fe200078e00ff */
[----:B------:R-:W-:Y:S01]  /*30a0*/  CS2R R126, SRZ ;  /* 0x00000000007e7805 */ /* 0x000fe2000001ff00 */
[--C-:B------:R-:W-:Y:S01]  /*30b0*/  IMAD.IADD R174, R178, 0x1, R173.reuse ;  /* 0x00000001b2ae7824 */ /* 0x100fe200078e02ad */
[----:B------:R-:W-:Y:S01]  /*30c0*/  CS2R R124, SRZ ;  /* 0x00000000007c7805 */ /* 0x000fe2000001ff00 */
[----:B------:R-:W-:Y:S01]  /*30d0*/  IMAD.SHL.U32 R198, R198, 0x8, RZ ;  /* 0x00000008c6c67824 */ /* 0x000fe200078e00ff */
[----:B------:R-:W-:Y:S01]  /*30e0*/  CS2R R130, SRZ ;  /* 0x0000000000827805 */ /* 0x000fe2000001ff00 */
[----:B------:R-:W-:Y:S01]  /*30f0*/  IMAD.IADD R173, R177, 0x1, R173 ;  /* 0x00000001b1ad7824 */ /* 0x000fe200078e02ad */
[----:B------:R-:W-:Y:S01]  /*3100*/  CS2R R128, SRZ ;  /* 0x0000000000807805 */ /* 0x000fe2000001ff00 */
[----:B------:R-:W-:Y:S01]  /*3110*/  IMAD.MOV.U32 R213, RZ, RZ, R221 ;  /* 0x000000ffffd57224 */ /* 0x000fe200078e00dd */
        /* <DEDUP_REMOVED lines=45> */
[----:B------:R-:W-:Y:S01]  /*33f0*/  SHF.R.U32.HI R211, RZ, 0x6, R2 ;  /* 0x00000006ffd37819 */ /* 0x000fe20000011602 */
[----:B------:R-:W-:Y:S02]  /*3400*/  VIADD R214, R214, 0xfffffffc ;  /* 0xfffffffcd6d67836 */ /* 0x000fe40000000000 */
[----:B------:R-:W-:Y:S01]  /*3410*/  IMAD.IADD R179, R175, 0x1, R164 ;  /* 0x00000001afb37824 */ /* 0x000fe200078e02a4 */
[----:B---3--:R-:W-:Y:S02]  /*3420*/  USHF.L.U32 UR7, UR7, 0x6, URZ ;  /* 0x0000000607077899 */ /* 0x008fe400080006ff */
[----:B------:R-:W-:Y:S01]  /*3430*/  USHF.L.U32 UR6, UR6, 0x6, URZ ;  /* 0x0000000606067899 */ /* 0x000fe200080006ff */
[----:B----4-:R-:W-:Y:S02]  /*3440*/  IADD3 R228, P1, P0, R4, R196, R228 ;  /* 0x000000c404e47210 */ /* 0x010fe4000783e0e4 */
[----:B------:R-:W-:-:S04]  /*3450*/  SHF.R.S32.HI R196, RZ, 0x1f, R4 ;  /* 0x0000001fffc47819 */ /* 0x000fc80000011404 */
[----:B------:R-:W-:Y:S02]  /*3460*/  IADD3.X R196, PT, PT, R196, R197, RZ, P1, P0 ;  /* 0x000000c5c4c47210 */ /* 0x000fe40000fe04ff */
[C---:B------:R-:W-:Y:S02]  /*3470*/  LOP3.LUT P1, RZ, R2.reuse, 0x4, RZ, 0xc0, !PT ;  /* 0x0000000402ff7812 */ /* 0x040fe4000782c0ff */
[----:B------:R-:W-:Y:S02]  /*3480*/  LOP3.LUT P0, RZ, R2, 0x2, RZ, 0xc0, !PT ;  /* 0x0000000202ff7812 */ /* 0x000fe4000780c0ff */
[----:B------:R-:W-:Y:S02]  /*3490*/  SEL R212, R212, 0xfffffff0, !P1 ;  /* 0xfffffff0d4d47807 */ /* 0x000fe40004800000 */
[----:B------:R-:W-:Y:S01]  /*34a0*/  SEL R172, R0, 0xffffffe0, !P0 ;  /* 0xffffffe000ac7807 */ /* 0x000fe20004000000 */
[----:B------:R-:W-:-:S04]  /*34b0*/  IMAD.WIDE.U32 R228, R228, -0x2daee0ad, RZ ;  /* 0xd2511f53e4e47825 */ /* 0x000fc800078e00ff */
[----:B------:R-:W-:Y:S02]  /*34c0*/  IMAD.IADD R197, R185, 0x1, R212 ;  /* 0x00000001b9c57824 */ /* 0x000fe400078e02d4 */
[C---:B------:R-:W-:Y:S02]  /*34d0*/  VIADD R210, R230.reuse, 0x9e3779b9 ;  /* 0x9e3779b9e6d27836 */ /* 0x040fe40000000000 */
[C---:B------:R-:W-:Y:S02]  /*34e0*/  VIADD R209, R231.reuse, 0xbb67ae85 ;  /* 0xbb67ae85e7d17836 */ /* 0x040fe40000000000 */
[C---:B------:R-:W-:Y:S02]  /*34f0*/  VIADD R208, R230.reuse, 0x3c6ef372 ;  /* 0x3c6ef372e6d07836 */ /* 0x040fe40000000000 */
[----:B------:R-:W-:Y:S02]  /*3500*/  VIADD R207, R231, 0x76cf5d0a ;  /* 0x76cf5d0ae7cf7836 */ /* 0x000fe40000000000 */
[----:B------:R-:W-:-:S02]  /*3510*/  VIADD R206, R230, 0xdaa66d2b ;  /* 0xdaa66d2be6ce7836 */ /* 0x000fc40000000000 */
[C---:B------:R-:W-:Y:S02]  /*3520*/  VIADD R205, R231.reuse, 0x32370b8f ;  /* 0x32370b8fe7cd7836 */ /* 0x040fe40000000000 */
[C---:B------:R-:W-:Y:S02]  /*3530*/  VIADD R204, R230.reuse, 0x78dde6e4 ;  /* 0x78dde6e4e6cc7836 */ /* 0x040fe40000000000 */
[C---:B------:R-:W-:Y:S02]  /*3540*/  VIADD R203, R231.reuse, 0xed9eba14 ;  /* 0xed9eba14e7cb7836 */ /* 0x040fe40000000000 */
[C---:B------:R-:W-:Y:S02]  /*3550*/  VIADD R202, R230.reuse, 0x1715609d ;  /* 0x1715609de6ca7836 */ /* 0x040fe40000000000 */
[----:B------:R-:W-:Y:S02]  /*3560*/  VIADD R201, R231, 0xa9066899 ;  /* 0xa9066899e7c97836 */ /* 0x000fe40000000000 */
[----:B------:R-:W-:-:S02]  /*3570*/  VIADD R200, R230, 0xb54cda56 ;  /* 0xb54cda56e6c87836 */ /* 0x000fc40000000000 */
[----:B------:R-:W-:Y:S02]  /*3580*/  VIADD R199, R231, 0x646e171e ;  /* 0x646e171ee7c77836 */ /* 0x000fe40000000000 */
[----:B--2---:R-:W-:Y:S01]  /*3590*/  @P4 FMUL.FTZ R216, R3, R12 ;  /* 0x0000000c03d84220 */ /* 0x004fe20000410000 */
[----:B------:R-:W-:-:S07]  /*35a0*/  IMAD.IADD R3, R176, 0x1, R172 ;  /* 0x00000001b0037824 */ /* 0x000fce00078e02ac */
.L_x_1415:
[----:B------:R-:W0:Y:S01]  /*35b0*/  LDGDEPBAR ;  /* 0x00000000000079af */ /* 0x000e220000000000 */
[----:B------:R-:W-:Y:S01]  /*35c0*/  IMAD.IADD R180, R174, 0x1, R164 ;  /* 0x00000001aeb47824 */ /* 0x000fe200078e02a4 */
[----:B-----5:R-:W-:Y:S02]  /*35d0*/  FSETP.NEU.FTZ.AND P3, PT, R220, -INF , PT ;  /* 0xff800000dc00780b */ /* 0x020fe40003f7d000 */
[----:B------:R-:W-:Y:S01]  /*35e0*/  FSETP.NEU.FTZ.AND P5, PT, R219, -INF , PT ;  /* 0xff800000db00780b */ /* 0x000fe20003fbd000 */
        /* <DEDUP_REMOVED lines=43> */
[-C--:B------:R-:W-:Y:S03]  /*38a0*/  HMMA.16816.F32.BF16 R28, R160, R134.reuse, R28 ;  /* 0x00000086a01c723c */ /* 0x080fe6000004181c */
[----:B------:R-:W-:Y:S04]  /*38b0*/  VIADD R162, R214, 0x2 ;  /* 0x00000002d6a27836 */ /* 0x000fe80000000000 */
[----:B------:R-:W-:Y:S01]  /*38c0*/  IMAD.WIDE.U32 R162, R162, -0x326172a9, RZ ;  /* 0xcd9e8d57a2a27825 */ /* 0x000fe200078e00ff */
[----:B------:R-:W-:Y:S01]  /*38d0*/  HMMA.16816.F32.BF16 R32, R152, R134, R32 ;  /* 0x000000869820723c */ /* 0x000fe20000041820 */
[----:B------:R-:W4:Y:S03]  /*38e0*/  LDSM.16.M88.4 R132, [R175+0x4400] ;  /* 0x00440000af84783b */ /* 0x000f260000000200 */
[----:B------:R-:W-:Y:S04]  /*38f0*/  LOP3.LUT R160, R196, R230, R163, 0x96, !PT ;  /* 0x000000e6c4a07212 */ /* 0x000fe800078e96a3 */
[-C--:B-1----:R-:W-:Y:S05]  /*3900*/  HMMA.16816.F32.BF16 R4, R136, R140.reuse, R4 ;  /* 0x0000008c8804723c */ /* 0x082fea0000041804 */
[----:B------:R-:W-:Y:S03]  /*3910*/  IMAD.WIDE.U32 R160, R160, -0x2daee0ad, RZ ;  /* 0xd2511f53a0a07825 */ /* 0x000fe600078e00ff */
[C---:B------:R-:W-:Y:S04]  /*3920*/  HMMA.16816.F32.BF16 R8, R144.reuse, R140, R8 ;  /* 0x0000008c9008723c */ /* 0x040fe80000041808 */
[----:B------:R-:W-:Y:S04]  /*3930*/  LOP3.LUT R154, R209, R228, R161, 0x96, !PT ;  /* 0x000000e4d19a7212 */ /* 0x000fe800078e96a1 */
[-C--:B------:R-:W-:Y:S03]  /*3940*/  HMMA.16816.F32.BF16 R12, R144, R142.reuse, R12 ;  /* 0x0000008e900c723c */ /* 0x080fe6000004180c */
[----:B------:R-:W-:Y:S05]  /*3950*/  IMAD.WIDE.U32 R154, R154, -0x326172a9, RZ ;  /* 0xcd9e8d579a9a7825 */ /* 0x000fea00078e00ff */
[C---:B------:R-:W-:Y:S01]  /*3960*/  HMMA.16816.F32.BF16 R16, R136.reuse, R142, R16 ;  /* 0x0000008e8810723c */ /* 0x040fe20000041810 */
[----:B------:R-:W-:Y:S07]  /*3970*/  LDSM.16.M88.4 R140, [R179+0x4000] ;  /* 0x00400000b38c783b */ /* 0x000fee0000000200 */
[-C--:B--2---:R-:W-:Y:S08]  /*3980*/  HMMA.16816.F32.BF16 R20, R136, R148.reuse, R20 ;  /* 0x000000948814723c */ /* 0x084ff00000041814 */
[C---:B------:R-:W-:Y:S04]  /*3990*/  HMMA.16816.F32.BF16 R24, R144.reuse, R148, R24 ;  /* 0x000000949018723c */ /* 0x040fe80000041818 */
[C---:B------:R-:W-:Y:S04]  /*39a0*/  @P2 IMAD R148, R189.reuse, 0x80, R192 ;  /* 0x00000080bd942824 */ /* 0x040fe800078e02c0 */
[-C--:B------:R-:W-:Y:S03]  /*39b0*/  HMMA.16816.F32.BF16 R28, R144, R150.reuse, R28 ;  /* 0x00000096901c723c */ /* 0x080fe6000004181c */
[----:B------:R-:W-:Y:S05]  /*39c0*/  @P2 VIADD R144, R148, 0x1 ;  /* 0x0000000194902836 */ /* 0x000fea0000000000 */
[-C--:B------:R-:W-:Y:S01]  /*39d0*/  @P2 ISETP.GE.AND P6, PT, R144, R223.reuse, PT ;  /* 0x000000df9000220c */ /* 0x080fe20003fc6270 */
[----:B------:R-:W-:Y:S04]  /*39e0*/  HMMA.16816.F32.BF16 R32, R136, R150, R32 ;  /* 0x000000968820723c */ /* 0x000fe80000041820 */
[----:B------:R-:W-:Y:S04]  /*39f0*/  IMAD.WIDE.U32 R138, R214, -0x326172a9, RZ ;  /* 0xcd9e8d57d68a7825 */ /* 0x000fe800078e00ff */
[-C--:B---3--:R-:W-:Y:S05]  /*3a00*/  HMMA.16816.F32.BF16 R4, R156, R164.reuse, R4 ;  /* 0x000000a49c04723c */ /* 0x088fea0000041804 */
[----:B------:R-:W-:Y:S01]  /*3a10*/  LOP3.LUT R146, R196, R230, R139, 0x96, !PT ;  /* 0x000000e6c4927212 */ /* 0x000fe200078e968b */
[----:B------:R-:W-:Y:S02]  /*3a20*/  IMAD R136, R189, 0x4, R211 ;  /* 0x00000004bd887824 */ /* 0x000fe400078e02d3 */
[C---:B------:R-:W-:Y:S04]  /*3a30*/  HMMA.16816.F32.BF16 R8, R168.reuse, R164, R8 ;  /* 0x000000a4a808723c */ /* 0x040fe80000041808 */
[----:B------:R-:W-:Y:S01]  /*3a40*/  LOP3.LUT R136, R231, R136, R229, 0x96, !PT ;  /* 0x00000088e7887212 */ /* 0x000fe200078e96e5 */
[----:B------:R-:W-:Y:S03]  /*3a50*/  IMAD.WIDE.U32 R146, R146, -0x2daee0ad, RZ ;  /* 0xd2511f5392927825 */ /* 0x000fe600078e00ff */
[-C--:B------:R-:W-:Y:S03]  /*3a60*/  HMMA.16816.F32.BF16 R12, R168, R166.reuse, R12 ;  /* 0x000000a6a80c723c */ /* 0x080fe6000004180c */
[----:B------:R-:W-:Y:S01]  /*3a70*/  LOP3.LUT R164, R209, R228, R147, 0x96, !PT ;  /* 0x000000e4d1a47212 */ /* 0x000fe200078e9693 */
[----:B------:R-:W-:Y:S04]  /*3a80*/  IMAD.WIDE.U32 R150, R136, -0x326172a9, RZ ;  /* 0xcd9e8d5788967825 */ /* 0x000fe800078e00ff */
[C---:B------:R-:W-:Y:S04]  /*3a90*/  HMMA.16816.F32.BF16 R16, R156.reuse, R166, R16 ;  /* 0x000000a69c10723c */ /* 0x040fe80000041810 */
[--C-:B------:R-:W-:Y:S01]  /*3aa0*/  LOP3.LUT R145, R210, R138, R151.reuse, 0x96, !PT ;  /* 0x0000008ad2917212 */ /* 0x100fe200078e9697 */
[----:B------:R-:W-:Y:S01]  /*3ab0*/  IMAD.WIDE.U32 R164, R164, -0x326172a9, RZ ;  /* 0xcd9e8d57a4a47825 */ /* 0x000fe200078e00ff */
[----:B------:R-:W-:Y:S01]  /*3ac0*/  LOP3.LUT R162, R210, R162, R151, 0x96, !PT ;  /* 0x000000a2d2a27212 */ /* 0x000fe200078e9697 */
[----:B------:R-:W1:Y:S01]  /*3ad0*/  LDSM.16.M88.4 R136, [R180+0x2000] ;  /* 0x00200000b488783b */ /* 0x000e620000000200 */
[-C--:B----4-:R-:W-:Y:S03]  /*3ae0*/  HMMA.16816.F32.BF16 R20, R156, R132.reuse, R20 ;  /* 0x000000849c14723c */ /* 0x090fe60000041814 */
[CC--:B------:R-:W-:Y:S01]  /*3af0*/  LOP3.LUT R152, R208.reuse, R150.reuse, R165, 0x96, !PT ;  /* 0x00000096d0987212 */ /* 0x0c0fe200078e96a5 */
[----:B------:R-:W-:Y:S01]  /*3b00*/  IMAD.WIDE.U32 R166, R145, -0x2daee0ad, RZ ;  /* 0xd2511f5391a67825 */ /* 0x000fe200078e00ff */
[----:B------:R-:W-:Y:S03]  /*3b10*/  LOP3.LUT R150, R208, R150, R155, 0x96, !PT ;  /* 0x00000096d0967212 */ /* 0x000fe600078e969b */
[C---:B------:R-:W-:Y:S04]  /*3b20*/  HMMA.16816.F32.BF16 R24, R168.reuse, R132, R24 ;  /* 0x00000084a818723c */ /* 0x040fe80000041818 */
[C---:B------:R-:W-:Y:S01]  /*3b30*/  LOP3.LUT R151, R207.reuse, R146, R167, 0x96, !PT ;  /* 0x00000092cf977212 */ /* 0x040fe200078e96a7 */
[----:B------:R-:W-:Y:S01]  /*3b40*/  IMAD.WIDE.U32 R162, R162, -0x2daee0ad, RZ ;  /* 0xd2511f53a2a27825 */ /* 0x000fe200078e00ff */
[----:B------:R-:W2:Y:S02]  /*3b50*/  LDSM.16.M88.4 R144, [R180+0x2800] ;  /* 0x00280000b490783b */ /* 0x000ea40000000200 */
[-C--:B------:R-:W-:Y:S03]  /*3b60*/  HMMA.16816.F32.BF16 R28, R168, R134.reuse, R28 ;  /* 0x00000086a81c723c */ /* 0x080fe6000004181c */
[----:B------:R-:W-:Y:S01]  /*3b70*/  LOP3.LUT R149, R207, R160, R163, 0x96, !PT ;  /* 0x000000a0cf957212 */ /* 0x000fe200078e96a3 */
[----:B------:R-:W-:Y:S04]  /*3b80*/  IMAD.WIDE.U32 R152, R152, -0x2daee0ad, RZ ;  /* 0xd2511f5398987825 */ /* 0x000fe800078e00ff */
[----:B------:R-:W-:Y:S04]  /*3b90*/  HMMA.16816.F32.BF16 R32, R156, R134, R32 ;  /* 0x000000869c20723c */ /* 0x000fe80000041820 */
[----:B------:R-:W-:Y:S01]  /*3ba0*/  LOP3.LUT R160, R205, R166, R153, 0x96, !PT ;  /* 0x000000a6cda07212 */ /* 0x000fe200078e9699 */
[----:B------:R-:W-:Y:S04]  /*3bb0*/  IMAD.WIDE.U32 R166, R151, -0x326172a9, RZ ;  /* 0xcd9e8d5797a67825 */ /* 0x000fe800078e00ff */
[----:B------:R-:W-:Y:S01]  /*3bc0*/  FMUL.FTZ R135, R218, 1.4426950216293334961 ;  /* 0x3fb8aa3bda877820 */ /* 0x000fe20000410000 */
[----:B------:R-:W-:Y:S01]  /*3bd0*/  IMAD.WIDE.U32 R160, R160, -0x326172a9, RZ ;  /* 0xcd9e8d57a0a07825 */ /* 0x000fe200078e00ff */
[----:B------:R-:W-:Y:S03]  /*3be0*/  LOP3.LUT R164, R206, R164, R167, 0x96, !PT ;  /* 0x000000a4cea47212 */ /* 0x000fe600078e96a7 */
[----:B------:R-:W-:Y:S01]  /*3bf0*/  IMAD.WIDE.U32 R240, R150, -0x2daee0ad, RZ ;  /* 0xd2511f5396f07825 */ /* 0x000fe200078e00ff */
[----:B------:R-:W-:Y:S01]  /*3c00*/  LOP3.LUT R166, R204, R166, R161, 0x96, !PT ;  /* 0x000000a6cca67212 */ /* 0x000fe200078e96a1 */
[-C--:B-1----:R-:W-:Y:S05]  /*3c10*/  HMMA.16816.F32.BF16 R4, R136, R140.reuse, R4 ;  /* 0x0000008c8804723c */ /* 0x082fea0000041804 */
[----:B------:R-:W-:Y:S01]  /*3c20*/  LOP3.LUT R155, R205, R162, R241, 0x96, !PT ;  /* 0x000000a2cd9b7212 */ /* 0x000fe200078e96f1 */
[----:B------:R-:W-:Y:S02]  /*3c30*/  @P2 VIADD R133, R148, 0x9 ;  /* 0x0000000994852836 */ /* 0x000fe40000000000 */
[----:B------:R-:W-:Y:S03]  /*3c40*/  IMAD.WIDE.U32 R166, R166, -0x2daee0ad, RZ ;  /* 0xd2511f53a6a67825 */ /* 0x000fe600078e00ff */
[-C--:B------:R-:W-:Y:S01]  /*3c50*/  @P2 ISETP.GE.AND P4, PT, R133, R223.reuse, PT ;  /* 0x000000df8500220c */ /* 0x080fe20003f86270 */
[----:B------:R-:W-:Y:S01]  /*3c60*/  IMAD.WIDE.U32 R164, R164, -0x2daee0ad, RZ ;  /* 0xd2511f53a4a47825 */ /* 0x000fe200078e00ff */
[C---:B--2---:R-:W-:Y:S04]  /*3c70*/  HMMA.16816.F32.BF16 R8, R144.reuse, R140, R8 ;  /* 0x0000008c9008723c */ /* 0x044fe80000041808 */
[----:B------:R-:W-:Y:S01]  /*3c80*/  LOP3.LUT R152, R203, R152, R165, 0x96, !PT ;  /* 0x00000098cb987212 */ /* 0x000fe200078e96a5 */
[----:B------:R-:W-:Y:S01]  /*3c90*/  @P2 VIADD R132, R148, 0x8 ;  /* 0x0000000894842836 */ /* 0x000fe20000000000 */
[----:B------:R-:W-:Y:S01]  /*3ca0*/  LOP3.LUT R133, R201, R164, R167, 0x96, !PT ;  /* 0x000000a4c9857212 */ /* 0x000fe200078e96a7 */
[----:B------:R-:W-:Y:S01]  /*3cb0*/  IMAD.WIDE.U32 R150, R149, -0x326172a9, RZ ;  /* 0xcd9e8d5795967825 */ /* 0x000fe200078e00ff */
[-C--:B------:R-:W-:Y:S03]  /*3cc0*/  HMMA.16816.F32.BF16 R12, R144, R142.reuse, R12 ;  /* 0x0000008e900c723c */ /* 0x080fe6000004180c */
[----:B------:R-:W-:Y:S01]  /*3cd0*/  @P2 ISETP.GE.AND P0, PT, R132, R223, PT ;  /* 0x000000df8400220c */ /* 0x000fe20003f06270 */
[----:B------:R-:W-:Y:S01]  /*3ce0*/  IMAD.WIDE.U32 R156, R152, -0x326172a9, RZ ;  /* 0xcd9e8d57989c7825 */ /* 0x000fe200078e00ff */
[----:B------:R-:W-:Y:S03]  /*3cf0*/  LOP3.LUT R132, R206, R154, R151, 0x96, !PT ;  /* 0x0000009ace847212 */ /* 0x000fe600078e9697 */
[----:B------:R-:W-:Y:S01]  /*3d00*/  FMUL.FTZ R165, R220, 1.4426950216293334961 ;  /* 0x3fb8aa3bdca57820 */ /* 0x000fe20000410000 */
[----:B------:R-:W-:Y:S01]  /*3d10*/  IMAD.WIDE.U32 R154, R155, -0x326172a9, RZ ;  /* 0xcd9e8d579b9a7825 */ /* 0x000fe200078e00ff */
[C---:B------:R-:W-:Y:S04]  /*3d20*/  HMMA.16816.F32.BF16 R16, R136.reuse, R142, R16 ;  /* 0x0000008e8810723c */ /* 0x040fe80000041810 */
[----:B------:R-:W-:Y:S01]  /*3d30*/  LOP3.LUT R162, R204, R150, R155, 0x96, !PT ;  /* 0x00000096cca27212 */ /* 0x000fe200078e969b */
[----:B------:R-:W-:Y:S01]  /*3d40*/  IMAD.WIDE.U32 R158, R133, -0x326172a9, RZ ;  /* 0xcd9e8d57859e7825 */ /* 0x000fe200078e00ff */
[----:B------:R-:W-:Y:S02]  /*3d50*/  FSEL R165, R165, RZ, P3 ;  /* 0x000000ffa5a57208 */ /* 0x000fe40001800000 */
[----:B------:R-:W-:Y:S01]  /*3d60*/  FSETP.NEU.FTZ.AND P3, PT, R218, -INF , PT ;  /* 0xff800000da00780b */ /* 0x000fe20003f7d000 */
[----:B------:R-:W-:Y:S01]  /*3d70*/  IMAD.WIDE.U32 R150, R132, -0x2daee0ad, RZ ;  /* 0xd2511f5384967825 */ /* 0x000fe200078e00ff */
[----:B------:R-:W-:Y:S02]  /*3d80*/  LOP3.LUT R134, R200, R156, R159, 0x96, !PT ;  /* 0x0000009cc8867212 */ /* 0x000fe400078e969f */
[----:B------:R-:W-:Y:S01]  /*3d90*/  FSEL R141, R135, RZ, P3 ;  /* 0x000000ff878d7208 */ /* 0x000fe20001800000 */
[----:B------:R-:W-:Y:S01]  /*3da0*/  FMUL.FTZ R164, R219, 1.4426950216293334961 ;  /* 0x3fb8aa3bdba47820 */ /* 0x000fe20000410000 */
[----:B------:R-:W-:Y:S01]  /*3db0*/  LOP3.LUT R149, R134, 0xff, RZ, 0xc0, !PT ;  /* 0x000000ff86957812 */ /* 0x000fe200078ec0ff */
[----:B------:R-:W-:Y:S01]  /*3dc0*/  IMAD.WIDE.U32 R162, R162, -0x2daee0ad, RZ ;  /* 0xd2511f53a2a27825 */ /* 0x000fe200078e00ff */
[----:B------:R-:W-:Y:S02]  /*3dd0*/  FSETP.NEU.FTZ.AND P3, PT, R217, -INF , PT ;  /* 0xff800000d900780b */ /* 0x000fe40003f7d000 */
[----:B------:R-:W-:Y:S01]  /*3de0*/  FSEL R164, R164, RZ, P5 ;  /* 0x000000ffa4a47208 */ /* 0x000fe20002800000 */
[----:B------:R-:W-:Y:S01]  /*3df0*/  VIADD R135, R215, 0xffffffe9 ;  /* 0xffffffe9d7877836 */ /* 0x000fe20000000000 */
[----:B------:R-:W-:Y:S01]  /*3e00*/  LOP3.LUT R133, R201, R150, R163, 0x96, !PT ;  /* 0x00000096c9857212 */ /* 0x000fe200078e96a3 */
[----:B------:R-:W-:Y:S01]  /*3e10*/  FMUL.FTZ R140, R217, 1.4426950216293334961 ;  /* 0x3fb8aa3bd98c7820 */ /* 0x000fe20000410000 */
[----:B------:R-:W-:Y:S01]  /*3e20*/  ISETP.LE.U32.AND P5, PT, R149, UR10, PT ;  /* 0x0000000a95007c0c */ /* 0x000fe2000bfa3070 */
[C---:B------:R-:W-:Y:S01]  /*3e30*/  VIADD R167, R215.reuse, 0xfffffff1 ;  /* 0xfffffff1d7a77836 */ /* 0x040fe20000000000 */
[----:B------:R-:W-:Y:S01]  /*3e40*/  IABS R135, R135 ;  /* 0x0000008700877213 */ /* 0x000fe20000000000 */
[C---:B------:R-:W-:Y:S01]  /*3e50*/  VIADD R150, R215.reuse, 0x11 ;  /* 0x00000011d7967836 */ /* 0x040fe20000000000 */
[----:B------:R-:W-:Y:S01]  /*3e60*/  FSEL R140, R140, RZ, P3 ;  /* 0x000000ff8c8c7208 */ /* 0x000fe20001800000 */
[----:B------:R-:W-:Y:S01]  /*3e70*/  VIADD R149, R215, 0x9 ;  /* 0x00000009d7957836 */ /* 0x000fe20000000000 */
[----:B------:R-:W-:Y:S01]  /*3e80*/  IABS R167, R167 ;  /* 0x000000a700a77213 */ /* 0x000fe20000000000 */
[----:B------:R-:W-:Y:S01]  /*3e90*/  IMAD.WIDE.U32 R170, R133, -0x326172a9, RZ ;  /* 0xcd9e8d5785aa7825 */ /* 0x000fe200078e00ff */
[----:B------:R-:W-:Y:S02]  /*3ea0*/  IABS R150, R150 ;  /* 0x0000009600967213 */ /* 0x000fe40000000000 */
[----:B------:R-:W-:Y:S01]  /*3eb0*/  IABS R149, R149 ;  /* 0x0000009500957213 */ /* 0x000fe20000000000 */
[C---:B------:R-:W-:Y:S01]  /*3ec0*/  VIADD R142, R215.reuse, 0xfffffff0 ;  /* 0xfffffff0d78e7836 */ /* 0x040fe20000000000 */
[----:B------:R-:W-:Y:S01]  /*3ed0*/  I2FP.F32.S32 R135, R135 ;  /* 0x0000008700877245 */ /* 0x000fe20000201400 */
[C---:B------:R-:W-:Y:S01]  /*3ee0*/  VIADD R163, R215.reuse, 0xffffffe0 ;  /* 0xffffffe0d7a37836 */ /* 0x040fe20000000000 */
[----:B------:R-:W-:Y:S01]  /*3ef0*/  I2FP.F32.S32 R167, R167 ;  /* 0x000000a700a77245 */ /* 0x000fe20000201400 */
[----:B------:R-:W-:Y:S01]  /*3f00*/  VIADD R161, R215, 0xffffffe1 ;  /* 0xffffffe1d7a17836 */ /* 0x000fe20000000000 */
[----:B------:R-:W-:Y:S01]  /*3f10*/  I2FP.F32.S32 R149, R149 ;  /* 0x0000009500957245 */ /* 0x000fe20000201400 */
[----:B------:R-:W-:Y:S01]  /*3f20*/  FFMA.FTZ R4, R135, -R216, R4 ;  /* 0x800000d887047223 */ /* 0x000fe20000010004 */
[----:B------:R-:W-:Y:S01]  /*3f30*/  I2FP.F32.S32 R150, R150 ;  /* 0x0000009600967245 */ /* 0x000fe20000201400 */
[-C--:B------:R-:W-:Y:S01]  /*3f40*/  FFMA.FTZ R6, R167, -R216.reuse, R6 ;  /* 0x800000d8a7067223 */ /* 0x080fe20000010006 */
[----:B------:R-:W-:Y:S01]  /*3f50*/  @P2 ISETP.GE.AND P3, PT, R148, R223, PT ;  /* 0x000000df9400220c */ /* 0x000fe20003f66270 */
[----:B------:R-:W-:Y:S01]  /*3f60*/  FFMA.FTZ R8, R149, -R216, R8 ;  /* 0x800000d895087223 */ /* 0x000fe20000010008 */
[----:B------:R-:W-:Y:S01]  /*3f70*/  LOP3.LUT R132, R203, R240, R151, 0x96, !PT ;  /* 0x000000f0cb847212 */ /* 0x000fe200078e9697 */
[-C--:B------:R-:W-:Y:S01]  /*3f80*/  FFMA.FTZ R10, R150, -R216.reuse, R10 ;  /* 0x800000d8960a7223 */ /* 0x080fe2000001000a */
[----:B------:R-:W-:Y:S01]  /*3f90*/  SHF.R.U32.HI R150, RZ, 0x18, R134 ;  /* 0x00000018ff967819 */ /* 0x000fe20000011686 */
[----:B------:R-:W-:Y:S01]  /*3fa0*/  VIADD R159, R215, 0x1 ;  /* 0x00000001d79f7836 */ /* 0x000fe20000000000 */
[----:B------:R-:W-:Y:S01]  /*3fb0*/  @P2 FSEL R4, R4, -INF , !P3 ;  /* 0xff80000004042808 */ /* 0x000fe20005800000 */
[----:B------:R-:W-:Y:S01]  /*3fc0*/  FFMA.FTZ R18, R135, -R216, R18 ;  /* 0x800000d887127223 */ /* 0x000fe20000010012 */
[----:B------:R-:W-:Y:S01]  /*3fd0*/  @P2 FSEL R6, R6, -INF , !P3 ;  /* 0xff80000006062808 */ /* 0x000fe20005800000 */
[----:B------:R-:W-:Y:S01]  /*3fe0*/  IMAD.WIDE.U32 R168, R132, -0x326172a9, RZ ;  /* 0xcd9e8d5784a87825 */ /* 0x000fe200078e00ff */
[----:B------:R-:W-:Y:S02]  /*3ff0*/  @P2 FSEL R8, R8, -INF , !P3 ;  /* 0xff80000008082808 */ /* 0x000fe40005800000 */
[----:B------:R-:W-:Y:S01]  /*4000*/  @P2 FSEL R10, R10, -INF , !P3 ;  /* 0xff8000000a0a2808 */ /* 0x000fe20005800000 */
[----:B------:R-:W-:Y:S01]  /*4010*/  FFMA.FTZ R156, R4, UR11, -R165 ;  /* 0x0000000b049c7c23 */ /* 0x000fe200080108a5 */
[----:B------:R-:W-:Y:S01]  /*4020*/  IABS R159, R159 ;  /* 0x0000009f009f7213 */ /* 0x000fe20000000000 */
[----:B------:R-:W-:Y:S01]  /*4030*/  FFMA.FTZ R6, R6, UR11, -R164 ;  /* 0x0000000b06067c23 */ /* 0x000fe200080108a4 */
[----:B------:R-:W-:Y:S01]  /*4040*/  IABS R161, R161 ;  /* 0x000000a100a17213 */ /* 0x000fe20000000000 */
[----:B------:R-:W-:Y:S01]  /*4050*/  FFMA.FTZ R8, R8, UR11, -R141 ;  /* 0x0000000b08087c23 */ /* 0x000fe2000801088d */
[----:B------:R-:W-:Y:S01]  /*4060*/  ISETP.LE.U32.AND P3, PT, R150, UR10, PT ;  /* 0x0000000a96007c0c */ /* 0x000fe2000bf63070 */
[C---:B------:R-:W-:Y:S01]  /*4070*/  VIADD R150, R215.reuse, 0xffffffe8 ;  /* 0xffffffe8d7967836 */ /* 0x040fe20000000000 */
[----:B------:R-:W-:Y:S01]  /*4080*/  I2FP.F32.S32 R159, R159 ;  /* 0x0000009f009f7245 */ /* 0x000fe20000201400 */
[C---:B------:R-:W-:Y:S01]  /*4090*/  VIADD R151, R215.reuse, 0x8 ;  /* 0x00000008d7977836 */ /* 0x040fe20000000000 */
[----:B------:R-:W-:Y:S01]  /*40a0*/  I2FP.F32.S32 R161, R161 ;  /* 0x000000a100a17245 */ /* 0x000fe20000201400 */
[----:B------:R-:W-:Y:S01]  /*40b0*/  VIADD R152, R215, 0x10 ;  /* 0x00000010d7987836 */ /* 0x000fe20000000000 */
[----:B------:R-:W-:Y:S01]  /*40c0*/  IABS R150, R150 ;  /* 0x0000009600967213 */ /* 0x000fe20000000000 */
[----:B------:R-:W-:Y:S01]  /*40d0*/  FFMA.FTZ R10, R10, UR11, -R140 ;  /* 0x0000000b0a0a7c23 */ /* 0x000fe2000801088c */
[----:B------:R-:W-:Y:S01]  /*40e0*/  IABS R142, R142 ;  /* 0x0000008e008e7213 */ /* 0x000fe20000000000 */
[-C--:B------:R-:W-:Y:S01]  /*40f0*/  FFMA.FTZ R14, R149, -R216.reuse, R14 ;  /* 0x800000d8950e7223 */ /* 0x080fe2000001000e */
[----:B------:R-:W-:Y:S01]  /*4100*/  IABS R151, R151 ;  /* 0x0000009700977213 */ /* 0x000fe20000000000 */
[----:B------:R-:W-:Y:S01]  /*4110*/  FFMA.FTZ R12, R159, -R216, R12 ;  /* 0x800000d89f0c7223 */ /* 0x000fe2000001000c */
[----:B------:R-:W-:Y:S01]  /*4120*/  IABS R152, R152 ;  /* 0x0000009800987213 */ /* 0x000fe20000000000 */
[----:B------:R-:W-:Y:S01]  /*4130*/  FFMA.FTZ R16, R161, -R216, R16 ;  /* 0x800000d8a1107223 */ /* 0x000fe20000010010 */
[----:B------:R-:W-:Y:S01]  /*4140*/  LOP3.LUT R168, R200, R168, R171, 0x96, !PT ;  /* 0x000000a8c8a87212 */ /* 0x000fe200078e96ab */
[----:B------:R-:W-:Y:S01]  /*4150*/  MUFU.EX2 R153, R6 ;  /* 0x0000000600997308 */ /* 0x000fe20000000800 */
[----:B------:R-:W-:Y:S02]  /*4160*/  I2FP.F32.S32 R150, R150 ;  /* 0x0000009600967245 */ /* 0x000fe40000201400 */
[----:B------:R-:W-:Y:S07]  /*4170*/  I2FP.F32.S32 R142, R142 ;  /* 0x0000008e008e7245 */ /* 0x000fee0000201400 */
[----:B------:R-:W1:Y:S01]  /*4180*/  MUFU.EX2 R156, R156 ;  /* 0x0000009c009c7308 */ /* 0x000e620000000800 */
[----:B------:R-:W-:Y:S01]  /*4190*/  I2FP.F32.S32 R151, R151 ;  /* 0x0000009700977245 */ /* 0x000fe20000201400 */
[----:B------:R-:W-:Y:S01]  /*41a0*/  FFMA.FTZ R19, R150, -R216, R19 ;  /* 0x800000d896137223 */ /* 0x000fe20000010013 */
[----:B------:R-:W-:Y:S01]  /*41b0*/  I2FP.F32.S32 R152, R152 ;  /* 0x0000009800987245 */ /* 0x000fe20000201400 */
[-C--:B------:R-:W-:Y:S01]  /*41c0*/  FFMA.FTZ R7, R142, -R216.reuse, R7 ;  /* 0x800000d88e077223 */ /* 0x080fe20000010007 */
[----:B------:R-:W-:Y:S05]  /*41d0*/  LOP3.LUT R132, R168, 0xff, RZ, 0xc0, !PT ;  /* 0x000000ffa8847812 */ /* 0x000fea00078ec0ff */
[----:B------:R-:W-:Y:S01]  /*41e0*/  MUFU.EX2 R149, R10 ;  /* 0x0000000a00957308 */ /* 0x000fe20000000800 */
[----:B------:R-:W-:Y:S01]  /*41f0*/  PRMT R143, R134, 0x7632, R143 ;  /* 0x00007632868f7816 */ /* 0x000fe2000000008f */
[-C--:B------:R-:W-:Y:S01]  /*4200*/  FFMA.FTZ R5, R150, -R216.reuse, R5 ;  /* 0x800000d896057223 */ /* 0x080fe20000010005 */
[----:B------:R-:W-:Y:S01]  /*4210*/  @P2 FSEL R12, R12, -INF , !P0 ;  /* 0xff8000000c0c2808 */ /* 0x000fe20004000000 */
[CC--:B------:R-:W-:Y:S01]  /*4220*/  FFMA.FTZ R9, R151.reuse, -R216.reuse, R9 ;  /* 0x800000d897097223 */ /* 0x0c0fe20000010009 */
[----:B------:R-:W-:Y:S01]  /*4230*/  @P2 FSEL R14, R14, -INF , !P0 ;  /* 0xff8000000e0e2808 */ /* 0x000fe20004000000 */
[-C--:B------:R-:W-:Y:S01]  /*4240*/  FFMA.FTZ R11, R152, -R216.reuse, R11 ;  /* 0x800000d8980b7223 */ /* 0x080fe2000001000b */
[----:B------:R-:W-:Y:S01]  /*4250*/  @P2 FSEL R16, R16, -INF , !P0 ;  /* 0xff80000010102808 */ /* 0x000fe20004000000 */
[-C--:B------:R-:W-:Y:S01]  /*4260*/  FFMA.FTZ R15, R151, -R216.reuse, R15 ;  /* 0x800000d8970f7223 */ /* 0x080fe2000001000f */
[----:B------:R-:W-:Y:S01]  /*4270*/  @P2 FSEL R18, R18, -INF , !P0 ;  /* 0xff80000012122808 */ /* 0x000fe20004000000 */
[----:B------:R-:W2:Y:S01]  /*4280*/  MUFU.EX2 R151, R8 ;  /* 0x0000000800977308 */ /* 0x000ea20000000800 */
[----:B------:R-:W-:Y:S01]  /*4290*/  ISETP.LE.U32.AND P0, PT, R132, UR10, PT ;  /* 0x0000000a84007c0c */ /* 0x000fe2000bf03070 */
[----:B-1----:R-:W-:Y:S01]  /*42a0*/  @!P5 FADD.FTZ R156, -R156, -RZ ;  /* 0x800000ff9c9cd221 */ /* 0x002fe20000010100 */
[----:B------:R-:W-:Y:S01]  /*42b0*/  LOP3.LUT R4, R134, 0xffff, RZ, 0xc0, !PT ;  /* 0x0000ffff86047812 */ /* 0x000fe200078ec0ff */
[----:B------:R-:W-:Y:S01]  /*42c0*/  FFMA.FTZ R14, R14, UR11, -R140 ;  /* 0x0000000b0e0e7c23 */ /* 0x000fe2000801088c */
[----:B------:R-:W1:Y:S01]  /*42d0*/  LDSM.16.M88.4 R132, [R179+0x4400] ;  /* 0x00440000b384783b */ /* 0x000e620000000200 */
[----:B------:R-:W-:Y:S01]  /*42e0*/  LOP3.LUT R143, R143, 0xff, RZ, 0xc0, !PT ;  /* 0x000000ff8f8f7812 */ /* 0x000fe200078ec0ff */
[--C-:B------:R-:W-:Y:S01]  /*42f0*/  FFMA.FTZ R18, R18, UR11, -R164.reuse ;  /* 0x0000000b12127c23 */ /* 0x100fe200080108a4 */
[----:B------:R-:W-:Y:S01]  /*4300*/  @P2 FSEL R5, R5, -INF , !P6 ;  /* 0xff80000005052808 */ /* 0x000fe20007000000 */
[--C-:B------:R-:W-:Y:S01]  /*4310*/  FFMA.FTZ R16, R16, UR11, -R165.reuse ;  /* 0x0000000b10107c23 */ /* 0x100fe200080108a5 */
[----:B------:R-:W-:Y:S02]  /*4320*/  @P2 FSEL R7, R7, -INF , !P6 ;  /* 0xff80000007072808 */ /* 0x000fe40007000000 */
[----:B------:R-:W-:Y:S01]  /*4330*/  @P2 FSEL R9, R9, -INF , !P6 ;  /* 0xff80000009092808 */ /* 0x000fe20007000000 */
[----:B------:R-:W-:Y:S01]  /*4340*/  FFMA.FTZ R155, R5, UR11, -R165 ;  /* 0x0000000b059b7c23 */ /* 0x000fe200080108a5 */
[----:B------:R-:W-:Y:S01]  /*4350*/  @P2 FSEL R11, R11, -INF , !P6 ;  /* 0xff8000000b0b2808 */ /* 0x000fe20007000000 */
[----:B--2---:R-:W-:Y:S01]  /*4360*/  @!P0 FADD.FTZ R151, -R151, -RZ ;  /* 0x800000ff97978221 */ /* 0x004fe20000010100 */
[----:B------:R-:W-:Y:S01]  /*4370*/  ISETP.LE.U32.AND P6, PT, R143, UR10, PT ;  /* 0x0000000a8f007c0c */ /* 0x000fe2000bfc3070 */
[----:B------:R-:W-:Y:S01]  /*4380*/  FFMA.FTZ R7, R7, UR11, -R164 ;  /* 0x0000000b07077c23 */ /* 0x000fe200080108a4 */
[----:B------:R-:W-:Y:S01]  /*4390*/  IABS R143, R215 ;  /* 0x000000d7008f7213 */ /* 0x000fe20000000000 */
[----:B------:R-:W-:Y:S01]  /*43a0*/  FFMA.FTZ R11, R11, UR11, -R140 ;  /* 0x0000000b0b0b7c23 */ /* 0x000fe2000801088c */
[----:B------:R-:W-:Y:S01]  /*43b0*/  IABS R163, R163 ;  /* 0x000000a300a37213 */ /* 0x000fe20000000000 */
[----:B------:R-:W-:Y:S01]  /*43c0*/  FFMA.FTZ R9, R9, UR11, -R141 ;  /* 0x0000000b09097c23 */ /* 0x000fe2000801088d */
[----:B------:R-:W-:Y:S01]  /*43d0*/  I2FP.F32.S32 R143, R143 ;  /* 0x0000008f008f7245 */ /* 0x000fe20000201400 */
[----:B------:R-:W2:Y:S01]  /*43e0*/  MUFU.EX2 R155, R155 ;  /* 0x0000009b009b7308 */ /* 0x000ea20000000800 */
[----:B------:R-:W-:Y:S01]  /*43f0*/  I2FP.F32.S32 R163, R163 ;  /* 0x000000a300a37245 */ /* 0x000fe20000201400 */
[----:B------:R-:W-:Y:S01]  /*4400*/  VIADD R8, R215, 0xffffffd9 ;  /* 0xffffffd9d7087836 */ /* 0x000fe20000000000 */
[----:B------:R-:W-:Y:S01]  /*4410*/  SHF.R.U32.HI R5, RZ, 0x8, R4 ;  /* 0x00000008ff057819 */ /* 0x000fe20000011604 */
[-C--:B------:R-:W-:Y:S01]  /*4420*/  FFMA.FTZ R13, R143, -R216.reuse, R13 ;  /* 0x800000d88f0d7223 */ /* 0x080fe2000001000d */
[----:B------:R-:W-:Y:S01]  /*4430*/  @P2 FSEL R19, R19, -INF , !P4 ;  /* 0xff80000013132808 */ /* 0x000fe20006000000 */
[----:B------:R-:W-:Y:S01]  /*4440*/  FFMA.FTZ R17, R163, -R216, R17 ;  /* 0x800000d8a3117223 */ /* 0x000fe20000010011 */
[----:B------:R-:W-:Y:S01]  /*4450*/  LOP3.LUT R5, R5, 0xffff, RZ, 0xc0, !PT ;  /* 0x0000ffff05057812 */ /* 0x000fe200078ec0ff */
[----:B------:R-:W-:Y:S01]  /*4460*/  @!P6 FADD.FTZ R153, -R153, -RZ ;  /* 0x800000ff9999e221 */ /* 0x000fe20000010100 */
[----:B------:R-:W-:Y:S01]  /*4470*/  @P2 FSEL R13, R13, -INF , !P4 ;  /* 0xff8000000d0d2808 */ /* 0x000fe20006000000 */
[----:B------:R-:W-:Y:S01]  /*4480*/  FFMA.FTZ R19, R19, UR11, -R164 ;  /* 0x0000000b13137c23 */ /* 0x000fe200080108a4 */
[----:B------:R-:W-:Y:S01]  /*4490*/  @P2 FSEL R17, R17, -INF , !P4 ;  /* 0xff80000011112808 */ /* 0x000fe20006000000 */
[----:B------:R-:W3:Y:S01]  /*44a0*/  MUFU.EX2 R152, R7 ;  /* 0x0000000700987308 */ /* 0x000ee20000000800 */
[----:B------:R-:W-:Y:S02]  /*44b0*/  @P2 FSEL R15, R15, -INF , !P4 ;  /* 0xff8000000f0f2808 */ /* 0x000fe40006000000 */
[----:B------:R-:W-:Y:S01]  /*44c0*/  ISETP.LE.U32.AND P4, PT, R5, UR10, PT ;  /* 0x0000000a05007c0c */ /* 0x000fe2000bf83070 */
[----:B------:R-:W-:Y:S01]  /*44d0*/  FFMA.FTZ R17, R17, UR11, -R165 ;  /* 0x0000000b11117c23 */ /* 0x000fe200080108a5 */
[C---:B------:R-:W-:Y:S01]  /*44e0*/  PRMT R5, R168.reuse, 0x7632, R5 ;  /* 0x00007632a8057816 */ /* 0x040fe20000000005 */
[----:B------:R-:W-:Y:S01]  /*44f0*/  FFMA.FTZ R15, R15, UR11, -R140 ;  /* 0x0000000b0f0f7c23 */ /* 0x000fe2000801088c */
[----:B------:R-:W-:Y:S03]  /*4500*/  LOP3.LUT R4, R168, 0xffff, RZ, 0xc0, !PT ;  /* 0x0000ffffa8047812 */ /* 0x000fe600078ec0ff */
[----:B------:R-:W4:Y:S01]  /*4510*/  MUFU.EX2 R150, R9 ;  /* 0x0000000900967308 */ /* 0x000f220000000800 */
[----:B------:R-:W-:Y:S01]  /*4520*/  LOP3.LUT R5, R5, 0xff, RZ, 0xc0, !PT ;  /* 0x000000ff05057812 */ /* 0x000fe200078ec0ff */
[-C--:B-1----:R-:W-:Y:S03]  /*4530*/  HMMA.16816.F32.BF16 R20, R136, R132.reuse, R20 ;  /* 0x000000848814723c */ /* 0x082fe60000041814 */
[----:B------:R-:W-:Y:S01]  /*4540*/  ISETP.LE.U32.AND P6, PT, R5, UR10, PT ;  /* 0x0000000a05007c0c */ /* 0x000fe2000bfc3070 */
[----:B------:R-:W-:Y:S01]  /*4550*/  @P2 VIADD R5, R148, 0x18 ;  /* 0x0000001894052836 */ /* 0x000fe20000000000 */
[----:B------:R-:W-:Y:S01]  /*4560*/  SHF.R.U32.HI R4, RZ, 0x8, R4 ;  /* 0x00000008ff047819 */ /* 0x000fe20000011604 */
[----:B--2---:R-:W-:Y:S01]  /*4570*/  @!P4 FADD.FTZ R155, -R155, -RZ ;  /* 0x800000ff9b9bc221 */ /* 0x004fe20000010100 */
[----:B------:R-:W-:Y:S01]  /*4580*/  SHF.R.U32.HI R168, RZ, 0x18, R168 ;  /* 0x00000018ffa87819 */ /* 0x000fe200000116a8 */
[C---:B------:R-:W-:Y:S04]  /*4590*/  HMMA.16816.F32.BF16 R24, R144.reuse, R132, R24 ;  /* 0x000000849018723c */ /* 0x040fe80000041818 */
[-C--:B------:R-:W-:Y:S01]  /*45a0*/  @P2 ISETP.GE.AND P0, PT, R5, R223.reuse, PT ;  /* 0x000000df0500220c */ /* 0x080fe20003f06270 */
[----:B---3--:R-:W-:Y:S01]  /*45b0*/  @!P3 FADD.FTZ R152, -R152, -RZ ;  /* 0x800000ff9898b221 */ /* 0x008fe20000010100 */
[----:B------:R-:W-:Y:S02]  /*45c0*/  LOP3.LUT R5, R202, R154, R169, 0x96, !PT ;  /* 0x0000009aca057212 */ /* 0x000fe400078e96a9 */
[-C--:B------:R-:W-:Y:S01]  /*45d0*/  HMMA.16816.F32.BF16 R28, R144, R134.reuse, R28 ;  /* 0x00000086901c723c */ /* 0x080fe2000004181c */
[----:B------:R1:W2:Y:S02]  /*45e0*/  MUFU.EX2 R154, R11 ;  /* 0x0000000b009a7308 */ /* 0x0002a40000000800 */
[----:B------:R-:W-:Y:S01]  /*45f0*/  LOP3.LUT R4, R4, 0xffff, RZ, 0xc0, !PT ;  /* 0x0000ffff04047812 */ /* 0x000fe200078ec0ff */
[----:B------:R-:W-:Y:S01]  /*4600*/  @!P6 FADD.FTZ R149, -R149, -RZ ;  /* 0x800000ff9595e221 */ /* 0x000fe20000010100 */
[----:B------:R-:W-:Y:S01]  /*4610*/  ISETP.LE.U32.AND P6, PT, R168, UR10, PT ;  /* 0x0000000aa8007c0c */ /* 0x000fe2000bfc3070 */
[----:B------:R-:W-:Y:S01]  /*4620*/  FFMA.FTZ R22, R161, -R216, R22 ;  /* 0x800000d8a1167223 */ /* 0x000fe20000010016 */
[----:B------:R-:W-:Y:S01]  /*4630*/  ISETP.LE.U32.AND P5, PT, R4, UR10, PT ;  /* 0x0000000a04007c0c */ /* 0x000fe2000bfa3070 */
[----:B------:R-:W-:Y:S03]  /*4640*/  HMMA.16816.F32.BF16 R32, R136, R134, R32 ;  /* 0x000000868820723c */ /* 0x000fe60000041820 */
[----:B------:R-:W-:Y:S01]  /*4650*/  MUFU.EX2 R161, R16 ;  /* 0x0000001000a17308 */ /* 0x000fe20000000800 */
[----:B------:R-:W-:Y:S01]  /*4660*/  @P2 VIADD R4, R148, 0x10 ;  /* 0x0000001094042836 */ /* 0x000fe20000000000 */
[----:B------:R-:W-:Y:S01]  /*4670*/  IABS R8, R8 ;  /* 0x0000000800087213 */ /* 0x000fe20000000000 */
[-C--:B------:R-:W-:Y:S01]  /*4680*/  FFMA.FTZ R26, R159, -R216.reuse, R26 ;  /* 0x800000d89f1a7223 */ /* 0x080fe2000001001a */
[----:B-1----:R-:W-:Y:S01]  /*4690*/  VIADD R11, R215, 0xfffffff9 ;  /* 0xfffffff9d70b7836 */ /* 0x002fe20000000000 */
[----:B------:R-:W-:Y:S01]  /*46a0*/  PRMT R133, R170, 0x7771, RZ ;  /* 0x00007771aa857816 */ /* 0x000fe200000000ff */
[----:B------:R-:W-:Y:S01]  /*46b0*/  FFMA.FTZ R27, R143, -R216, R27 ;  /* 0x800000d88f1b7223 */ /* 0x000fe2000001001b */
[----:B------:R-:W-:Y:S01]  /*46c0*/  @P2 ISETP.GE.AND P4, PT, R4, R223, PT ;  /* 0x000000df0400220c */ /* 0x000fe20003f86270 */
[C---:B------:R-:W-:Y:S01]  /*46d0*/  @P2 VIADD R4, R148.reuse, 0x11 ;  /* 0x0000001194042836 */ /* 0x040fe20000000000 */
[----:B------:R-:W-:Y:S01]  /*46e0*/  IABS R11, R11 ;  /* 0x0000000b000b7213 */ /* 0x000fe20000000000 */
[----:B------:R-:W-:Y:S01]  /*46f0*/  @P2 VIADD R148, R148, 0x19 ;  /* 0x0000001994942836 */ /* 0x000fe20000000000 */
[----:B------:R-:W-:Y:S01]  /*4700*/  I2FP.F32.S32 R8, R8 ;  /* 0x0000000800087245 */ /* 0x000fe20000201400 */
[----:B----4-:R-:W-:Y:S01]  /*4710*/  @!P5 FADD.FTZ R150, -R150, -RZ ;  /* 0x800000ff9696d221 */ /* 0x010fe20000010100 */
[----:B------:R-:W-:Y:S01]  /*4720*/  @P2 ISETP.GE.AND P3, PT, R4, R223, PT ;  /* 0x000000df0400220c */ /* 0x000fe20003f66270 */
[----:B--2---:R-:W-:Y:S01]  /*4730*/  @!P6 FADD.FTZ R154, -R154, -RZ ;  /* 0x800000ff9a9ae221 */ /* 0x004fe20000010100 */
[----:B------:R-:W-:Y:S01]  /*4740*/  I2FP.F32.S32 R11, R11 ;  /* 0x0000000b000b7245 */ /* 0x000fe20000201400 */
[----:B------:R-:W-:Y:S01]  /*4750*/  FFMA.FTZ R20, R8, -R216, R20 ;  /* 0x800000d808147223 */ /* 0x000fe20000010014 */
[----:B------:R-:W-:Y:S01]  /*4760*/  LOP3.LUT R4, R202, R160, R157, 0x96, !PT ;  /* 0x000000a0ca047212 */ /* 0x000fe200078e969d */
[----:B------:R-:W-:Y:S01]  /*4770*/  VIADD R157, R215, 0xfffffff8 ;  /* 0xfffffff8d79d7836 */ /* 0x000fe20000000000 */
[----:B------:R-:W-:Y:S01]  /*4780*/  @P2 ISETP.GE.AND P5, PT, R148, R223, PT ;  /* 0x000000df9400220c */ /* 0x000fe20003fa6270 */
[-C--:B------:R-:W-:Y:S01]  /*4790*/  FFMA.FTZ R24, R11, -R216.reuse, R24 ;  /* 0x800000d80b187223 */ /* 0x080fe20000010018 */
[----:B------:R-:W-:Y:S01]  /*47a0*/  PRMT R148, R170, 0x7770, RZ ;  /* 0x00007770aa947816 */ /* 0x000fe200000000ff */
[-C--:B------:R-:W-:Y:S01]  /*47b0*/  FFMA.FTZ R23, R163, -R216.reuse, R23 ;  /* 0x800000d8a3177223 */ /* 0x080fe20000010017 */
[----:B------:R-:W-:Y:S01]  /*47c0*/  IABS R157, R157 ;  /* 0x0000009d009d7213 */ /* 0x000fe20000000000 */
[----:B------:R-:W-:Y:S01]  /*47d0*/  MUFU.EX2 R160, R14 ;  /* 0x0000000e00a07308 */ /* 0x000fe20000000800 */
[----:B------:R-:W-:Y:S01]  /*47e0*/  ISETP.LE.U32.AND P6, PT, R148, UR10, PT ;  /* 0x0000000a94007c0c */ /* 0x000fe2000bfc3070 */
[----:B------:R-:W-:Y:S01]  /*47f0*/  VIADD R148, R215, 0xffffffd8 ;  /* 0xffffffd8d7947836 */ /* 0x000fe20000000000 */
[----:B------:R-:W-:Y:S07]  /*4800*/  @P2 FSEL R20, R20, -INF , !P4 ;  /* 0xff80000014142808 */ /* 0x000fee0006000000 */
[----:B------:R1:W-:Y:S01]  /*4810*/  MUFU.EX2 R159, R15 ;  /* 0x0000000f009f7308 */ /* 0x0003e20000000800 */
[----:B------:R-:W-:Y:S01]  /*4820*/  @P2 FSEL R22, R22, -INF , !P4 ;  /* 0xff80000016162808 */ /* 0x000fe20006000000 */
[-C--:B------:R-:W-:Y:S01]  /*4830*/  FFMA.FTZ R30, R11, -R216.reuse, R30 ;  /* 0x800000d80b1e7223 */ /* 0x080fe2000001001e */
[----:B------:R-:W-:Y:S07]  /*4840*/  @P2 FSEL R24, R24, -INF , !P4 ;  /* 0xff80000018182808 */ /* 0x000fee0006000000 */
[----:B------:R-:W-:Y:S01]  /*4850*/  MUFU.EX2 R163, R17 ;  /* 0x0000001100a37308 */ /* 0x000fe20000000800 */
[----:B------:R-:W-:Y:S01]  /*4860*/  @P2 FSEL R26, R26, -INF , !P4 ;  /* 0xff8000001a1a2808 */ /* 0x000fe20006000000 */
[----:B------:R-:W-:Y:S01]  /*4870*/  FFMA.FTZ R29, R142, -R216, R29 ;  /* 0x800000d88e1d7223 */ /* 0x000fe2000001001d */
[----:B------:R-:W-:Y:S01]  /*4880*/  ISETP.GT.U32.AND P4, PT, R133, UR10, PT ;  /* 0x0000000a85007c0c */ /* 0x000fe2000bf84070 */
[----:B------:R-:W-:Y:S01]  /*4890*/  IMAD.MOV.U32 R133, RZ, RZ, R157 ;  /* 0x000000ffff857224 */ /* 0x000fe200078e009d */
[----:B------:R-:W-:Y:S01]  /*48a0*/  PRMT R10, R158, 0x7770, RZ ;  /* 0x000077709e0a7816 */ /* 0x000fe200000000ff */
[----:B------:R-:W-:Y:S01]  /*48b0*/  FFMA.FTZ R157, R12, UR11, -R141 ;  /* 0x0000000b0c9d7c23 */ /* 0x000fe2000801088d */
[----:B------:R-:W-:Y:S01]  /*48c0*/  PRMT R9, R158, 0x7771, RZ ;  /* 0x000077719e097816 */ /* 0x000fe200000000ff */
[----:B------:R-:W-:Y:S01]  /*48d0*/  FFMA.FTZ R20, R20, UR11, -R165 ;  /* 0x0000000b14147c23 */ /* 0x000fe200080108a5 */
[----:B------:R-:W-:Y:S01]  /*48e0*/  PRMT R6, R158, 0x7772, RZ ;  /* 0x000077729e067816 */ /* 0x000fe200000000ff */
[----:B-1----:R-:W-:Y:S01]  /*48f0*/  IMAD.WIDE.U32 R14, R4, -0x2daee0ad, RZ ;  /* 0xd2511f53040e7825 */ /* 0x002fe200078e00ff */
[----:B------:R-:W-:Y:S01]  /*4900*/  PRMT R7, R158, 0x7773, RZ ;  /* 0x000077739e077816 */ /* 0x000fe200000000ff */
[----:B------:R-:W1:Y:S02]  /*4910*/  MUFU.EX2 R157, R157 ;  /* 0x0000009d009d7308 */ /* 0x000e640000000800 */
[----:B------:R-:W-:Y:S01]  /*4920*/  FFMA.FTZ R158, R13, UR11, -R141 ;  /* 0x0000000b0d9e7c23 */ /* 0x000fe2000801088d */
[----:B------:R-:W-:Y:S01]  /*4930*/  IABS R148, R148 ;  /* 0x0000009400947213 */ /* 0x000fe20000000000 */
[----:B------:R-:W-:Y:S01]  /*4940*/  IMAD.WIDE.U32 R4, R5, -0x2daee0ad, RZ ;  /* 0xd2511f5305047825 */ /* 0x000fe200078e00ff */
[----:B------:R-:W-:Y:S05]  /*4950*/  I2FP.F32.S32 R13, R133 ;  /* 0x00000085000d7245 */ /* 0x000fea0000201400 */
[----:B------:R-:W-:Y:S01]  /*4960*/  MUFU.EX2 R248, R20 ;  /* 0x0000001400f87308 */ /* 0x000fe20000000800 */
[----:B------:R-:W-:Y:S01]  /*4970*/  I2FP.F32.S32 R12, R148 ;  /* 0x00000094000c7245 */ /* 0x000fe20000201400 */
[-C--:B------:R-:W-:Y:S01]  /*4980*/  FFMA.FTZ R34, R8, -R216.reuse, R34 ;  /* 0x800000d808227223 */ /* 0x080fe20000010022 */
[----:B------:R-:W-:Y:S07]  /*4990*/  PRMT R132, R170, 0x7772, RZ ;  /* 0x00007772aa847816 */ /* 0x000fee00000000ff */
[----:B------:R-:W2:Y:S01]  /*49a0*/  MUFU.EX2 R158, R158 ;  /* 0x0000009e009e7308 */ /* 0x000ea20000000800 */
[-C--:B------:R-:W-:Y:S01]  /*49b0*/  FFMA.FTZ R25, R13, -R216.reuse, R25 ;  /* 0x800000d80d197223 */ /* 0x080fe20000010019 */
[CC--:B------:R-:W-:Y:S01]  /*49c0*/  FFMA.FTZ R21, R12.reuse, -R216.reuse, R21 ;  /* 0x800000d80c157223 */ /* 0x0c0fe20000010015 */
[----:B------:R-:W-:Y:S01]  /*49d0*/  @P2 FSEL R23, R23, -INF , !P3 ;  /* 0xff80000017172808 */ /* 0x000fe20005800000 */
[-C--:B------:R-:W-:Y:S01]  /*49e0*/  FFMA.FTZ R31, R13, -R216.reuse, R31 ;  /* 0x800000d80d1f7223 */ /* 0x080fe2000001001f */
[----:B------:R-:W-:Y:S01]  /*49f0*/  @P2 FSEL R27, R27, -INF , !P3 ;  /* 0xff8000001b1b2808 */ /* 0x000fe20005800000 */
[----:B-1----:R-:W-:Y:S01]  /*4a00*/  @!P6 FADD.FTZ R157, -R157, -RZ ;  /* 0x800000ff9d9de221 */ /* 0x002fe20000010100 */
[----:B------:R-:W-:Y:S01]  /*4a10*/  @P2 FSEL R21, R21, -INF , !P3 ;  /* 0xff80000015152808 */ /* 0x000fe20005800000 */
[----:B------:R-:W-:Y:S01]  /*4a20*/  FFMA.FTZ R35, R12, -R216, R35 ;  /* 0x800000d80c237223 */ /* 0x000fe20000010023 */
[----:B------:R-:W-:Y:S01]  /*4a30*/  @P2 FSEL R25, R25, -INF , !P3 ;  /* 0xff80000019192808 */ /* 0x000fe20005800000 */
[----:B------:R-:W-:Y:S01]  /*4a40*/  FFMA.FTZ R24, R24, UR11, -R141 ;  /* 0x0000000b18187c23 */ /* 0x000fe2000801088d */
[----:B------:R-:W-:Y:S01]  /*4a50*/  ISETP.GT.U32.AND P3, PT, R132, UR10, PT ;  /* 0x0000000a84007c0c */ /* 0x000fe2000bf64070 */
[----:B------:R-:W-:Y:S01]  /*4a60*/  FFMA.FTZ R21, R21, UR11, -R165 ;  /* 0x0000000b15157c23 */ /* 0x000fe200080108a5 */
[----:B------:R-:W-:Y:S01]  /*4a70*/  PRMT R170, R170, 0x7773, RZ ;  /* 0x00007773aaaa7816 */ /* 0x000fe200000000ff */
[----:B--2---:R-:W-:Y:S01]  /*4a80*/  @P4 FADD.FTZ R158, -R158, -RZ ;  /* 0x800000ff9e9e4221 */ /* 0x004fe20000010100 */
[----:B------:R-:W-:Y:S01]  /*4a90*/  ISETP.LE.U32.AND P4, PT, R10, UR10, PT ;  /* 0x0000000a0a007c0c */ /* 0x000fe2000bf83070 */
[----:B------:R-:W-:Y:S01]  /*4aa0*/  MUFU.EX2 R249, R21 ;  /* 0x0000001500f97308 */ /* 0x000fe20000000800 */
[----:B------:R-:W-:Y:S01]  /*4ab0*/  LOP3.LUT R10, R199, R166, R15, 0x96, !PT ;  /* 0x000000a6c70a7212 */ /* 0x000fe200078e960f */
[----:B------:R-:W-:Y:S01]  /*4ac0*/  VIADD R15, R215, 0xffffffd1 ;  /* 0xffffffd1d70f7836 */ /* 0x000fe20000000000 */
[----:B------:R-:W-:Y:S07]  /*4ad0*/  ISETP.GT.U32.AND P6, PT, R170, UR10, PT ;  /* 0x0000000aaa007c0c */ /* 0x000fee000bfc4070 */
[----:B------:R-:W1:Y:S01]  /*4ae0*/  MUFU.EX2 R166, R19 ;  /* 0x0000001300a67308 */ /* 0x000e620000000800 */
[----:B------:R-:W-:Y:S01]  /*4af0*/  LOP3.LUT R5, R199, R162, R5, 0x96, !PT ;  /* 0x000000a2c7057212 */ /* 0x000fe200078e9605 */
[----:B------:R-:W-:Y:S01]  /*4b00*/  FFMA.FTZ R25, R25, UR11, -R141 ;  /* 0x0000000b19197c23 */ /* 0x000fe2000801088d */
[----:B------:R-:W-:Y:S01]  /*4b10*/  LOP3.LUT R16, R10, 0xff, RZ, 0xc0, !PT ;  /* 0x000000ff0a107812 */ /* 0x000fe200078ec0ff */
[----:B------:R-:W-:Y:S01]  /*4b20*/  @P3 FADD.FTZ R160, -R160, -RZ ;  /* 0x800000ffa0a03221 */ /* 0x000fe20000010100 */
[----:B------:R-:W-:Y:S05]  /*4b30*/  ISETP.GT.U32.AND P3, PT, R9, UR10, PT ;  /* 0x0000000a09007c0c */ /* 0x000fea000bf64070 */
[----:B------:R-:W2:Y:S01]  /*4b40*/  MUFU.EX2 R162, R18 ;  /* 0x0000001200a27308 */ /* 0x000ea20000000800 */
[----:B------:R-:W-:Y:S01]  /*4b50*/  PRMT R9, R14, 0x7770, RZ ;  /* 0x000077700e097816 */ /* 0x000fe200000000ff */
[----:B------:R-:W-:Y:S01]  /*4b60*/  @!P4 FADD.FTZ R161, -R161, -RZ ;  /* 0x800000ffa1a1c221 */ /* 0x000fe20000010100 */
[----:B------:R-:W-:Y:S07]  /*4b70*/  ISETP.GT.U32.AND P4, PT, R7, UR10, PT ;  /* 0x0000000a07007c0c */ /* 0x000fee000bf84070 */
[----:B------:R-:W-:Y:S01]  /*4b80*/  MUFU.EX2 R240, R25 ;  /* 0x0000001900f07308 */ /* 0x000fe20000000800 */
[----:B------:R-:W-:Y:S01]  /*4b90*/  PRMT R11, R10, 0x7632, R11 ;  /* 0x000076320a0b7816 */ /* 0x000fe2000000000b */
[----:B------:R-:W-:Y:S01]  /*4ba0*/  @P6 FADD.FTZ R159, -R159, -RZ ;  /* 0x800000ff9f9f6221 */ /* 0x000fe20000010100 */
[----:B------:R-:W-:Y:S07]  /*4bb0*/  ISETP.GT.U32.AND P6, PT, R6, UR10, PT ;  /* 0x0000000a06007c0c */ /* 0x000fee000bfc4070 */
[----:B------:R-:W-:Y:S01]  /*4bc0*/  MUFU.EX2 R241, R24 ;  /* 0x0000001800f17308 */ /* 0x000fe20000000800 */
[----:B------:R-:W-:Y:S01]  /*4bd0*/  IABS R15, R15 ;  /* 0x0000000f000f7213 */ /* 0x000fe20000000000 */
[----:B------:R-:W-:Y:S01]  /*4be0*/  FFMA.FTZ R23, R23, UR11, -R164 ;  /* 0x0000000b17177c23 */ /* 0x000fe200080108a4 */
[----:B------:R-:W-:Y:S01]  /*4bf0*/  @P2 FSEL R29, R29, -INF , !P5 ;  /* 0xff8000001d1d2808 */ /* 0x000fe20006800000 */
[----:B------:R-:W-:Y:S01]  /*4c00*/  @P3 FADD.FTZ R163, -R163, -RZ ;  /* 0x800000ffa3a33221 */ /* 0x000fe20000010100 */
[----:B------:R-:W-:Y:S05]  /*4c10*/  ISETP.LE.U32.AND P3, PT, R9, UR10, PT ;  /* 0x0000000a09007c0c */ /* 0x000fea000bf63070 */
[----:B------:R-:W3:Y:S01]  /*4c20*/  MUFU.EX2 R244, R23 ;  /* 0x0000001700f47308 */ /* 0x000ee20000000800 */
[----:B------:R-:W-:Y:S01]  /*4c30*/  SHF.R.U32.HI R9, RZ, 0x18, R10 ;  /* 0x00000018ff097819 */ /* 0x000fe2000001160a */
[----:B-1----:R-:W-:Y:S01]  /*4c40*/  @P4 FADD.FTZ R166, -R166, -RZ ;  /* 0x800000ffa6a64221 */ /* 0x002fe20000010100 */
[----:B------:R-:W-:Y:S01]  /*4c50*/  LOP3.LUT R10, R10, 0xffff, RZ, 0xc0, !PT ;  /* 0x0000ffff0a0a7812 */ /* 0x000fe200078ec0ff */
[-C--:B------:R-:W-:Y:S01]  /*4c60*/  FFMA.FTZ R28, R167, -R216.reuse, R28 ;  /* 0x800000d8a71c7223 */ /* 0x080fe2000001001c */
[----:B------:R-:W-:Y:S01]  /*4c70*/  ISETP.LE.U32.AND P4, PT, R9, UR10, PT ;  /* 0x0000000a09007c0c */ /* 0x000fe2000bf83070 */
[----:B------:R-:W-:Y:S01]  /*4c80*/  VIADD R9, R215, 0xffffffd0 ;  /* 0xffffffd0d7097836 */ /* 0x000fe20000000000 */
[----:B------:R-:W-:Y:S01]  /*4c90*/  SHF.R.U32.HI R10, RZ, 0x8, R10 ;  /* 0x00000008ff0a7819 */ /* 0x000fe2000001160a */
[----:B--2---:R-:W-:Y:S01]  /*4ca0*/  @P6 FADD.FTZ R162, -R162, -RZ ;  /* 0x800000ffa2a26221 */ /* 0x004fe20000010100 */
[----:B------:R-:W-:Y:S01]  /*4cb0*/  @P2 FSEL R31, R31, -INF , !P5 ;  /* 0xff8000001f1f2808 */ /* 0x000fe20006800000 */
[----:B------:R-:W-:Y:S01]  /*4cc0*/  FFMA.FTZ R22, R22, UR11, -R164 ;  /* 0x0000000b16167c23 */ /* 0x000fe200080108a4 */
[----:B------:R-:W-:Y:S01]  /*4cd0*/  IABS R9, R9 ;  /* 0x0000000900097213 */ /* 0x000fe20000000000 */
[--C-:B------:R-:W-:Y:S01]  /*4ce0*/  FFMA.FTZ R27, R27, UR11, -R140.reuse ;  /* 0x0000000b1b1b7c23 */ /* 0x100fe2000801088c */
[----:B------:R-:W-:Y:S01]  /*4cf0*/  LOP3.LUT R10, R10, 0xffff, RZ, 0xc0, !PT ;  /* 0x0000ffff0a0a7812 */ /* 0x000fe200078ec0ff */
[----:B------:R-:W-:Y:S01]  /*4d00*/  MUFU.EX2 R245, R22 ;  /* 0x0000001600f57308 */ /* 0x000fe20000000800 */
[----:B------:R-:W-:Y:S01]  /*4d10*/  I2FP.F32.S32 R9, R9 ;  /* 0x0000000900097245 */ /* 0x000fe20000201400 */
[----:B------:R-:W-:Y:S01]  /*4d20*/  FFMA.FTZ R26, R26, UR11, -R140 ;  /* 0x0000000b1a1a7c23 */ /* 0x000fe2000801088c */
[----:B------:R-:W-:Y:S01]  /*4d30*/  @P2 FSEL R35, R35, -INF , !P5 ;  /* 0xff80000023232808 */ /* 0x000fe20006800000 */
[----:B---3--:R-:W-:Y:S01]  /*4d40*/  @!P4 FADD.FTZ R244, -R244, -RZ ;  /* 0x800000fff4f4c221 */ /* 0x008fe20000010100 */
[----:B------:R-:W-:Y:S01]  /*4d50*/  I2FP.F32.S32 R15, R15 ;  /* 0x0000000f000f7245 */ /* 0x000fe20000201400 */
[-C--:B------:R-:W-:Y:S01]  /*4d60*/  FFMA.FTZ R33, R9, -R216.reuse, R33 ;  /* 0x800000d809217223 */ /* 0x080fe20000010021 */
[----:B------:R-:W-:Y:S03]  /*4d70*/  LOP3.LUT R8, R5, 0xffff, RZ, 0xc0, !PT ;  /* 0x0000ffff05087812 */ /* 0x000fe600078ec0ff */
[----:B------:R-:W-:Y:S01]  /*4d80*/  MUFU.EX2 R170, R27 ;  /* 0x0000001b00aa7308 */ /* 0x000fe20000000800 */
[----:B------:R-:W-:Y:S01]  /*4d90*/  ISETP.LE.U32.AND P6, PT, R16, UR10, PT ;  /* 0x0000000a10007c0c */ /* 0x000fe2000bfc3070 */
[----:B------:R-:W-:Y:S01]  /*4da0*/  FFMA.FTZ R32, R15, -R216, R32 ;  /* 0x800000d80f207223 */ /* 0x000fe20000010020 */
[----:B------:R-:W-:Y:S07]  /*4db0*/  @P2 FSEL R33, R33, -INF , !P5 ;  /* 0xff80000021212808 */ /* 0x000fee0006800000 */
[----:B------:R-:W-:Y:S01]  /*4dc0*/  MUFU.EX2 R171, R26 ;  /* 0x0000001a00ab7308 */ /* 0x000fe20000000800 */
[----:B------:R-:W-:Y:S01]  /*4dd0*/  ISETP.LE.U32.AND P5, PT, R10, UR10, PT ;  /* 0x0000000a0a007c0c */ /* 0x000fe2000bfa3070 */
[----:B------:R-:W-:Y:S01]  /*4de0*/  IMAD.IADD R167, R181, 0x1, R212 ;  /* 0x00000001b5a77824 */ /* 0x000fe200078e02d4 */
[----:B------:R-:W-:Y:S02]  /*4df0*/  SHF.R.U32.HI R8, RZ, 0x8, R8 ;  /* 0x00000008ff087819 */ /* 0x000fe40000011608 */
[----:B------:R-:W-:Y:S02]  /*4e00*/  @P2 FSEL R32, R32, -INF , !P0 ;  /* 0xff80000020202808 */ /* 0x000fe40004000000 */
[----:B------:R-:W-:Y:S02]  /*4e10*/  LOP3.LUT R8, R8, 0xffff, RZ, 0xc0, !PT ;  /* 0x0000ffff08087812 */ /* 0x000fe400078ec0ff */
[----:B------:R-:W-:Y:S01]  /*4e20*/  LOP3.LUT R9, R5, 0xff, RZ, 0xc0, !PT ;  /* 0x000000ff05097812 */ /* 0x000fe200078ec0ff */
[--C-:B------:R-:W-:Y:S01]  /*4e30*/  FFMA.FTZ R32, R32, UR11, -R165.reuse ;  /* 0x0000000b20207c23 */ /* 0x100fe200080108a5 */
[----:B------:R-:W-:Y:S01]  /*4e40*/  @!P6 FADD.FTZ R248, -R248, -RZ ;  /* 0x800000fff8f8e221 */ /* 0x000fe20000010100 */
[----:B------:R-:W-:Y:S01]  /*4e50*/  PRMT R6, R14, 0x7772, RZ ;  /* 0x000077720e067816 */ /* 0x000fe200000000ff */
[----:B------:R-:W-:Y:S01]  /*4e60*/  FFMA.FTZ R165, R33, UR11, -R165 ;  /* 0x0000000b21a57c23 */ /* 0x000fe200080108a5 */
[----:B------:R-:W-:Y:S01]  /*4e70*/  @!P5 FADD.FTZ R249, -R249, -RZ ;  /* 0x800000fff9f9d221 */ /* 0x000fe20000010100 */
[----:B------:R-:W-:Y:S01]  /*4e80*/  ISETP.LE.U32.AND P5, PT, R8, UR10, PT ;  /* 0x0000000a08007c0c */ /* 0x000fe2000bfa3070 */
[----:B------:R-:W1:Y:S01]  /*4e90*/  MUFU.EX2 R247, R32 ;  /* 0x0000002000f77308 */ /* 0x000e620000000800 */
[----:B------:R-:W-:Y:S02]  /*4ea0*/  ISETP.LE.U32.AND P6, PT, R9, UR10, PT ;  /* 0x0000000a09007c0c */ /* 0x000fe4000bfc3070 */
[----:B------:R-:W-:Y:S07]  /*4eb0*/  PRMT R7, R14, 0x7771, RZ ;  /* 0x000077710e077816 */ /* 0x000fee00000000ff */
[----:B------:R-:W2:Y:S01]  /*4ec0*/  MUFU.EX2 R246, R165 ;  /* 0x000000a500f67308 */ /* 0x000ea20000000800 */
[--C-:B------:R-:W-:Y:S02]  /*4ed0*/  SHF.R.U32.HI R8, RZ, 0x18, R5.reuse ;  /* 0x00000018ff087819 */ /* 0x100fe40000011605 */
[----:B------:R-:W-:Y:S02]  /*4ee0*/  PRMT R5, R5, 0x7632, R5 ;  /* 0x0000763205057816 */ /* 0x000fe40000000005 */
[----:B------:R-:W-:Y:S02]  /*4ef0*/  LOP3.LUT R11, R11, 0xff, RZ, 0xc0, !PT ;  /* 0x000000ff0b0b7812 */ /* 0x000fe400078ec0ff */
[----:B------:R-:W-:Y:S01]  /*4f00*/  LOP3.LUT R5, R5, 0xff, RZ, 0xc0, !PT ;  /* 0x000000ff05057812 */ /* 0x000fe200078ec0ff */
[----:B------:R-:W-:Y:S01]  /*4f10*/  @!P5 FADD.FTZ R240, -R240, -RZ ;  /* 0x800000fff0f0d221 */ /* 0x000fe20000010100 */
[----:B------:R-:W-:Y:S01]  /*4f20*/  ISETP.GT.U32.AND P5, PT, R6, UR10, PT ;  /* 0x0000000a06007c0c */ /* 0x000fe2000bfa4070 */
[----:B------:R-:W-:Y:S01]  /*4f30*/  @!P6 FADD.FTZ R241, -R241, -RZ ;  /* 0x800000fff1f1e221 */ /* 0x000fe20000010100 */
[----:B------:R-:W-:Y:S01]  /*4f40*/  PRMT R6, R4, 0x7771, RZ ;  /* 0x0000777104067816 */ /* 0x000fe200000000ff */
[----:B-1----:R-:W-:Y:S01]  /*4f50*/  @!P3 FADD.FTZ R247, -R247, -RZ ;  /* 0x800000fff7f7b221 */ /* 0x002fe20000010100 */
[----:B------:R-:W-:Y:S02]  /*4f60*/  ISETP.GT.U32.AND P6, PT, R7, UR10, PT ;  /* 0x0000000a07007c0c */ /* 0x000fe4000bfc4070 */
[----:B------:R-:W-:Y:S02]  /*4f70*/  ISETP.GT.U32.AND P3, PT, R6, UR10, PT ;  /* 0x0000000a06007c0c */ /* 0x000fe4000bf64070 */
[----:B------:R-:W-:Y:S02]  /*4f80*/  F2FP.RELU.BF16.F32.PACK_AB R6, R155, R156 ;  /* 0x0000009c9b06723e */ /* 0x000fe400000018ff */
[----:B------:R-:W-:Y:S02]  /*4f90*/  @P2 FSEL R28, R28, -INF , !P0 ;  /* 0xff8000001c1c2808 */ /* 0x000fe40004000000 */
[----:B------:R-:W-:Y:S01]  /*4fa0*/  @P2 FSEL R30, R30, -INF , !P0 ;  /* 0xff8000001e1e2808 */ /* 0x000fe20004000000 */
[----:B------:R1:W-:Y:S01]  /*4fb0*/  STS [R185+0x19000], R6 ;  /* 0x01900006b9007388 */ /* 0x0003e20000000800 */
[----:B------:R-:W-:Y:S01]  /*4fc0*/  @P2 FSEL R34, R34, -INF , !P0 ;  /* 0xff80000022222808 */ /* 0x000fe20004000000 */
[--C-:B------:R-:W-:Y:S01]  /*4fd0*/  FFMA.FTZ R28, R28, UR11, -R141.reuse ;  /* 0x0000000b1c1c7c23 */ /* 0x100fe2000801088d */
[----:B------:R-:W-:Y:S01]  /*4fe0*/  ISETP.LE.U32.AND P0, PT, R11, UR10, PT ;  /* 0x0000000a0b007c0c */ /* 0x000fe2000bf03070 */
[----:B--2---:R-:W-:Y:S01]  /*4ff0*/  @P6 FADD.FTZ R246, -R246, -RZ ;  /* 0x800000fff6f66221 */ /* 0x004fe20000010100 */
[----:B------:R-:W-:Y:S01]  /*5000*/  ISETP.LE.U32.AND P4, PT, R5, UR10, PT ;  /* 0x0000000a05007c0c */ /* 0x000fe2000bf83070 */
[--C-:B------:R-:W-:Y:S01]  /*5010*/  FFMA.FTZ R34, R34, UR11, -R164.reuse ;  /* 0x0000000b22227c23 */ /* 0x100fe200080108a4 */
[C---:B------:R-:W-:Y:S01]  /*5020*/  PRMT R5, R4.reuse, 0x7772, RZ ;  /* 0x0000777204057816 */ /* 0x040fe200000000ff */
[----:B------:R-:W-:Y:S01]  /*5030*/  FFMA.FTZ R164, R35, UR11, -R164 ;  /* 0x0000000b23a47c23 */ /* 0x000fe200080108a4 */
[----:B------:R-:W-:Y:S01]  /*5040*/  PRMT R7, R4, 0x7770, RZ ;  /* 0x0000777004077816 */ /* 0x000fe200000000ff */
[----:B------:R-:W2:Y:S01]  /*5050*/  MUFU.EX2 R243, R34 ;  /* 0x0000002200f37308 */ /* 0x000ea20000000800 */
[----:B------:R-:W-:Y:S01]  /*5060*/  ISETP.GT.U32.AND P6, PT, R5, UR10, PT ;  /* 0x0000000a05007c0c */ /* 0x000fe2000bfc4070 */
[--C-:B------:R-:W-:Y:S01]  /*5070*/  FFMA.FTZ R30, R30, UR11, -R140.reuse ;  /* 0x0000000b1e1e7c23 */ /* 0x100fe2000801088c */
[----:B------:R-:W-:Y:S07]  /*5080*/  F2FP.RELU.BF16.F32.PACK_AB R5, R152, R153 ;  /* 0x000000999805723e */ /* 0x000fee00000018ff */
[----:B------:R3:W-:Y:S01]  /*5090*/  MUFU.EX2 R242, R164 ;  /* 0x000000a400f27308 */ /* 0x0007e20000000800 */
[----:B------:R-:W-:Y:S01]  /*50a0*/  PRMT R4, R4, 0x7773, RZ ;  /* 0x0000777304047816 */ /* 0x000fe200000000ff */
[----:B------:R-:W-:Y:S01]  /*50b0*/  @!P0 FADD.FTZ R245, -R245, -RZ ;  /* 0x800000fff5f58221 */ /* 0x000fe20000010100 */
[----:B------:R-:W-:Y:S01]  /*50c0*/  ISETP.LE.U32.AND P0, PT, R8, UR10, PT ;  /* 0x0000000a08007c0c */ /* 0x000fe2000bf03070 */
[----:B------:R4:W-:Y:S01]  /*50d0*/  STS [R185+0x19400], R5 ;  /* 0x01940005b9007388 */ /* 0x0009e20000000800 */
[----:B------:R-:W-:Y:S01]  /*50e0*/  F2FP.RELU.BF16.F32.PACK_AB R8, R158, R157 ;  /* 0x0000009d9e08723e */ /* 0x000fe200000018ff */
[----:B------:R-:W-:Y:S01]  /*50f0*/  @!P4 FADD.FTZ R171, -R171, -RZ ;  /* 0x800000ffababc221 */ /* 0x000fe20000010100 */
[----:B------:R-:W-:Y:S01]  /*5100*/  PRMT R14, R14, 0x7773, RZ ;  /* 0x000077730e0e7816 */ /* 0x000fe200000000ff */
[----:B------:R-:W-:Y:S01]  /*5110*/  FFMA.FTZ R141, R29, UR11, -R141 ;  /* 0x0000000b1d8d7c23 */ /* 0x000fe2000801088d */
[----:B------:R-:W-:Y:S01]  /*5120*/  FFMA.FTZ R140, R31, UR11, -R140 ;  /* 0x0000000b1f8c7c23 */ /* 0x000fe2000801088c */
[----:B--2---:R-:W-:Y:S01]  /*5130*/  @P5 FADD.FTZ R243, -R243, -RZ ;  /* 0x800000fff3f35221 */ /* 0x004fe20000010100 */
[----:B------:R-:W-:Y:S01]  /*5140*/  ISETP.GT.U32.AND P5, PT, R4, UR10, PT ;  /* 0x0000000a04007c0c */ /* 0x000fe2000bfa4070 */
[----:B------:R-:W2:Y:S01]  /*5150*/  MUFU.EX2 R227, R28 ;  /* 0x0000001c00e37308 */ /* 0x000ea20000000800 */
[----:B------:R-:W-:Y:S02]  /*5160*/  F2FP.RELU.BF16.F32.PACK_AB R4, R163, R161 ;  /* 0x000000a1a304723e */ /* 0x000fe400000018ff */
[----:B-1----:R-:W-:Y:S01]  /*5170*/  F2FP.RELU.BF16.F32.PACK_AB R6, R166, R162 ;  /* 0x000000a2a606723e */ /* 0x002fe200000018ff */
[----:B------:R-:W-:Y:S01]  /*5180*/  @!P0 FADD.FTZ R170, -R170, -RZ ;  /* 0x800000ffaaaa8221 */ /* 0x000fe20000010100 */
[----:B------:R-:W-:Y:S01]  /*5190*/  ISETP.LE.U32.AND P0, PT, R7, UR10, PT ;  /* 0x0000000a07007c0c */ /* 0x000fe2000bf03070 */
[----:B------:R1:W-:Y:S01]  /*51a0*/  STS [R197+0x19000], R4 ;  /* 0x01900004c5007388 */ /* 0x0003e20000000800 */
[----:B------:R-:W-:Y:S03]  /*51b0*/  F2FP.RELU.BF16.F32.PACK_AB R7, R150, R151 ;  /* 0x000000979607723e */ /* 0x000fe600000018ff */
[----:B------:R-:W2:Y:S01]  /*51c0*/  MUFU.EX2 R180, R141 ;  /* 0x0000008d00b47308 */ /* 0x000ea20000000800 */
[----:B------:R-:W-:Y:S01]  /*51d0*/  ISETP.GT.U32.AND P4, PT, R14, UR10, PT ;  /* 0x0000000a0e007c0c */ /* 0x000fe2000bf84070 */
[----:B------:R1:W-:Y:S01]  /*51e0*/  STS [R197+0x19400], R6 ;  /* 0x01940006c5007388 */ /* 0x0003e20000000800 */
[----:B---3--:R-:W-:Y:S07]  /*51f0*/  SEL R164, R0, 0xffffffe0, !P1 ;  /* 0xffffffe000a47807 */ /* 0x008fee0004800000 */
[----:B------:R-:W3:Y:S01]  /*5200*/  MUFU.EX2 R169, R30 ;  /* 0x0000001e00a97308 */ /* 0x000ee20000000800 */
[----:B------:R1:W-:Y:S09]  /*5210*/  STS [R185+0x1a000], R7 ;  /* 0x01a00007b9007388 */ /* 0x0003f20000000800 */
[----:B------:R-:W1:Y:S01]  /*5220*/  MUFU.EX2 R168, R140 ;  /* 0x0000008c00a87308 */ /* 0x000e620000000800 */
[----:B----4-:R-:W-:Y:S01]  /*5230*/  F2FP.RELU.BF16.F32.PACK_AB R5, R154, R149 ;  /* 0x000000959a05723e */ /* 0x010fe200000018ff */
[----:B--2---:R-:W-:Y:S01]  /*5240*/  @!P0 FADD.FTZ R227, -R227, -RZ ;  /* 0x800000ffe3e38221 */ /* 0x004fe20000010100 */
[--C-:B------:R-:W-:Y:S02]  /*5250*/  IMAD.IADD R148, R178, 0x1, R164.reuse ;  /* 0x00000001b2947824 */ /* 0x100fe400078e02a4 */
[----:B------:R-:W-:Y:S01]  /*5260*/  IMAD.IADD R179, R175, 0x1, R164 ;  /* 0x00000001afb37824 */ /* 0x000fe200078e02a4 */
[----:B------:R2:W-:Y:S01]  /*5270*/  STS [R185+0x1a400], R5 ;  /* 0x01a40005b9007388 */ /* 0x0005e20000000800 */
[----:B------:R-:W-:Y:S01]  /*5280*/  @P4 FADD.FTZ R242, -R242, -RZ ;  /* 0x800000fff2f24221 */ /* 0x000fe20000010100 */
[----:B------:R-:W-:Y:S01]  /*5290*/  @P3 FADD.FTZ R180, -R180, -RZ ;  /* 0x800000ffb4b43221 */ /* 0x000fe20000010100 */
[----:B------:R-:W-:Y:S01]  /*52a0*/  FSETP.GE.FTZ.AND P3, PT, R161, RZ, PT ;  /* 0x000000ffa100720b */ /* 0x000fe20003f76000 */
[----:B------:R4:W-:Y:S01]  /*52b0*/  STS [R197+0x1a000], R8 ;  /* 0x01a00008c5007388 */ /* 0x0009e20000000800 */
[----:B---3--:R-:W-:Y:S01]  /*52c0*/  @P6 FADD.FTZ R169, -R169, -RZ ;  /* 0x800000ffa9a96221 */ /* 0x008fe20000010100 */
[----:B------:R-:W-:Y:S01]  /*52d0*/  FSETP.GE.FTZ.AND P4, PT, R155, RZ, PT ;  /* 0x000000ff9b00720b */ /* 0x000fe20003f96000 */
[----:B-1----:R-:W-:Y:S01]  /*52e0*/  @P5 FADD.FTZ R168, -R168, -RZ ;  /* 0x800000ffa8a85221 */ /* 0x002fe20000010100 */
[----:B------:R-:W-:Y:S02]  /*52f0*/  F2FP.RELU.BF16.F32.PACK_AB R4, R246, R247 ;  /* 0x000000f7f604723e */ /* 0x000fe400000018ff */
[----:B------:R-:W-:Y:S02]  /*5300*/  FSETP.GE.FTZ.AND P6, PT, R152, RZ, PT ;  /* 0x000000ff9800720b */ /* 0x000fe40003fd6000 */
[----:B------:R-:W-:Y:S02]  /*5310*/  F2FP.RELU.BF16.F32.PACK_AB R6, R249, R248 ;  /* 0x000000f8f906723e */ /* 0x000fe400000018ff */
[----:B------:R-:W-:Y:S05]  /*5320*/  F2FP.RELU.BF16.F32.PACK_AB R7, R159, R160 ;  /* 0x000000a09f07723e */ /* 0x000fea00000018ff */
[----:B------:R1:W-:Y:S01]  /*5330*/  STS [R197+0x1a400], R7 ;  /* 0x01a40007c5007388 */ /* 0x0003e20000000800 */
[----:B--2---:R-:W-:Y:S03]  /*5340*/  F2FP.RELU.BF16.F32.PACK_AB R5, R244, R245 ;  /* 0x000000f5f405723e */ /* 0x004fe600000018ff */
[----:B------:R2:W-:Y:S01]  /*5350*/  STS [R181], R6 ;  /* 0x00000006b5007388 */ /* 0x0005e20000000800 */
[----:B----4-:R-:W-:Y:S03]  /*5360*/  F2FP.RELU.BF16.F32.PACK_AB R8, R240, R241 ;  /* 0x000000f1f008723e */ /* 0x010fe600000018ff */
[----:B------:R3:W-:Y:S04]  /*5370*/  STS [R181+0x400], R5 ;  /* 0x00040005b5007388 */ /* 0x0007e80000000800 */
[----:B------:R4:W-:Y:S01]  /*5380*/  STS [R167], R4 ;  /* 0x00000004a7007388 */ /* 0x0009e20000000800 */
[----:B-1----:R-:W-:Y:S02]  /*5390*/  F2FP.RELU.BF16.F32.PACK_AB R7, R170, R171 ;  /* 0x000000abaa07723e */ /* 0x002fe400000018ff */
[----:B--2---:R-:W-:Y:S02]  /*53a0*/  F2FP.RELU.BF16.F32.PACK_AB R6, R242, R243 ;  /* 0x000000f3f206723e */ /* 0x004fe400000018ff */
[----:B---3--:R-:W-:Y:S03]  /*53b0*/  F2FP.RELU.BF16.F32.PACK_AB R5, R180, R227 ;  /* 0x000000e3b405723e */ /* 0x008fe600000018ff */
[----:B------:R-:W-:Y:S01]  /*53c0*/  STS [R167+0x400], R6 ;  /* 0x00040006a7007388 */ /* 0x000fe20000000800 */
[----:B----4-:R-:W-:Y:S03]  /*53d0*/  F2FP.RELU.BF16.F32.PACK_AB R4, R168, R169 ;  /* 0x000000a9a804723e */ /* 0x010fe600000018ff */
[----:B------:R-:W-:Y:S04]  /*53e0*/  STS [R181+0x1000], R8 ;  /* 0x00100008b5007388 */ /* 0x000fe80000000800 */
        /* <DEDUP_REMOVED lines=32> */
[C---:B--2---:R-:W-:Y:S04]  /*55f0*/  HMMA.16816.F32.BF16 R8, R132.reuse, R144, R8 ;  /* 0x000000908408723c */ /* 0x044fe80000041808 */
[----:B------:R-:W-:Y:S02]  /*5600*/  IMAD.MOV.U32 R144, RZ, RZ, R195 ;  /* 0x000000ffff907224 */ /* 0x000fe400078e00c3 */
[----:B------:R-:W-:Y:S02]  /*5610*/  IMAD.MOV.U32 R145, RZ, RZ, R194 ;  /* 0x000000ffff917224 */ /* 0x000fe400078e00c2 */
[-C--:B------:R-:W-:Y:S03]  /*5620*/  HMMA.16816.F32.BF16 R12, R132, R146.reuse, R12 ;  /* 0x00000092840c723c */ /* 0x080fe6000004180c */
[C---:B------:R-:W-:Y:S04]  /*5630*/  LEA R250, P0, R184.reuse, R144, 0x2 ;  /* 0x00000090b8fa7211 */ /* 0x040fe800078010ff */
[----:B------:R-:W-:Y:S01]  /*5640*/  LEA.HI.X R251, R184, R145, RZ, 0x2, P0 ;  /* 0x00000091b8fb7211 */ /* 0x000fe200000f14ff */
[C---:B------:R-:W-:Y:S04]  /*5650*/  HMMA.16816.F32.BF16 R16, R140.reuse, R146, R16 ;  /* 0x000000928c10723c */ /* 0x040fe80000041810 */
[----:B------:R-:W2:Y:S01]  /*5660*/  LDG.E R144, desc[UR28][R250.64] ;  /* 0x0000001cfa907981 */ /* 0x000ea2000c1e1900 */
[----:B------:R-:W-:Y:S03]  /*5670*/  FSETP.GE.FTZ.AND P0, PT, R156, RZ, PT ;  /* 0x000000ff9c00720b */ /* 0x000fe60003f16000 */
[-C--:B---3--:R-:W-:Y:S01]  /*5680*/  HMMA.16816.F32.BF16 R20, R140, R136.reuse, R20 ;  /* 0x000000888c14723c */ /* 0x088fe20000041814 */
[----:B------:R-:W3:Y:S04]  /*5690*/  LDG.E R145, desc[UR28][R250.64+0x20] ;  /* 0x0000201cfa917981 */ /* 0x000ee8000c1e1900 */
[----:B------:R-:W4:Y:S03]  /*56a0*/  LDG.E R146, desc[UR28][R250.64+0x80] ;  /* 0x0000801cfa927981 */ /* 0x000f26000c1e1900 */
[C---:B------:R-:W-:Y:S01]  /*56b0*/  HMMA.16816.F32.BF16 R24, R132.reuse, R136, R24 ;  /* 0x000000888418723c */ /* 0x040fe20000041818 */
[----:B------:R-:W2:Y:S07]  /*56c0*/  LDG.E R147, desc[UR28][R250.64+0xa0] ;  /* 0x0000a01cfa937981 */ /* 0x000eae000c1e1900 */
[-C--:B------:R-:W-:Y:S01]  /*56d0*/  HMMA.16816.F32.BF16 R28, R132, R138.reuse, R28 ;  /* 0x0000008a841c723c */ /* 0x080fe2000004181c */
[----:B------:R-:W-:Y:S07]  /*56e0*/  LDSM.16.M88.4 R132, [R148+0x7000] ;  /* 0x007000009484783b */ /* 0x000fee0000000200 */
[----:B------:R-:W-:Y:S01]  /*56f0*/  HMMA.16816.F32.BF16 R32, R140, R138, R32 ;  /* 0x0000008a8c20723c */ /* 0x000fe20000041820 */
[----:B------:R-:W1:Y:S08]  /*5700*/  LDSM.16.M88.4 R136, [R179+0x8000] ;  /* 0x00800000b388783b */ /* 0x000e700000000200 */
[----:B------:R-:W1:Y:S02]  /*5710*/  LDSM.16.M88.4 R140, [R148+0x7800] ;  /* 0x00780000948c783b */ /* 0x000e640000000200 */
        /* <DEDUP_REMOVED lines=22> */
[----:B------:R1:W-:Y:S08]  /*5880*/  LDSM.16.M88.4 R132, [R148+0x8000] ;  /* 0x008000009484783b */ /* 0x0003f00000000200 */
[----:B------:R-:W3:Y:S01]  /*5890*/  LDSM.16.M88.4 R136, [R179+0xa000] ;  /* 0x00a00000b388783b */ /* 0x000ee20000000200 */
[----:B-1----:R-:W-:Y:S01]  /*58a0*/  IMAD.SHL.U32 R148, R2, 0x8, RZ ;  /* 0x0000000802947824 */ /* 0x002fe200078e00ff */
[-C--:B---3--:R-:W-:Y:S08]  /*58b0*/  HMMA.16816.F32.BF16 R4, R132, R136.reuse, R4 ;  /* 0x000000888404723c */ /* 0x088ff00000041804 */
[C---:B------:R-:W-:Y:S08]  /*58c0*/  HMMA.16816.F32.BF16 R8, R140.reuse, R136, R8 ;  /* 0x000000888c08723c */ /* 0x040ff00000041808 */
[-C--:B------:R-:W-:Y:S03]  /*58d0*/  HMMA.16816.F32.BF16 R12, R140, R138.reuse, R12 ;  /* 0x0000008a8c0c723c */ /* 0x080fe6000004180c */
[C---:B------:R-:W-:Y:S01]  /*58e0*/  FADD.FTZ R6, -R145.reuse, R6 ;  /* 0x0000000691067221 */ /* 0x040fe20000010100 */
[----:B------:R-:W-:Y:S04]  /*58f0*/  FADD.FTZ R7, -R145, R7 ;  /* 0x0000000791077221 */ /* 0x000fe80000010100 */
[C---:B------:R-:W-:Y:S01]  /*5900*/  HMMA.16816.F32.BF16 R16, R132.reuse, R138, R16 ;  /* 0x0000008a8410723c */ /* 0x040fe20000041810 */
[----:B------:R-:W1:Y:S03]  /*5910*/  LDSM.16.M88.4 R136, [R179+0xa400] ;  /* 0x00a40000b388783b */ /* 0x000e660000000200 */
[----:B------:R-:W-:Y:S01]  /*5920*/  FSEL R7, R7, R145, P6 ;  /* 0x0000009107077208 */ /* 0x000fe20003000000 */
[C---:B----4-:R-:W-:Y:S01]  /*5930*/  FADD.FTZ R8, -R146.reuse, R8 ;  /* 0x0000000892087221 */ /* 0x050fe20000010100 */
[----:B------:R-:W-:Y:S01]  /*5940*/  FSETP.GE.FTZ.AND P6, PT, R245, RZ, PT ;  /* 0x000000fff500720b */ /* 0x000fe20003fd6000 */
[----:B------:R-:W-:Y:S01]  /*5950*/  FADD.FTZ R9, -R146, R9 ;  /* 0x0000000992097221 */ /* 0x000fe20000010100 */
[C---:B--2---:R-:W-:Y:S01]  /*5960*/  FADD.FTZ R10, -R147.reuse, R10 ;  /* 0x0000000a930a7221 */ /* 0x044fe20000010100 */
[C---:B------:R-:W-:Y:S01]  /*5970*/  FADD.FTZ R11, -R147.reuse, R11 ;  /* 0x0000000b930b7221 */ /* 0x040fe20000010100 */
[----:B------:R-:W-:Y:S01]  /*5980*/  FMUL.FTZ R7, R152, R7 ;  /* 0x0000000798077220 */ /* 0x000fe20000410000 */
[C---:B------:R-:W-:Y:S01]  /*5990*/  FADD.FTZ R13, -R146.reuse, R13 ;  /* 0x0000000d920d7221 */ /* 0x040fe20000010100 */
[----:B------:R-:W-:Y:S01]  /*59a0*/  FADD.FTZ R12, -R146, R12 ;  /* 0x0000000c920c7221 */ /* 0x000fe20000010100 */
[C---:B------:R-:W-:Y:S01]  /*59b0*/  FADD.FTZ R14, -R147.reuse, R14 ;  /* 0x0000000e930e7221 */ /* 0x040fe20000010100 */
[----:B------:R-:W-:Y:S05]  /*59c0*/  FADD.FTZ R15, -R147, R15 ;  /* 0x0000000f930f7221 */ /* 0x000fea0000010100 */
[C---:B------:R-:W-:Y:S01]  /*59d0*/  FADD.FTZ R18, -R145.reuse, R18 ;  /* 0x0000001291127221 */ /* 0x040fe20000010100 */
[C---:B------:R-:W-:Y:S01]  /*59e0*/  FADD.FTZ R19, -R145.reuse, R19 ;  /* 0x0000001391137221 */ /* 0x040fe20000010100 */
[-C--:B-1----:R-:W-:Y:S08]  /*59f0*/  HMMA.16816.F32.BF16 R20, R132, R136.reuse, R20 ;  /* 0x000000888414723c */ /* 0x082ff00000041814 */
[C---:B------:R-:W-:Y:S04]  /*5a00*/  HMMA.16816.F32.BF16 R24, R140.reuse, R136, R24 ;  /* 0x000000888c18723c */ /* 0x040fe80000041818 */
[----:B------:R-:W-:Y:S04]  /*5a10*/  VIADD R136, R222, 0x1 ;  /* 0x00000001de887836 */ /* 0x000fe80000000000 */
[-C--:B------:R-:W-:Y:S03]  /*5a20*/  HMMA.16816.F32.BF16 R28, R140, R138.reuse, R28 ;  /* 0x0000008a8c1c723c */ /* 0x080fe6000004181c */
[----:B------:R-:W-:Y:S01]  /*5a30*/  ISETP.NE.AND P5, PT, R136, 0x1, PT ;  /* 0x000000018800780c */ /* 0x000fe20003fa5270 */
[C---:B------:R-:W-:Y:S01]  /*5a40*/  FADD.FTZ R21, -R144.reuse, R21 ;  /* 0x0000001590157221 */ /* 0x040fe20000010100 */
[----:B------:R-:W-:Y:S01]  /*5a50*/  FADD.FTZ R20, -R144, R20 ;  /* 0x0000001490147221 */ /* 0x000fe20000010100 */
[C---:B------:R-:W-:Y:S01]  /*5a60*/  FADD.FTZ R22, -R145.reuse, R22 ;  /* 0x0000001691167221 */ /* 0x040fe20000010100 */
[----:B------:R-:W-:Y:S01]  /*5a70*/  FADD.FTZ R23, -R145, R23 ;  /* 0x0000001791177221 */ /* 0x000fe20000010100 */
[----:B------:R-:W-:Y:S04]  /*5a80*/  HMMA.16816.F32.BF16 R32, R132, R138, R32 ;  /* 0x0000008a8420723c */ /* 0x000fe80000041820 */
[----:B------:R-:W-:Y:S01]  /*5a90*/  FSEL R22, R22, R145, P6 ;  /* 0x0000009116167208 */ /* 0x000fe20003000000 */
[----:B------:R-:W-:Y:S01]  /*5aa0*/  FADD.FTZ R133, -R144, R4 ;  /* 0x0000000490857221 */ /* 0x000fe20000010100 */
[----:B------:R-:W-:Y:S01]  /*5ab0*/  FSETP.GE.FTZ.AND P6, PT, R150, RZ, PT ;  /* 0x000000ff9600720b */ /* 0x000fe20003fd6000 */
[----:B------:R-:W-:Y:S01]  /*5ac0*/  FADD.FTZ R4, -R144, R5 ;  /* 0x0000000590047221 */ /* 0x000fe20000010100 */
[----:B------:R-:W-:Y:S01]  /*5ad0*/  SHF.R.U32.HI R132, RZ, 0x1, R2 ;  /* 0x00000001ff847819 */ /* 0x000fe20000011602 */
[----:B------:R-:W-:Y:S01]  /*5ae0*/  FADD.FTZ R24, -R146, R24 ;  /* 0x0000001892187221 */ /* 0x000fe20000010100 */
[-C--:B------:R-:W-:Y:S01]  /*5af0*/  FSEL R5, R133, R144.reuse, P0 ;  /* 0x0000009085057208 */ /* 0x080fe20000000000 */
[C---:B------:R-:W-:Y:S01]  /*5b00*/  FADD.FTZ R133, -R144.reuse, R16 ;  /* 0x0000001090857221 */ /* 0x040fe20000010100 */
[----:B------:R-:W-:Y:S01]  /*5b10*/  FSETP.GE.FTZ.AND P0, PT, R163, RZ, PT ;  /* 0x000000ffa300720b */ /* 0x000fe20003f16000 */
[----:B------:R-:W-:Y:S01]  /*5b20*/  FADD.FTZ R16, -R144, R17 ;  /* 0x0000001190107221 */ /* 0x000fe20000010100 */
[-C--:B------:R-:W-:Y:S01]  /*5b30*/  FSEL R4, R4, R144.reuse, P4 ;  /* 0x0000009004047208 */ /* 0x080fe20002000000 */
[C---:B------:R-:W-:Y:S01]  /*5b40*/  FADD.FTZ R28, -R146.reuse, R28 ;  /* 0x0000001c921c7221 */ /* 0x040fe20000010100 */
[-C--:B------:R-:W-:Y:S01]  /*5b50*/  FSEL R17, R133, R144.reuse, P3 ;  /* 0x0000009085117208 */ /* 0x080fe20001800000 */
[----:B------:R-:W-:Y:S01]  /*5b60*/  FADD.FTZ R25, -R146, R25 ;  /* 0x0000001992197221 */ /* 0x000fe20000010100 */
[----:B------:R-:W-:Y:S01]  /*5b70*/  FSEL R16, R16, R144, P0 ;  /* 0x0000009010107208 */ /* 0x000fe20000000000 */
[----:B------:R-:W-:Y:S01]  /*5b80*/  FADD.FTZ R32, -R144, R32 ;  /* 0x0000002090207221 */ /* 0x000fe20000010100 */
[----:B------:R-:W-:Y:S01]  /*5b90*/  FSETP.GE.FTZ.AND P0, PT, R246, RZ, PT ;  /* 0x000000fff600720b */ /* 0x000fe20003f16000 */
[----:B------:R-:W-:Y:S01]  /*5ba0*/  FADD.FTZ R34, -R145, R34 ;  /* 0x0000002291227221 */ /* 0x000fe20000010100 */
[----:B------:R-:W-:Y:S01]  /*5bb0*/  FSETP.GE.FTZ.AND P3, PT, R249, RZ, PT ;  /* 0x000000fff900720b */ /* 0x000fe20003f76000 */
[----:B------:R-:W-:Y:S01]  /*5bc0*/  FMUL.FTZ R156, R156, R5 ;  /* 0x000000059c9c7220 */ /* 0x000fe20000410000 */
[----:B------:R-:W-:Y:S01]  /*5bd0*/  FSETP.GE.FTZ.AND P4, PT, R248, RZ, PT ;  /* 0x000000fff800720b */ /* 0x000fe20003f96000 */
[----:B------:R-:W-:Y:S01]  /*5be0*/  FMUL.FTZ R155, R155, R4 ;  /* 0x000000049b9b7220 */ /* 0x000fe20000410000 */
[-C--:B------:R-:W-:Y:S01]  /*5bf0*/  FSEL R21, R21, R144.reuse, P3 ;  /* 0x0000009015157208 */ /* 0x080fe20001800000 */
[----:B------:R-:W-:Y:S01]  /*5c00*/  IMAD.SHL.U32 R4, R2, 0x40, RZ ;  /* 0x0000004002047824 */ /* 0x000fe200078e00ff */
        /* <DEDUP_REMOVED lines=17> */
[----:B------:R-:W-:Y:S01]  /*5d20*/  FMUL.FTZ R32, R247, R32 ;  /* 0x00000020f7207220 */ /* 0x000fe20000410000 */
[-C--:B------:R-:W-:Y:S01]  /*5d30*/  FSEL R19, R19, R145.reuse, P3 ;  /* 0x0000009113137208 */ /* 0x080fe20001800000 */
[----:B------:R-:W-:Y:S01]  /*5d40*/  FMUL.FTZ R144, R246, R144 ;  /* 0x00000090f6907220 */ /* 0x000fe20000410000 */
[----:B------:R-:W-:Y:S01]  /*5d50*/  FSETP.GE.FTZ.AND P4, PT, R244, RZ, PT ;  /* 0x000000fff400720b */ /* 0x000fe20003f96000 */
[----:B------:R-:W-:Y:S01]  /*5d60*/  FMUL.FTZ R6, R153, R6 ;  /* 0x0000000699067220 */ /* 0x000fe20000410000 */
[----:B------:R-:W-:Y:S02]  /*5d70*/  FSETP.GE.FTZ.AND P3, PT, R243, RZ, PT ;  /* 0x000000fff300720b */ /* 0x000fe40003f76000 */
[-C--:B------:R-:W-:Y:S02]  /*5d80*/  FSEL R23, R23, R145.reuse, P4 ;  /* 0x0000009117177208 */ /* 0x080fe40002000000 */
[----:B------:R-:W-:Y:S01]  /*5d90*/  FSEL R34, R34, R145, P3 ;  /* 0x0000009122227208 */ /* 0x000fe20001800000 */
[----:B------:R-:W-:Y:S01]  /*5da0*/  @P0 FADD.FTZ R145, -R145, R35 ;  /* 0x0000002391910221 */ /* 0x000fe20000010100 */
[----:B------:R-:W-:Y:S02]  /*5db0*/  FSETP.GE.FTZ.AND P0, PT, R151, RZ, PT ;  /* 0x000000ff9700720b */ /* 0x000fe40003f16000 */
[----:B------:R-:W-:Y:S02]  /*5dc0*/  FSETP.GE.FTZ.AND P3, PT, R158, RZ, PT ;  /* 0x000000ff9e00720b */ /* 0x000fe40003f76000 */
[-C--:B------:R-:W-:Y:S02]  /*5dd0*/  FSEL R8, R8, R146.reuse, P0 ;  /* 0x0000009208087208 */ /* 0x080fe40000000000 */
[----:B------:R-:W-:Y:S02]  /*5de0*/  FSETP.GE.FTZ.AND P0, PT, R180, RZ, PT ;  /* 0x000000ffb400720b */ /* 0x000fe40003f16000 */
[----:B------:R-:W-:Y:S02]  /*5df0*/  FSETP.GE.FTZ.AND P4, PT, R157, RZ, PT ;  /* 0x000000ff9d00720b */ /* 0x000fe40003f96000 */
[-C--:B------:R-:W-:Y:S02]  /*5e00*/  FSEL R13, R13, R146.reuse, P3 ;  /* 0x000000920d0d7208 */ /* 0x080fe40001800000 */
[-C--:B------:R-:W-:Y:S02]  /*5e10*/  FSEL R9, R9, R146.reuse, P6 ;  /* 0x0000009209097208 */ /* 0x080fe40003000000 */
[-C--:B------:R-:W-:Y:S02]  /*5e20*/  FSEL R12, R12, R146.reuse, P4 ;  /* 0x000000920c0c7208 */ /* 0x080fe40002000000 */
[----:B------:R-:W-:Y:S02]  /*5e30*/  FSETP.GE.FTZ.AND P3, PT, R227, RZ, PT ;  /* 0x000000ffe300720b */ /* 0x000fe40003f76000 */
[----:B------:R-:W-:Y:S02]  /*5e40*/  FSETP.GE.FTZ.AND P6, PT, R241, RZ, PT ;  /* 0x000000fff100720b */ /* 0x000fe40003fd6000 */
[----:B------:R-:W-:Y:S02]  /*5e50*/  FSETP.GE.FTZ.AND P4, PT, R240, RZ, PT ;  /* 0x000000fff000720b */ /* 0x000fe40003f96000 */
[----:B------:R-:W-:Y:S02]  /*5e60*/  LOP3.LUT R5, R132, 0x30, RZ, 0xc0, !PT ;  /* 0x0000003084057812 */ /* 0x000fe400078ec0ff */
[-C--:B------:R-:W-:Y:S02]  /*5e70*/  FSEL R28, R28, R146.reuse, P3 ;  /* 0x000000921c1c7208 */ /* 0x080fe40001800000 */
[-C--:B------:R-:W-:Y:S02]  /*5e80*/  FSEL R24, R24, R146.reuse, P6 ;  /* 0x0000009218187208 */ /* 0x080fe40003000000 */
[----:B------:R-:W-:Y:S01]  /*5e90*/  FSEL R25, R25, R146, P4 ;  /* 0x0000009219197208 */ /* 0x000fe20002000000 */
[----:B------:R-:W-:Y:S01]  /*5ea0*/  @P0 FADD.FTZ R146, -R146, R29 ;  /* 0x0000001d92920221 */ /* 0x000fe20000010100 */
[----:B------:R-:W-:Y:S02]  /*5eb0*/  FSETP.GE.FTZ.AND P3, PT, R149, RZ, PT ;  /* 0x000000ff9500720b */ /* 0x000fe40003f76000 */
[----:B------:R-:W-:Y:S02]  /*5ec0*/  LOP3.LUT R5, R5, 0x8, R2, 0xf8, !PT ;  /* 0x0000000805057812 */ /* 0x000fe400078ef802 */
[----:B------:R-:W-:Y:S02]  /*5ed0*/  FSETP.GE.FTZ.AND P0, PT, R168, RZ, PT ;  /* 0x000000ffa800720b */ /* 0x000fe40003f16000 */
[-C--:B------:R-:W-:Y:S02]  /*5ee0*/  FSEL R10, R10, R147.reuse, P3 ;  /* 0x000000930a0a7208 */ /* 0x080fe40001800000 */
[----:B------:R-:W-:Y:S02]  /*5ef0*/  FSETP.GE.FTZ.AND P6, PT, R154, RZ, PT ;  /* 0x000000ff9a00720b */ /* 0x000fe40003fd6000 */
[----:B------:R-:W-:Y:S02]  /*5f00*/  FSETP.GE.FTZ.AND P4, PT, R160, RZ, PT ;  /* 0x000000ffa000720b */ /* 0x000fe40003f96000 */
[----:B------:R-:W-:Y:S02]  /*5f10*/  FSETP.GE.FTZ.AND P3, PT, R159, RZ, PT ;  /* 0x000000ff9f00720b */ /* 0x000fe40003f76000 */
[----:B------:R-:W-:Y:S02]  /*5f20*/  LOP3.LUT R5, R5, 0x1c0, R4, 0xf8, !PT ;  /* 0x000001c005057812 */ /* 0x000fe400078ef804 */
[-C--:B------:R-:W-:Y:S02]  /*5f30*/  FSEL R11, R11, R147.reuse, P6 ;  /* 0x000000930b0b7208 */ /* 0x080fe40003000000 */
[-C--:B------:R-:W-:Y:S02]  /*5f40*/  FSEL R14, R14, R147.reuse, P4 ;  /* 0x000000930e0e7208 */ /* 0x080fe40002000000 */
[-C--:B------:R-:W-:Y:S02]  /*5f50*/  FSEL R15, R15, R147.reuse, P3 ;  /* 0x000000930f0f7208 */ /* 0x080fe40001800000 */
[----:B------:R-:W-:Y:S02]  /*5f60*/  LOP3.LUT R165, R4, 0x400, RZ, 0xc0, !PT ;  /* 0x0000040004a57812 */ /* 0x000fe400078ec0ff */
[----:B------:R-:W-:Y:S02]  /*5f70*/  LOP3.LUT R5, R5, 0x38, R148, 0x78, !PT ;  /* 0x0000003805057812 */ /* 0x000fe400078e7894 */
[----:B------:R-:W-:Y:S02]  /*5f80*/  FSETP.GE.FTZ.AND P6, PT, R171, RZ, PT ;  /* 0x000000ffab00720b */ /* 0x000fe40003fd6000 */
[----:B------:R-:W-:Y:S01]  /*5f90*/  FSETP.GE.FTZ.AND P4, PT, R170, RZ, PT ;  /* 0x000000ffaa00720b */ /* 0x000fe20003f96000 */
[----:B------:R-:W-:Y:S01]  /*5fa0*/  IMAD R165, R5, 0x2, R165 ;  /* 0x0000000205a57824 */ /* 0x000fe200078e02a5 */
[----:B------:R-:W-:Y:S02]  /*5fb0*/  FSETP.GE.FTZ.AND P3, PT, R169, RZ, PT ;  /* 0x000000ffa900720b */ /* 0x000fe40003f76000 */
[-C--:B------:R-:W-:Y:S02]  /*5fc0*/  FSEL R26, R26, R147.reuse, P6 ;  /* 0x000000931a1a7208 */ /* 0x080fe40003000000 */
[-C--:B------:R-:W-:Y:S02]  /*5fd0*/  FSEL R27, R27, R147.reuse, P4 ;  /* 0x000000931b1b7208 */ /* 0x080fe40002000000 */
[----:B------:R-:W-:Y:S01]  /*5fe0*/  FSEL R30, R30, R147, P3 ;  /* 0x000000931e1e7208 */ /* 0x000fe20001800000 */
[----:B------:R-:W-:Y:S01]  /*5ff0*/  @P0 FADD.FTZ R147, -R147, R31 ;  /* 0x0000001f93930221 */ /* 0x000fe20000010100 */
[----:B------:R-:W-:Y:S02]  /*6000*/  F2FP.BF16.F32.PACK_AB R155, R155, R156 ;  /* 0x0000009c9b9b723e */ /* 0x000fe400000010ff */
[----:B------:R-:W-:Y:S02]  /*6010*/  F2FP.BF16.F32.PACK_AB R161, R163, R161 ;  /* 0x000000a1a3a1723e */ /* 0x000fe400000010ff */
[----:B------:R-:W-:Y:S01]  /*6020*/  F2FP.BF16.F32.PACK_AB R20, R21, R20 ;  /* 0x000000141514723e */ /* 0x000fe200000010ff */
[----:B------:R-:W-:Y:S06]  /*6030*/  @!P5 BRA `(.L_x_1413) ;  /* 0x000000000088d947 */ /* 0x000fec0003800000 */
[----:B------:R-:W-:Y:S02]  /*6040*/  IADD3 R16, P0, PT, RZ, -UR5, RZ ;  /* 0x80000005ff107c10 */ /* 0x000fe4000ff1e0ff */
[----:B------:R-:W-:Y:S02]  /*6050*/  LOP3.LUT R4, R222, 0x1, RZ, 0xc0, !PT ;  /* 0x00000001de047812 */ /* 0x000fe400078ec0ff */
[----:B------:R-:W-:Y:S01]  /*6060*/  ISETP.GE.AND P4, PT, R186, UR8, PT ;  /* 0x00000008ba007c0c */ /* 0x000fe2000bf86270 */
[----:B------:R-:W-:Y:S01]  /*6070*/  IMAD.X R5, RZ, RZ, ~UR7, P0 ;  /* 0x80000007ff057e24 */ /* 0x000fe200080e06ff */
[----:B------:R-:W-:Y:S01]  /*6080*/  ISETP.NE.U32.AND P0, PT, R4, 0x1, PT ;  /* 0x000000010400780c */ /* 0x000fe20003f05070 */
[----:B------:R-:W-:Y:S01]  /*6090*/  IMAD.MOV.U32 R4, RZ, RZ, -0x3000 ;  /* 0xffffd000ff047424 */ /* 0x000fe200078e00ff */
[----:B------:R-:W-:Y:S02]  /*60a0*/  ISETP.GE.AND P3, PT, R183, UR8, PT ;  /* 0x00000008b7007c0c */ /* 0x000fe4000bf66270 */
[----:B------:R-:W-:Y:S02]  /*60b0*/  SHF.R.S64 R16, R16, 0x1f, R5 ;  /* 0x0000001f10107819 */ /* 0x000fe40000001005 */
[----:B------:R-:W-:Y:S02]  /*60c0*/  SEL R4, R4, 0x3000, !P0 ;  /* 0x0000300004047807 */ /* 0x000fe40004000000 */
[----:B------:R-:W-:Y:S02]  /*60d0*/  IADD3 R236, P6, PT, R236, R16, RZ ;  /* 0x00000010ecec7210 */ /* 0x000fe40007fde0ff */
[----:B------:R-:W-:Y:S01]  /*60e0*/  ISETP.GE.AND P0, PT, R182, UR8, PT ;  /* 0x00000008b6007c0c */ /* 0x000fe2000bf06270 */
[--C-:B------:R-:W-:Y:S01]  /*60f0*/  IMAD.IADD R213, R213, 0x1, R4.reuse ;  /* 0x00000001d5d57824 */ /* 0x100fe200078e0204 */
[----:B------:R-:W-:Y:S01]  /*6100*/  LEA.HI.X.SX32 R237, R5, R237, 0x1, P6 ;  /* 0x000000ed05ed7211 */ /* 0x000fe200030f0eff */
[--C-:B------:R-:W-:Y:S02]  /*6110*/  IMAD.IADD R221, R221, 0x1, R4.reuse ;  /* 0x00000001dddd7824 */ /* 0x100fe400078e0204 */
[----:B------:R-:W-:Y:S02]  /*6120*/  IMAD.IADD R174, R174, 0x1, R4 ;  /* 0x00000001aeae7824 */ /* 0x000fe400078e0204 */
        /* <DEDUP_REMOVED lines=19> */
.L_x_1413:
[----:B------:R-:W-:Y:S01]  /*6260*/  FMUL.FTZ R19, R166, R19 ;  /* 0x00000013a6137220 */ /* 0x000fe20000410000 */
[----:B------:R-:W-:Y:S01]  /*6270*/  FMUL.FTZ R18, R162, R18 ;  /* 0x00000012a2127220 */ /* 0x000fe20000410000 */
[----:B------:R-:W-:Y:S01]  /*6280*/  F2FP.BF16.F32.PACK_AB R6, R7, R6 ;  /* 0x000000060706723e */ /* 0x000fe200000010ff */
[----:B------:R-:W-:Y:S01]  /*6290*/  FMUL.FTZ R9, R150, R9 ;  /* 0x0000000996097220 */ /* 0x000fe20000410000 */
[----:B------:R-:W-:Y:S01]  /*62a0*/  FMUL.FTZ R11, R154, R11 ;  /* 0x0000000b9a0b7220 */ /* 0x000fe20000410000 */
[----:B------:R-:W-:Y:S01]  /*62b0*/  FMUL.FTZ R8, R151, R8 ;  /* 0x0000000897087220 */ /* 0x000fe20000410000 */
[----:B------:R-:W-:Y:S01]  /*62c0*/  FMUL.FTZ R10, R149, R10 ;  /* 0x0000000a950a7220 */ /* 0x000fe20000410000 */
[----:B------:R-:W-:Y:S01]  /*62d0*/  F2FP.BF16.F32.PACK_AB R18, R19, R18 ;  /* 0x000000121312723e */ /* 0x000fe200000010ff */
[----:B------:R-:W-:Y:S01]  /*62e0*/  STS [R185+0x15000], R155 ;  /* 0x0150009bb9007388 */ /* 0x000fe20000000800 */
[----:B------:R-:W-:Y:S01]  /*62f0*/  FMUL.FTZ R13, R158, R13 ;  /* 0x0000000d9e0d7220 */ /* 0x000fe20000410000 */
[----:B------:R-:W-:Y:S01]  /*6300*/  FMUL.FTZ R15, R159, R15 ;  /* 0x0000000f9f0f7220 */ /* 0x000fe20000410000 */
[----:B------:R-:W-:Y:S02]  /*6310*/  FMUL.FTZ R12, R157, R12 ;  /* 0x0000000c9d0c7220 */ /* 0x000fe40000410000 */
[----:B------:R-:W-:Y:S01]  /*6320*/  STS [R185+0x15400], R6 ;  /* 0x01540006b9007388 */ /* 0x000fe20000000800 */
[----:B------:R-:W-:Y:S01]  /*6330*/  FMUL.FTZ R14, R160, R14 ;  /* 0x0000000ea00e7220 */ /* 0x000fe20000410000 */
[----:B------:R-:W-:Y:S01]  /*6340*/  F2FP.BF16.F32.PACK_AB R8, R9, R8 ;  /* 0x000000080908723e */ /* 0x000fe200000010ff */
[----:B------:R-:W-:Y:S01]  /*6350*/  FMUL.FTZ R23, R244, R23 ;  /* 0x00000017f4177220 */ /* 0x000fe20000410000 */
[----:B------:R-:W-:Y:S01]  /*6360*/  F2FP.BF16.F32.PACK_AB R10, R11, R10 ;  /* 0x0000000a0b0a723e */ /* 0x000fe200000010ff */
[----:B------:R-:W-:Y:S01]  /*6370*/  STS [R197+0x15000], R161 ;  /* 0x015000a1c5007388 */ /* 0x000fe20000000800 */
[----:B------:R-:W-:Y:S01]  /*6380*/  FMUL.FTZ R22, R245, R22 ;  /* 0x00000016f5167220 */ /* 0x000fe20000410000 */
[----:B------:R-:W-:Y:S01]  /*6390*/  F2FP.BF16.F32.PACK_AB R12, R13, R12 ;  /* 0x0000000c0d0c723e */ /* 0x000fe200000010ff */
[----:B------:R-:W-:Y:S02]  /*63a0*/  FMUL.FTZ R145, R242, R145 ;  /* 0x00000091f2917220 */ /* 0x000fe40000410000 */
[----:B------:R-:W-:Y:S01]  /*63b0*/  STS [R197+0x15400], R18 ;  /* 0x01540012c5007388 */ /* 0x000fe20000000800 */
[----:B------:R-:W-:Y:S01]  /*63c0*/  F2FP.BF16.F32.PACK_AB R14, R15, R14 ;  /* 0x0000000e0f0e723e */ /* 0x000fe200000010ff */
[----:B------:R-:W-:Y:S01]  /*63d0*/  FMUL.FTZ R34, R243, R34 ;  /* 0x00000022f3227220 */ /* 0x000fe20000410000 */
[----:B------:R-:W-:Y:S02]  /*63e0*/  F2FP.BF16.F32.PACK_AB R22, R23, R22 ;  /* 0x000000161716723e */ /* 0x000fe400000010ff */
[----:B------:R-:W-:Y:S01]  /*63f0*/  STS [R185+0x16000], R8 ;  /* 0x01600008b9007388 */ /* 0x000fe20000000800 */
[----:B------:R-:W-:Y:S01]  /*6400*/  FMUL.FTZ R25, R240, R25 ;  /* 0x00000019f0197220 */ /* 0x000fe20000410000 */
[----:B------:R-:W-:Y:S01]  /*6410*/  FMUL.FTZ R27, R170, R27 ;  /* 0x0000001baa1b7220 */ /* 0x000fe20000410000 */
[----:B------:R-:W-:Y:S02]  /*6420*/  FMUL.FTZ R24, R241, R24 ;  /* 0x00000018f1187220 */ /* 0x000fe40000410000 */
[----:B------:R-:W-:Y:S01]  /*6430*/  STS [R185+0x16400], R10 ;  /* 0x0164000ab9007388 */ /* 0x000fe20000000800 */
[----:B------:R-:W-:Y:S01]  /*6440*/  FMUL.FTZ R26, R171, R26 ;  /* 0x0000001aab1a7220 */ /* 0x000fe20000410000 */
[----:B------:R-:W-:Y:S01]  /*6450*/  F2FP.BF16.F32.PACK_AB R32, R144, R32 ;  /* 0x000000209020723e */ /* 0x000fe200000010ff */
[----:B------:R-:W-:Y:S02]  /*6460*/  FMUL.FTZ R146, R180, R146 ;  /* 0x00000092b4927220 */ /* 0x000fe40000410000 */
[----:B------:R-:W-:Y:S01]  /*6470*/  STS [R197+0x16000], R12 ;  /* 0x0160000cc5007388 */ /* 0x000fe20000000800 */
[----:B------:R-:W-:Y:S01]  /*6480*/  F2FP.BF16.F32.PACK_AB R34, R145, R34 ;  /* 0x000000229122723e */ /* 0x000fe200000010ff */
[----:B------:R-:W-:Y:S01]  /*6490*/  FMUL.FTZ R147, R168, R147 ;  /* 0x00000093a8937220 */ /* 0x000fe20000410000 */
[----:B------:R-:W-:Y:S02]  /*64a0*/  FMUL.FTZ R28, R227, R28 ;  /* 0x0000001ce31c7220 */ /* 0x000fe40000410000 */
[----:B------:R-:W-:Y:S01]  /*64b0*/  STS [R197+0x16400], R14 ;  /* 0x0164000ec5007388 */ /* 0x000fe20000000800 */
[----:B------:R-:W-:Y:S01]  /*64c0*/  FMUL.FTZ R30, R169, R30 ;  /* 0x0000001ea91e7220 */ /* 0x000fe20000410000 */
[----:B------:R-:W-:Y:S01]  /*64d0*/  F2FP.BF16.F32.PACK_AB R24, R25, R24 ;  /* 0x000000181918723e */ /* 0x000fe200000010ff */
[----:B------:R-:W-:Y:S02]  /*64e0*/  IMAD R169, R191, UR9, RZ ;  /* 0x00000009bfa97c24 */ /* 0x000fe4000f8e02ff */
        /* <DEDUP_REMOVED lines=69> */
[----:B------:R-:W-:Y:S02]  /*6940*/  LOP3.LUT R4, R148, 0xd8, RZ, 0xc0, !PT ;  /* 0x000000d894047812 */ /* 0x000fe400078ec0ff */
[----:B------:R-:W-:Y:S02]  /*6950*/  LEA R5, -R169, RZ, 0x6 ;  /* 0x000000ffa9057211 */ /* 0x000fe400078e31ff */
[-C--:B-----5:R-:W-:Y:S05]  /*6960*/  HMMA.16816.F32.BF16 R36, R132, R136.reuse, R36 ;  /* 0x000000888424723c */ /* 0x0a0fea0000041824 */
[----:B------:R-:W-:Y:S02]  /*6970*/  LOP3.LUT R4, R4, 0x18, R2, 0x78, !PT ;  /* 0x0000001804047812 */ /* 0x000fe400078e7802 */
[C---:B------:R-:W-:Y:S01]  /*6980*/  LEA R232, P0, R5.reuse, R232, 0x2 ;  /* 0x000000e805e87211 */ /* 0x040fe200078010ff */
[C---:B------:R-:W-:Y:S04]  /*6990*/  HMMA.16816.F32.BF16 R40, R140.reuse, R136, R40 ;  /* 0x000000888c28723c */ /* 0x040fe80000041828 */
[----:B------:R-:W-:Y:S02]  /*69a0*/  LOP3.LUT R4, R4, 0x1f20, R148, 0xf8, !PT ;  /* 0x00001f2004047812 */ /* 0x000fe400078ef894 */
[----:B------:R-:W-:Y:S02]  /*69b0*/  LEA.HI.X.SX32 R233, R5, R233, 0x2, P0 ;  /* 0x000000e905e97211 */ /* 0x000fe400000f16ff */
[-C--:B------:R-:W-:Y:S03]  /*69c0*/  HMMA.16816.F32.BF16 R44, R140, R138.reuse, R44 ;  /* 0x0000008a8c2c723c */ /* 0x080fe6000004182c */
[----:B------:R-:W-:Y:S05]  /*69d0*/  LEA R168, R4, UR4, 0x1 ;  /* 0x0000000404a87c11 */ /* 0x000fea000f8e08ff */
        /* <DEDUP_REMOVED lines=35> */
.L_x_1414:
[----:B------:R-:W-:Y:S01]  /*6c10*/  LDSM.16.M88.4 R24, [R176+0x15000] ;  /* 0x01500000b018783b */ /* 0x000fe20000000200 */
[----:B------:R-:W-:Y:S01]  /*6c20*/  IMAD.MOV.U32 R167, RZ, RZ, R193 ;  /* 0x000000ffffa77224 */ /* 0x000fe200078e00c1 */
[----:B------:R-:W-:Y:S01]  /*6c30*/  ISETP.NE.AND P5, PT, R222, RZ, PT ;  /* 0x000000ffde00720c */ /* 0x000fe20003fa5270 */
[----:B------:R-:W-:Y:S01]  /*6c40*/  @P1 VIADD R167, R226, 0xffffffc0 ;  /* 0xffffffc0e2a71836 */ /* 0x000fe20000000000 */
[----:B------:R-:W2:Y:S01]  /*6c50*/  LDSM.16.MT88.4 R8, [R177+0x9000] ;  /* 0x00900000b108783b */ /* 0x000ea20000004200 */
[----:B------:R-:W-:Y:S01]  /*6c60*/  VIADD R215, R215, 0xffffffc0 ;  /* 0xffffffc0d7d77836 */ /* 0x000fe20000000000 */
[----:B------:R-:W-:Y:S01]  /*6c70*/  ISETP.GT.AND P4, PT, R222, RZ, PT ;  /* 0x000000ffde00720c */ /* 0x000fe20003f84270 */
[----:B------:R-:W-:Y:S01]  /*6c80*/  IMAD.IADD R166, R172, 0x1, R167 ;  /* 0x00000001aca67824 */ /* 0x000fe200078e02a7 */
[----:B------:R-:W3:Y:S01]  /*6c90*/  LDSM.16.MT88.4 R16, [R177+0xb000] ;  /* 0x00b00000b110783b */ /* 0x000ee20000004200 */
[----:B------:R-:W-:Y:S03]  /*6ca0*/  VIADD R214, R214, 0xfffffffc ;  /* 0xfffffffcd6d67836 */ /* 0x000fe60000000000 */
[----:B------:R-:W4:Y:S04]  /*6cb0*/  LDSM.16.MT88.4 R28, [R177+0xd000] ;  /* 0x00d00000b11c783b */ /* 0x000f280000004200 */
[----:B------:R-:W-:Y:S04]  /*6cc0*/  LDSM.16.M88.4 R32, [R3+0x15000] ;  /* 0x015000000320783b */ /* 0x000fe80000000200 */
[----:B------:R-:W1:Y:S04]  /*6cd0*/  LDSM.16.MT88.4 R132, [R177+0x9400] ;  /* 0x00940000b184783b */ /* 0x000e680000004200 */
        /* <DEDUP_REMOVED lines=32> */
[----:B------:R-:W-:Y:S02]  /*6ee0*/  LDSM.16.M88.4 R132, [R3+0x17000] ;  /* 0x017000000384783b */ /* 0x000fe40000000200 */
[C---:B------:R-:W-:Y:S04]  /*6ef0*/  LEA R144, P0, R198.reuse, R232, 0x2 ;  /* 0x000000e8c6907211 */ /* 0x040fe800078010ff */
[----:B------:R-:W-:Y:S01]  /*6f00*/  LEA.HI.X.SX32 R145, R198, R233, 0x2, P0 ;  /* 0x000000e9c6917211 */ /* 0x000fe200000f16ff */
[C---:B---3--:R-:W-:Y:S05]  /*6f10*/  HMMA.16816.F32.BF16 R4, R32.reuse, R136, R4 ;  /* 0x000000882004723c */ /* 0x048fea0000041804 */
[C---:B------:R-:W-:Y:S03]  /*6f20*/  LEA R146, P0, R169.reuse, R144, 0x5 ;  /* 0x00000090a9927211 */ /* 0x040fe600078028ff */
[C---:B------:R-:W-:Y:S01]  /*6f30*/  HMMA.16816.F32.BF16 R8, R32.reuse, R138, R8 ;  /* 0x0000008a2008723c */ /* 0x040fe20000041808 */
[----:B------:R-:W1:Y:S02]  /*6f40*/  LDSM.16.MT88.4 R136, [R177+0xa400] ;  /* 0x00a40000b188783b */ /* 0x000e640000004200 */
[C---:B------:R-:W-:Y:S05]  /*6f50*/  LEA.HI.X.SX32 R147, R169.reuse, R145, 0x5, P0 ;  /* 0x00000091a9937211 */ /* 0x040fea00000f2eff */
        /* <DEDUP_REMOVED lines=33> */
[----:B------:R4:W-:Y:S03]  /*7170*/  LDSM.16.M88.4 R132, [R166+0x2000] ;  /* 0x00200000a684783b */ /* 0x0009e60000000200 */
        /* <DEDUP_REMOVED lines=12> */
[C---:B----4-:R-:W-:Y:S03]  /*7240*/  LEA R166, P0, R169.reuse, R170, 0x5 ;  /* 0x000000aaa9a67211 */ /* 0x050fe600078028ff */
        /* <DEDUP_REMOVED lines=10> */
[----:B------:R-:W-:Y:S04]  /*72f0*/  @P5 IMAD.WIDE.U32 R142, R184, 0x4, R238 ;  /* 0x00000004b88e5825 */ /* 0x000fe800078e00ee */
[C---:B------:R-:W-:Y:S01]  /*7300*/  IMAD.WIDE R136, R169.reuse, -0xc0, R242 ;  /* 0xffffff40a9887825 */ /* 0x040fe200078e02f2 */
[----:B------:R-:W5:Y:S01]  /*7310*/  @P5 LDG.E R220, desc[UR28][R142.64+-0x100] ;  /* 0xffff001c8edc5981 */ /* 0x000f62000c1e1900 */
[C---:B--2---:R-:W-:Y:S03]  /*7320*/  HMMA.16816.F32.BF16 R12, R132.reuse, R28, R12 ;  /* 0x0000001c840c723c */ /* 0x044fe6000004180c */
        /* <DEDUP_REMOVED lines=8> */
[C---:B---3--:R-:W-:Y:S03]  /*73b0*/  HMMA.16816.F32.BF16 R20, R132.reuse, R32, R20 ;  /* 0x000000208414723c */ /* 0x048fe60000041814 */
[----:B------:R3:W-:Y:S01]  /*73c0*/  REDG.E.ADD.F32.FTZ.RN.STRONG.GPU desc[UR28][R144.64], R5 ;  /* 0x00000005900079a6 */ /* 0x0007e2000c12f31c */
[C---:B------:R-:W-:Y:S02]  /*73d0*/  LEA.HI.X.SX32 R141, R169.reuse, R139, 0x5, P0 ;  /* 0x0000008ba98d7211 */ /* 0x040fe400000f2eff */
[C---:B------:R-:W-:Y:S01]  /*73e0*/  LEA R28, P0, R169.reuse, R140, 0x5 ;  /* 0x0000008ca91c7211 */ /* 0x040fe200078028ff */
[----:B------:R4:W-:Y:S01]  /*73f0*/  REDG.E.ADD.F32.FTZ.RN.STRONG.GPU desc[UR28][R146.64], R6 ;  /* 0x00000006920079a6 */ /* 0x0009e2000c12f31c */
[----:B------:R-:W-:Y:S03]  /*7400*/  HMMA.16816.F32.BF16 R24, R132, R34, R24 ;  /* 0x000000228418723c */ /* 0x000fe60000041818 */
[----:B------:R1:W-:Y:S01]  /*7410*/  REDG.E.ADD.F32.FTZ.RN.STRONG.GPU desc[UR28][R148.64], R7 ;  /* 0x00000007940079a6 */ /* 0x0003e2000c12f31c */
[C---:B------:R-:W-:Y:S02]  /*7420*/  LEA.HI.X.SX32 R29, R169.reuse, R141, 0x5, P0 ;  /* 0x0000008da91d7211 */ /* 0x040fe400000f2eff */
[C---:B------:R-:W-:Y:S01]  /*7430*/  LEA R30, P0, R169.reuse, R28, 0x5 ;  /* 0x0000001ca91e7211 */ /* 0x040fe200078028ff */
[----:B------:R-:W-:Y:S03]  /*7440*/  REDG.E.ADD.F32.FTZ.RN.STRONG.GPU desc[UR28][R150.64], R8 ;  /* 0x00000008960079a6 */ /* 0x000fe6000c12f31c */
[C---:B------:R-:W-:Y:S01]  /*7450*/  LEA.HI.X.SX32 R31, R169.reuse, R29, 0x5, P0 ;  /* 0x0000001da91f7211 */ /* 0x040fe200000f2eff */
        /* <DEDUP_REMOVED lines=51> */
[----:B------:R-:W-:Y:S03]  /*7790*/  LDSM.16.MT88.4 R28, [R165+UR4+0x16800] ;  /* 0x01680004a51c783b */ /* 0x000fe60008004200 */
        /* <DEDUP_REMOVED lines=9> */
[----:B------:R-:W4:Y:S07]  /*7830*/  LDSM.16.MT88.4 R24, [R173+0x2800] ;  /* 0x00280000ad18783b */ /* 0x000f2e0000004200 */
        /* <DEDUP_REMOVED lines=17> */
[C---:B------:R-:W-:Y:S01]  /*7950*/  LOP3.LUT R4, R222.reuse, 0x1, RZ, 0xc0, !PT ;  /* 0x00000001de047812 */ /* 0x040fe200078ec0ff */
[----:B------:R-:W-:Y:S01]  /*7960*/  VIADD R222, R222, 0xffffffff ;  /* 0xffffffffdede7836 */ /* 0x000fe20000000000 */
[----:B------:R-:W-:Y:S02]  /*7970*/  @P5 IADD3 R6, P3, PT, R238, -0x100, RZ ;  /* 0xffffff00ee065810 */ /* 0x000fe40007f7e0ff */
[-C--:B------:R-:W-:Y:S05]  /*7980*/  HMMA.16816.F32.BF16 R84, R28, R136.reuse, R84 ;  /* 0x000000881c54723c */ /* 0x080fea0000041854 */
[----:B------:R-:W-:Y:S01]  /*7990*/  ISETP.NE.U32.AND P0, PT, R4, 0x1, PT ;  /* 0x000000010400780c */ /* 0x000fe20003f05070 */
[----:B------:R-:W-:Y:S01]  /*79a0*/  VIADD R4, R173, 0xffffd000 ;  /* 0xffffd000ad047836 */ /* 0x000fe20000000000 */
[----:B------:R-:W-:Y:S01]  /*79b0*/  @P5 IADD3.X R5, PT, PT, R239, -0x1, RZ, P3, !PT ;  /* 0xffffffffef055810 */ /* 0x000fe20001ffe4ff */
[C---:B------:R-:W-:Y:S04]  /*79c0*/  HMMA.16816.F32.BF16 R88, R140.reuse, R136, R88 ;  /* 0x000000888c58723c */ /* 0x040fe80000041858 */
[----:B------:R-:W-:Y:S02]  /*79d0*/  @P5 IMAD.MOV.U32 R238, RZ, RZ, R6 ;  /* 0x000000ffffee5224 */ /* 0x000fe400078e0006 */
[----:B------:R-:W-:Y:S02]  /*79e0*/  @P5 IMAD.MOV.U32 R239, RZ, RZ, R5 ;  /* 0x000000ffffef5224 */ /* 0x000fe400078e0005 */
[-C--:B------:R-:W-:Y:S03]  /*79f0*/  HMMA.16816.F32.BF16 R92, R140, R138.reuse, R92 ;  /* 0x0000008a8c5c723c */ /* 0x080fe6000004185c */
[----:B------:R-:W-:Y:S01]  /*7a00*/  @P0 VIADD R4, R173, 0x3000 ;  /* 0x00003000ad040836 */ /* 0x000fe20000000000 */
[----:B------:R-:W-:Y:S03]  /*7a10*/  @P5 IADD3 R195, P0, PT, R195, -0x100, RZ ;  /* 0xffffff00c3c35810 */ /* 0x000fe60007f1e0ff */
[----:B-1----:R-:W-:Y:S01]  /*7a20*/  IMAD.MOV.U32 R173, RZ, RZ, R4 ;  /* 0x000000ffffad7224 */ /* 0x002fe200078e0004 */
[C---:B------:R-:W-:Y:S04]  /*7a30*/  HMMA.16816.F32.BF16 R96, R28.reuse, R138, R96 ;  /* 0x0000008a1c60723c */ /* 0x040fe80000041860 */
[----:B------:R-:W-:Y:S04]  /*7a40*/  @P5 IADD3.X R194, PT, PT, R194, -0x1, RZ, P0, !PT ;  /* 0xffffffffc2c25810 */ /* 0x000fe800007fe4ff */
        /* <DEDUP_REMOVED lines=212> */
[----:B-1----:R-:W-:-:S05]  /*8790*/  SHF.R.S32.HI R0, RZ, 0x1f, R224 ;  /* 0x0000001fff007819 */ /* 0x002fca00000114e0 */
[----:B--2---:R-:W-:Y:S02]  /*87a0*/  IMAD R0, R0, UR10, RZ ;  /* 0x0000000a00007c24 */ /* 0x004fe4000f8e02ff */
[----:B------:R-:W-:-:S04]  /*87b0*/  IMAD.WIDE.U32 R6, R224, UR10, RZ ;  /* 0x0000000ae0067c25 */ /* 0x000fc8000f8e00ff */
[----:B------:R-:W-:-:S05]  /*87c0*/  IMAD R0, R224, UR11, R0 ;  /* 0x0000000be0007c24 */ /* 0x000fca000f8e0200 */
[----:B------:R-:W-:-:S03]  /*87d0*/  IADD3 R7, PT, PT, R7, R0, RZ ;  /* 0x0000000007077210 */ /* 0x000fc60007ffe0ff */
[----:B---3--:R-:W-:-:S04]  /*87e0*/  IMAD.WIDE.U32 R6, R4, UR25, R6 ;  /* 0x0000001904067c25 */ /* 0x008fc8000f8e0006 */
[----:B------:R-:W-:Y:S01]  /*87f0*/  IMAD R0, R5, UR25, R7 ;  /* 0x0000001905007c24 */ /* 0x000fe2000f8e0207 */
[----:B------:R-:W-:Y:S05]  /*8800*/  BRA `(.L_x_1417) ;  /* 0x0000000000147947 */ /* 0x000fea0003800000 */
.L_x_1416:
[----:B------:R-:W1:Y:S01]  /*8810*/  LDCU.64 UR10, c[0x0][0x5c0] ;  /* 0x0000b800ff0a77ac */ /* 0x000e620008000a00 */
[----:B------:R-:W-:-:S05]  /*8820*/  IADD3 R6, PT, PT, R224, R225, RZ ;  /* 0x000000e1e0067210 */ /* 0x000fca0007ffe0ff */
[C---:B-1----:R-:W-:Y:S02]  /*8830*/  IMAD R0, R6.reuse, UR11, RZ ;  /* 0x0000000b06007c24 */ /* 0x042fe4000f8e02ff */
[----:B------:R-:W-:-:S05]  /*8840*/  IMAD.WIDE.U32 R6, R6, UR10, RZ ;  /* 0x0000000a06067c25 */ /* 0x000fca000f8e00ff */
[----:B------:R-:W-:Y:S02]  /*8850*/  IADD3 R0, PT, PT, R7, R0, RZ ;  /* 0x0000000007007210 */ /* 0x000fe40007ffe0ff */
.L_x_1417:
[----:B------:R-:W-:Y:S05]  /*8860*/  @P0 BRA `(.L_x_1418) ;  /* 0x0000000000280947 */ /* 0x000fea0003800000 */
[----:B------:R-:W1:Y:S01]  /*8870*/  LDCU.64 UR8, c[0x0][0x5c8] ;  /* 0x0000b900ff0877ac */ /* 0x000e620008000a00 */
[----:B------:R-:W2:Y:S01]  /*8880*/  LDC.64 R4, c[0x0][0x5b0] ;  /* 0x00016c00ff047b82 */ /* 0x000ea20000000a00 */
[----:B------:R-:W-:-:S05]  /*8890*/  SHF.R.S32.HI R3, RZ, 0x1f, R224 ;  /* 0x0000001fff037819 */ /* 0x000fca00000114e0 */
[----:B-1----:R-:W-:Y:S02]  /*88a0*/  IMAD R3, R3, UR8, RZ ;  /* 0x0000000803037c24 */ /* 0x002fe4000f8e02ff */
[----:B------:R-:W-:-:S04]  /*88b0*/  IMAD.WIDE.U32 R8, R224, UR8, RZ ;  /* 0x00000008e0087c25 */ /* 0x000fc8000f8e00ff */
[----:B------:R-:W-:-:S05]  /*88c0*/  IMAD R3, R224, UR9, R3 ;  /* 0x00000009e0037c24 */ /* 0x000fca000f8e0203 */
[----:B------:R-:W-:-:S03]  /*88d0*/  IADD3 R9, PT, PT, R9, R3, RZ ;  /* 0x0000000309097210 */ /* 0x000fc60007ffe0ff */
[----:B--2---:R-:W-:-:S04]  /*88e0*/  IMAD.WIDE.U32 R44, R4, UR25, R8 ;  /* 0x00000019042c7c25 */ /* 0x004fc8000f8e0008 */
[----:B------:R-:W-:Y:S01]  /*88f0*/  IMAD R7, R5, UR25, R45 ;  /* 0x0000001905077c24 */ /* 0x000fe2000f8e022d */
[----:B------:R-:W-:Y:S06]  /*8900*/  BRA `(.L_x_1419) ;  /* 0x0000000000147947 */ /* 0x000fec0003800000 */
.L_x_1418:
[----:B------:R-:W1:Y:S01]  /*8910*/  LDCU.64 UR8, c[0x0][0x5c8] ;  /* 0x0000b900ff0877ac */ /* 0x000e620008000a00 */
[----:B------:R-:W-:-:S05]  /*8920*/  IADD3 R44, PT, PT, R224, R225, RZ ;  /* 0x000000e1e02c7210 */ /* 0x000fca0007ffe0ff */
[C---:B-1----:R-:W-:Y:S02]  /*8930*/  IMAD R7, R44.reuse, UR9, RZ ;  /* 0x000000092c077c24 */ /* 0x042fe4000f8e02ff */
[----:B------:R-:W-:-:S05]  /*8940*/  IMAD.WIDE.U32 R44, R44, UR8, RZ ;  /* 0x000000082c2c7c25 */ /* 0x000fca000f8e00ff */
[----:B------:R-:W-:-:S07]  /*8950*/  IADD3 R7, PT, PT, R45, R7, RZ ;  /* 0x000000072d077210 */ /* 0x000fce0007ffe0ff */
.L_x_1419:
[----:B------:R-:W-:Y:S01]  /*8960*/  BAR.SYNC.DEFER_BLOCKING 0x0 ;  /* 0x0000000000007b1d */ /* 0x000fe20000010000 */
[C---:B------:R-:W-:Y:S01]  /*8970*/  IMAD.SHL.U32 R45, R189.reuse, 0x80, RZ ;  /* 0x00000080bd2d7824 */ /* 0x040fe200078e00ff */
[----:B------:R-:W-:Y:S01]  /*8980*/  SHF.L.U32 R3, R189, 0x7, RZ ;  /* 0x00000007bd037819 */ /* 0x000fe200000006ff */
[----:B------:R-:W-:Y:S01]  /*8990*/  IMAD.MOV.U32 R53, RZ, RZ, RZ ;  /* 0x000000ffff357224 */ /* 0x000fe200078e00ff */
[----:B------:R-:W-:Y:S01]  /*89a0*/  LEA.HI R47, R2, 0x40, RZ, 0x1e ;  /* 0x00000040022f7811 */ /* 0x000fe200078ff0ff */
[----:B------:R-:W-:-:S03]  /*89b0*/  IMAD.WIDE.U32 R50, R45, UR10, RZ ;  /* 0x0000000a2d327c25 */ /* 0x000fc6000f8e00ff */
[----:B------:R-:W1:Y:S01]  /*89c0*/  LDC.64 R4, c[0x0][0x5d8] ;  /* 0x00017600ff047b82 */ /* 0x000e620000000a00 */
[----:B------:R-:W-:Y:S01]  /*89d0*/  SHF.R.S32.HI R46, RZ, 0x1f, R45 ;  /* 0x0000001fff2e7819 */ /* 0x000fe2000001142d */
[----:B------:R-:W-:Y:S01]  /*89e0*/  BSSY.RECONVERGENT B0, `(.L_x_1420) ;  /* 0x000002e000007945 */ /* 0x000fe20003800200 */
[----:B------:R-:W-:Y:S01]  /*89f0*/  IMAD.IADD R223, R223, 0x1, -R3 ;  /* 0x00000001dfdf7824 */ /* 0x000fe200078e0a03 */
[----:B------:R-:W-:Y:S02]  /*8a00*/  LOP3.LUT R49, R50, 0x18, R187, 0xf8, !PT ;  /* 0x0000001832317812 */ /* 0x000fe400078ef8bb */
[----:B------:R-:W-:Y:S01]  /*8a10*/  IMAD R48, R46, UR10, RZ ;  /* 0x0000000a2e307c24 */ /* 0x000fe2000f8e02ff */
[----:B------:R-:W-:Y:S01]  /*8a20*/  MOV R52, R186 ;  /* 0x000000ba00347202 */ /* 0x000fe20000000f00 */
[----:B------:R-:W2:Y:S01]  /*8a30*/  LDC.64 R2, c[0x0][0x5e0] ;  /* 0x00017800ff027b82 */ /* 0x000ea20000000a00 */
[----:B------:R-:W-:Y:S01]  /*8a40*/  ISETP.GE.AND P4, PT, R188, R223, PT ;  /* 0x000000dfbc00720c */ /* 0x000fe20003f86270 */
[----:B------:R-:W-:Y:S01]  /*8a50*/  IMAD R48, R45, UR11, R48 ;  /* 0x0000000b2d307c24 */ /* 0x000fe2000f8e0230 */
[----:B------:R-:W-:Y:S01]  /*8a60*/  IADD3 R50, P0, PT, R6, R49, RZ ;  /* 0x0000003106327210 */ /* 0x000fe20007f1e0ff */
[----:B------:R-:W-:Y:S01]  /*8a70*/  IMAD R46, R46, UR8, RZ ;  /* 0x000000082e2e7c24 */ /* 0x000fe2000f8e02ff */
[----:B------:R-:W-:Y:S01]  /*8a80*/  ISETP.GE.AND P6, PT, R47, R223, PT ;  /* 0x000000df2f00720c */ /* 0x000fe20003fc6270 */
[----:B------:R-:W-:Y:S01]  /*8a90*/  IMAD.WIDE.U32 R52, R45, UR8, R52 ;  /* 0x000000082d347c25 */ /* 0x000fe2000f8e0034 */
[----:B------:R-:W-:-:S02]  /*8aa0*/  IADD3.X R51, PT, PT, R0, R51, R48, P0, !PT ;  /* 0x0000003300337210 */ /* 0x000fc400007fe430 */
[----:B------:R-:W-:Y:S01]  /*8ab0*/  IADD3 R0, P0, PT, R188, 0x40, RZ ;  /* 0x00000040bc007810 */ /* 0x000fe20007f1e0ff */
[----:B------:R3:W4:Y:S01]  /*8ac0*/  LDS.128 R40, [R168+0xa000] ;  /* 0x00a00000a8287984 */ /* 0x0007220000000c00 */
[----:B------:R-:W-:Y:S01]  /*8ad0*/  IMAD R46, R45, UR9, R46 ;  /* 0x000000092d2e7c24 */ /* 0x000fe2000f8e022e */
[----:B------:R-:W-:Y:S02]  /*8ae0*/  IADD3 R52, P1, PT, R44, R52, RZ ;  /* 0x000000342c347210 */ /* 0x000fe40007f3e0ff */
[----:B------:R3:W2:Y:S01]  /*8af0*/  LDS.128 R36, [R168+0xc000] ;  /* 0x00c00000a8247984 */ /* 0x0006a20000000c00 */
[----:B-1----:R-:W-:Y:S01]  /*8b00*/  IMAD.WIDE.U32 R50, R4, UR24, R50 ;  /* 0x0000001804327c25 */ /* 0x002fe2000f8e0032 */
[----:B------:R-:W-:Y:S02]  /*8b10*/  IADD3.X R53, PT, PT, R7, R53, R46, P1, !PT ;  /* 0x0000003507357210 */ /* 0x000fe40000ffe42e */
[----:B------:R3:W1:Y:S01]  /*8b20*/  LDS.128 R32, [R168+0xe000] ;  /* 0x00e00000a8207984 */ /* 0x0006620000000c00 */
[----:B------:R-:W-:-:S03]  /*8b30*/  IMAD R48, R5, UR24, R51 ;  /* 0x0000001805307c24 */ /* 0x000fc6000f8e0233 */
[----:B------:R3:W1:Y:S04]  /*8b40*/  LDS.128 R28, [R168+0xf000] ;  /* 0x00f00000a81c7984 */ /* 0x0006680000000c00 */
[----:B------:R3:W1:Y:S04]  /*8b50*/  LDS.128 R24, [R168+0x10000] ;  /* 0x01000000a8187984 */ /* 0x0006680000000c00 */
        /* <DEDUP_REMOVED lines=8> */
[----:B------:R-:W3:Y:S01]  /*8be0*/  LDCU.64 UR6, c[0x0][0x560] ;  /* 0x0000ac00ff0677ac */ /* 0x000ee20008000a00 */
        /* <DEDUP_REMOVED lines=9> */
[----:B------:R-:W3:Y:S04]  /*8c80*/  LDS.128 R168, [R168+0xd000] ;  /* 0x00d00000a8a87984 */ /* 0x000ee80000000c00 */
[----:B----4-:R4:W-:Y:S04]  /*8c90*/  @!P2 STG.E.128 desc[UR28][R54.64+0x40], R44 ;  /* 0x0000402c3600a986 */ /* 0x0109e8000c101d1c */
[----:B--2---:R4:W-:Y:S04]  /*8ca0*/  @!P3 STG.E.128 desc[UR28][R54.64], R4 ;  /* 0x000000043600b986 */ /* 0x0049e8000c101d1c */
[----:B---3--:R4:W-:Y:S02]  /*8cb0*/  @!P1 STG.E.128 desc[UR28][R54.64+0x80], R168 ;  /* 0x000080a836009986 */ /* 0x0089e4000c101d1c */
.L_x_1421:
[----:B------:R-:W-:Y:S05]  /*8cc0*/  BSYNC.RECONVERGENT B0 ;  /* 0x0000000000007941 */ /* 0x000fea0003800200 */
.L_x_1420:
[----:B------:R-:W-:Y:S01]  /*8cd0*/  BSSY.RECONVERGENT B0, `(.L_x_1422) ;  /* 0x0000014000007945 */ /* 0x000fe20003800200 */
[----:B------:R-:W-:Y:S01]  /*8ce0*/  IMAD.WIDE.U32 R52, R2, UR24, R52 ;  /* 0x0000001802347c25 */ /* 0x000fe2000f8e0034 */
[----:B----4-:R-:W-:Y:S02]  /*8cf0*/  IADD3.X R4, PT, PT, RZ, RZ, RZ, P0, !PT ;  /* 0x000000ffff047210 */ /* 0x010fe400007fe4ff */
[----:B------:R-:W-:Y:S05]  /*8d00*/  @P6 BRA `(.L_x_1423) ;  /* 0x0000000000406947 */ /* 0x000fea0003800000 */
[----:B------:R-:W2:Y:S01]  /*8d10*/  LDCU UR16, c[0x0][0x440] ;  /* 0x00008800ff1077ac */ /* 0x000ea20008000800 */
[----:B------:R-:W-:Y:S01]  /*8d20*/  MOV R7, R48 ;  /* 0x0000003000077202 */ /* 0x000fe20000000f00 */
[----:B------:R-:W-:Y:S01]  /*8d30*/  IMAD R2, R4, UR10, RZ ;  /* 0x0000000a04027c24 */ /* 0x000fe2000f8e02ff */
[----:B------:R-:W4:Y:S01]  /*8d40*/  LDCU.64 UR6, c[0x0][0x560] ;  /* 0x0000ac00ff0677ac */ /* 0x000f220008000a00 */
[----:B------:R-:W-:Y:S02]  /*8d50*/  IMAD.MOV.U32 R6, RZ, RZ, R50 ;  /* 0x000000ffff067224 */ /* 0x000fe400078e0032 */
[C---:B------:R-:W-:Y:S02]  /*8d60*/  IMAD R2, R0.reuse, UR11, R2 ;  /* 0x0000000b00027c24 */ /* 0x040fe4000f8e0202 */
[----:B------:R-:W-:-:S04]  /*8d70*/  IMAD.WIDE.U32 R6, R0, UR10, R6 ;  /* 0x0000000a00067c25 */ /* 0x000fc8000f8e0006 */
[----:B------:R-:W-:Y:S01]  /*8d80*/  IMAD.IADD R2, R2, 0x1, R7 ;  /* 0x0000000102027824 */ /* 0x000fe200078e0207 */
[----:B--2---:R-:W-:Y:S02]  /*8d90*/  ISETP.GE.AND P2, PT, R186, UR16, PT ;  /* 0x00000010ba007c0c */ /* 0x004fe4000bf46270 */
[----:B------:R-:W-:Y:S02]  /*8da0*/  ISETP.GE.AND P1, PT, R183, UR16, PT ;  /* 0x00000010b7007c0c */ /* 0x000fe4000bf26270 */
[----:B------:R-:W-:Y:S02]  /*8db0*/  ISETP.GE.AND P0, PT, R182, UR16, PT ;  /* 0x00000010b6007c0c */ /* 0x000fe4000bf06270 */
[----:B----4-:R-:W-:-:S04]  /*8dc0*/  LEA R44, P3, R6, UR6, 0x1 ;  /* 0x00000006062c7c11 */ /* 0x010fc8000f8608ff */
[----:B------:R-:W-:-:S05]  /*8dd0*/  LEA.HI.X R45, R6, UR7, R2, 0x1, P3 ;  /* 0x00000007062d7c11 */ /* 0x000fca00098f0c02 */
[----:B------:R2:W-:Y:S04]  /*8de0*/  @!P2 STG.E.128 desc[UR28][R44.64], R40 ;  /* 0x000000282c00a986 */ /* 0x0005e8000c101d1c */
[----:B------:R2:W-:Y:S04]  /*8df0*/  @!P1 STG.E.128 desc[UR28][R44.64+0x40], R36 ;  /* 0x000040242c009986 */ /* 0x0005e8000c101d1c */
[----:B-1----:R2:W-:Y:S02]  /*8e00*/  @!P0 STG.E.128 desc[UR28][R44.64+0x80], R32 ;  /* 0x000080202c008986 */ /* 0x0025e4000c101d1c */
.L_x_1423:
[----:B------:R-:W-:Y:S05]  /*8e10*/  BSYNC.RECONVERGENT B0 ;  /* 0x0000000000007941 */ /* 0x000fea0003800200 */
.L_x_1422:
[----:B------:R-:W-:Y:S01]  /*8e20*/  BSSY.RECONVERGENT B0, `(.L_x_1424) ;  /* 0x0000010000007945 */ /* 0x000fe20003800200 */
[----:B------:R-:W-:-:S03]  /*8e30*/  IMAD R3, R3, UR24, R53 ;  /* 0x0000001803037c24 */ /* 0x000fc6000f8e0235 */
[----:B------:R-:W-:Y:S05]  /*8e40*/  @P4 BRA `(.L_x_1425) ;  /* 0x0000000000344947 */ /* 0x000fea0003800000 */
[----:B------:R-:W4:Y:S01]  /*8e50*/  LDCU UR10, c[0x0][0x440] ;  /* 0x00008800ff0a77ac */ /* 0x000f220008000800 */
[----:B------:R-:W-:Y:S01]  /*8e60*/  IMAD.MOV.U32 R2, RZ, RZ, R52 ;  /* 0x000000ffff027224 */ /* 0x000fe200078e0034 */
[----:B------:R-:W3:Y:S03]  /*8e70*/  LDCU.64 UR6, c[0x0][0x568] ;  /* 0x0000ad00ff0677ac */ /* 0x000ee60008000a00 */
[----:B-12---:R-:W-:-:S04]  /*8e80*/  IMAD.WIDE.U32 R32, R188, UR8, R2 ;  /* 0x00000008bc207c25 */ /* 0x006fc8000f8e0002 */
[----:B------:R-:W-:Y:S01]  /*8e90*/  IMAD R2, R188, UR9, R33 ;  /* 0x00000009bc027c24 */ /* 0x000fe2000f8e0221 */
[----:B----4-:R-:W-:Y:S02]  /*8ea0*/  ISETP.GE.AND P2, PT, R186, UR10, PT ;  /* 0x0000000aba007c0c */ /* 0x010fe4000bf46270 */
[----:B------:R-:W-:Y:S02]  /*8eb0*/  ISETP.GE.AND P1, PT, R183, UR10, PT ;  /* 0x0000000ab7007c0c */ /* 0x000fe4000bf26270 */
[----:B------:R-:W-:Y:S02]  /*8ec0*/  ISETP.GE.AND P0, PT, R182, UR10, PT ;  /* 0x0000000ab6007c0c */ /* 0x000fe4000bf06270 */
[----:B---3--:R-:W-:-:S04]  /*8ed0*/  LEA R6, P3, R32, UR6, 0x1 ;  /* 0x0000000620067c11 */ /* 0x008fc8000f8608ff */
[----:B------:R-:W-:-:S05]  /*8ee0*/  LEA.HI.X R7, R32, UR7, R2, 0x1, P3 ;  /* 0x0000000720077c11 */ /* 0x000fca00098f0c02 */
[----:B------:R4:W-:Y:S04]  /*8ef0*/  @!P2 STG.E.128 desc[UR28][R6.64], R28 ;  /* 0x0000001c0600a986 */ /* 0x0009e8000c101d1c */
[----:B------:R4:W-:Y:S04]  /*8f00*/  @!P1 STG.E.128 desc[UR28][R6.64+0x40], R20 ;  /* 0x0000401406009986 */ /* 0x0009e8000c101d1c */
[----:B------:R4:W-:Y:S02]  /*8f10*/  @!P0 STG.E.128 desc[UR28][R6.64+0x80], R12 ;  /* 0x0000800c06008986 */ /* 0x0009e4000c101d1c */
.L_x_1425:
[----:B------:R-:W-:Y:S05]  /*8f20*/  BSYNC.RECONVERGENT B0 ;  /* 0x0000000000007941 */ /* 0x000fea0003800200 */
.L_x_1424:
[----:B------:R-:W-:Y:S05]  /*8f30*/  @P6 BRA `(.L_x_1391) ;  /* 0x00000000003c6947 */ /* 0x000fea0003800000 */
[----:B------:R-:W1:Y:S01]  /*8f40*/  LDCU UR10, c[0x0][0x440] ;  /* 0x00008800ff0a77ac */ /* 0x000e620008000800 */
[----:B------:R-:W-:Y:S02]  /*8f50*/  IMAD R4, R4, UR8, RZ ;  /* 0x0000000804047c24 */ /* 0x000fe4000f8e02ff */
[----:B------:R-:W-:Y:S01]  /*8f60*/  IMAD.MOV.U32 R2, RZ, RZ, R52 ;  /* 0x000000ffff027224 */ /* 0x000fe200078e0034 */
[----:B------:R-:W4:Y:S01]  /*8f70*/  LDCU.64 UR6, c[0x0][0x568] ;  /* 0x0000ad00ff0677ac */ /* 0x000f220008000a00 */
[C---:B------:R-:W-:Y:S02]  /*8f80*/  IMAD R4, R0.reuse, UR9, R4 ;  /* 0x0000000900047c24 */ /* 0x040fe4000f8e0204 */
[----:B------:R-:W-:-:S04]  /*8f90*/  IMAD.WIDE.U32 R2, R0, UR8, R2 ;  /* 0x0000000800027c25 */ /* 0x000fc8000f8e0002 */
[----:B------:R-:W-:Y:S01]  /*8fa0*/  IMAD.IADD R4, R4, 0x1, R3 ;  /* 0x0000000104047824 */ /* 0x000fe200078e0203 */
[----:B-1----:R-:W-:Y:S02]  /*8fb0*/  ISETP.GE.AND P2, PT, R186, UR10, PT ;  /* 0x0000000aba007c0c */ /* 0x002fe4000bf46270 */
[----:B------:R-:W-:Y:S02]  /*8fc0*/  ISETP.GE.AND P1, PT, R183, UR10, PT ;  /* 0x0000000ab7007c0c */ /* 0x000fe4000bf26270 */
[----:B------:R-:W-:Y:S02]  /*8fd0*/  ISETP.GE.AND P0, PT, R182, UR10, PT ;  /* 0x0000000ab6007c0c */ /* 0x000fe4000bf06270 */
[----:B----4-:R-:W-:-:S04]  /*8fe0*/  LEA R6, P3, R2, UR6, 0x1 ;  /* 0x0000000602067c11 */ /* 0x010fc8000f8608ff */
[----:B------:R-:W-:-:S05]  /*8ff0*/  LEA.HI.X R7, R2, UR7, R4, 0x1, P3 ;  /* 0x0000000702077c11 */ /* 0x000fca00098f0c04 */
[----:B------:R1:W-:Y:S04]  /*9000*/  @!P2 STG.E.128 desc[UR28][R6.64], R24 ;  /* 0x000000180600a986 */ /* 0x0003e8000c101d1c */
[----:B------:R1:W-:Y:S04]  /*9010*/  @!P1 STG.E.128 desc[UR28][R6.64+0x40], R16 ;  /* 0x0000401006009986 */ /* 0x0003e8000c101d1c */
[----:B------:R1:W-:Y:S02]  /*9020*/  @!P0 STG.E.128 desc[UR28][R6.64+0x80], R8 ;  /* 0x0000800806008986 */ /* 0x0003e4000c101d1c */
.L_x_1391:
[----:B------:R-:W-:Y:S05]  /*9030*/  BSYNC.RECONVERGENT B1 ;  /* 0x0000000000017941 */ /* 0x000fea0003800200 */
.L_x_1369:
[----:B------:R-:W2:Y:S01]  /*9040*/  LDCU UR7, c[0x0][0x438] ;  /* 0x00008700ff0777ac */ /* 0x000ea20008000800 */
[----:B-1--4-:R-:W1:Y:S08]  /*9050*/  LDC R2, c[0x0][0x370] ;  /* 0x0000dc00ff027b82 */ /* 0x012e700000000800 */
[----:B------:R-:W4:Y:S01]  /*9060*/  LDC R0, c[0x0][0x438] ;  /* 0x00010e00ff007b82 */ /* 0x000f220000000800 */
[----:B--2---:R-:W-:-:S04]  /*9070*/  UIADD3 UR7, UPT, UPT, UR7, 0x7f, URZ ;  /* 0x0000007f07077890 */ /* 0x004fc8000fffe0ff */
[----:B------:R-:W-:Y:S01]  /*9080*/  USHF.R.S32.HI UR6, URZ, 0x1f, UR7 ;  /* 0x0000001fff067899 */ /* 0x000fe20008011407 */
[----:B-1----:R-:W-:-:S03]  /*9090*/  IADD3 R189, PT, PT, R2, R189, RZ ;  /* 0x000000bd02bd7210 */ /* 0x002fc60007ffe0ff */
[----:B------:R-:W-:-:S04]  /*90a0*/  ULEA.HI UR6, UR6, UR7, URZ, 0x7 ;  /* 0x0000000706067291 */ /* 0x000fc8000f8f38ff */
[----:B------:R-:W-:-:S06]  /*90b0*/  USHF.R.S32.HI UR6, URZ, 0x7, UR6 ;  /* 0x00000007ff067899 */ /* 0x000fcc0008011406 */
[----:B------:R-:W-:-:S13]  /*90c0*/  ISETP.GE.AND P0, PT, R189, UR6, PT ;  /* 0x00000006bd007c0c */ /* 0x000fda000bf06270 */
[----:B----4-:R-:W-:Y:S05]  /*90d0*/  @!P0 BRA `(.L_x_1426) ;  /* 0xffffff7400308947 */ /* 0x010fea000383ffff */
[----:B------:R-:W-:Y:S05]  /*90e0*/  EXIT ;  /* 0x000000000000794d */ /* 0x000fea0003800000 */
.L_x_1427:
        /* <DEDUP_REMOVED lines=9> */
.L_x_1741:


//--------------------- .text._ZN5flash44flash_bwd_dq_dk_dv_loop_seqk_parallel_kernelI23Flash_bwd_kernel_traitsILi96ELi64ELi128ELi8ELi2ELi4ELi4ELb0ELb0EN7cutlass10bfloat16_tE19Flash_kernel_traitsILi96ELi64ELi128ELi8ES3_EELb0ELb0ELb0ELb1ELb0ELb0ELb1EEEvNS_16Flash_bwd_paramsE --------------------------
	.section	.text._ZN5flash44flash_bwd_dq_dk_dv_loop_seqk_parallel_kernelI23Flash_bwd_kernel_traitsILi96ELi64ELi128ELi8ELi2ELi4ELi4ELb0ELb0EN7cutlass10bfloat16_tE19Flash_kernel_traitsILi96ELi64ELi128ELi8ES3_EELb0ELb0ELb0ELb1ELb0ELb0ELb1EEEvNS_16Flash_bwd_paramsE,"ax",@progbits
	.align	128
        .global         _ZN5flash44flash_bwd_dq_dk_dv_loop_seqk_parallel_kernelI23Flash_bwd_kernel_traitsILi96ELi64ELi128ELi8ELi2ELi4ELi4ELb0ELb0EN7cutlass10bfloat16_tE19Flash_kernel_traitsILi96ELi64ELi128ELi8ES3_EELb0ELb0ELb0ELb1ELb0ELb0ELb1EEEvNS_16Flash_bwd_paramsE
        .type           _ZN5flash44flash_bwd_dq_dk_dv_loop_seqk_parallel_kernelI23Flash_bwd_kernel_traitsILi96ELi64ELi128ELi8ELi2ELi4ELi4ELb0ELb0EN7cutlass10bfloat16_tE19Flash_kernel_traitsILi96ELi64ELi128ELi8ES3_EELb0ELb0ELb0ELb1ELb0ELb0ELb1EEEvNS_16Flash_bwd_paramsE,@function
        .size           _ZN5flash44flash_bwd_dq_dk_dv_loop_seqk_parallel_kernelI23Flash_bwd_kernel_traitsILi96ELi64ELi128ELi8ELi2ELi4ELi4ELb0ELb0EN7cutlass10bfloat16_tE19Flash_kernel_traitsILi96ELi64ELi128ELi8ES3_EELb0ELb0ELb0ELb1ELb0ELb0ELb1EEEvNS_16Flash_bwd_paramsE,(.L_x_1742 - _ZN5flash44flash_bwd_dq_dk_dv_loop_seqk_parallel_kernelI23Flash_bwd_kernel_traitsILi96ELi64ELi128ELi8ELi2ELi4ELi4ELb0ELb0EN7cutlass10bfloat16_tE19Flash_kernel_traitsILi96ELi64ELi128ELi8ES3_EELb0ELb0ELb0ELb1ELb0ELb0ELb1EEEvNS_16Flash_bwd_paramsE)
        .other          _ZN5flash44flash_bwd_dq_dk_dv_loop_seqk_parallel_kernelI23Flash_bwd_kernel_traitsILi96ELi64ELi128ELi8ELi2ELi4ELi4ELb0ELb0EN7cutlass10bfloat16_tE19Flash_kernel_traitsILi96ELi64ELi128ELi8ES3_EELb0ELb0ELb0ELb1ELb0ELb0ELb1EEEvNS_16Flash_bwd_paramsE,@"STO_CUDA_ENTRY STV_DEFAULT"
_ZN5flash44flash_bwd_dq_dk_dv_loop_seqk_parallel_kernelI23Flash_bwd_kernel_traitsILi96ELi64ELi128ELi8ELi2ELi4ELi4ELb0ELb0EN7cutlass10bfloat16_tE19Flash_kernel_traitsILi96ELi64ELi128ELi8ES3_EELb0ELb0ELb0ELb1ELb0ELb0ELb1EEEvNS_16Flash_bwd_paramsE:
.text._ZN5flash44flash_bwd_dq_dk_dv_loop_seqk_parallel_kernelI23Flash_bwd_kernel_traitsILi96ELi64ELi128ELi8ELi2ELi4ELi4ELb0ELb0EN7cutlass10bfloat16_tE19Flash_kernel_traitsILi96ELi64ELi128ELi8ES3_EELb0ELb0ELb0ELb1ELb0ELb0ELb1EEEvNS_16Flash_bwd_paramsE:
        /* <DEDUP_REMOVED lines=18> */
[----:B------:R-:W-:Y:S01]  /*0120*/  S2UR UR23, SR_CTAID.Y ;  /* 0x00000000001779c3 */ /* 0x000fe20000002600 */
[----:B-1----:R-:W-:-:S02]  /*0130*/  ULEA UR46, UP0, UR29, UR46, 0x2 ;  /* 0x0000002e1d2e7291 */ /* 0x002fc4000f8010ff */
[----:B--2---:R-:W-:Y:S02]  /*0140*/  UISETP.NE.U32.AND UP1, UPT, UR6, URZ, UPT ;  /* 0x000000ff0600728c */ /* 0x004fe4000bf25070 */
[----:B------:R-:W-:Y:S02]  /*0150*/  ULEA.HI.X UR47, UR29, UR47, URZ, 0x2, UP0 ;  /* 0x0000002f1d2f7291 */ /* 0x000fe400080f14ff */
[----:B------:R-:W-:Y:S01]  /*0160*/  UISETP.NE.U32.AND UP0, UPT, UR6, URZ, UPT ;  /* 0x000000ff0600728c */ /* 0x000fe2000bf05070 */
[----:B------:R-:W-:Y:S01]  /*0170*/  S2UR UR26, SR_CTAID.X ;  /* 0x00000000001a79c3 */ /* 0x000fe20000002500 */
        /* <DEDUP_REMOVED lines=8> */
[----:B------:R-:W4:Y:S01]  /*0200*/  S2UR UR22, SR_CTAID.Y ;  /* 0x00000000001679c3 */ /* 0x000f220000002600 */
[----:B------:R-:W-:Y:S01]  /*0210*/  UISETP.EQ.OR.EX UP0, UPT, UR5, URZ, !UP3, UP2 ;  /* 0x000000ff0500728c */ /* 0x000fe2000df02720 */
[----:B------:R-:W-:Y:S02]  /*0220*/  UMOV UR8, 0x400 ;  /* 0x0000040000087882 */ /* 0x000fe40000000000 */
[----:B------:R-:W-:Y:S01]  /*0230*/  UMOV UR5, 0x400 ;  /* 0x0000040000057882 */ /* 0x000fe20000000000 */
[----:B------:R-:W-:Y:S02]  /*0240*/  UP2UR UR32, UPR, URZ, 0x1 ;  /* 0x00000001ff207883 */ /* 0x000fe40008000000 */
[----:B------:R-:W-:Y:S01]  /*0250*/  UP2UR UR31, UPR, URZ, 0x8 ;  /* 0x00000008ff1f7883 */ /* 0x000fe20008000000 */
[----:B------:R-:W4:Y:S01]  /*0260*/  S2UR UR25, SR_CTAID.Z ;  /* 0x00000000001979c3 */ /* 0x000f220000002700 */
        /* <DEDUP_REMOVED lines=10> */
.L_x_1487:
[----:B------:R-:W1:Y:S01]  /*0310*/  LDCU.64 UR8, c[0x0][0x478] ;  /* 0x00008f00ff0877ac */ /* 0x000e620008000a00 */
[----:B------:R-:W-:Y:S02]  /*0320*/  PLOP3.LUT P1, PT, PT, PT, UP3, 0x80, 0x8 ;  /* 0x000000000008781c */ /* 0x000fe40003f2f038 */
[----:B------:R-:W-:Y:S01]  /*0330*/  PLOP3.LUT P4, PT, PT, PT, UP5, 0x80, 0x8 ;  /* 0x000000000008781c */ /* 0x000fe20003f8f058 */
[----:B------:R-:W-:Y:S01]  /*0340*/  @UP3 ULEA UR12, UP0, UR29, UR6, 0x2 ;  /* 0x000000061d0c3291 */ /* 0x000fe2000f8010ff */
[----:B------:R-:W-:Y:S01]  /*0350*/  PLOP3.LUT P2, PT, PT, PT, UP4, 0x80, 0x8 ;  /* 0x000000000008781c */ /* 0x000fe20003f4f048 */
[----:B------:R-:W-:Y:S02]  /*0360*/  UISETP.NE.AND UP2, UPT, UR32, URZ, UPT ;  /* 0x000000ff2000728c */ /* 0x000fe4000bf45270 */
[----:B------:R-:W-:Y:S02]  /*0370*/  @UP3 ULEA.HI.X UR13, UR29, UR7, URZ, 0x2, UP0 ;  /* 0x000000071d0d3291 */ /* 0x000fe400080f14ff */
[----:B----4-:R-:W-:-:S04]  /*0380*/  IMAD.U32 R2, RZ, RZ, UR12 ;  /* 0x0000000cff027e24 */ /* 0x010fc8000f8e00ff */
[----:B------:R-:W-:Y:S01]  /*0390*/  IMAD.U32 R3, RZ, RZ, UR13 ;  /* 0x0000000dff037e24 */ /* 0x000fe2000f8e00ff */
[----:B----4-:R-:W-:Y:S02]  /*03a0*/  UIMAD.WIDE.U32 UR12, UR29, 0x4, UR34 ;  /* 0x000000041d0c78a5 */ /* 0x010fe4000f8e0022 */
[----:B-1----:R-:W-:Y:S01]  /*03b0*/  UISETP.NE.U32.AND UP0, UPT, UR8, URZ, UPT ;  /* 0x000000ff0800728c */ /* 0x002fe2000bf05070 */
[----:B------:R-:W-:Y:S02]  /*03c0*/  PLOP3.LUT P3, PT, PT, PT, UP2, 0x80, 0x8 ;  /* 0x000000000008781c */ /* 0x000fe40003f6f028 */
[----:B---3--:R-:W3:Y:S01]  /*03d0*/  @P1 LDG.E R3, desc[UR40][R2.64] ;  /* 0x0000002802031981 */ /* 0x008ee2000c1e1900 */
        /* <DEDUP_REMOVED lines=9> */
[----:B------:R-:W-:-:S03]  /*0470*/  IMAD.U32 R5, RZ, RZ, UR15 ;  /* 0x0000000fff057e24 */ /* 0x000fc6000f8e00ff */
[----:B-----5:R-:W5:Y:S04]  /*0480*/  @P2 LDG.E R2, desc[UR40][R6.64+0x4] ;  /* 0x0000042806022981 */ /* 0x020f68000c1e1900 */
[----:B------:R-:W2:Y:S01]  /*0490*/  @P0 LDG.E R0, desc[UR40][R4.64] ;  /* 0x0000002804000981 */ /* 0x000ea2000c1e1900 */
[----:B------:R-:W-:Y:S01]  /*04a0*/  UMOV UR42, URZ ;  /* 0x000000ff002a7c82 */ /* 0x000fe20008000000 */
[----:B----4-:R-:W-:-:S04]  /*04b0*/  @!UP0 UISETP.NE.U32.AND UP1, UPT, UR8, URZ, UPT ;  /* 0x000000ff0800828c */ /* 0x010fc8000bf25070 */
[----:B------:R-:W-:Y:S01]  /*04c0*/  @!UP0 UISETP.NE.AND.EX UP1, UPT, UR9, URZ, UPT, UP1 ;  /* 0x000000ff0900828c */ /* 0x000fe2000bf25310 */
[----:B------:R-:W-:Y:S01]  /*04d0*/  UMOV UR12, 0xffffffff ;  /* 0xffffffff000c7882 */ /* 0x000fe20000000000 */
[----:B------:R-:W-:Y:S02]  /*04e0*/  UMOV UR44, 0xffffffff ;  /* 0xffffffff002c7882 */ /* 0x000fe40000000000 */
[----:B-1----:R-:W-:Y:S01]  /*04f0*/  @!UP0 USEL UR8, UR5, URZ, UP1 ;  /* 0x000000ff05088287 */ /* 0x002fe20008800000 */
[----:B------:R1:W4:Y:S02]  /*0500*/  @P4 LDG.E R4, desc[UR40][R6.64] ;  /* 0x0000002806044981 */ /* 0x000324000c1e1900 */
[----:B-1----:R-:W-:Y:S02]  /*0510*/  IMAD.U32 R6, RZ, RZ, UR46 ;  /* 0x0000002eff067e24 */ /* 0x002fe4000f8e00ff */
[----:B------:R-:W-:-:S05]  /*0520*/  IMAD.U32 R7, RZ, RZ, UR47 ;  /* 0x0000002fff077e24 */ /* 0x000fca000f8e00ff */
[----:B------:R-:W4:Y:S01]  /*0530*/  @!P3 LDG.E R6, desc[UR40][R6.64] ;  /* 0x000000280606b981 */ /* 0x000f22000c1e1900 */
[----:B------:R-:W-:Y:S01]  /*0540*/  USHF.L.U32 UR33, UR45, 0x7, URZ ;  /* 0x000000072d217899 */ /* 0x000fe200080006ff */
[----:B---3--:R-:W-:Y:S02]  /*0550*/  @P1 R2UR UR42, R3 ;  /* 0x00000000032a12ca */ /* 0x008fe400000e0000 */
[----:B-----5:R-:W-:Y:S02]  /*0560*/  @P2 R2UR UR5, R2 ;  /* 0x00000000020522ca */ /* 0x020fe400000e0000 */
[----:B--2---:R-:W-:-:S13]  /*0570*/  @P0 R2UR UR39, R0 ;  /* 0x00000000002702ca */ /* 0x004fda00000e0000 */
[----:B------:R-:W-:Y:S01]  /*0580*/  @UP0 UIADD3 UR39, UPT, UPT, UR39, -UR42, URZ ;  /* 0x8000002a27270290 */ /* 0x000fe2000fffe0ff */
        /* <DEDUP_REMOVED lines=12> */
.L_x_1428:
        /* <DEDUP_REMOVED lines=33> */
.L_x_1430:
[----:B------:R-:W1:Y:S01]  /*0860*/  LDCU.64 UR16, c[0x0][0x3b8] ;  /* 0x00007700ff1077ac */ /* 0x000e620008000a00 */
[----:B------:R-:W-:-:S04]  /*0870*/  UIADD3 UR8, UPT, UPT, UR42, UR44, URZ ;  /* 0x0000002c2a087290 */ /* 0x000fc8000fffe0ff */
[----:B-1----:R-:W-:Y:S02]  /*0880*/  UIMAD.WIDE.U32 UR54, UR8, UR16, URZ ;  /* 0x00000010083672a5 */ /* 0x002fe4000f8e00ff */
[----:B------:R-:W-:-:S04]  /*0890*/  UIMAD UR8, UR8, UR17, URZ ;  /* 0x00000011080872a4 */ /* 0x000fc8000f8e02ff */
[----:B------:R-:W-:-:S06]  /*08a0*/  UIADD3 UR8, UPT, UPT, UR55, UR8, URZ ;  /* 0x0000000837087290 */ /* 0x000fcc000fffe0ff */
[----:B------:R-:W-:Y:S02]  /*08b0*/  MOV R4, UR8 ;  /* 0x0000000800047c02 */ /* 0x000fe40008000f00 */
.L_x_1431:
        /* <DEDUP_REMOVED lines=42> */
.L_x_1432:
[----:B------:R-:W1:Y:S01]  /*0b60*/  LDCU.64 UR14, c[0x0][0x3c0] ;  /* 0x00007800ff0e77ac */ /* 0x000e620008000a00 */
[----:B------:R-:W-:-:S04]  /*0b70*/  UIADD3 UR8, UPT, UPT, UR42, UR44, URZ ;  /* 0x0000002c2a087290 */ /* 0x000fc8000fffe0ff */
[----:B-1----:R-:W-:Y:S02]  /*0b80*/  UIMAD.WIDE.U32 UR52, UR8, UR14, URZ ;  /* 0x0000000e083472a5 */ /* 0x002fe4000f8e00ff */
[----:B------:R-:W-:-:S04]  /*0b90*/  UIMAD UR8, UR8, UR15, URZ ;  /* 0x0000000f080872a4 */ /* 0x000fc8000f8e02ff */
[----:B------:R-:W-:-:S06]  /*0ba0*/  UIADD3 UR8, UPT, UPT, UR53, UR8, URZ ;  /* 0x0000000835087290 */ /* 0x000fcc000fffe0ff */
[----:B------:R-:W-:-:S07]  /*0bb0*/  MOV R5, UR8 ;  /* 0x0000000800057c02 */ /* 0x000fce0008000f00 */
.L_x_1433:
        /* <DEDUP_REMOVED lines=28> */
.L_x_1434:
[----:B------:R-:W-:Y:S02]  /*0d80*/  UIMAD.WIDE.U32 UR10, UR64, UR12, URZ ;  /* 0x0000000c400a72a5 */ /* 0x000fe4000f8e00ff */
[----:B------:R-:W-:-:S04]  /*0d90*/  UIMAD UR8, UR65, UR12, URZ ;  /* 0x0000000c410872a4 */ /* 0x000fc8000f8e02ff */
[----:B------:R-:W-:-:S12]  /*0da0*/  UIADD3 UR8, UPT, UPT, UR11, UR8, URZ ;  /* 0x000000080b087290 */ /* 0x000fd8000fffe0ff */
.L_x_1435:
        /* <DEDUP_REMOVED lines=21> */
.L_x_1436:
[----:B------:R-:W1:Y:S01]  /*0f00*/  LDCU UR58, c[0x0][0x434] ;  /* 0x00008680ff3a77ac */ /* 0x000e620008000800 */
[----:B------:R-:W-:-:S04]  /*0f10*/  UIMAD UR9, UR29, UR60, UR28 ;  /* 0x0000003c1d0972a4 */ /* 0x000fc8000f8e021c */
[----:B-1----:R-:W-:Y:S02]  /*0f20*/  UIMAD UR58, UR9, UR58, URZ ;  /* 0x0000003a093a72a4 */ /* 0x002fe4000f8e02ff */
.L_x_1437:
        /* <DEDUP_REMOVED lines=11> */
.L_x_1438:
[----:B------:R-:W1:Y:S01]  /*0fe0*/  LDCU UR57, c[0x0][0x444] ;  /* 0x00008880ff3977ac */ /* 0x000e620008000800 */
[----:B------:R-:W-:-:S04]  /*0ff0*/  UIMAD UR9, UR29, UR60, UR28 ;  /* 0x0000003c1d0972a4 */ /* 0x000fc8000f8e021c */
[----:B-1----:R-:W-:-:S12]  /*1000*/  UIMAD UR57, UR9, UR57, URZ ;  /* 0x00000039093972a4 */ /* 0x002fd8000f8e02ff */
.L_x_1439:
        /* <DEDUP_REMOVED lines=20> */
[----:B-1----:R-:W-:Y:S01]  /*1150*/  SHF.R.U32.HI R9, RZ, 0x5, R176 ;  /* 0x00000005ff097819 */ /* 0x002fe200000116b0 */
[----:B------:R-:W-:Y:S01]  /*1160*/  IMAD.SHL.U32 R8, R176, 0x8, RZ ;  /* 0x00000008b0087824 */ /* 0x000fe200078e00ff */
[----:B-----5:R-:W-:-:S04]  /*1170*/  UIMAD UR51, UR51, UR8, URZ ;  /* 0x00000008333372a4 */ /* 0x020fc8000f8e02ff */
[----:B------:R-:W-:-:S04]  /*1180*/  LOP3.LUT R14, R8, 0x18, RZ, 0xc0, !PT ;  /* 0x00000018080e7812 */ /* 0x000fc800078ec0ff */
[----:B------:R-:W-:Y:S01]  /*1190*/  IADD3 R16, P0, PT, R14, UR62, RZ ;  /* 0x0000003e0e107c10 */ /* 0x000fe2000ff1e0ff */
[----:B------:R-:W-:Y:S01]  /*11a0*/  IMAD.WIDE.U32 R10, R10, UR20, R14 ;  /* 0x000000140a0a7c25 */ /* 0x000fe2000f8e000e */
[----:B------:R-:W1:Y:S03]  /*11b0*/  LDCU.64 UR62, c[0x0][0x420] ;  /* 0x00008400ff3e77ac */ /* 0x000e660008000a00 */
[----:B------:R-:W-:Y:S01]  /*11c0*/  IMAD.X R17, RZ, RZ, UR61, P0 ;  /* 0x0000003dff117e24 */ /* 0x000fe200080e06ff */
[----:B------:R-:W-:Y:S01]  /*11d0*/  IADD3 R12, P1, PT, R10, UR56, RZ ;  /* 0x000000380a0c7c10 */ /* 0x000fe2000ff3e0ff */
[----:B------:R-:W2:Y:S01]  /*11e0*/  LDCU.64 UR60, c[0x0][0x5e8] ;  /* 0x0000bd00ff3c77ac */ /* 0x000ea20008000a00 */
[----:B------:R-:W-:Y:S02]  /*11f0*/  MOV R10, UR8 ;  /* 0x00000008000a7c02 */ /* 0x000fe40008000f00 */
[----:B------:R-:W-:-:S02]  /*1200*/  IADD3.X R13, PT, PT, R11, UR21, R0, P1, !PT ;  /* 0x000000150b0d7c10 */ /* 0x000fc40008ffe400 */
[----:B------:R-:W-:Y:S01]  /*1210*/  LOP3.LUT R0, R176, 0x1f, RZ, 0xc0, !PT ;  /* 0x0000001fb0007812 */ /* 0x000fe200078ec0ff */
[----:B------:R-:W-:Y:S01]  /*1220*/  IMAD.WIDE.U32 R10, R10, UR20, R16 ;  /* 0x000000140a0a7c25 */ /* 0x000fe2000f8e0010 */
[----:B------:R-:W-:Y:S02]  /*1230*/  UIMAD UR20, UR20, UR9, UR51 ;  /* 0x00000009141472a4 */ /* 0x000fe4000f8e0233 */
[----:B------:R-:W-:Y:S01]  /*1240*/  USHF.L.U32 UR51, UR49, 0x6, URZ ;  /* 0x0000000631337899 */ /* 0x000fe200080006ff */
[----:B------:R-:W-:Y:S01]  /*1250*/  IMAD.WIDE.U32 R18, R18, UR28, R12 ;  /* 0x0000001c12127c25 */ /* 0x000fe2000f8e000c */
[----:B------:R-:W-:-:S03]  /*1260*/  MOV R12, UR10 ;  /* 0x0000000a000c7c02 */ /* 0x000fc60008000f00 */
[----:B------:R-:W-:Y:S02]  /*1270*/  VIADD R11, R11, UR20 ;  /* 0x000000140b0b7c36 */ /* 0x000fe40008000000 */
[----:B------:R-:W-:Y:S02]  /*1280*/  IMAD R0, R9, UR49, R0 ;  /* 0x0000003109007c24 */ /* 0x000fe4000f8e0200 */
[----:B------:R-:W-:Y:S01]  /*1290*/  IMAD.WIDE.U32 R12, R12, UR28, R10 ;  /* 0x0000001c0c0c7c25 */ /* 0x000fe2000f8e000a */
[----:B------:R-:W4:Y:S03]  /*12a0*/  LDCU.64 UR20, c[0x0][0x380] ;  /* 0x00007000ff1477ac */ /* 0x000f260008000a00 */
[----:B---3--:R-:W-:-:S04]  /*12b0*/  IMAD.WIDE.U32 R10, R6, UR26, RZ ;  /* 0x0000001a060a7c25 */ /* 0x008fc8000f8e00ff */
[----:B------:R-:W-:Y:S01]  /*12c0*/  IMAD.U32 R6, RZ, RZ, UR11 ;  /* 0x0000000bff067e24 */ /* 0x000fe2000f8e00ff */
[----:B------:R-:W3:Y:S01]  /*12d0*/  LDCU.64 UR10, c[0x0][0x570] ;  /* 0x0000ae00ff0a77ac */ /* 0x000ee20008000a00 */
[----:B------:R-:W-:Y:S01]  /*12e0*/  SEL R9, R10, RZ, P3 ;  /* 0x000000ff0a097207 */ /* 0x000fe20001800000 */
[----:B------:R-:W-:Y:S01]  /*12f0*/  IMAD R7, R7, UR26, R11 ;  /* 0x0000001a07077c24 */ /* 0x000fe2000f8e020b */
[----:B------:R-:W-:Y:S01]  /*1300*/  SHF.R.U32.HI R10, RZ, 0x2, R176 ;  /* 0x00000002ff0a7819 */ /* 0x000fe200000116b0 */
[----:B------:R-:W-:Y:S01]  /*1310*/  IMAD.U32 R16, RZ, RZ, UR19 ;  /* 0x00000013ff107e24 */ /* 0x000fe2000f8e00ff */
[----:B------:R-:W5:Y:S01]  /*1320*/  LDCU.64 UR18, c[0x0][0x550] ;  /* 0x0000aa00ff1277ac */ /* 0x000f620008000a00 */
[----:B------:R-:W-:Y:S01]  /*1330*/  IADD3 R9, P1, P0, R0, UR55, R9 ;  /* 0x0000003700097c10 */ /* 0x000fe2000f83e009 */
[----:B------:R-:W-:Y:S01]  /*1340*/  IMAD R13, R6, UR28, R13 ;  /* 0x0000001c060d7c24 */ /* 0x000fe2000f8e020d */
[----:B------:R-:W-:Y:S01]  /*1350*/  SHF.R.S32.HI R0, RZ, 0x1f, R0 ;  /* 0x0000001fff007819 */ /* 0x000fe20000011400 */
[----:B------:R-:W-:Y:S01]  /*1360*/  IMAD R17, R16, UR28, R19 ;  /* 0x0000001c10117c24 */ /* 0x000fe2000f8e0213 */
[----:B------:R-:W-:Y:S01]  /*1370*/  SEL R7, R7, RZ, P3 ;  /* 0x000000ff07077207 */ /* 0x000fe20001800000 */
[----:B------:R-:W-:Y:S01]  /*1380*/  IMAD.MOV.U32 R16, RZ, RZ, R18 ;  /* 0x000000ffff107224 */ /* 0x000fe200078e0012 */
[----:B------:R-:W-:Y:S01]  /*1390*/  LOP3.LUT R11, R14, 0x20, RZ, 0xfc, !PT ;  /* 0x000000200e0b7812 */ /* 0x000fe200078efcff */
[----:B------:R-:W-:Y:S01]  /*13a0*/  IMAD.WIDE.U32 R12, R10, UR8, R12 ;  /* 0x000000080a0c7c25 */ /* 0x000fe2000f8e000c */
[----:B------:R-:W-:-:S02]  /*13b0*/  IADD3.X R0, PT, PT, R0, UR53, R7, P1, P0 ;  /* 0x0000003500007c10 */ /* 0x000fc40008fe0407 */
[----:B------:R-:W-:Y:S01]  /*13c0*/  IADD3 R9, P0, PT, R9, UR51, RZ ;  /* 0x0000003309097c10 */ /* 0x000fe2000ff1e0ff */
[----:B------:R-:W-:Y:S02]  /*13d0*/  IMAD.U32 R7, RZ, RZ, UR51 ;  /* 0x00000033ff077e24 */ /* 0x000fe4000f8e00ff */
[----:B------:R-:W-:-:S03]  /*13e0*/  IMAD.WIDE.U32 R16, R10, UR12, R16 ;  /* 0x0000000c0a107c25 */ /* 0x000fc6000f8e0010 */
[----:B------:R-:W-:Y:S01]  /*13f0*/  LEA.HI.X.SX32 R7, R7, R0, 0x1, P0 ;  /* 0x0000000007077211 */ /* 0x000fe200000f0eff */
[C---:B------:R-:W-:Y:S01]  /*1400*/  IMAD R6, R10.reuse, UR9, R13 ;  /* 0x000000090a067c24 */ /* 0x040fe2000f8e020d */
[C---:B---3--:R-:W-:Y:S01]  /*1410*/  LEA R188, P0, R9.reuse, UR10, 0x2 ;  /* 0x0000000a09bc7c11 */ /* 0x048fe2000f8010ff */
[----:B------:R-:W-:Y:S01]  /*1420*/  IMAD R0, R10, UR13, R17 ;  /* 0x0000000d0a007c24 */ /* 0x000fe2000f8e0211 */
[----:B-----5:R-:W-:Y:S01]  /*1430*/  LEA R198, P1, R12, UR18, 0x1 ;  /* 0x000000120cc67c11 */ /* 0x020fe2000f8208ff */
[----:B--2---:R-:W-:Y:S01]  /*1440*/  UIMAD.WIDE UR12, UR57, 0x4, UR60 ;  /* 0x00000004390c78a5 */ /* 0x004fe2000f8e023c */
[----:B------:R-:W-:Y:S02]  /*1450*/  LEA.HI.X R189, R9, UR11, R7, 0x2, P0 ;  /* 0x0000000b09bd7c11 */ /* 0x000fe400080f1407 */
[----:B------:R-:W-:Y:S02]  /*1460*/  IADD3 R7, P0, PT, R10, 0x40, RZ ;  /* 0x000000400a077810 */ /* 0x000fe40007f1e0ff */
[----:B----4-:R-:W-:-:S02]  /*1470*/  LEA R202, P2, R16, UR20, 0x1 ;  /* 0x0000001410ca7c11 */ /* 0x010fc4000f8408ff */
[----:B------:R-:W-:Y:S01]  /*1480*/  LEA.HI.X R199, R12, UR19, R6, 0x1, P1 ;  /* 0x000000130cc77c11 */ /* 0x000fe200088f0c06 */
[----:B------:R-:W-:Y:S01]  /*1490*/  IMAD.X R6, RZ, RZ, RZ, P0 ;  /* 0x000000ffff067224 */ /* 0x000fe200000e06ff */
[----:B------:R-:W-:Y:S02]  /*14a0*/  IADD3 R9, PT, PT, R10, 0x40, RZ ;  /* 0x000000400a097810 */ /* 0x000fe40007ffe0ff */
[----:B------:R-:W-:Y:S02]  /*14b0*/  LOP3.LUT R12, R14, 0x40, RZ, 0xfc, !PT ;  /* 0x000000400e0c7812 */ /* 0x000fe400078efcff */
[----:B------:R-:W-:Y:S01]  /*14c0*/  LEA.HI.X R203, R16, UR21, R0, 0x1, P2 ;  /* 0x0000001510cb7c11 */ /* 0x000fe200090f0c00 */
[----:B-1----:R-:W-:Y:S01]  /*14d0*/  UIMAD.WIDE UR20, UR58, 0x4, UR62 ;  /* 0x000000043a1478a5 */ /* 0x002fe2000f8e023e */
        /* <DEDUP_REMOVED lines=13> */
.L_x_1441:
[----:B------:R-:W1:Y:S01]  /*15b0*/  LDCU.64 UR10, c[0x0][0x5c0] ;  /* 0x0000b800ff0a77ac */ /* 0x000e620008000a00 */
[----:B------:R-:W-:-:S04]  /*15c0*/  UIADD3 UR5, UPT, UPT, UR42, UR44, URZ ;  /* 0x0000002c2a057290 */ /* 0x000fc8000fffe0ff */
[----:B-1----:R-:W-:Y:S02]  /*15d0*/  UIMAD.WIDE.U32 UR16, UR5, UR10, URZ ;  /* 0x0000000a051072a5 */ /* 0x002fe4000f8e00ff */
[----:B------:R-:W-:-:S04]  /*15e0*/  UIMAD UR5, UR5, UR11, URZ ;  /* 0x0000000b050572a4 */ /* 0x000fc8000f8e02ff */
[----:B------:R-:W-:-:S06]  /*15f0*/  UIADD3 UR5, UPT, UPT, UR17, UR5, URZ ;  /* 0x0000000511057290 */ /* 0x000fcc000fffe0ff */
[----:B------:R-:W-:Y:S02]  /*1600*/  MOV R2, UR5 ;  /* 0x0000000500027c02 */ /* 0x000fe40008000f00 */
.L_x_1442:
        /* <DEDUP_REMOVED lines=12> */
.L_x_1443:
[----:B------:R-:W1:Y:S01]  /*16d0*/  LDCU.64 UR8, c[0x0][0x5c8] ;  /* 0x0000b900ff0877ac */ /* 0x000e620008000a00 */
[----:B------:R-:W-:-:S04]  /*16e0*/  UIADD3 UR42, UPT, UPT, UR42, UR44, URZ ;  /* 0x0000002c2a2a7290 */ /* 0x000fc8000fffe0ff */
[----:B-1----:R-:W-:Y:S02]  /*16f0*/  UIMAD.WIDE.U32 UR14, UR42, UR8, URZ ;  /* 0x000000082a0e72a5 */ /* 0x002fe4000f8e00ff */
[----:B------:R-:W-:-:S04]  /*1700*/  UIMAD UR42, UR42, UR9, URZ ;  /* 0x000000092a2a72a4 */ /* 0x000fc8000f8e02ff */
[----:B------:R-:W-:-:S06]  /*1710*/  UIADD3 UR42, UPT, UPT, UR15, UR42, URZ ;  /* 0x0000002a0f2a7290 */ /* 0x000fcc000fffe0ff */
[----:B------:R-:W-:Y:S02]  /*1720*/  MOV R0, UR42 ;  /* 0x0000002a00007c02 */ /* 0x000fe40008000f00 */
.L_x_1444:
        /* <DEDUP_REMOVED lines=30> */
.L_x_1446:
[----:B------:R-:W-:Y:S05]  /*1910*/  BSYNC.RECONVERGENT B0 ;  /* 0x0000000000007941 */ /* 0x000fea0003800200 */
.L_x_1445:
        /* <DEDUP_REMOVED lines=17> */
.L_x_1448:
[----:B------:R-:W-:Y:S05]  /*1a30*/  BSYNC.RECONVERGENT B0 ;  /* 0x0000000000007941 */ /* 0x000fea0003800200 */
.L_x_1447:
        /* <DEDUP_REMOVED lines=27> */
.L_x_1450:
[----:B------:R-:W-:Y:S05]  /*1bf0*/  BSYNC.RECONVERGENT B0 ;  /* 0x0000000000007941 */ /* 0x000fea0003800200 */
.L_x_1449:
        /* <DEDUP_REMOVED lines=18> */
.L_x_1440:
        /* <DEDUP_REMOVED lines=32> */
.L_x_1454:
[----:B------:R2:W-:Y:S01]  /*1f20*/  STS.128 [R8+0x8000], RZ ;  /* 0x008000ff08007388 */ /* 0x0005e20000000c00 */
[----:B------:R-:W-:Y:S05]  /*1f30*/  BRA `(.L_x_1455) ;  /* 0x00000000000c7947 */ /* 0x000fea0003800000 */
.L_x_1453:
[----:B------:R1:W-:Y:S04]  /*1f40*/  STS.128 [R8+0x6000], RZ ;  /* 0x006000ff08007388 */ /* 0x0003e80000000c00 */
[----:B------:R1:W-:Y:S04]  /*1f50*/  STS.128 [R8+0x7000], RZ ;  /* 0x007000ff08007388 */ /* 0x0003e80000000c00 */
[----:B------:R1:W-:Y:S02]  /*1f60*/  STS.128 [R8+0x8000], RZ ;  /* 0x008000ff08007388 */ /* 0x0003e40000000c00 */
.L_x_1455:
[----:B------:R-:W-:Y:S05]  /*1f70*/  BSYNC.RECONVERGENT B0 ;  /* 0x0000000000007941 */ /* 0x000fea0003800200 */
.L_x_1452:
        /* <DEDUP_REMOVED lines=23> */
.L_x_1458:
[----:B------:R1:W-:Y:S01]  /*20f0*/  STS.128 [R187+0x2000], RZ ;  /* 0x002000ffbb007388 */ /* 0x0003e20000000c00 */
[----:B------:R-:W-:Y:S05]  /*2100*/  BRA `(.L_x_1459) ;  /* 0x00000000000c7947 */ /* 0x000fea0003800000 */
.L_x_1457:
[----:B------:R4:W-:Y:S04]  /*2110*/  STS.128 [R187], RZ ;  /* 0x000000ffbb007388 */ /* 0x0009e80000000c00 */
[----:B------:R4:W-:Y:S04]  /*2120*/  STS.128 [R187+0x1000], RZ ;  /* 0x001000ffbb007388 */ /* 0x0009e80000000c00 */
[----:B------:R4:W-:Y:S02]  /*2130*/  STS.128 [R187+0x2000], RZ ;  /* 0x002000ffbb007388 */ /* 0x0009e40000000c00 */
.L_x_1459:
[----:B------:R-:W-:Y:S05]  /*2140*/  BSYNC.RECONVERGENT B0 ;  /* 0x0000000000007941 */ /* 0x000fea0003800200 */
.L_x_1456:
        /* <DEDUP_REMOVED lines=17> */
[----:B------:R-:W-:-:S03]  /*2260*/  UIADD3 UR10, UPT, UPT, -UR33, UR39, URZ ;  /* 0x00000027210a7290 */ /* 0x000fc6000fffe1ff */
[----:B------:R-:W-:Y:S01]  /*2270*/  IMAD.U32 R0, RZ, RZ, UR16 ;  /* 0x00000010ff007e24 */ /* 0x000fe2000f8e00ff */
[----:B------:R-:W5:Y:S01]  /*2280*/  @!P3 LDG.E R185, desc[UR40][R16.64] ;  /* 0x0000002810b9b981 */ /* 0x000f62000c1e1900 */
[----:B------:R-:W-:-:S03]  /*2290*/  UIMAD UR11, UR48, UR16, URZ ;  /* 0x00000010300b72a4 */ /* 0x000fc6000f8e02ff */
[----:B------:R-:W5:Y:S04]  /*22a0*/  @!P2 LDG.E R184, desc[UR40][R16.64+0x20] ;  /* 0x0000202810b8a981 */ /* 0x000f68000c1e1900 */
[----:B------:R-:W5:Y:S04]  /*22b0*/  @!P1 LDG.E R183, desc[UR40][R16.64+0x80] ;  /* 0x0000802810b79981 */ /* 0x000f68000c1e1900 */
[----:B------:R3:W5:Y:S01]  /*22c0*/  @!P0 LDG.E R182, desc[UR40][R16.64+0xa0] ;  /* 0x0000a02810b68981 */ /* 0x000762000c1e1900 */
[----:B------:R-:W-:Y:S01]  /*22d0*/  UIMAD UR11, UR33, UR17, UR11 ;  /* 0x00000011210b72a4 */ /* 0x000fe2000f8e020b */
[----:B------:R-:W-:Y:S01]  /*22e0*/  ISETP.GE.AND P4, PT, R10, UR10, PT ;  /* 0x0000000a0a007c0c */ /* 0x000fe2000bf86270 */
        /* <DEDUP_REMOVED lines=36> */
.L_x_1462:
[----:B------:R3:W-:Y:S01]  /*2530*/  STS.128 [R8+0xd000], RZ ;  /* 0x00d000ff08007388 */ /* 0x0007e20000000c00 */
[----:B------:R-:W-:Y:S05]  /*2540*/  BRA `(.L_x_1463) ;  /* 0x00000000000c7947 */ /* 0x000fea0003800000 */
.L_x_1461:
[----:B------:R2:W-:Y:S04]  /*2550*/  STS.128 [R8+0x9000], RZ ;  /* 0x009000ff08007388 */ /* 0x0005e80000000c00 */
[----:B------:R2:W-:Y:S04]  /*2560*/  STS.128 [R8+0xb000], RZ ;  /* 0x00b000ff08007388 */ /* 0x0005e80000000c00 */
[----:B------:R2:W-:Y:S02]  /*2570*/  STS.128 [R8+0xd000], RZ ;  /* 0x00d000ff08007388 */ /* 0x0005e40000000c00 */
.L_x_1463:
[----:B------:R-:W-:Y:S05]  /*2580*/  BSYNC.RECONVERGENT B0 ;  /* 0x0000000000007941 */ /* 0x000fea0003800200 */
.L_x_1460:
        /* <DEDUP_REMOVED lines=34> */
.L_x_1466:
[----:B------:R3:W-:Y:S02]  /*27b0*/  STS.128 [R8+0xe000], RZ ;  /* 0x00e000ff08007388 */ /* 0x0007e40000000c00 */
.L_x_1465:
[----:B------:R-:W-:Y:S05]  /*27c0*/  BSYNC.RECONVERGENT B0 ;  /* 0x0000000000007941 */ /* 0x000fea0003800200 */
.L_x_1464:
[----:B------:R-:W2:Y:S01]  /*27d0*/  LDCU.64 UR8, c[0x0][0x3d8] ;  /* 0x00007b00ff0877ac */ /* 0x000ea20008000a00 */
[----:B------:R-:W-:Y:S01]  /*27e0*/  MOV R0, UR14 ;  /* 0x0000000e00007c02 */ /* 0x000fe20008000f00 */
[----:B------:R-:W-:Y:S01]  /*27f0*/  BSSY.RECONVERGENT B0, `(.L_x_1467) ;  /* 0x000002b000007945 */ /* 0x000fe20003800200 */
[----:B------:R-:W-:-:S03]  /*2800*/  UIMAD UR10, UR48, UR14, URZ ;  /* 0x0000000e300a72a4 */ /* 0x000fc6000f8e02ff */
[----:B------:R-:W-:Y:S01]  /*2810*/  IMAD.WIDE.U32 R16, R0, UR33, R14 ;  /* 0x0000002100107c25 */ /* 0x000fe2000f8e000e */
[----:B------:R-:W-:Y:S02]  /*2820*/  UIMAD UR10, UR33, UR15, UR10 ;  /* 0x0000000f210a72a4 */ /* 0x000fe4000f8e020a */
[----:B------:R-:W-:-:S04]  /*2830*/  IADD3 R4, P0, PT, R16, UR52, RZ ;  /* 0x0000003410047c10 */ /* 0x000fc8000ff1e0ff */
[----:B------:R-:W-:Y:S01]  /*2840*/  IADD3.X R5, PT, PT, R5, UR10, R17, P0, !PT ;  /* 0x0000000a05057c10 */ /* 0x000fe200087fe411 */
        /* <DEDUP_REMOVED lines=32> */
.L_x_1469:
[----:B------:R3:W-:Y:S01]  /*2a50*/  STS.128 [R8+0x13000], RZ ;  /* 0x013000ff08007388 */ /* 0x0007e20000000c00 */
[----:B------:R-:W-:Y:S05]  /*2a60*/  BRA `(.L_x_1470) ;  /* 0x00000000000c7947 */ /* 0x000fea0003800000 */
.L_x_1468:
[----:B------:R2:W-:Y:S04]  /*2a70*/  STS.128 [R8+0xf000], RZ ;  /* 0x00f000ff08007388 */ /* 0x0005e80000000c00 */
[----:B------:R2:W-:Y:S04]  /*2a80*/  STS.128 [R8+0x11000], RZ ;  /* 0x011000ff08007388 */ /* 0x0005e80000000c00 */
[----:B------:R2:W-:Y:S02]  /*2a90*/  STS.128 [R8+0x13000], RZ ;  /* 0x013000ff08007388 */ /* 0x0005e40000000c00 */
.L_x_1470:
[----:B------:R-:W-:Y:S05]  /*2aa0*/  BSYNC.RECONVERGENT B0 ;  /* 0x0000000000007941 */ /* 0x000fea0003800200 */
.L_x_1467:
        /* <DEDUP_REMOVED lines=34> */
.L_x_1473:
[----:B------:R4:W-:Y:S02]  /*2cd0*/  STS.128 [R8+0x14000], RZ ;  /* 0x014000ff08007388 */ /* 0x0009e40000000c00 */
.L_x_1472:
[----:B------:R-:W-:Y:S05]  /*2ce0*/  BSYNC.RECONVERGENT B0 ;  /* 0x0000000000007941 */ /* 0x000fea0003800200 */
.L_x_1471:
[----:B------:R-:W2:Y:S01]  /*2cf0*/  LDCU.64 UR10, c[0x0][0x538] ;  /* 0x0000a700ff0a77ac */ /* 0x000ea20008000a00 */
[----:B------:R-:W-:Y:S02]  /*2d00*/  IMAD.U32 R181, RZ, RZ, UR5 ;  /* 0x00000005ffb57e24 */ /* 0x000fe4000f8e00ff */
[----:B------:R-:W-:Y:S02]  /*2d10*/  IMAD.U32 R10, RZ, RZ, UR33 ;  /* 0x00000021ff0a7e24 */ /* 0x000fe4000f8e00ff */
[C---:B------:R-:W-:Y:S02]  /*2d20*/  IMAD.SHL.U32 R173, R176.reuse, 0x20, RZ ;  /* 0x00000020b0ad7824 */ /* 0x040fe400078e00ff */
[C---:B------:R-:W-:Y:S01]  /*2d30*/  IMAD.SHL.U32 R7, R176.reuse, 0x4, RZ ;  /* 0x00000004b0077824 */ /* 0x040fe200078e00ff */
[----:B------:R-:W-:Y:S01]  /*2d40*/  SHF.R.U32.HI R9, RZ, 0x4, R176 ;  /* 0x00000004ff097819 */ /* 0x000fe200000116b0 */
[----:B------:R-:W-:Y:S02]  /*2d50*/  IMAD.SHL.U32 R0, R176, 0x10, RZ ;  /* 0x00000010b0007824 */ /* 0x000fe400078e00ff */
[----:B---34-:R-:W-:Y:S01]  /*2d60*/  VIADD R4, R186, UR39 ;  /* 0x00000027ba047c36 */ /* 0x018fe20008000000 */
[----:B------:R-:W-:Y:S01]  /*2d70*/  LOP3.LUT P1, RZ, R176, 0x4, RZ, 0xc0, !PT ;  /* 0x00000004b0ff7812 */ /* 0x000fe2000782c0ff */
[----:B------:R-:W0:Y:S01]  /*2d80*/  LDGDEPBAR ;  /* 0x00000000000079af */ /* 0x000e220000000000 */
[----:B------:R-:W3:Y:S01]  /*2d90*/  LDC R191, c[0x0][0x44c] ;  /* 0x00011300ffbf7b82 */ /* 0x000ee20000000800 */
[----:B--2---:R-:W-:-:S04]  /*2da0*/  UISETP.NE.U32.AND UP0, UPT, UR10, URZ, UPT ;  /* 0x000000ff0a00728c */ /* 0x004fc8000bf05070 */
[----:B------:R-:W-:-:S06]  /*2db0*/  UISETP.NE.AND.EX UP0, UPT, UR11, URZ, UPT, UP0 ;  /* 0x000000ff0b00728c */ /* 0x000fcc000bf05300 */
[----:B------:R-:W-:-:S05]  /*2dc0*/  PLOP3.LUT P0, PT, PT, PT, UP0, 0x80, 0x8 ;  /* 0x000000000008781c */ /* 0x000fca0003f0f008 */
[----:B------:R-:W2:Y:S01]  /*2dd0*/  @UP0 LDCU.64 UR8, c[0x0][0x540] ;  /* 0x0000a800ff0807ac */ /* 0x000ea20008000a00 */
[----:B------:R-:W-:Y:S01]  /*2de0*/  @UP0 UMOV UR14, UR28 ;  /* 0x0000001c000e0c82 */ /* 0x000fe20008000000 */
[----:B------:R-:W-:Y:S01]  /*2df0*/  @UP0 UMOV UR15, URZ ;  /* 0x000000ff000f0c82 */ /* 0x000fe20008000000 */
[----:B------:R-:W4:Y:S01]  /*2e00*/  @UP0 LDCU UR5, c[0x0][0x458] ;  /* 0x00008b00ff0507ac */ /* 0x000f220008000800 */
[----:B--2---:R-:W-:Y:S01]  /*2e10*/  @UP0 UIMAD.WIDE.U32 UR14, UR29, UR8, UR14 ;  /* 0x000000081d0e02a5 */ /* 0x004fe2000f8e000e */
[----:B------:R-:W-:Y:S02]  /*2e20*/  LOP3.LUT R6, R173, 0x20, RZ, 0xc0, !PT ;  /* 0x00000020ad067812 */ /* 0x000fe400078ec0ff */
[----:B------:R-:W-:Y:S01]  /*2e30*/  LOP3.LUT R7, R7, 0x18, RZ, 0xc0, !PT ;  /* 0x0000001807077812 */ /* 0x000fe200078ec0ff */
[----:B------:R-:W-:Y:S02]  /*2e40*/  @UP0 UIMAD UR9, UR29, UR9, UR15 ;  /* 0x000000091d0902a4 */ /* 0x000fe4000f8e020f */
[----:B------:R-:W-:Y:S01]  /*2e50*/  @UP0 ULEA UR10, UP1, UR14, UR10, 0x2 ;  /* 0x0000000a0e0a0291 */ /* 0x000fe2000f8210ff */
[----:B------:R-:W-:Y:S01]  /*2e60*/  LOP3.LUT R9, R9, 0x8, RZ, 0xc0, !PT ;  /* 0x0000000809097812 */ /* 0x000fe200078ec0ff */
[----:B------:R-:W-:Y:S01]  /*2e70*/  IMAD R181, R181, 0x40, R4 ;  /* 0x00000040b5b57824 */ /* 0x000fe200078e0204 */
[----:B-1----:R-:W-:Y:S01]  /*2e80*/  LOP3.LUT R8, R173, 0x120, RZ, 0xc0, !PT ;  /* 0x00000120ad087812 */ /* 0x002fe200078ec0ff */
[----:B------:R-:W-:-:S02]  /*2e90*/  @UP0 ULEA.HI.X UR11, UR14, UR11, UR9, 0x2, UP1 ;  /* 0x0000000b0e0b0291 */ /* 0x000fc400088f1409 */
[----:B------:R-:W-:Y:S01]  /*2ea0*/  IMAD.U32 R2, RZ, RZ, UR10 ;  /* 0x0000000aff027e24 */ /* 0x000fe2000f8e00ff */
[----:B------:R-:W-:Y:S01]  /*2eb0*/  LOP3.LUT R6, R6, 0x3c00, R0, 0xf8, !PT ;  /* 0x00003c0006067812 */ /* 0x000fe200078ef800 */
[----:B------:R-:W1:Y:S02]  /*2ec0*/  LDCU UR14, c[0x0][0x3b0] ;  /* 0x00007600ff0e77ac */ /* 0x000e640008000800 */
[----:B------:R-:W-:Y:S01]  /*2ed0*/  IMAD.U32 R3, RZ, RZ, UR11 ;  /* 0x0000000bff037e24 */ /* 0x000fe2000f8e00ff */
[--C-:B------:R-:W-:Y:S01]  /*2ee0*/  LOP3.LUT R12, R7, 0xc0, R173.reuse, 0xf8, !PT ;  /* 0x000000c0070c7812 */ /* 0x100fe200078ef8ad */
[----:B------:R-:W2:Y:S03]  /*2ef0*/  LDCU UR15, c[0x0][0x590] ;  /* 0x0000b200ff0f77ac */ /* 0x000ea60008000800 */
[----:B------:R4:W3:Y:S01]  /*2f00*/  @P0 LDG.E R5, desc[UR40][R2.64] ;  /* 0x0000002802050981 */ /* 0x0008e2000c1e1900 */
[----:B------:R-:W-:Y:S01]  /*2f10*/  LOP3.LUT R9, R9, 0x10, R176, 0xf8, !PT ;  /* 0x0000001009097812 */ /* 0x000fe200078ef8b0 */
[----:B------:R-:W-:Y:S01]  /*2f20*/  IMAD.MOV.U32 R160, RZ, RZ, 0x20 ;  /* 0x00000020ffa07424 */ /* 0x000fe200078e00ff */
[--C-:B------:R-:W-:Y:S01]  /*2f30*/  LOP3.LUT R6, R6, 0x100, R0.reuse, 0xf8, !PT ;  /* 0x0000010006067812 */ /* 0x100fe200078ef800 */
[----:B------:R-:W-:Y:S01]  /*2f40*/  IMAD.MOV.U32 R195, RZ, RZ, 0x10 ;  /* 0x00000010ffc37424 */ /* 0x000fe200078e00ff */
[----:B------:R-:W-:Y:S01]  /*2f50*/  LOP3.LUT R8, R8, 0x200, R0, 0xf8, !PT ;  /* 0x0000020008087812 */ /* 0x000fe200078ef800 */
[----:B------:R-:W-:Y:S01]  /*2f60*/  IMAD.MOV.U32 R172, RZ, RZ, 0x20 ;  /* 0x00000020ffac7424 */ /* 0x000fe200078e00ff */
[----:B------:R-:W-:Y:S01]  /*2f70*/  LOP3.LUT R9, R9, 0xc0, R173, 0xf8, !PT ;  /* 0x000000c009097812 */ /* 0x000fe200078ef8ad */
[----:B------:R-:W-:Y:S01]  /*2f80*/  UIADD3 UR33, UPT, UPT, UR33, 0x80, URZ ;  /* 0x0000008021217890 */ /* 0x000fe2000fffe0ff */
[----:B------:R-:W-:Y:S01]  /*2f90*/  SEL R160, R160, 0xffffffe0, !P1 ;  /* 0xffffffe0a0a07807 */ /* 0x000fe20004800000 */
[----:B------:R-:W-:Y:S01]  /*2fa0*/  IMAD.MOV.U32 R196, RZ, RZ, R187 ;  /* 0x000000ffffc47224 */ /* 0x000fe200078e00bb */
[----:B------:R-:W-:Y:S01]  /*2fb0*/  LOP3.LUT R9, R9, R7, RZ, 0x3c, !PT ;  /* 0x0000000709097212 */ /* 0x000fe200078e3cff */
[----:B------:R-:W-:Y:S01]  /*2fc0*/  IMAD.MOV.U32 R192, RZ, RZ, 0x20 ;  /* 0x00000020ffc07424 */ /* 0x000fe200078e00ff */
[----:B------:R-:W-:Y:S01]  /*2fd0*/  CS2R R126, SRZ ;  /* 0x00000000007e7805 */ /* 0x000fe2000001ff00 */
[----:B------:R-:W-:Y:S01]  /*2fe0*/  IMAD.MOV.U32 R190, RZ, RZ, 0x4 ;  /* 0x00000004ffbe7424 */ /* 0x000fe200078e00ff */
[----:B------:R-:W-:-:S02]  /*2ff0*/  LOP3.LUT R173, R9, 0x120, R173, 0xf8, !PT ;  /* 0x0000012009ad7812 */ /* 0x000fc400078ef8ad */
[----:B------:R-:W-:Y:S02]  /*3000*/  CS2R R124, SRZ ;  /* 0x00000000007c7805 */ /* 0x000fe4000001ff00 */
[----:B------:R-:W-:Y:S02]  /*3010*/  CS2R R130, SRZ ;  /* 0x0000000000827805 */ /* 0x000fe4000001ff00 */
[----:B------:R-:W-:Y:S02]  /*3020*/  CS2R R128, SRZ ;  /* 0x0000000000807805 */ /* 0x000fe4000001ff00 */
[----:B------:R-:W-:Y:S02]  /*3030*/  LEA R173, R173, UR30, 0x1 ;  /* 0x0000001eadad7c11 */ /* 0x000fe4000f8e08ff */
[----:B------:R-:W-:Y:S02]  /*3040*/  CS2R R122, SRZ ;  /* 0x00000000007a7805 */ /* 0x000fe4000001ff00 */
[----:B------:R-:W-:-:S02]  /*3050*/  CS2R R120, SRZ ;  /* 0x0000000000787805 */ /* 0x000fc4000001ff00 */
[----:B------:R-:W-:Y:S02]  /*3060*/  CS2R R118, SRZ ;  /* 0x0000000000767805 */ /* 0x000fe4000001ff00 */
[----:B------:R-:W-:Y:S02]  /*3070*/  CS2R R116, SRZ ;  /* 0x0000000000747805 */ /* 0x000fe4000001ff00 */
[----:B------:R-:W-:Y:S01]  /*3080*/  CS2R R110, SRZ ;  /* 0x00000000006e7805 */ /* 0x000fe2000001ff00 */
[----:B----4-:R-:W4:Y:S01]  /*3090*/  S2R R3, SR_TID.X ;  /* 0x0000000000037919 */ /* 0x010f220000002100 */
[----:B------:R-:W-:Y:S01]  /*30a0*/  IMAD.SHL.U32 R2, R176, 0x2, RZ ;  /* 0x00000002b0027824 */ /* 0x000fe200078e00ff */
[----:B------:R-:W-:Y:S02]  /*30b0*/  LOP3.LUT R176, R12, 0x8, R176, 0x78, !PT ;  /* 0x000000080cb07812 */ /* 0x000fe400078e78b0 */
[----:B------:R-:W-:Y:S02]  /*30c0*/  CS2R R108, SRZ ;  /* 0x00000000006c7805 */ /* 0x000fe4000001ff00 */
[----:B------:R-:W-:-:S02]  /*30d0*/  CS2R R114, SRZ ;  /* 0x0000000000727805 */ /* 0x000fc4000001ff00 */
[----:B------:R-:W-:Y:S02]  /*30e0*/  CS2R R112, SRZ ;  /* 0x0000000000707805 */ /* 0x000fe4000001ff00 */
[----:B------:R-:W-:Y:S02]  /*30f0*/  LOP3.LUT R2, R2, 0x6, RZ, 0xc0, !PT ;  /* 0x0000000602027812 */ /* 0x000fe400078ec0ff */
[----:B------:R-:W-:Y:S02]  /*3100*/  CS2R R106, SRZ ;  /* 0x00000000006a7805 */ /* 0x000fe4000001ff00 */
[----:B------:R-:W-:Y:S02]  /*3110*/  LOP3.LUT R176, R6, R176, RZ, 0xfc, !PT ;  /* 0x000000b006b07212 */ /* 0x000fe400078efcff */
[----:B------:R-:W-:Y:S02]  /*3120*/  CS2R R104, SRZ ;  /* 0x0000000000687805 */ /* 0x000fe4000001ff00 */
[----:B------:R-:W-:-:S02]  /*3130*/  LOP3.LUT R2, R2, 0x1e0, R174, 0xf8, !PT ;  /* 0x000001e002027812 */ /* 0x000fc400078ef8ae */
[----:B------:R-:W-:Y:S02]  /*3140*/  CS2R R102, SRZ ;  /* 0x0000000000667805 */ /* 0x000fe4000001ff00 */
[----:B------:R-:W-:Y:S02]  /*3150*/  LOP3.LUT R174, R12, 0x8, R174, 0x78, !PT ;  /* 0x000000080cae7812 */ /* 0x000fe400078e78ae */
[----:B------:R-:W-:Y:S02]  /*3160*/  CS2R R100, SRZ ;  /* 0x0000000000647805 */ /* 0x000fe4000001ff00 */
[----:B------:R-:W-:Y:S02]  /*3170*/  IADD3 R10, PT, PT, R2, UR43, R10 ;  /* 0x0000002b020a7c10 */ /* 0x000fe4000fffe00a */
[----:B------:R-:W-:Y:S01]  /*3180*/  CS2R R94, SRZ ;  /* 0x00000000005e7805 */ /* 0x000fe2000001ff00 */
[----:B------:R-:W3:Y:S01]  /*3190*/  @P0 MUFU.RCP R2, UR5 ;  /* 0x0000000500020d08 */ /* 0x000ee20008001000 */
[----:B------:R-:W-:-:S02]  /*31a0*/  LOP3.LUT R174, R8, R174, RZ, 0xfc, !PT ;  /* 0x000000ae08ae7212 */ /* 0x000fc400078efcff */
[----:B------:R-:W-:Y:S02]  /*31b0*/  CS2R R92, SRZ ;  /* 0x00000000005c7805 */ /* 0x000fe4000001ff00 */
[----:B------:R-:W-:Y:S02]  /*31c0*/  LEA R176, R176, UR30, 0x1 ;  /* 0x0000001eb0b07c11 */ /* 0x000fe4000f8e08ff */
[----:B------:R-:W-:Y:S02]  /*31d0*/  CS2R R98, SRZ ;  /* 0x0000000000627805 */ /* 0x000fe4000001ff00 */
[----:B------:R-:W-:Y:S02]  /*31e0*/  LEA R174, R174, UR30, 0x1 ;  /* 0x0000001eaeae7c11 */ /* 0x000fe4000f8e08ff */
[----:B------:R-:W-:Y:S02]  /*31f0*/  CS2R R96, SRZ ;  /* 0x0000000000607805 */ /* 0x000fe4000001ff00 */
[----:B------:R-:W-:-:S02]  /*3200*/  IADD3 R181, PT, PT, R181, -0x29, -R10 ;  /* 0xffffffd7b5b57810 */ /* 0x000fc40007ffe80a */
[----:B------:R-:W-:Y:S02]  /*3210*/  CS2R R90, SRZ ;  /* 0x00000000005a7805 */ /* 0x000fe4000001ff00 */
[----:B------:R-:W-:Y:S02]  /*3220*/  CS2R R88, SRZ ;  /* 0x0000000000587805 */ /* 0x000fe4000001ff00 */
[----:B------:R-:W-:Y:S02]  /*3230*/  CS2R R86, SRZ ;  /* 0x0000000000567805 */ /* 0x000fe4000001ff00 */
[----:B------:R-:W-:Y:S02]  /*3240*/  CS2R R84, SRZ ;  /* 0x0000000000547805 */ /* 0x000fe4000001ff00 */
[----:B------:R-:W-:Y:S02]  /*3250*/  CS2R R78, SRZ ;  /* 0x00000000004e7805 */ /* 0x000fe4000001ff00 */
[----:B------:R-:W-:-:S02]  /*3260*/  CS2R R76, SRZ ;  /* 0x00000000004c7805 */ /* 0x000fc4000001ff00 */
[----:B------:R-:W-:Y:S02]  /*3270*/  CS2R R82, SRZ ;  /* 0x0000000000527805 */ /* 0x000fe4000001ff00 */
[----:B------:R-:W-:Y:S01]  /*3280*/  CS2R R80, SRZ ;  /* 0x0000000000507805 */ /* 0x000fe2000001ff00 */
[C---:B----4-:R-:W-:Y:S01]  /*3290*/  IMAD.SHL.U32 R4, R3.reuse, 0x20, RZ ;  /* 0x0000002003047824 */ /* 0x050fe200078e00ff */
[----:B------:R-:W-:Y:S01]  /*32a0*/  SHF.R.U32.HI R179, RZ, 0x1, R3 ;  /* 0x00000001ffb37819 */ /* 0x000fe20000011603 */
[C---:B------:R-:W-:Y:S01]  /*32b0*/  IMAD.SHL.U32 R6, R3.reuse, 0x10, RZ ;  /* 0x0000001003067824 */ /* 0x040fe200078e00ff */
[C---:B------:R-:W-:Y:S01]  /*32c0*/  LOP3.LUT P1, RZ, R3.reuse, 0x4, RZ, 0xc0, !PT ;  /* 0x0000000403ff7812 */ /* 0x040fe2000782c0ff */
[C---:B------:R-:W-:Y:S01]  /*32d0*/  IMAD.SHL.U32 R0, R3.reuse, 0x4, RZ ;  /* 0x0000000403007824 */ /* 0x040fe200078e00ff */
[C---:B------:R-:W-:Y:S01]  /*32e0*/  LOP3.LUT R178, R4.reuse, 0x20, RZ, 0xc0, !PT ;  /* 0x0000002004b27812 */ /* 0x040fe200078ec0ff */
[----:B------:R-:W-:Y:S01]  /*32f0*/  IMAD.SHL.U32 R180, R3, 0x2, RZ ;  /* 0x0000000203b47824 */ /* 0x000fe200078e00ff */
        /* <DEDUP_REMOVED lines=8> */
[----:B------:R-:W-:Y:S02]  /*3380*/  LOP3.LUT R194, R6, 0x1c0, RZ, 0xc0, !PT ;  /* 0x000001c006c27812 */ /* 0x000fe400078ec0ff */
[----:B------:R-:W-:Y:S02]  /*3390*/  CS2R R62, SRZ ;  /* 0x00000000003e7805 */ /* 0x000fe4000001ff00 */
[----:B------:R-:W-:Y:S02]  /*33a0*/  CS2R R60, SRZ ;  /* 0x00000000003c7805 */ /* 0x000fe4000001ff00 */
[----:B------:R-:W-:Y:S02]  /*33b0*/  CS2R R66, SRZ ;  /* 0x0000000000427805 */ /* 0x000fe4000001ff00 */
[----:B------:R-:W-:-:S02]  /*33c0*/  LOP3.LUT R194, R194, 0x38, R180, 0xf8, !PT ;  /* 0x00000038c2c27812 */ /* 0x000fc400078ef8b4 */
[----:B------:R-:W-:Y:S02]  /*33d0*/  CS2R R64, SRZ ;  /* 0x0000000000407805 */ /* 0x000fe4000001ff00 */
[----:B------:R-:W-:Y:S02]  /*33e0*/  CS2R R58, SRZ ;  /* 0x00000000003a7805 */ /* 0x000fe4000001ff00 */
[----:B------:R-:W-:Y:S02]  /*33f0*/  CS2R R56, SRZ ;  /* 0x0000000000387805 */ /* 0x000fe4000001ff00 */
[----:B------:R-:W-:Y:S02]  /*3400*/  LOP3.LUT R194, R194, 0x20, R179, 0x78, !PT ;  /* 0x00000020c2c27812 */ /* 0x000fe400078e78b3 */
        /* <DEDUP_REMOVED lines=10> */
[----:B------:R-:W-:Y:S01]  /*34b0*/  LOP3.LUT P2, RZ, R3, 0x8, RZ, 0xc0, !PT ;  /* 0x0000000803ff7812 */ /* 0x000fe2000784c0ff */
[----:B------:R-:W-:Y:S01]  /*34c0*/  VIADD R174, R174, UR18 ;  /* 0x00000012aeae7c36 */ /* 0x000fe20008000000 */
[----:B------:R-:W-:Y:S01]  /*34d0*/  SEL R195, R195, 0xfffffff0, !P1 ;  /* 0xfffffff0c3c37807 */ /* 0x000fe20004800000 */
[----:B------:R-:W-:Y:S01]  /*34e0*/  VIADD R173, R173, UR18 ;  /* 0x00000012adad7c36 */ /* 0x000fe20008000000 */
[----:B------:R-:W-:Y:S01]  /*34f0*/  UMOV UR5, URZ ;  /* 0x000000ff00057c82 */ /* 0x000fe20008000000 */
[----:B------:R-:W-:Y:S01]  /*3500*/  IMAD.IADD R175, R160, 0x1, R176 ;  /* 0x00000001a0af7824 */ /* 0x000fe200078e02b0 */
[----:B------:R-:W-:Y:S01]  /*3510*/  USHF.L.U32 UR49, UR49, 0x3, URZ ;  /* 0x0000000331317899 */ /* 0x000fe200080006ff */
[----:B------:R-:W4:Y:S01]  /*3520*/  LDCU UR8, c[0x0][0x440] ;  /* 0x00008800ff0877ac */ /* 0x000f220008000800 */
[----:B------:R-:W3:Y:S01]  /*3530*/  LDCU UR9, c[0x0][0x3e0] ;  /* 0x00007c00ff0977ac */ /* 0x000ee20008000800 */
[----:B------:R-:W3:Y:S01]  /*3540*/  LDCU UR11, c[0x0][0x50c] ;  /* 0x0000a180ff0b77ac */ /* 0x000ee20008000800 */
[----:B------:R-:W3:Y:S01]  /*3550*/  LDCU UR10, c[0x0][0x45c] ;  /* 0x00008b80ff0a77ac */ /* 0x000ee20008000800 */
[----:B------:R-:W-:-:S02]  /*3560*/  UISETP.GE.AND UP1, UPT, UR33, UR39, UPT ;  /* 0x000000272100728c */ /* 0x000fc4000bf26270 */
[----:B-1----:R-:W-:Y:S02]  /*3570*/  USHF.L.U32 UR14, UR14, 0x6, URZ ;  /* 0x000000060e0e7899 */ /* 0x002fe400080006ff */
[----:B--2---:R-:W-:Y:S01]  /*3580*/  USHF.L.U32 UR15, UR15, 0x6, URZ ;  /* 0x000000060f0f7899 */ /* 0x004fe200080006ff */
[----:B---3--:R-:W-:Y:S01]  /*3590*/  @P0 FMUL.FTZ R5, R5, R2 ;  /* 0x0000000205050220 */ /* 0x008fe20000410000 */
[C---:B------:R-:W-:Y:S02]  /*35a0*/  LOP3.LUT R2, R4.reuse, 0x120, RZ, 0xc0, !PT ;  /* 0x0000012004027812 */ /* 0x040fe400078ec0ff */
[----:B------:R-:W-:Y:S02]  /*35b0*/  LOP3.LUT R4, R4, 0x7400, RZ, 0xc0, !PT ;  /* 0x0000740004047812 */ /* 0x000fe400078ec0ff */
[----:B------:R-:W-:Y:S02]  /*35c0*/  LOP3.LUT R2, R2, 0x200, R6, 0xf8, !PT ;  /* 0x0000020002027812 */ /* 0x000fe400078ef806 */
[----:B------:R-:W-:-:S02]  /*35d0*/  LOP3.LUT R6, R0, 0x8, R3, 0x78, !PT ;  /* 0x0000000800067812 */ /* 0x000fc400078e7803 */
[----:B------:R-:W-:Y:S02]  /*35e0*/  LOP3.LUT R0, R0, 0x8, R179, 0x78, !PT ;  /* 0x0000000800007812 */ /* 0x000fe400078e78b3 */
[----:B------:R-:W-:Y:S02]  /*35f0*/  @P0 R2UR UR16, R5 ;  /* 0x00000000051002ca */ /* 0x000fe400000e0000 */
[----:B------:R-:W-:Y:S01]  /*3600*/  LOP3.LUT R0, R2, R0, RZ, 0xfc, !PT ;  /* 0x0000000002007212 */ /* 0x000fe200078efcff */
[C---:B------:R-:W-:Y:S01]  /*3610*/  IMAD.SHL.U32 R2, R3.reuse, 0x8, RZ ;  /* 0x0000000803027824 */ /* 0x040fe200078e00ff */
[----:B------:R-:W-:Y:S02]  /*3620*/  LOP3.LUT R4, R4, 0x6, R180, 0xf8, !PT ;  /* 0x0000000604047812 */ /* 0x000fe400078ef8b4 */
[----:B------:R-:W-:Y:S02]  /*3630*/  LOP3.LUT P0, RZ, R3, 0x2, RZ, 0xc0, !PT ;  /* 0x0000000203ff7812 */ /* 0x000fe4000780c0ff */
[----:B------:R-:W-:-:S02]  /*3640*/  LOP3.LUT R193, R2, 0x18, RZ, 0xc0, !PT ;  /* 0x0000001802c17812 */ /* 0x000fc400078ec0ff */
[----:B------:R-:W-:Y:S02]  /*3650*/  LOP3.LUT R178, R178, R6, RZ, 0xfc, !PT ;  /* 0x00000006b2b27212 */ /* 0x000fe400078efcff */
[----:B------:R-:W-:Y:S01]  /*3660*/  LOP3.LUT R194, R4, R194, RZ, 0xfc, !PT ;  /* 0x000000c204c27212 */ /* 0x000fe200078efcff */
[----:B------:R-:W-:Y:S01]  /*3670*/  @UP0 UMOV UR5, UR16 ;  /* 0x0000001000050c82 */ /* 0x000fe20008000000 */
[----:B------:R-:W-:Y:S02]  /*3680*/  SEL R172, R172, 0xffffffe0, !P0 ;  /* 0xffffffe0acac7807 */ /* 0x000fe40004000000 */
[C---:B------:R-:W-:Y:S02]  /*3690*/  LOP3.LUT R200, R193.reuse, 0x40, RZ, 0xfc, !PT ;  /* 0x00000040c1c87812 */ /* 0x040fe400078efcff */
[----:B----4-:R-:W-:-:S07]  /*36a0*/  LOP3.LUT R197, R193, 0x20, RZ, 0xfc, !PT ;  /* 0x00000020c1c57812 */ /* 0x010fce00078efcff */
.L_x_1476:
[----:B------:R-:W0:Y:S01]  /*36b0*/  LDGDEPBAR ;  /* 0x00000000000079af */ /* 0x000e220000000000 */
[----:B------:R-:W-:Y:S01]  /*36c0*/  IMAD.IADD R177, R174, 0x1, R160 ;  /* 0x00000001aeb17824 */ /* 0x000fe200078e02a0 */
[----:B------:R-:W-:Y:S01]  /*36d0*/  PLOP3.LUT P6, PT, PT, PT, UP1, 0x80, 0x8 ;  /* 0x000000000008781c */ /* 0x000fe20003fcf018 */
[----:B------:R-:W-:Y:S01]  /*36e0*/  IMAD.U32 R251, RZ, RZ, UR13 ;  /* 0x0000000dfffb7e24 */ /* 0x000fe2000f8e00ff */
[----:B------:R-:W-:Y:S01]  /*36f0*/  PLOP3.LUT P5, PT, PT, PT, UP1, 0x80, 0x8 ;  /* 0x000000000008781c */ /* 0x000fe20003faf018 */
[----:B------:R-:W-:Y:S01]  /*3700*/  UIADD3 UR16, UPT, UPT, UR50, 0x1, URZ ;  /* 0x0000000132107890 */ /* 0x000fe2000fffe0ff */
[----:B------:R-:W-:Y:S02]  /*3710*/  PLOP3.LUT P3, PT, PT, PT, UP1, 0x80, 0x8 ;  /* 0x000000000008781c */ /* 0x000fe40003f6f018 */
[----:B------:R-:W-:Y:S01]  /*3720*/  PLOP3.LUT P0, PT, PT, PT, UP1, 0x80, 0x8 ;  /* 0x000000000008781c */ /* 0x000fe20003f0f018 */
[----:B------:R-:W-:Y:S01]  /*3730*/  UISETP.NE.AND UP2, UPT, UR16, 0x1, UPT ;  /* 0x000000011000788c */ /* 0x000fe2000bf45270 */
[----:B------:R-:W-:Y:S02]  /*3740*/  PLOP3.LUT P4, PT, PT, PT, UP1, 0x80, 0x8 ;  /* 0x000000000008781c */ /* 0x000fe40003f8f018 */
[----:B------:R-:W-:Y:S01]  /*3750*/  MOV R250, UR12 ;  /* 0x0000000c00fa7c02 */ /* 0x000fe20008000f00 */
        /* <DEDUP_REMOVED lines=54> */
[C---:B------:R-:W-:Y:S04]  /*3ac0*/  HMMA.16816.F32.BF16 R24, R136.reuse, R144, R24 ;  /* 0x000000908818723c */ /* 0x040fe80000041818 */
[C---:B------:R-:W-:Y:S04]  /*3ad0*/  VIADD R145, R181.reuse, 0xffffffe9 ;  /* 0xffffffe9b5917836 */ /* 0x040fe80000000000 */
[-C--:B------:R-:W-:Y:S01]  /*3ae0*/  HMMA.16816.F32.BF16 R28, R136, R146.reuse, R28 ;  /* 0x00000092881c723c */ /* 0x080fe2000004181c */
[----:B------:R-:W1:Y:S02]  /*3af0*/  LDSM.16.M88.4 R136, [R177+0x2800] ;  /* 0x00280000b188783b */ /* 0x000e640000000200 */
[----:B------:R-:W-:Y:S04]  /*3b00*/  IABS R145, R145 ;  /* 0x0000009100917213 */ /* 0x000fe80000000000 */
[----:B------:R-:W-:Y:S01]  /*3b10*/  I2FP.F32.S32 R145, R145 ;  /* 0x0000009100917245 */ /* 0x000fe20000201400 */
[----:B------:R-:W-:Y:S04]  /*3b20*/  HMMA.16816.F32.BF16 R32, R140, R146, R32 ;  /* 0x000000928c20723c */ /* 0x000fe80000041820 */
[C---:B------:R-:W-:Y:S04]  /*3b30*/  IADD3 R141, PT, PT, R181.reuse, 0x8, RZ ;  /* 0x00000008b58d7810 */ /* 0x040fe80007ffe0ff */
[-C--:B----4-:R-:W-:Y:S05]  /*3b40*/  HMMA.16816.F32.BF16 R4, R148, R168.reuse, R4 ;  /* 0x000000a89404723c */ /* 0x090fea0000041804 */
[----:B------:R-:W-:Y:S03]  /*3b50*/  IABS R141, R141 ;  /* 0x0000008d008d7213 */ /* 0x000fe60000000000 */
[C---:B---3--:R-:W-:Y:S04]  /*3b60*/  HMMA.16816.F32.BF16 R8, R132.reuse, R168, R8 ;  /* 0x000000a88408723c */ /* 0x048fe80000041808 */
[----:B------:R-:W-:Y:S04]  /*3b70*/  I2FP.F32.S32 R141, R141 ;  /* 0x0000008d008d7245 */ /* 0x000fe80000201400 */
[-C--:B------:R-:W-:Y:S08]  /*3b80*/  HMMA.16816.F32.BF16 R12, R132, R170.reuse, R12 ;  /* 0x000000aa840c723c */ /* 0x080ff0000004180c */
[C---:B------:R-:W-:Y:S08]  /*3b90*/  HMMA.16816.F32.BF16 R16, R148.reuse, R170, R16 ;  /* 0x000000aa9410723c */ /* 0x040ff00000041810 */
[-C--:B------:R-:W-:Y:S08]  /*3ba0*/  HMMA.16816.F32.BF16 R20, R148, R152.reuse, R20 ;  /* 0x000000989414723c */ /* 0x080ff00000041814 */
[C---:B------:R-:W-:Y:S08]  /*3bb0*/  HMMA.16816.F32.BF16 R24, R132.reuse, R152, R24 ;  /* 0x000000988418723c */ /* 0x040ff00000041818 */
[-C--:B------:R-:W-:Y:S01]  /*3bc0*/  HMMA.16816.F32.BF16 R28, R132, R154.reuse, R28 ;  /* 0x0000009a841c723c */ /* 0x080fe2000004181c */
[----:B------:R-:W-:Y:S02]  /*3bd0*/  IMAD.U32 R132, RZ, RZ, UR45 ;  /* 0x0000002dff847e24 */ /* 0x000fe4000f8e00ff */
[----:B------:R-:W-:Y:S05]  /*3be0*/  VIADD R133, R181, 0x11 ;  /* 0x00000011b5857836 */ /* 0x000fea0000000000 */
[----:B------:R-:W-:Y:S04]  /*3bf0*/  HMMA.16816.F32.BF16 R32, R148, R154, R32 ;  /* 0x0000009a9420723c */ /* 0x000fe80000041820 */
[----:B------:R-:W-:Y:S02]  /*3c00*/  LEA R149, R0, UR4, 0x1 ;  /* 0x0000000400957c11 */ /* 0x000fe4000f8e08ff */
[----:B------:R-:W-:Y:S02]  /*3c10*/  IABS R133, R133 ;  /* 0x0000008500857213 */ /* 0x000fe40000000000 */
[-C--:B------:R-:W-:Y:S05]  /*3c20*/  HMMA.16816.F32.BF16 R4, R156, R160.reuse, R4 ;  /* 0x000000a09c04723c */ /* 0x080fea0000041804 */
[----:B------:R-:W-:Y:S03]  /*3c30*/  I2FP.F32.S32 R133, R133 ;  /* 0x0000008500857245 */ /* 0x000fe60000201400 */
[C---:B-1----:R-:W-:Y:S04]  /*3c40*/  HMMA.16816.F32.BF16 R8, R136.reuse, R160, R8 ;  /* 0x000000a08808723c */ /* 0x042fe80000041808 */
[----:B------:R-:W-:Y:S04]  /*3c50*/  SEL R160, R192, 0xffffffe0, !P1 ;  /* 0xffffffe0c0a07807 */ /* 0x000fe80004800000 */
        /* <DEDUP_REMOVED lines=12> */
[----:B------:R-:W-:Y:S02]  /*3d20*/  VIADD R11, R181, 0xfffffff1 ;  /* 0xfffffff1b50b7836 */ /* 0x000fe40000000000 */
[----:B------:R-:W-:Y:S01]  /*3d30*/  FMUL.FTZ R164, R12, UR11 ;  /* 0x0000000b0ca47c20 */ /* 0x000fe20008410000 */
[----:B------:R-:W-:Y:S01]  /*3d40*/  FMUL.FTZ R13, R13, UR11 ;  /* 0x0000000b0d0d7c20 */ /* 0x000fe20008410000 */
[----:B------:R-:W-:Y:S01]  /*3d50*/  FMUL.FTZ R161, R14, UR11 ;  /* 0x0000000b0ea17c20 */ /* 0x000fe20008410000 */
[----:B------:R-:W-:Y:S03]  /*3d60*/  IADD3 R14, PT, PT, R181, 0x9, RZ ;  /* 0x00000009b50e7810 */ /* 0x000fe60007ffe0ff */
[----:B------:R-:W-:Y:S01]  /*3d70*/  MUFU.TANH R153, R5 ;  /* 0x0000000500997308 */ /* 0x000fe20000002400 */
[----:B------:R-:W-:Y:S01]  /*3d80*/  IABS R11, R11 ;  /* 0x0000000b000b7213 */ /* 0x000fe20000000000 */
[----:B-1----:R-:W-:Y:S01]  /*3d90*/  FFMA.FTZ R12, R145, -UR5, R151 ;  /* 0x80000005910c7c23 */ /* 0x002fe20008010097 */
[----:B------:R-:W-:Y:S01]  /*3da0*/  @P6 LOP3.LUT R4, R180, 0x6, RZ, 0xc0, !PT ;  /* 0x00000006b4046812 */ /* 0x000fe200078ec0ff */
[----:B------:R-:W-:Y:S01]  /*3db0*/  FMUL.FTZ R18, R18, UR11 ;  /* 0x0000000b12127c20 */ /* 0x000fe20008410000 */
[----:B------:R-:W-:Y:S01]  /*3dc0*/  PLOP3.LUT P6, PT, PT, PT, UP1, 0x80, 0x8 ;  /* 0x000000000008781c */ /* 0x000fe20003fcf018 */
[----:B------:R-:W-:Y:S01]  /*3dd0*/  FMUL.FTZ R155, R15, UR11 ;  /* 0x0000000b0f9b7c20 */ /* 0x000fe20008410000 */
[----:B------:R-:W-:Y:S03]  /*3de0*/  @P5 LOP3.LUT R4, R4, 0x1e0, R179, 0xf8, !PT ;  /* 0x000001e004045812 */ /* 0x000fe600078ef8b3 */
[----:B------:R1:W-:Y:S01]  /*3df0*/  MUFU.TANH R152, R7 ;  /* 0x0000000700987308 */ /* 0x0003e20000002400 */
[----:B------:R-:W-:Y:S01]  /*3e00*/  IABS R14, R14 ;  /* 0x0000000e000e7213 */ /* 0x000fe20000000000 */
[----:B------:R-:W-:Y:S01]  /*3e10*/  FMUL.FTZ R16, R16, UR11 ;  /* 0x0000000b10107c20 */ /* 0x000fe20008410000 */
[----:B------:R-:W-:Y:S01]  /*3e20*/  PLOP3.LUT P5, PT, PT, PT, UP1, 0x80, 0x8 ;  /* 0x000000000008781c */ /* 0x000fe20003faf018 */
[----:B------:R-:W-:Y:S01]  /*3e30*/  @P3 IMAD R132, R132, 0x80, R4 ;  /* 0x0000008084843824 */ /* 0x000fe200078e0204 */
[----:B------:R-:W-:Y:S01]  /*3e40*/  PLOP3.LUT P3, PT, PT, PT, UP1, 0x80, 0x8 ;  /* 0x000000000008781c */ /* 0x000fe20003f6f018 */
[----:B------:R-:W-:Y:S01]  /*3e50*/  FMUL.FTZ R19, R19, UR11 ;  /* 0x0000000b13137c20 */ /* 0x000fe20008410000 */
[----:B------:R-:W-:Y:S03]  /*3e60*/  I2FP.F32.S32 R11, R11 ;  /* 0x0000000b000b7245 */ /* 0x000fe60000201400 */
[----:B------:R-:W3:Y:S01]  /*3e70*/  MUFU.TANH R166, R10 ;  /* 0x0000000a00a67308 */ /* 0x000ee20000002400 */
[C---:B------:R-:W-:Y:S01]  /*3e80*/  @P0 IADD3 R4, PT, PT, R132.reuse, 0x1, RZ ;  /* 0x0000000184040810 */ /* 0x040fe20007ffe0ff */
[----:B------:R-:W-:Y:S01]  /*3e90*/  FMUL.FTZ R17, R17, UR11 ;  /* 0x0000000b11117c20 */ /* 0x000fe20008410000 */
[----:B------:R-:W-:Y:S01]  /*3ea0*/  PLOP3.LUT P0, PT, PT, PT, UP1, 0x80, 0x8 ;  /* 0x000000000008781c */ /* 0x000fe20003f0f018 */
[----:B--2---:R-:W-:Y:S01]  /*3eb0*/  FFMA.FTZ R142, R11, -UR5, R150 ;  /* 0x800000050b8e7c23 */ /* 0x004fe20008010096 */
[----:B------:R-:W-:Y:S01]  /*3ec0*/  @P6 ISETP.GE.AND P6, PT, R132, UR39, PT ;  /* 0x0000002784006c0c */ /* 0x000fe2000bfc6270 */
[----:B------:R-:W-:Y:S01]  /*3ed0*/  IMAD.IADD R148, R149, 0x1, R160 ;  /* 0x0000000195947824 */ /* 0x000fe200078e02a0 */
[----:B------:R-:W-:Y:S03]  /*3ee0*/  @P4 ISETP.GE.AND P4, PT, R4, UR39, PT ;  /* 0x0000002704004c0c */ /* 0x000fe6000bf86270 */
[----:B------:R2:W4:Y:S01]  /*3ef0*/  MUFU.TANH R167, R9 ;  /* 0x0000000900a77308 */ /* 0x0005220000002400 */
[----:B------:R-:W-:Y:S01]  /*3f00*/  I2FP.F32.S32 R14, R14 ;  /* 0x0000000e000e7245 */ /* 0x000fe20000201400 */
[----:B-1----:R1:W1:Y:S01]  /*3f10*/  LDSM.16.M88.4 R4, [R175+0xd400] ;  /* 0x00d40000af04783b */ /* 0x0022620000000200 */
[----:B------:R-:W-:Y:S01]  /*3f20*/  @P5 FSEL R142, R142, -INF , !P6 ;  /* 0xff8000008e8e5808 */ /* 0x000fe20007000000 */
[----:B------:R-:W-:Y:S01]  /*3f30*/  FFMA.FTZ R151, -R151, R151, 1 ;  /* 0x3f80000097977423 */ /* 0x000fe20000010197 */
[----:B------:R-:W-:Y:S01]  /*3f40*/  PLOP3.LUT P5, PT, PT, PT, UP1, 0x80, 0x8 ;  /* 0x000000000008781c */ /* 0x000fe20003faf018 */
[----:B------:R-:W-:Y:S04]  /*3f50*/  FFMA.FTZ R150, -R150, R150, 1 ;  /* 0x3f80000096967423 */ /* 0x000fe80000010196 */
[----:B------:R-:W1:Y:S01]  /*3f60*/  MUFU.TANH R154, R8 ;  /* 0x00000008009a7308 */ /* 0x000e620000002400 */
[----:B------:R-:W-:Y:S01]  /*3f70*/  @P0 FSEL R12, R12, -INF , !P6 ;  /* 0xff8000000c0c0808 */ /* 0x000fe20007000000 */
[----:B---3--:R-:W-:Y:S01]  /*3f80*/  FFMA.FTZ R133, R133, -UR5, R166 ;  /* 0x8000000585857c23 */ /* 0x008fe200080100a6 */
[----:B------:R-:W-:Y:S01]  /*3f90*/  PLOP3.LUT P0, PT, PT, PT, UP1, 0x80, 0x8 ;  /* 0x000000000008781c */ /* 0x000fe20003f0f018 */
[----:B------:R-:W-:Y:S01]  /*3fa0*/  FMUL.FTZ R151, R151, UR11 ;  /* 0x0000000b97977c20 */ /* 0x000fe20008410000 */
[----:B------:R-:W-:Y:S05]  /*3fb0*/  FMUL.FTZ R150, R150, UR11 ;  /* 0x0000000b96967c20 */ /* 0x000fea0008410000 */
[----:B------:R3:W-:Y:S01]  /*3fc0*/  MUFU.TANH R162, R13 ;  /* 0x0000000d00a27308 */ /* 0x0007e20000002400 */
[----:B--2---:R-:W-:Y:S01]  /*3fd0*/  IADD3 R9, PT, PT, R181, -0x10, RZ ;  /* 0xfffffff0b5097810 */ /* 0x004fe20007ffe0ff */
[----:B------:R-:W-:Y:S01]  /*3fe0*/  @P5 VIADD R10, R132, 0x8 ;  /* 0x00000008840a5836 */ /* 0x000fe20000000000 */
[----:B------:R-:W-:Y:S01]  /*3ff0*/  PLOP3.LUT P5, PT, PT, PT, UP1, 0x80, 0x8 ;  /* 0x000000000008781c */ /* 0x000fe20003faf018 */
[----:B----4-:R-:W-:Y:S01]  /*4000*/  FFMA.FTZ R140, R141, -UR5, R167 ;  /* 0x800000058d8c7c23 */ /* 0x010fe200080100a7 */
[----:B------:R-:W-:Y:S02]  /*4010*/  IABS R9, R9 ;  /* 0x0000000900097213 */ /* 0x000fe40000000000 */
[----:B------:R-:W-:Y:S03]  /*4020*/  @P0 FSEL R133, R133, -INF , !P6 ;  /* 0xff80000085850808 */ /* 0x000fe60007000000 */
[----:B------:R2:W-:Y:S01]  /*4030*/  MUFU.TANH R169, R18 ;  /* 0x0000001200a97308 */ /* 0x0005e20000002400 */
[----:B------:R-:W-:Y:S01]  /*4040*/  PLOP3.LUT P0, PT, PT, PT, UP1, 0x80, 0x8 ;  /* 0x000000000008781c */ /* 0x000fe20003f0f018 */
[----:B-1----:R-:W-:Y:S01]  /*4050*/  FFMA.FTZ R134, R14, -UR5, R154 ;  /* 0x800000050e867c23 */ /* 0x002fe2000801009a */
[----:B------:R-:W-:Y:S01]  /*4060*/  I2FP.F32.S32 R9, R9 ;  /* 0x0000000900097245 */ /* 0x000fe20000201400 */
[----:B------:R-:W-:Y:S02]  /*4070*/  VIADD R8, R181, 0xffffffe8 ;  /* 0xffffffe8b5087836 */ /* 0x000fe40000000000 */
[----:B------:R-:W-:Y:S01]  /*4080*/  IMAD.IADD R175, R160, 0x1, R176 ;  /* 0x00000001a0af7824 */ /* 0x000fe200078e02b0 */
[----:B------:R-:W-:Y:S03]  /*4090*/  @P3 FSEL R134, R134, -INF , !P6 ;  /* 0xff80000086863808 */ /* 0x000fe60007000000 */
[----:B------:R-:W1:Y:S01]  /*40a0*/  MUFU.TANH R165, R165 ;  /* 0x000000a500a57308 */ /* 0x000e620000002400 */
[----:B------:R-:W-:Y:S01]  /*40b0*/  FFMA.FTZ R143, R9, -UR5, R152 ;  /* 0x80000005098f7c23 */ /* 0x000fe20008010098 */
[----:B------:R-:W-:Y:S01]  /*40c0*/  IABS R8, R8 ;  /* 0x0000000800087213 */ /* 0x000fe20000000000 */
[----:B---3--:R-:W-:Y:S01]  /*40d0*/  VIADD R13, R181, 0x10 ;  /* 0x00000010b50d7836 */ /* 0x008fe20000000000 */
[----:B------:R-:W-:Y:S01]  /*40e0*/  PLOP3.LUT P3, PT, PT, PT, UP1, 0x80, 0x8 ;  /* 0x000000000008781c */ /* 0x000fe20003f6f018 */
[----:B------:R-:W-:Y:S01]  /*40f0*/  FFMA.FTZ R152, -R152, R152, 1 ;  /* 0x3f80000098987423 */ /* 0x000fe20000010198 */
[----:B------:R-:W-:Y:S02]  /*4100*/  PLOP3.LUT P6, PT, PT, PT, UP1, 0x80, 0x8 ;  /* 0x000000000008781c */ /* 0x000fe40003fcf018 */
[----:B------:R-:W-:Y:S01]  /*4110*/  I2FP.F32.S32 R15, R8 ;  /* 0x00000008000f7245 */ /* 0x000fe20000201400 */
[-C--:B------:R-:W-:Y:S01]  /*4120*/  HMMA.16816.F32.BF16 R20, R156, R4.reuse, R20 ;  /* 0x000000049c14723c */ /* 0x080fe20000041814 */
[----:B------:R-:W3:Y:S02]  /*4130*/  MUFU.TANH R164, R164 ;  /* 0x000000a400a47308 */ /* 0x000ee40000002400 */
[----:B------:R-:W-:Y:S01]  /*4140*/  @P0 FSEL R143, R143, -INF , !P4 ;  /* 0xff8000008f8f0808 */ /* 0x000fe20006000000 */
[----:B------:R-:W-:Y:S01]  /*4150*/  FFMA.FTZ R144, R15, -UR5, R153 ;  /* 0x800000050f907c23 */ /* 0x000fe20008010099 */
[----:B------:R-:W-:Y:S01]  /*4160*/  IABS R13, R13 ;  /* 0x0000000d000d7213 */ /* 0x000fe20000000000 */
[----:B--2---:R-:W-:Y:S01]  /*4170*/  VIADD R18, R181, 0x1 ;  /* 0x00000001b5127836 */ /* 0x004fe20000000000 */
[----:B------:R-:W-:Y:S01]  /*4180*/  PLOP3.LUT P0, PT, PT, PT, UP1, 0x80, 0x8 ;  /* 0x000000000008781c */ /* 0x000fe20003f0f018 */
[C---:B------:R-:W-:Y:S03]  /*4190*/  HMMA.16816.F32.BF16 R24, R136.reuse, R4, R24 ;  /* 0x000000048818723c */ /* 0x040fe60000041818 */
[----:B------:R3:W-:Y:S01]  /*41a0*/  MUFU.TANH R168, R16 ;  /* 0x0000001000a87308 */ /* 0x0007e20000002400 */
[----:B------:R-:W-:Y:S01]  /*41b0*/  I2FP.F32.S32 R13, R13 ;  /* 0x0000000d000d7245 */ /* 0x000fe20000201400 */
[----:B------:R-:W-:Y:S01]  /*41c0*/  @P3 VIADD R8, R132, 0x9 ;  /* 0x0000000984083836 */ /* 0x000fe20000000000 */
[----:B------:R-:W-:Y:S01]  /*41d0*/  @P6 FSEL R144, R144, -INF , !P4 ;  /* 0xff80000090906808 */ /* 0x000fe20006000000 */
[----:B-----5:R-:W-:Y:S01]  /*41e0*/  FMUL.FTZ R4, R182, 1.4426950216293334961 ;  /* 0x3fb8aa3bb6047820 */ /* 0x020fe20000410000 */
[-C--:B------:R-:W-:Y:S05]  /*41f0*/  HMMA.16816.F32.BF16 R28, R136, R6.reuse, R28 ;  /* 0x00000006881c723c */ /* 0x080fea000004181c */
[----:B------:R-:W-:Y:S01]  /*4200*/  MUFU.TANH R171, R19 ;  /* 0x0000001300ab7308 */ /* 0x000fe20000002400 */
[----:B------:R-:W-:Y:S01]  /*4210*/  PLOP3.LUT P3, PT, PT, PT, UP1, 0x80, 0x8 ;  /* 0x000000000008781c */ /* 0x000fe20003f6f018 */
[----:B-1----:R-:W-:Y:S01]  /*4220*/  FFMA.FTZ R135, R13, -UR5, R165 ;  /* 0x800000050d877c23 */ /* 0x002fe200080100a5 */
[----:B------:R-:W-:Y:S01]  /*4230*/  PLOP3.LUT P6, PT, PT, PT, UP1, 0x80, 0x8 ;  /* 0x000000000008781c */ /* 0x000fe20003fcf018 */
[----:B------:R-:W-:Y:S01]  /*4240*/  FMUL.FTZ R20, R20, UR11 ;  /* 0x0000000b14147c20 */ /* 0x000fe20008410000 */
[----:B------:R-:W-:Y:S01]  /*4250*/  IABS R18, R18 ;  /* 0x0000001200127213 */ /* 0x000fe20000000000 */
[----:B------:R-:W-:Y:S01]  /*4260*/  FMUL.FTZ R21, R21, UR11 ;  /* 0x0000000b15157c20 */ /* 0x000fe20008410000 */
[----:B------:R-:W-:Y:S03]  /*4270*/  HMMA.16816.F32.BF16 R32, R156, R6, R32 ;  /* 0x000000069c20723c */ /* 0x000fe60000041820 */
[----:B------:R-:W1:Y:S01]  /*4280*/  MUFU.TANH R161, R161 ;  /* 0x000000a100a17308 */ /* 0x000e620000002400 */
[----:B------:R-:W-:Y:S01]  /*4290*/  @P0 FSEL R135, R135, -INF , !P4 ;  /* 0xff80000087870808 */ /* 0x000fe20006000000 */
[----:B------:R-:W-:Y:S01]  /*42a0*/  FMUL.FTZ R22, R22, UR11 ;  /* 0x0000000b16167c20 */ /* 0x000fe20008410000 */
[----:B------:R-:W-:Y:S01]  /*42b0*/  PLOP3.LUT P0, PT, PT, PT, UP1, 0x80, 0x8 ;  /* 0x000000000008781c */ /* 0x000fe20003f0f018 */
[----:B------:R-:W-:Y:S01]  /*42c0*/  FMUL.FTZ R23, R23, UR11 ;  /* 0x0000000b17177c20 */ /* 0x000fe20008410000 */
[----:B------:R-:W-:Y:S05]  /*42d0*/  I2FP.F32.S32 R18, R18 ;  /* 0x0000001200127245 */ /* 0x000fea0000201400 */
[----:B------:R-:W-:Y:S01]  /*42e0*/  MUFU.TANH R177, R20 ;  /* 0x0000001400b17308 */ /* 0x000fe20000002400 */
[----:B------:R-:W-:Y:S01]  /*42f0*/  @P3 ISETP.GE.AND P3, PT, R8, UR39, PT ;  /* 0x0000002708003c0c */ /* 0x000fe2000bf66270 */
[----:B------:R-:W-:Y:S01]  /*4300*/  FMUL.FTZ R8, R184, 1.4426950216293334961 ;  /* 0x3fb8aa3bb8087820 */ /* 0x000fe20000410000 */
[----:B------:R-:W-:Y:S01]  /*4310*/  @P5 ISETP.GE.AND P5, PT, R10, UR39, PT ;  /* 0x000000270a005c0c */ /* 0x000fe2000bfa6270 */
[C---:B------:R-:W-:Y:S01]  /*4320*/  FMUL.FTZ R10, R185.reuse, 1.4426950216293334961 ;  /* 0x3fb8aa3bb90a7820 */ /* 0x040fe20000410000 */
[----:B------:R-:W-:Y:S01]  /*4330*/  @P6 FSEL R140, R140, -INF , !P4 ;  /* 0xff8000008c8c6808 */ /* 0x000fe20006000000 */
[----:B---3--:R-:W-:Y:S01]  /*4340*/  FFMA.FTZ R16, R18, -UR5, R164 ;  /* 0x8000000512107c23 */ /* 0x008fe200080100a4 */
[----:B------:R-:W-:Y:S03]  /*4350*/  FSETP.NEU.FTZ.AND P6, PT, R185, -INF , PT ;  /* 0xff800000b900780b */ /* 0x000fe60003fdd000 */
[----:B------:R-:W-:Y:S01]  /*4360*/  MUFU.TANH R204, R21 ;  /* 0x0000001500cc7308 */ /* 0x000fe20000002400 */
[----:B------:R-:W-:Y:S01]  /*4370*/  FSETP.NEU.FTZ.AND P4, PT, R184, -INF , PT ;  /* 0xff800000b800780b */ /* 0x000fe20003f9d000 */
[----:B-1----:R-:W-:Y:S01]  /*4380*/  FFMA.FTZ R14, R14, -UR5, R161 ;  /* 0x800000050e0e7c23 */ /* 0x002fe200080100a1 */
[----:B------:R-:W-:Y:S01]  /*4390*/  IADD3 R19, PT, PT, R181, -0x1f, RZ ;  /* 0xffffffe1b5137810 */ /* 0x000fe20007ffe0ff */
[----:B------:R-:W-:Y:S01]  /*43a0*/  FMUL.FTZ R5, R183, 1.4426950216293334961 ;  /* 0x3fb8aa3bb7057820 */ /* 0x000fe20000410000 */
[----:B------:R-:W-:Y:S01]  /*43b0*/  FSEL R10, R10, RZ, P6 ;  /* 0x000000ff0a0a7208 */ /* 0x000fe20003000000 */
[----:B------:R-:W-:Y:S01]  /*43c0*/  FMUL.FTZ R25, R25, UR11 ;  /* 0x0000000b19197c20 */ /* 0x000fe20008410000 */
[----:B------:R-:W-:Y:S03]  /*43d0*/  FSEL R8, R8, RZ, P4 ;  /* 0x000000ff08087208 */ /* 0x000fe60002000000 */
[----:B------:R1:W-:Y:S01]  /*43e0*/  MUFU.TANH R170, R17 ;  /* 0x0000001100aa7308 */ /* 0x0003e20000002400 */
[----:B------:R-:W-:Y:S01]  /*43f0*/  @P0 FSEL R16, R16, -INF , !P5 ;  /* 0xff80000010100808 */ /* 0x000fe20006800000 */
[----:B------:R-:W-:Y:S01]  /*4400*/  FFMA.FTZ R211, R12, UR10, -R10 ;  /* 0x0000000a0cd37c23 */ /* 0x000fe2000801080a */
[----:B------:R-:W-:Y:S01]  /*4410*/  IABS R19, R19 ;  /* 0x0000001300137213 */ /* 0x000fe20000000000 */
[----:B------:R-:W-:Y:S01]  /*4420*/  FFMA.FTZ R12, R145, -UR5, R169 ;  /* 0x80000005910c7c23 */ /* 0x000fe200080100a9 */
[----:B------:R-:W-:Y:S01]  /*4430*/  PLOP3.LUT P6, PT, PT, PT, UP1, 0x80, 0x8 ;  /* 0x000000000008781c */ /* 0x000fe20003fcf018 */
[----:B------:R-:W-:Y:S01]  /*4440*/  FMUL.FTZ R24, R24, UR11 ;  /* 0x0000000b18187c20 */ /* 0x000fe20008410000 */
[----:B------:R-:W-:Y:S03]  /*4450*/  PLOP3.LUT P4, PT, PT, PT, UP1, 0x80, 0x8 ;  /* 0x000000000008781c */ /* 0x000fe60003f8f018 */
[----:B------:R-:W2:Y:S01]  /*4460*/  MUFU.TANH R155, R155 ;  /* 0x0000009b009b7308 */ /* 0x000ea20000002400 */
[----:B------:R-:W-:Y:S01]  /*4470*/  PLOP3.LUT P0, PT, PT, PT, UP1, 0x80, 0x8 ;  /* 0x000000000008781c */ /* 0x000fe20003f0f018 */
[----:B------:R-:W-:Y:S01]  /*4480*/  FMUL.FTZ R26, R26, UR11 ;  /* 0x0000000b1a1a7c20 */ /* 0x000fe20008410000 */
[----:B------:R-:W-:Y:S01]  /*4490*/  I2FP.F32.S32 R19, R19 ;  /* 0x0000001300137245 */ /* 0x000fe20000201400 */
[--C-:B------:R-:W-:Y:S01]  /*44a0*/  FFMA.FTZ R206, R142, UR10, -R8.reuse ;  /* 0x0000000a8ece7c23 */ /* 0x100fe20008010808 */
[----:B------:R-:W-:Y:S01]  /*44b0*/  FFMA.FTZ R205, R143, UR10, -R8 ;  /* 0x0000000a8fcd7c23 */ /* 0x000fe20008010808 */
[----:B------:R-:W-:Y:S01]  /*44c0*/  FMUL.FTZ R27, R27, UR11 ;  /* 0x0000000b1b1b7c20 */ /* 0x000fe20008410000 */
[----:B------:R-:W-:Y:S01]  /*44d0*/  LEA R157, R194, UR4, 0x1 ;  /* 0x00000004c29d7c11 */ /* 0x000fe2000f8e08ff */
[----:B------:R-:W-:Y:S02]  /*44e0*/  FFMA.FTZ R13, R19, -UR5, R168 ;  /* 0x80000005130d7c23 */ /* 0x000fe400080100a8 */
[----:B------:R-:W-:Y:S01]  /*44f0*/  MUFU.TANH R201, R22 ;  /* 0x0000001600c97308 */ /* 0x000fe20000002400 */
[----:B------:R-:W-:Y:S01]  /*4500*/  @P6 FSEL R14, R14, -INF , !P5 ;  /* 0xff8000000e0e6808 */ /* 0x000fe20006800000 */
[----:B------:R-:W-:Y:S01]  /*4510*/  VIADD R7, R181, 0xffffffd8 ;  /* 0xffffffd8b5077836 */ /* 0x000fe20000000000 */
[----:B------:R-:W-:Y:S01]  /*4520*/  FSETP.NEU.FTZ.AND P6, PT, R183, -INF , PT ;  /* 0xff800000b700780b */ /* 0x000fe20003fdd000 */
[----:B------:R-:W-:Y:S01]  /*4530*/  VIADD R156, R157, 0x19020 ;  /* 0x000190209d9c7836 */ /* 0x000fe20000000000 */
[----:B------:R-:W-:Y:S01]  /*4540*/  @P4 FSEL R13, R13, -INF , !P5 ;  /* 0xff8000000d0d4808 */ /* 0x000fe20006800000 */
[----:B------:R-:W-:Y:S01]  /*4550*/  FMUL.FTZ R29, R29, UR11 ;  /* 0x0000000b1d1d7c20 */ /* 0x000fe20008410000 */
[----:B------:R-:W-:Y:S03]  /*4560*/  @P0 FSEL R12, R12, -INF , !P5 ;  /* 0xff8000000c0c0808 */ /* 0x000fe60006800000 */
[----:B------:R3:W-:Y:S01]  /*4570*/  MUFU.TANH R207, R23 ;  /* 0x0000001700cf7308 */ /* 0x0007e20000002400 */
[----:B------:R-:W-:Y:S01]  /*4580*/  PLOP3.LUT P5, PT, PT, PT, UP1, 0x80, 0x8 ;  /* 0x000000000008781c */ /* 0x000fe20003faf018 */
[----:B------:R-:W-:Y:S01]  /*4590*/  FMUL.FTZ R32, R32, UR11 ;  /* 0x0000000b20207c20 */ /* 0x000fe20008410000 */
[----:B------:R-:W-:Y:S01]  /*45a0*/  PLOP3.LUT P0, PT, PT, PT, UP1, 0x80, 0x8 ;  /* 0x000000000008781c */ /* 0x000fe20003f0f018 */
[----:B------:R-:W-:Y:S01]  /*45b0*/  FMUL.FTZ R28, R28, UR11 ;  /* 0x0000000b1c1c7c20 */ /* 0x000fe20008410000 */
[----:B------:R-:W-:Y:S01]  /*45c0*/  FSETP.NEU.FTZ.AND P4, PT, R182, -INF , PT ;  /* 0xff800000b600780b */ /* 0x000fe20003f9d000 */
[----:B------:R-:W-:Y:S01]  /*45d0*/  FMUL.FTZ R34, R34, UR11 ;  /* 0x0000000b22227c20 */ /* 0x000fe20008410000 */
[----:B-1----:R-:W-:Y:S03]  /*45e0*/  IABS R17, R181 ;  /* 0x000000b500117213 */ /* 0x002fe60000000000 */
[----:B------:R1:W-:Y:S01]  /*45f0*/  MUFU.TANH R210, R25 ;  /* 0x0000001900d27308 */ /* 0x0003e20000002400 */
[----:B------:R-:W-:Y:S01]  /*4600*/  FSEL R4, R4, RZ, P4 ;  /* 0x000000ff04047208 */ /* 0x000fe20002000000 */
[----:B------:R-:W-:Y:S01]  /*4610*/  FMUL.FTZ R35, R35, UR11 ;  /* 0x0000000b23237c20 */ /* 0x000fe20008410000 */
[----:B------:R-:W-:Y:S01]  /*4620*/  PLOP3.LUT P4, PT, PT, PT, UP1, 0x80, 0x8 ;  /* 0x000000000008781c */ /* 0x000fe20003f8f018 */
[----:B------:R-:W-:Y:S01]  /*4630*/  FFMA.FTZ R247, R13, UR10, -R10 ;  /* 0x0000000a0df77c23 */ /* 0x000fe2000801080a */
[----:B------:R-:W-:Y:S01]  /*4640*/  FSEL R5, R5, RZ, P6 ;  /* 0x000000ff05057208 */ /* 0x000fe20003000000 */
[C---:B------:R-:W-:Y:S01]  /*4650*/  @P5 VIADD R20, R132.reuse, 0x10 ;  /* 0x0000001084145836 */ /* 0x040fe20000000000 */
[----:B------:R-:W-:Y:S03]  /*4660*/  PLOP3.LUT P5, PT, PT, PT, UP1, 0x80, 0x8 ;  /* 0x000000000008781c */ /* 0x000fe60003faf018 */
[----:B------:R4:W-:Y:S01]  /*4670*/  MUFU.TANH R208, R24 ;  /* 0x0000001800d07308 */ /* 0x0009e20000002400 */
[----:B------:R-:W-:Y:S01]  /*4680*/  @P0 IADD3 R21, PT, PT, R132, 0x11, RZ ;  /* 0x0000001184150810 */ /* 0x000fe20007ffe0ff */
[C---:B---3--:R-:W-:Y:S01]  /*4690*/  VIADD R23, R181.reuse, 0xffffffe0 ;  /* 0xffffffe0b5177836 */ /* 0x048fe20000000000 */
[----:B------:R-:W-:Y:S01]  /*46a0*/  PLOP3.LUT P0, PT, PT, PT, UP1, 0x80, 0x8 ;  /* 0x000000000008781c */ /* 0x000fe20003f0f018 */
[----:B------:R-:W-:Y:S01]  /*46b0*/  FFMA.FTZ R220, R14, UR10, -R4 ;  /* 0x0000000a0edc7c23 */ /* 0x000fe20008010804 */
[----:B------:R-:W-:Y:S01]  /*46c0*/  PLOP3.LUT P6, PT, PT, PT, UP1, 0x80, 0x8 ;  /* 0x000000000008781c */ /* 0x000fe20003fcf018 */
[----:B------:R-:W-:Y:S01]  /*46d0*/  VIADD R14, R181, 0xfffffff8 ;  /* 0xfffffff8b50e7836 */ /* 0x000fe20000000000 */
[----:B------:R-:W-:Y:S03]  /*46e0*/  I2FP.F32.S32 R17, R17 ;  /* 0x0000001100117245 */ /* 0x000fe60000201400 */
[----:B------:R-:W3:Y:S01]  /*46f0*/  MUFU.TANH R209, R26 ;  /* 0x0000001a00d17308 */ /* 0x000ee20000002400 */
[----:B------:R-:W-:Y:S01]  /*4700*/  @P4 ISETP.GE.AND P4, PT, R21, UR39, PT ;  /* 0x0000002715004c0c */ /* 0x000fe2000bf86270 */
[----:B--2---:R-:W-:Y:S01]  /*4710*/  FFMA.FTZ R21, R141, -UR5, R155 ;  /* 0x800000058d157c23 */ /* 0x004fe2000801009b */
[----:B------:R-:W-:Y:S01]  /*4720*/  IABS R23, R23 ;  /* 0x0000001700177213 */ /* 0x000fe20000000000 */
[----:B------:R-:W-:Y:S01]  /*4730*/  FFMA.FTZ R22, R17, -UR5, R162 ;  /* 0x8000000511167c23 */ /* 0x000fe200080100a2 */
[----:B-1----:R-:W-:Y:S01]  /*4740*/  VIADD R25, R181, 0xffffffd9 ;  /* 0xffffffd9b5197836 */ /* 0x002fe20000000000 */
[----:B------:R-:W-:Y:S01]  /*4750*/  IABS R7, R7 ;  /* 0x0000000700077213 */ /* 0x000fe20000000000 */
[----:B------:R-:W-:Y:S01]  /*4760*/  FFMA.FTZ R222, R16, UR10, -R5 ;  /* 0x0000000a10de7c23 */ /* 0x000fe20008010805 */
[----:B------:R-:W-:Y:S02]  /*4770*/  @P0 FSEL R21, R21, -INF , !P3 ;  /* 0xff80000015150808 */ /* 0x000fe40005800000 */
[----:B------:R-:W-:Y:S01]  /*4780*/  MUFU.EX2 R206, R206 ;  /* 0x000000ce00ce7308 */ /* 0x000fe20000000800 */
[----:B------:R-:W-:Y:S01]  /*4790*/  @P5 FSEL R22, R22, -INF , !P3 ;  /* 0xff80000016165808 */ /* 0x000fe20005800000 */
[----:B----4-:R-:W-:Y:S01]  /*47a0*/  FFMA.FTZ R24, R15, -UR5, R171 ;  /* 0x800000050f187c23 */ /* 0x010fe200080100ab */
[----:B------:R-:W-:Y:S01]  /*47b0*/  PLOP3.LUT P5, PT, PT, PT, UP1, 0x80, 0x8 ;  /* 0x000000000008781c */ /* 0x000fe20003faf018 */
[----:B------:R-:W-:Y:S01]  /*47c0*/  VIADD R15, R181, 0xfffffff9 ;  /* 0xfffffff9b50f7836 */ /* 0x000fe20000000000 */
[----:B------:R-:W-:Y:S05]  /*47d0*/  PLOP3.LUT P0, PT, PT, PT, UP1, 0x80, 0x8 ;  /* 0x000000000008781c */ /* 0x000fea0003f0f018 */
[----:B------:R-:W1:Y:S01]  /*47e0*/  MUFU.EX2 R205, R205 ;  /* 0x000000cd00cd7308 */ /* 0x000e620000000800 */
[----:B------:R-:W-:Y:S01]  /*47f0*/  @P6 ISETP.GE.AND P6, PT, R20, UR39, PT ;  /* 0x0000002714006c0c */ /* 0x000fe2000bfc6270 */
[----:B------:R-:W-:Y:S01]  /*4800*/  FFMA.FTZ R221, R22, UR10, -R5 ;  /* 0x0000000a16dd7c23 */ /* 0x000fe20008010805 */
[----:B------:R-:W-:Y:S07]  /*4810*/  I2FP.F32.S32 R20, R23 ;  /* 0x0000001700147245 */ /* 0x000fee0000201400 */
[----:B------:R-:W2:Y:S01]  /*4820*/  MUFU.TANH R216, R27 ;  /* 0x0000001b00d87308 */ /* 0x000ea20000002400 */
[----:B------:R-:W-:Y:S01]  /*4830*/  IABS R25, R25 ;  /* 0x0000001900197213 */ /* 0x000fe20000000000 */
[----:B---3--:R-:W-:Y:S01]  /*4840*/  FFMA.FTZ R18, R18, -UR5, R209 ;  /* 0x8000000512127c23 */ /* 0x008fe200080100d1 */
[----:B------:R-:W-:Y:S01]  /*4850*/  IADD3 R22, PT, PT, R157, 0x19000, RZ ;  /* 0x000190009d167810 */ /* 0x000fe20007ffe0ff */
[----:B------:R-:W-:Y:S01]  /*4860*/  FFMA.FTZ R23, R20, -UR5, R170 ;  /* 0x8000000514177c23 */ /* 0x000fe200080100aa */
[----:B------:R-:W-:Y:S01]  /*4870*/  MOV R26, R25 ;  /* 0x00000019001a7202 */ /* 0x000fe20000000f00 */
[----:B------:R-:W-:Y:S01]  /*4880*/  FFMA.FTZ R219, R21, UR10, -R4 ;  /* 0x0000000a15db7c23 */ /* 0x000fe20008010804 */
[----:B------:R-:W-:Y:S01]  /*4890*/  IABS R25, R15 ;  /* 0x0000000f00197213 */ /* 0x000fe20000000000 */
[----:B------:R-:W-:Y:S01]  /*48a0*/  @P2 VIADD R156, R22, 0xffffffe0 ;  /* 0xffffffe0169c2836 */ /* 0x000fe20000000000 */
[----:B------:R-:W-:Y:S01]  /*48b0*/  @P5 FSEL R23, R23, -INF , !P3 ;  /* 0xff80000017175808 */ /* 0x000fe20005800000 */
[----:B------:R-:W-:Y:S01]  /*48c0*/  FFMA.FTZ R21, R20, -UR5, R207 ;  /* 0x8000000514157c23 */ /* 0x000fe200080100cf */
[----:B------:R-:W-:Y:S01]  /*48d0*/  @P0 FSEL R24, R24, -INF , !P3 ;  /* 0xff80000018180808 */ /* 0x000fe20005800000 */
[----:B------:R-:W-:Y:S01]  /*48e0*/  IMAD.MOV.U32 R6, RZ, RZ, R25 ;  /* 0x000000ffff067224 */ /* 0x000fe200078e0019 */
[----:B------:R-:W-:Y:S01]  /*48f0*/  PLOP3.LUT P3, PT, PT, PT, UP1, 0x80, 0x8 ;  /* 0x000000000008781c */ /* 0x000fe20003f6f018 */
[----:B------:R-:W-:Y:S01]  /*4900*/  FFMA.FTZ R25, R19, -UR5, R201 ;  /* 0x8000000513197c23 */ /* 0x000fe200080100c9 */
[----:B------:R-:W-:Y:S01]  /*4910*/  PLOP3.LUT P5, PT, PT, PT, UP1, 0x80, 0x8 ;  /* 0x000000000008781c */ /* 0x000fe20003faf018 */
[----:B------:R-:W3:Y:S01]  /*4920*/  MUFU.TANH R218, R29 ;  /* 0x0000001d00da7308 */ /* 0x000ee20000002400 */
[----:B------:R-:W-:Y:S01]  /*4930*/  I2FP.F32.S32 R15, R26 ;  /* 0x0000001a000f7245 */ /* 0x000fe20000201400 */
[----:B--2---:R-:W-:Y:S01]  /*4940*/  FFMA.FTZ R17, R17, -UR5, R216 ;  /* 0x8000000511117c23 */ /* 0x004fe200080100d8 */
[----:B------:R-:W-:Y:S01]  /*4950*/  PLOP3.LUT P0, PT, PT, PT, UP1, 0x80, 0x8 ;  /* 0x000000000008781c */ /* 0x000fe20003f0f018 */
[----:B------:R-:W-:Y:S01]  /*4960*/  VIADD R13, R181, 0xffffffd0 ;  /* 0xffffffd0b50d7836 */ /* 0x000fe20000000000 */
[----:B------:R-:W-:Y:S01]  /*4970*/  I2FP.F32.S32 R6, R6 ;  /* 0x0000000600067245 */ /* 0x000fe20000201400 */
[----:B------:R-:W-:Y:S01]  /*4980*/  FFMA.FTZ R26, R15, -UR5, R177 ;  /* 0x800000050f1a7c23 */ /* 0x000fe200080100b1 */
[----:B-1----:R-:W-:Y:S03]  /*4990*/  F2FP.BF16.F32.PACK_AB R22, R205, R206 ;  /* 0x000000cecd16723e */ /* 0x002fe600000010ff */
[----:B------:R-:W-:Y:S01]  /*49a0*/  MUFU.TANH R225, R32 ;  /* 0x0000002000e17308 */ /* 0x000fe20000002400 */
[----:B------:R-:W-:Y:S01]  /*49b0*/  I2FP.F32.S32 R7, R7 ;  /* 0x0000000700077245 */ /* 0x000fe20000201400 */
[----:B------:R-:W-:Y:S01]  /*49c0*/  FFMA.FTZ R19, R6, -UR5, R208 ;  /* 0x8000000506137c23 */ /* 0x000fe200080100d0 */
[----:B------:R-:W-:Y:S01]  /*49d0*/  @P3 FSEL R25, R25, -INF , !P6 ;  /* 0xff80000019193808 */ /* 0x000fe20007000000 */
[----:B------:R1:W-:Y:S01]  /*49e0*/  STS [R157+0x19400], R22 ;  /* 0x019400169d007388 */ /* 0x0003e20000000800 */
[----:B------:R-:W-:Y:S01]  /*49f0*/  PLOP3.LUT P3, PT, PT, PT, UP1, 0x80, 0x8 ;  /* 0x000000000008781c */ /* 0x000fe20003f6f018 */
[----:B------:R-:W-:Y:S01]  /*4a00*/  FFMA.FTZ R16, R7, -UR5, R204 ;  /* 0x8000000507107c23 */ /* 0x000fe200080100cc */
[----:B------:R-:W-:Y:S03]  /*4a10*/  @P5 FSEL R26, R26, -INF , !P6 ;  /* 0xff8000001a1a5808 */ /* 0x000fe60007000000 */
[----:B------:R-:W2:Y:S01]  /*4a20*/  MUFU.TANH R159, R28 ;  /* 0x0000001c009f7308 */ /* 0x000ea20000002400 */
[----:B------:R-:W-:Y:S01]  /*4a30*/  PLOP3.LUT P5, PT, PT, PT, UP1, 0x80, 0x8 ;  /* 0x000000000008781c */ /* 0x000fe20003faf018 */
[----:B------:R-:W-:Y:S01]  /*4a40*/  FFMA.FTZ R241, R12, UR10, -R8 ;  /* 0x0000000a0cf17c23 */ /* 0x000fe20008010808 */
[----:B------:R-:W-:Y:S01]  /*4a50*/  @P0 FSEL R19, R19, -INF , !P6 ;  /* 0xff80000013130808 */ /* 0x000fe20007000000 */
[----:B------:R-:W-:Y:S01]  /*4a60*/  FFMA.FTZ R163, R144, UR10, -R10 ;  /* 0x0000000a90a37c23 */ /* 0x000fe2000801080a */
[----:B------:R-:W-:Y:S01]  /*4a70*/  PLOP3.LUT P0, PT, PT, PT, UP1, 0x80, 0x8 ;  /* 0x000000000008781c */ /* 0x000fe20003f0f018 */
[----:B------:R-:W-:Y:S01]  /*4a80*/  FMUL.FTZ R33, R33, UR11 ;  /* 0x0000000b21217c20 */ /* 0x000fe20008410000 */
[----:B------:R-:W-:Y:S03]  /*4a90*/  IABS R14, R14 ;  /* 0x0000000e000e7213 */ /* 0x000fe60000000000 */
[----:B------:R-:W4:Y:S01]  /*4aa0*/  MUFU.TANH R227, R34 ;  /* 0x0000002200e37308 */ /* 0x000f220000002400 */
[----:B------:R-:W-:Y:S01]  /*4ab0*/  IABS R12, R13 ;  /* 0x0000000d000c7213 */ /* 0x000fe20000000000 */
[----:B---3--:R-:W-:Y:S01]  /*4ac0*/  FFMA.FTZ R13, R9, -UR5, R218 ;  /* 0x80000005090d7c23 */ /* 0x008fe200080100da */
[----:B------:R-:W-:Y:S01]  /*4ad0*/  @P3 IADD3 R27, PT, PT, R132, 0x18, RZ ;  /* 0x00000018841b3810 */ /* 0x000fe20007ffe0ff */
[--C-:B------:R-:W-:Y:S01]  /*4ae0*/  FFMA.FTZ R240, R24, UR10, -R8.reuse ;  /* 0x0000000a18f07c23 */ /* 0x100fe20008010808 */
[----:B------:R-:W-:Y:S01]  /*4af0*/  PLOP3.LUT P3, PT, PT, PT, UP1, 0x80, 0x8 ;  /* 0x000000000008781c */ /* 0x000fe20003f6f018 */
[----:B------:R-:W-:Y:S01]  /*4b00*/  FMUL.FTZ R30, R30, UR11 ;  /* 0x0000000b1e1e7c20 */ /* 0x000fe20008410000 */
[----:B------:R-:W-:Y:S03]  /*4b10*/  @P5 FSEL R18, R18, -INF , !P6 ;  /* 0xff80000012125808 */ /* 0x000fe60007000000 */
[----:B------:R-:W3:Y:S01]  /*4b20*/  MUFU.TANH R248, R35 ;  /* 0x0000002300f87308 */ /* 0x000ee20000002400 */
[----:B------:R-:W-:Y:S01]  /*4b30*/  PLOP3.LUT P6, PT, PT, PT, UP1, 0x80, 0x8 ;  /* 0x000000000008781c */ /* 0x000fe20003fcf018 */
[----:B------:R-:W-:Y:S01]  /*4b40*/  @P0 VIADD R132, R132, 0x19 ;  /* 0x0000001984840836 */ /* 0x000fe20000000000 */
[----:B------:R-:W-:Y:S01]  /*4b50*/  PLOP3.LUT P0, PT, PT, PT, UP1, 0x80, 0x8 ;  /* 0x000000000008781c */ /* 0x000fe20003f0f018 */
[----:B--2---:R-:W-:Y:S01]  /*4b60*/  FFMA.FTZ R11, R11, -UR5, R159 ;  /* 0x800000050b0b7c23 */ /* 0x004fe2000801009f */
[----:B------:R-:W-:Y:S01]  /*4b70*/  I2FP.F32.S32 R14, R14 ;  /* 0x0000000e000e7245 */ /* 0x000fe20000201400 */
[----:B------:R-:W-:Y:S01]  /*4b80*/  FFMA.FTZ R239, R25, UR10, -R8 ;  /* 0x0000000a19ef7c23 */ /* 0x000fe20008010808 */
[----:B-1----:R-:W-:Y:S03]  /*4b90*/  IADD3 R22, PT, PT, R181, -0x2f, RZ ;  /* 0xffffffd1b5167810 */ /* 0x002fe60007ffe0ff */
[----:B------:R-:W-:Y:S01]  /*4ba0*/  MUFU.EX2 R211, R211 ;  /* 0x000000d300d37308 */ /* 0x000fe20000000800 */
[----:B------:R-:W-:Y:S01]  /*4bb0*/  PLOP3.LUT P5, PT, PT, PT, UP1, 0x80, 0x8 ;  /* 0x000000000008781c */ /* 0x000fe20003faf018 */
[----:B------:R-:W-:Y:S01]  /*4bc0*/  FFMA.FTZ R20, R14, -UR5, R210 ;  /* 0x800000050e147c23 */ /* 0x000fe200080100d2 */
[----:B------:R-:W-:Y:S07]  /*4bd0*/  @P3 FSEL R21, R21, -INF , !P4 ;  /* 0xff80000015153808 */ /* 0x000fee0006000000 */
[----:B------:R-:W1:Y:S01]  /*4be0*/  MUFU.EX2 R163, R163 ;  /* 0x000000a300a37308 */ /* 0x000e620000000800 */
[----:B------:R-:W-:Y:S01]  /*4bf0*/  PLOP3.LUT P3, PT, PT, PT, UP1, 0x80, 0x8 ;  /* 0x000000000008781c */ /* 0x000fe20003f6f018 */
[----:B----4-:R-:W-:Y:S01]  /*4c00*/  FFMA.FTZ R15, R15, -UR5, R227 ;  /* 0x800000050f0f7c23 */ /* 0x010fe200080100e3 */
[----:B------:R-:W-:Y:S07]  /*4c10*/  @P6 FSEL R16, R16, -INF , !P4 ;  /* 0xff80000010106808 */ /* 0x000fee0006000000 */
[----:B------:R-:W2:Y:S01]  /*4c20*/  MUFU.TANH R226, R33 ;  /* 0x0000002100e27308 */ /* 0x000ea20000002400 */
[----:B------:R-:W-:Y:S01]  /*4c30*/  PLOP3.LUT P6, PT, PT, PT, UP1, 0x80, 0x8 ;  /* 0x000000000008781c */ /* 0x000fe20003fcf018 */
[----:B---3--:R-:W-:Y:S01]  /*4c40*/  FFMA.FTZ R7, R7, -UR5, R248 ;  /* 0x8000000507077c23 */ /* 0x008fe200080100f8 */
[----:B------:R-:W-:Y:S01]  /*4c50*/  @P0 FSEL R20, R20, -INF , !P4 ;  /* 0xff80000014140808 */ /* 0x000fe20006000000 */
[----:B------:R-:W-:Y:S01]  /*4c60*/  FFMA.FTZ R238, R21, UR10, -R8 ;  /* 0x0000000a15ee7c23 */ /* 0x000fe20008010808 */
[----:B------:R-:W-:Y:S01]  /*4c70*/  IABS R22, R22 ;  /* 0x0000001600167213 */ /* 0x000fe20000000000 */
[----:B------:R-:W-:Y:S01]  /*4c80*/  IMAD.IADD R217, R195, 0x1, R157 ;  /* 0x00000001c3d97824 */ /* 0x000fe200078e029d */
[----:B------:R-:W-:Y:S03]  /*4c90*/  @P5 ISETP.GE.AND P5, PT, R27, UR39, PT ;  /* 0x000000271b005c0c */ /* 0x000fe6000bfa6270 */
[----:B------:R-:W-:Y:S01]  /*4ca0*/  MUFU.EX2 R241, R241 ;  /* 0x000000f100f17308 */ /* 0x000fe20000000800 */
[----:B------:R-:W-:Y:S01]  /*4cb0*/  I2FP.F32.S32 R22, R22 ;  /* 0x0000001600167245 */ /* 0x000fe20000201400 */
[----:B------:R-:W-:Y:S01]  /*4cc0*/  FFMA.FTZ R246, R23, UR10, -R10 ;  /* 0x0000000a17f67c23 */ /* 0x000fe2000801080a */
[----:B------:R-:W-:Y:S07]  /*4cd0*/  @P3 FSEL R17, R17, -INF , !P4 ;  /* 0xff80000011113808 */ /* 0x000fee0006000000 */
[----:B------:R-:W-:Y:S01]  /*4ce0*/  MUFU.EX2 R240, R240 ;  /* 0x000000f000f07308 */ /* 0x000fe20000000800 */
[----:B------:R-:W-:Y:S01]  /*4cf0*/  PLOP3.LUT P4, PT, PT, PT, UP1, 0x80, 0x8 ;  /* 0x000000000008781c */ /* 0x000fe20003f8f018 */
[----:B------:R-:W-:Y:S01]  /*4d00*/  FFMA.FTZ R9, R22, -UR5, R225 ;  /* 0x8000000516097c23 */ /* 0x000fe200080100e1 */
[----:B------:R-:W-:Y:S07]  /*4d10*/  PLOP3.LUT P3, PT, PT, PT, UP1, 0x80, 0x8 ;  /* 0x000000000008781c */ /* 0x000fee0003f6f018 */
[----:B------:R-:W3:Y:S01]  /*4d20*/  MUFU.TANH R224, R30 ;  /* 0x0000001e00e07308 */ /* 0x000ee20000002400 */
[----:B------:R-:W-:Y:S01]  /*4d30*/  @P6 ISETP.GE.AND P6, PT, R132, UR39, PT ;  /* 0x0000002784006c0c */ /* 0x000fe2000bfc6270 */
[--C-:B------:R-:W-:Y:S01]  /*4d40*/  FFMA.FTZ R215, R134, UR10, -R5.reuse ;  /* 0x0000000a86d77c23 */ /* 0x100fe20008010805 */
[----:B------:R-:W-:Y:S01]  /*4d50*/  PLOP3.LUT P0, PT, PT, PT, UP1, 0x80, 0x8 ;  /* 0x000000000008781c */ /* 0x000fe20003f0f018 */
[--C-:B------:R-:W-:Y:S01]  /*4d60*/  FFMA.FTZ R214, R140, UR10, -R5.reuse ;  /* 0x0000000a8cd67c23 */ /* 0x100fe20008010805 */
[----:B-1----:R-:W-:Y:S01]  /*4d70*/  F2FP.BF16.F32.PACK_AB R27, R163, R211 ;  /* 0x000000d3a31b723e */ /* 0x002fe200000010ff */
[--C-:B------:R-:W-:Y:S01]  /*4d80*/  FFMA.FTZ R213, R133, UR10, -R4.reuse ;  /* 0x0000000a85d57c23 */ /* 0x100fe20008010804 */
[----:B------:R-:W-:Y:S01]  /*4d90*/  I2FP.F32.S32 R12, R12 ;  /* 0x0000000c000c7245 */ /* 0x000fe20000201400 */
[----:B------:R-:W-:Y:S02]  /*4da0*/  FFMA.FTZ R212, R135, UR10, -R4 ;  /* 0x0000000a87d47c23 */ /* 0x000fe40008010804 */
[----:B------:R-:W-:Y:S01]  /*4db0*/  MUFU.EX2 R247, R247 ;  /* 0x000000f700f77308 */ /* 0x000fe20000000800 */
[----:B------:R-:W-:Y:S01]  /*4dc0*/  @P4 FSEL R13, R13, -INF , !P6 ;  /* 0xff8000000d0d4808 */ /* 0x000fe20007000000 */
[----:B------:R-:W-:Y:S01]  /*4dd0*/  STS [R157+0x19000], R27 ;  /* 0x0190001b9d007388 */ /* 0x000fe20000000800 */
[----:B------:R-:W-:Y:S01]  /*4de0*/  @P3 FSEL R9, R9, -INF , !P5 ;  /* 0xff80000009093808 */ /* 0x000fe20006800000 */
[----:B--2---:R-:W-:Y:S01]  /*4df0*/  FFMA.FTZ R12, R12, -UR5, R226 ;  /* 0x800000050c0c7c23 */ /* 0x004fe200080100e2 */
[----:B------:R-:W-:Y:S05]  /*4e00*/  PLOP3.LUT P4, PT, PT, PT, UP1, 0x80, 0x8 ;  /* 0x000000000008781c */ /* 0x000fea0003f8f018 */
[----:B------:R-:W1:Y:S01]  /*4e10*/  MUFU.EX2 R246, R246 ;  /* 0x000000f600f67308 */ /* 0x000e620000000800 */
[----:B------:R-:W-:Y:S01]  /*4e20*/  PLOP3.LUT P3, PT, PT, PT, UP1, 0x80, 0x8 ;  /* 0x000000000008781c */ /* 0x000fe20003f6f018 */
[----:B------:R-:W-:Y:S01]  /*4e30*/  FMUL.FTZ R31, R31, UR11 ;  /* 0x0000000b1f1f7c20 */ /* 0x000fe20008410000 */
[----:B------:R-:W-:Y:S07]  /*4e40*/  @P0 FSEL R11, R11, -INF , !P5 ;  /* 0xff8000000b0b0808 */ /* 0x000fee0006800000 */
[----:B------:R-:W-:Y:S01]  /*4e50*/  MUFU.EX2 R215, R215 ;  /* 0x000000d700d77308 */ /* 0x000fe20000000800 */
[----:B------:R-:W-:Y:S01]  /*4e60*/  PLOP3.LUT P0, PT, PT, PT, UP1, 0x80, 0x8 ;  /* 0x000000000008781c */ /* 0x000fe20003f0f018 */
[--C-:B------:R-:W-:Y:S01]  /*4e70*/  FFMA.FTZ R235, R19, UR10, -R5.reuse ;  /* 0x0000000a13eb7c23 */ /* 0x100fe20008010805 */
[--C-:B------:R-:W-:Y:S07]  /*4e80*/  FFMA.FTZ R234, R20, UR10, -R5.reuse ;  /* 0x0000000a14ea7c23 */ /* 0x100fee0008010805 */
[----:B------:R-:W2:Y:S01]  /*4e90*/  MUFU.EX2 R214, R214 ;  /* 0x000000d600d67308 */ /* 0x000ea20000000800 */
[----:B---3--:R-:W-:Y:S01]  /*4ea0*/  FFMA.FTZ R6, R6, -UR5, R224 ;  /* 0x8000000506067c23 */ /* 0x008fe200080100e0 */
[--C-:B------:R-:W-:Y:S01]  /*4eb0*/  FFMA.FTZ R233, R11, UR10, -R5.reuse ;  /* 0x0000000a0be97c23 */ /* 0x100fe20008010805 */
[----:B------:R-:W-:Y:S01]  /*4ec0*/  FFMA.FTZ R5, R13, UR10, -R5 ;  /* 0x0000000a0d057c23 */ /* 0x000fe20008010805 */
[----:B------:R-:W-:Y:S06]  /*4ed0*/  @P4 FSEL R15, R15, -INF , !P5 ;  /* 0xff8000000f0f4808 */ /* 0x000fec0006800000 */
[----:B------:R-:W-:Y:S01]  /*4ee0*/  MUFU.EX2 R213, R213 ;  /* 0x000000d500d57308 */ /* 0x000fe20000000800 */
[----:B------:R-:W-:Y:S01]  /*4ef0*/  @P3 FSEL R7, R7, -INF , !P6 ;  /* 0xff80000007073808 */ /* 0x000fe20007000000 */
[----:B------:R-:W-:Y:S01]  /*4f00*/  FFMA.FTZ R243, R9, UR10, -R10 ;  /* 0x0000000a09f37c23 */ /* 0x000fe2000801080a */
[----:B-1----:R-:W-:Y:S01]  /*4f10*/  F2FP.BF16.F32.PACK_AB R9, R246, R247 ;  /* 0x000000f7f609723e */ /* 0x002fe200000010ff */
[--C-:B------:R-:W-:Y:S01]  /*4f20*/  FFMA.FTZ R237, R15, UR10, -R8.reuse ;  /* 0x0000000a0fed7c23 */ /* 0x100fe20008010808 */
[----:B------:R-:W-:Y:S01]  /*4f30*/  @P0 FSEL R12, R12, -INF , !P6 ;  /* 0xff8000000c0c0808 */ /* 0x000fe20007000000 */
[----:B------:R-:W-:Y:S01]  /*4f40*/  FFMA.FTZ R8, R7, UR10, -R8 ;  /* 0x0000000a07087c23 */ /* 0x000fe20008010808 */
[----:B------:R-:W-:Y:S03]  /*4f50*/  F2FP.BF16.F32.PACK_AB R7, R240, R241 ;  /* 0x000000f1f007723e */ /* 0x000fe600000010ff */
[----:B------:R-:W1:Y:S01]  /*4f60*/  MUFU.EX2 R212, R212 ;  /* 0x000000d400d47308 */ /* 0x000e620000000800 */
[----:B------:R-:W-:Y:S01]  /*4f70*/  PLOP3.LUT P0, PT, PT, PT, UP1, 0x80, 0x8 ;  /* 0x000000000008781c */ /* 0x000fe20003f0f018 */
[----:B------:R-:W-:Y:S01]  /*4f80*/  STS [R217+0x19000], R9 ;  /* 0x01900009d9007388 */ /* 0x000fe20000000800 */
[----:B------:R-:W-:Y:S07]  /*4f90*/  PLOP3.LUT P4, PT, PT, PT, UP1, 0x80, 0x8 ;  /* 0x000000000008781c */ /* 0x000fee0003f8f018 */
[----:B------:R2:W-:Y:S01]  /*4fa0*/  MUFU.EX2 R236, R8 ;  /* 0x0000000800ec7308 */ /* 0x0005e20000000800 */
[--C-:B------:R-:W-:Y:S01]  /*4fb0*/  FFMA.FTZ R244, R16, UR10, -R10.reuse ;  /* 0x0000000a10f47c23 */ /* 0x100fe2000801080a */
[----:B------:R3:W-:Y:S01]  /*4fc0*/  STS [R217+0x19400], R7 ;  /* 0x01940007d9007388 */ /* 0x0007e20000000800 */
[----:B------:R-:W-:Y:S07]  /*4fd0*/  FFMA.FTZ R245, R26, UR10, -R10 ;  /* 0x0000000a1af57c23 */ /* 0x000fee000801080a */
[----:B------:R-:W-:Y:S01]  /*4fe0*/  MUFU.EX2 R222, R222 ;  /* 0x000000de00de7308 */ /* 0x000fe20000000800 */
[--C-:B------:R-:W-:Y:S01]  /*4ff0*/  FFMA.FTZ R231, R18, UR10, -R4.reuse ;  /* 0x0000000a12e77c23 */ /* 0x100fe20008010804 */
[----:B------:R-:W-:Y:S01]  /*5000*/  FFMA.FTZ R230, R17, UR10, -R4 ;  /* 0x0000000a11e67c23 */ /* 0x000fe20008010804 */
[----:B------:R-:W-:Y:S07]  /*5010*/  FFMA.FTZ R10, R12, UR10, -R10 ;  /* 0x0000000a0c0a7c23 */ /* 0x000fee000801080a */
[----:B------:R-:W3:Y:S01]  /*5020*/  MUFU.EX2 R221, R221 ;  /* 0x000000dd00dd7308 */ /* 0x000ee20000000800 */
[----:B------:R-:W-:Y:S01]  /*5030*/  IADD3 R158, PT, PT, R195, R156, RZ ;  /* 0x0000009cc39e7210 */ /* 0x000fe20007ffe0ff */
[----:B------:R-:W-:Y:S01]  /*5040*/  FFMA.FTZ R153, -R153, R153, 1 ;  /* 0x3f80000099997423 */ /* 0x000fe20000010199 */
[----:B------:R-:W-:Y:S07]  /*5050*/  @P0 FSEL R6, R6, -INF , !P5 ;  /* 0xff80000006060808 */ /* 0x000fee0006800000 */
[----:B------:R-:W4:Y:S01]  /*5060*/  MUFU.TANH R223, R31 ;  /* 0x0000001f00df7308 */ /* 0x000f220000002400 */
[----:B------:R-:W-:Y:S01]  /*5070*/  FFMA.FTZ R168, -R168, R168, 1 ;  /* 0x3f800000a8a87423 */ /* 0x000fe200000101a8 */
[----:B--2---:R-:W-:Y:S01]  /*5080*/  F2FP.BF16.F32.PACK_AB R8, R214, R215 ;  /* 0x000000d7d608723e */ /* 0x004fe200000010ff */
[----:B------:R-:W-:Y:S01]  /*5090*/  FFMA.FTZ R170, -R170, R170, 1 ;  /* 0x3f800000aaaa7423 */ /* 0x000fe200000101aa */
[--C-:B------:R-:W-:Y:S01]  /*50a0*/  FFMA.FTZ R229, R6, UR10, -R4.reuse ;  /* 0x0000000a06e57c23 */ /* 0x100fe20008010804 */
[----:B-1----:R-:W-:Y:S01]  /*50b0*/  F2FP.BF16.F32.PACK_AB R6, R212, R213 ;  /* 0x000000d5d406723e */ /* 0x002fe200000010ff */
[----:B------:R-:W-:Y:S01]  /*50c0*/  FFMA.FTZ R177, -R177, R177, 1 ;  /* 0x3f800000b1b17423 */ /* 0x000fe200000101b1 */
[----:B------:R1:W-:Y:S03]  /*50d0*/  STS [R157+0x1a000], R8 ;  /* 0x01a000089d007388 */ /* 0x0003e60000000800 */
[----:B------:R-:W-:Y:S01]  /*50e0*/  MUFU.EX2 R220, R220 ;  /* 0x000000dc00dc7308 */ /* 0x000fe20000000800 */
[----:B------:R-:W-:Y:S01]  /*50f0*/  FFMA.FTZ R204, -R204, R204, 1 ;  /* 0x3f800000cccc7423 */ /* 0x000fe200000101cc */
[----:B------:R-:W-:Y:S01]  /*5100*/  FMUL.FTZ R153, R153, UR11 ;  /* 0x0000000b99997c20 */ /* 0x000fe20008410000 */
[----:B------:R-:W-:Y:S07]  /*5110*/  STS [R157+0x1a400], R6 ;  /* 0x01a400069d007388 */ /* 0x000fee0000000800 */
[----:B------:R-:W2:Y:S01]  /*5120*/  MUFU.EX2 R219, R219 ;  /* 0x000000db00db7308 */ /* 0x000ea20000000800 */
[----:B------:R-:W-:Y:S01]  /*5130*/  FMUL.FTZ R168, R168, UR11 ;  /* 0x0000000ba8a87c20 */ /* 0x000fe20008410000 */
[----:B------:R-:W-:Y:S01]  /*5140*/  FMUL.FTZ R170, R170, UR11 ;  /* 0x0000000baaaa7c20 */ /* 0x000fe20008410000 */
[----:B---3--:R-:W-:Y:S07]  /*5150*/  F2FP.BF16.F32.PACK_AB R7, R221, R222 ;  /* 0x000000dedd07723e */ /* 0x008fee00000010ff */
[----:B------:R2:W-:Y:S01]  /*5160*/  MUFU.EX2 R232, R5 ;  /* 0x0000000500e87308 */ /* 0x0005e20000000800 */
[----:B------:R-:W-:Y:S01]  /*5170*/  FMUL.FTZ R177, R177, UR11 ;  /* 0x0000000bb1b17c20 */ /* 0x000fe20008410000 */
[----:B----4-:R-:W-:Y:S01]  /*5180*/  FFMA.FTZ R14, R14, -UR5, R223 ;  /* 0x800000050e0e7c23 */ /* 0x010fe200080100df */
[----:B------:R-:W-:Y:S01]  /*5190*/  FMUL.FTZ R204, R204, UR11 ;  /* 0x0000000bcccc7c20 */ /* 0x000fe20008410000 */
[----:B------:R3:W-:Y:S06]  /*51a0*/  STS [R217+0x1a000], R7 ;  /* 0x01a00007d9007388 */ /* 0x0007ec0000000800 */
[----:B------:R-:W-:Y:S01]  /*51b0*/  MUFU.EX2 R245, R245 ;  /* 0x000000f500f57308 */ /* 0x000fe20000000800 */
[----:B------:R-:W-:Y:S01]  /*51c0*/  FFMA.FTZ R225, -R225, R225, 1 ;  /* 0x3f800000e1e17423 */ /* 0x000fe200000101e1 */
[----:B------:R-:W-:Y:S01]  /*51d0*/  @P4 FSEL R14, R14, -INF , !P6 ;  /* 0xff8000000e0e4808 */ /* 0x000fe20007000000 */
[----:B------:R-:W-:Y:S07]  /*51e0*/  FFMA.FTZ R226, -R226, R226, 1 ;  /* 0x3f800000e2e27423 */ /* 0x000fee00000101e2 */
[----:B------:R-:W1:Y:S01]  /*51f0*/  MUFU.EX2 R244, R244 ;  /* 0x000000f400f47308 */ /* 0x000e620000000800 */
[----:B------:R-:W-:Y:S01]  /*5200*/  FMUL.FTZ R225, R225, UR11 ;  /* 0x0000000be1e17c20 */ /* 0x000fe20008410000 */
[----:B------:R-:W-:Y:S01]  /*5210*/  FMUL.FTZ R152, R152, UR11 ;  /* 0x0000000b98987c20 */ /* 0x000fe20008410000 */
[----:B------:R-:W-:Y:S07]  /*5220*/  FFMA.FTZ R4, R14, UR10, -R4 ;  /* 0x0000000a0e047c23 */ /* 0x000fee0008010804 */
[----:B------:R-:W-:Y:S01]  /*5230*/  MUFU.EX2 R239, R239 ;  /* 0x000000ef00ef7308 */ /* 0x000fe20000000800 */
[----:B--2---:R-:W-:Y:S01]  /*5240*/  F2FP.BF16.F32.PACK_AB R5, R219, R220 ;  /* 0x000000dcdb05723e */ /* 0x004fe200000010ff */
[----:B------:R-:W-:Y:S08]  /*5250*/  FMUL.FTZ R226, R226, UR11 ;  /* 0x0000000be2e27c20 */ /* 0x000ff00008410000 */
[----:B------:R-:W3:Y:S01]  /*5260*/  MUFU.EX2 R238, R238 ;  /* 0x000000ee00ee7308 */ /* 0x000ee20000000800 */
[----:B------:R2:W-:Y:S09]  /*5270*/  STS [R217+0x1a400], R5 ;  /* 0x01a40005d9007388 */ /* 0x0005f20000000800 */
[----:B------:R-:W-:Y:S01]  /*5280*/  MUFU.EX2 R243, R243 ;  /* 0x000000f300f37308 */ /* 0x000fe20000000800 */
[----:B-1----:R-:W-:Y:S09]  /*5290*/  F2FP.BF16.F32.PACK_AB R8, R244, R245 ;  /* 0x000000f5f408723e */ /* 0x002ff200000010ff */
[----:B------:R-:W2:Y:S01]  /*52a0*/  MUFU.EX2 R242, R10 ;  /* 0x0000000a00f27308 */ /* 0x000ea20000000800 */
[----:B------:R-:W-:Y:S09]  /*52b0*/  STS [R156], R8 ;  /* 0x000000089c007388 */ /* 0x000ff20000000800 */
[----:B------:R-:W1:Y:S01]  /*52c0*/  MUFU.EX2 R237, R237 ;  /* 0x000000ed00ed7308 */ /* 0x000e620000000800 */
[----:B---3--:R-:W-:Y:S09]  /*52d0*/  F2FP.BF16.F32.PACK_AB R7, R238, R239 ;  /* 0x000000efee07723e */ /* 0x008ff200000010ff */
[----:B------:R1:W-:Y:S01]  /*52e0*/  MUFU.EX2 R228, R4 ;  /* 0x0000000400e47308 */ /* 0x0003e20000000800 */
[----:B------:R-:W-:Y:S09]  /*52f0*/  STS [R156+0x400], R7 ;  /* 0x000400079c007388 */ /* 0x000ff20000000800 */
[----:B------:R-:W-:Y:S10]  /*5300*/  MUFU.EX2 R235, R235 ;  /* 0x000000eb00eb7308 */ /* 0x000ff40000000800 */
[----:B------:R-:W3:Y:S01]  /*5310*/  MUFU.EX2 R234, R234 ;  /* 0x000000ea00ea7308 */ /* 0x000ee20000000800 */
[----:B--2---:R-:W-:Y:S09]  /*5320*/  F2FP.BF16.F32.PACK_AB R5, R242, R243 ;  /* 0x000000f3f205723e */ /* 0x004ff200000010ff */
[----:B------:R-:W-:Y:S01]  /*5330*/  MUFU.EX2 R231, R231 ;  /* 0x000000e700e77308 */ /* 0x000fe20000000800 */
[----:B-1----:R-:W-:Y:S01]  /*5340*/  F2FP.BF16.F32.PACK_AB R4, R236, R237 ;  /* 0x000000edec04723e */ /* 0x002fe200000010ff */
[----:B------:R1:W-:Y:S08]  /*5350*/  STS [R158], R5 ;  /* 0x000000059e007388 */ /* 0x0003f00000000800 */
[----:B------:R-:W-:Y:S01]  /*5360*/  MUFU.EX2 R230, R230 ;  /* 0x000000e600e67308 */ /* 0x000fe20000000800 */
[----:B------:R2:W-:Y:S09]  /*5370*/  STS [R158+0x400], R4 ;  /* 0x000400049e007388 */ /* 0x0005f20000000800 */
[----:B------:R-:W1:Y:S01]  /*5380*/  MUFU.EX2 R233, R233 ;  /* 0x000000e900e97308 */ /* 0x000e620000000800 */
[----:B---3--:R-:W-:Y:S09]  /*5390*/  F2FP.BF16.F32.PACK_AB R6, R234, R235 ;  /* 0x000000ebea06723e */ /* 0x008ff200000010ff */
[----:B------:R-:W2:Y:S01]  /*53a0*/  MUFU.EX2 R229, R229 ;  /* 0x000000e500e57308 */ /* 0x000ea20000000800 */
[----:B------:R3:W-:Y:S01]  /*53b0*/  STS [R156+0x1000], R6 ;  /* 0x001000069c007388 */ /* 0x0007e20000000800 */
[----:B-1----:R-:W-:Y:S02]  /*53c0*/  F2FP.BF16.F32.PACK_AB R5, R232, R233 ;  /* 0x000000e9e805723e */ /* 0x002fe400000010ff */
[----:B--2---:R-:W-:Y:S02]  /*53d0*/  F2FP.BF16.F32.PACK_AB R4, R228, R229 ;  /* 0x000000e5e404723e */ /* 0x004fe400000010ff */
[----:B---3--:R-:W-:Y:S05]  /*53e0*/  F2FP.BF16.F32.PACK_AB R6, R230, R231 ;  /* 0x000000e7e606723e */ /* 0x008fea00000010ff */
        /* <DEDUP_REMOVED lines=33> */
[C---:B------:R-:W-:Y:S04]  /*5600*/  LEA R144, P0, R186.reuse, R250, 0x2 ;  /* 0x000000faba907211 */ /* 0x040fe800078010ff */
[-C--:B------:R-:W-:Y:S03]  /*5610*/  HMMA.16816.F32.BF16 R12, R132, R146.reuse, R12 ;  /* 0x00000092840c723c */ /* 0x080fe6000004180c */
[----:B------:R-:W-:Y:S05]  /*5620*/  LEA.HI.X R145, R186, R251, RZ, 0x2, P0 ;  /* 0x000000fbba917211 */ /* 0x000fea00000f14ff */
[C---:B------:R-:W-:Y:S01]  /*5630*/  HMMA.16816.F32.BF16 R16, R140.reuse, R146, R16 ;  /* 0x000000928c10723c */ /* 0x040fe20000041810 */
[----:B------:R-:W2:Y:S04]  /*5640*/  LDG.E R249, desc[UR40][R144.64] ;  /* 0x0000002890f97981 */ /* 0x000ea8000c1e1900 */
[----:B------:R-:W4:Y:S03]  /*5650*/  LDG.E R250, desc[UR40][R144.64+0x20] ;  /* 0x0000202890fa7981 */ /* 0x000f26000c1e1900 */
[-C--:B---3--:R-:W-:Y:S01]  /*5660*/  HMMA.16816.F32.BF16 R20, R140, R136.reuse, R20 ;  /* 0x000000888c14723c */ /* 0x088fe20000041814 */
[----:B------:R-:W5:Y:S04]  /*5670*/  LDG.E R252, desc[UR40][R144.64+0x80] ;  /* 0x0000802890fc7981 */ /* 0x000f68000c1e1900 */
[----:B------:R1:W5:Y:S03]  /*5680*/  LDG.E R251, desc[UR40][R144.64+0xa0] ;  /* 0x0000a02890fb7981 */ /* 0x000366000c1e1900 */
[C---:B------:R-:W-:Y:S08]  /*5690*/  HMMA.16816.F32.BF16 R24, R132.reuse, R136, R24 ;  /* 0x000000888418723c */ /* 0x040ff00000041818 */
[-C--:B------:R-:W-:Y:S01]  /*56a0*/  HMMA.16816.F32.BF16 R28, R132, R138.reuse, R28 ;  /* 0x0000008a841c723c */ /* 0x080fe2000004181c */
[----:B------:R-:W-:Y:S07]  /*56b0*/  LDSM.16.M88.4 R132, [R148+0x7000] ;  /* 0x007000009484783b */ /* 0x000fee0000000200 */
[----:B------:R-:W-:Y:S01]  /*56c0*/  HMMA.16816.F32.BF16 R32, R140, R138, R32 ;  /* 0x0000008a8c20723c */ /* 0x000fe20000041820 */
[----:B------:R-:W3:Y:S08]  /*56d0*/  LDSM.16.M88.4 R136, [R175+0x11000] ;  /* 0x01100000af88783b */ /* 0x000ef00000000200 */
[----:B------:R-:W3:Y:S08]  /*56e0*/  LDSM.16.M88.4 R140, [R148+0x7800] ;  /* 0x00780000948c783b */ /* 0x000ef00000000200 */
[----:B-1----:R-:W-:Y:S01]  /*56f0*/  LDSM.16.M88.4 R144, [R175+0x13400] ;  /* 0x01340000af90783b */ /* 0x002fe20000000200 */
[-C--:B---3--:R-:W-:Y:S08]  /*5700*/  HMMA.16816.F32.BF16 R4, R132, R136.reuse, R4 ;  /* 0x000000888404723c */ /* 0x088ff00000041804 */
        /* <DEDUP_REMOVED lines=24> */
[----:B-1----:R-:W-:Y:S01]  /*5890*/  SHF.R.U32.HI R148, RZ, 0x1, R3 ;  /* 0x00000001ff947819 */ /* 0x002fe20000011603 */
[-C--:B---3--:R-:W-:Y:S08]  /*58a0*/  HMMA.16816.F32.BF16 R4, R132, R136.reuse, R4 ;  /* 0x000000888404723c */ /* 0x088ff00000041804 */
[C---:B------:R-:W-:Y:S08]  /*58b0*/  HMMA.16816.F32.BF16 R8, R140.reuse, R136, R8 ;  /* 0x000000888c08723c */ /* 0x040ff00000041808 */
[-C--:B------:R-:W-:Y:S03]  /*58c0*/  HMMA.16816.F32.BF16 R12, R140, R138.reuse, R12 ;  /* 0x0000008a8c0c723c */ /* 0x080fe6000004180c */
[C---:B--2---:R-:W-:Y:S01]  /*58d0*/  FADD.FTZ R4, -R249.reuse, R4 ;  /* 0x00000004f9047221 */ /* 0x044fe20000010100 */
[----:B------:R-:W-:Y:S01]  /*58e0*/  FADD.FTZ R5, -R249, R5 ;  /* 0x00000005f9057221 */ /* 0x000fe20000010100 */
[C---:B----4-:R-:W-:Y:S01]  /*58f0*/  FADD.FTZ R6, -R250.reuse, R6 ;  /* 0x00000006fa067221 */ /* 0x050fe20000010100 */
[----:B------:R-:W-:Y:S01]  /*5900*/  FADD.FTZ R7, -R250, R7 ;  /* 0x00000007fa077221 */ /* 0x000fe20000010100 */
[----:B------:R-:W-:Y:S01]  /*5910*/  FMUL.FTZ R211, R211, R4 ;  /* 0x00000004d3d37220 */ /* 0x000fe20000410000 */
[C---:B------:R-:W-:Y:S04]  /*5920*/  HMMA.16816.F32.BF16 R16, R132.reuse, R138, R16 ;  /* 0x0000008a8410723c */ /* 0x040fe80000041810 */
[----:B------:R-:W-:Y:S01]  /*5930*/  LOP3.LUT R4, R148, 0x30, RZ, 0xc0, !PT ;  /* 0x0000003094047812 */ /* 0x000fe200078ec0ff */
[----:B------:R-:W-:Y:S01]  /*5940*/  FMUL.FTZ R136, R163, R5 ;  /* 0x00000005a3887220 */ /* 0x000fe20000410000 */
[----:B------:R-:W-:Y:S01]  /*5950*/  FMUL.FTZ R5, R151, R211 ;  /* 0x000000d397057220 */ /* 0x000fe20000410000 */
[----:B------:R-:W-:Y:S01]  /*5960*/  LOP3.LUT R163, R149, 0x400, RZ, 0xc0, !PT ;  /* 0x0000040095a37812 */ /* 0x000fe200078ec0ff */
[-C--:B------:R-:W-:Y:S03]  /*5970*/  HMMA.16816.F32.BF16 R20, R132, R144.reuse, R20 ;  /* 0x000000908414723c */ /* 0x080fe60000041814 */
[----:B------:R-:W-:Y:S01]  /*5980*/  LOP3.LUT R4, R4, 0x8, R3, 0xf8, !PT ;  /* 0x0000000804047812 */ /* 0x000fe200078ef803 */
[----:B------:R-:W-:Y:S01]  /*5990*/  FMUL.FTZ R136, R153, R136 ;  /* 0x0000008899887220 */ /* 0x000fe20000410000 */
[----:B------:R-:W-:Y:S01]  /*59a0*/  FMUL.FTZ R6, R206, R6 ;  /* 0x00000006ce067220 */ /* 0x000fe20000410000 */
[----:B------:R-:W-:Y:S01]  /*59b0*/  FMUL.FTZ R7, R205, R7 ;  /* 0x00000007cd077220 */ /* 0x000fe20000410000 */
[----:B------:R-:W-:Y:S01]  /*59c0*/  LOP3.LUT R4, R4, 0x1c0, R149, 0xf8, !PT ;  /* 0x000001c004047812 */ /* 0x000fe200078ef895 */
[C---:B------:R-:W-:Y:S04]  /*59d0*/  HMMA.16816.F32.BF16 R24, R140.reuse, R144, R24 ;  /* 0x000000908c18723c */ /* 0x040fe80000041818 */
[C---:B------:R-:W-:Y:S01]  /*59e0*/  FADD.FTZ R16, -R249.reuse, R16 ;  /* 0x00000010f9107221 */ /* 0x040fe20000010100 */
[C---:B------:R-:W-:Y:S01]  /*59f0*/  FADD.FTZ R17, -R249.reuse, R17 ;  /* 0x00000011f9117221 */ /* 0x040fe20000010100 */
[----:B------:R-:W-:Y:S01]  /*5a00*/  LOP3.LUT R4, R4, 0x38, R2, 0x78, !PT ;  /* 0x0000003804047812 */ /* 0x000fe200078e7802 */
[----:B------:R-:W-:Y:S01]  /*5a10*/  FMUL.FTZ R6, R150, R6 ;  /* 0x0000000696067220 */ /* 0x000fe20000410000 */
[-C--:B------:R-:W-:Y:S03]  /*5a20*/  HMMA.16816.F32.BF16 R28, R140, R146.reuse, R28 ;  /* 0x000000928c1c723c */ /* 0x080fe6000004181c */
[C---:B------:R-:W-:Y:S01]  /*5a30*/  FADD.FTZ R20, -R249.reuse, R20 ;  /* 0x00000014f9147221 */ /* 0x040fe20000010100 */
[----:B------:R-:W-:Y:S01]  /*5a40*/  FADD.FTZ R21, -R249, R21 ;  /* 0x00000015f9157221 */ /* 0x000fe20000010100 */
[----:B------:R-:W-:Y:S01]  /*5a50*/  FMUL.FTZ R16, R247, R16 ;  /* 0x00000010f7107220 */ /* 0x000fe20000410000 */
[----:B------:R-:W-:Y:S01]  /*5a60*/  FMUL.FTZ R17, R246, R17 ;  /* 0x00000011f6117220 */ /* 0x000fe20000410000 */
[----:B------:R-:W-:Y:S01]  /*5a70*/  FMUL.FTZ R20, R245, R20 ;  /* 0x00000014f5147220 */ /* 0x000fe20000410000 */
[----:B------:R-:W-:Y:S04]  /*5a80*/  HMMA.16816.F32.BF16 R32, R132, R146, R32 ;  /* 0x000000928420723c */ /* 0x000fe80000041820 */
[----:B------:R-:W-:Y:S01]  /*5a90*/  FMUL.FTZ R21, R244, R21 ;  /* 0x00000015f4157220 */ /* 0x000fe20000410000 */
[----:B------:R-:W-:Y:S01]  /*5aa0*/  FMUL.FTZ R16, R168, R16 ;  /* 0x00000010a8107220 */ /* 0x000fe20000410000 */
[----:B------:R-:W-:Y:S01]  /*5ab0*/  FMUL.FTZ R17, R170, R17 ;  /* 0x00000011aa117220 */ /* 0x000fe20000410000 */
[----:B------:R-:W-:Y:S01]  /*5ac0*/  FMUL.FTZ R20, R177, R20 ;  /* 0x00000014b1147220 */ /* 0x000fe20000410000 */
[----:B------:R-:W-:Y:S01]  /*5ad0*/  FMUL.FTZ R21, R204, R21 ;  /* 0x00000015cc157220 */ /* 0x000fe20000410000 */
[----:B------:R-:W-:Y:S01]  /*5ae0*/  LEA R163, R4, R163, 0x1 ;  /* 0x000000a304a37211 */ /* 0x000fe200078e08ff */
[----:B------:R-:W-:Y:S01]  /*5af0*/  FMUL.FTZ R7, R152, R7 ;  /* 0x0000000798077220 */ /* 0x000fe20000410000 */
[----:B------:R-:W-:Y:S02]  /*5b00*/  F2FP.BF16.F32.PACK_AB R5, R136, R5 ;  /* 0x000000058805723e */ /* 0x000fe400000010ff */
[----:B------:R-:W-:Y:S02]  /*5b10*/  F2FP.BF16.F32.PACK_AB R16, R17, R16 ;  /* 0x000000101110723e */ /* 0x000fe400000010ff */
[----:B------:R-:W-:Y:S04]  /*5b20*/  F2FP.BF16.F32.PACK_AB R20, R21, R20 ;  /* 0x000000141514723e */ /* 0x000fe800000010ff */
[C---:B------:R-:W-:Y:S01]  /*5b30*/  FADD.FTZ R32, -R249.reuse, R32 ;  /* 0x00000020f9207221 */ /* 0x040fe20000010100 */
[----:B------:R-:W-:Y:S03]  /*5b40*/  FADD.FTZ R33, -R249, R33 ;  /* 0x00000021f9217221 */ /* 0x000fe60000010100 */
[----:B------:R-:W-:Y:S01]  /*5b50*/  FMUL.FTZ R32, R243, R32 ;  /* 0x00000020f3207220 */ /* 0x000fe20000410000 */
[----:B------:R-:W-:Y:S03]  /*5b60*/  FMUL.FTZ R33, R242, R33 ;  /* 0x00000021f2217220 */ /* 0x000fe60000410000 */
        /* <DEDUP_REMOVED lines=36> */
.L_x_1474:
[C---:B------:R-:W-:Y:S01]  /*5db0*/  FADD.FTZ R19, -R250.reuse, R19 ;  /* 0x00000013fa137221 */ /* 0x040fe20000010100 */
[----:B------:R-:W-:Y:S01]  /*5dc0*/  FFMA.FTZ R171, -R171, R171, 1 ;  /* 0x3f800000abab7423 */ /* 0x000fe200000101ab */
[----:B------:R-:W-:Y:S01]  /*5dd0*/  FADD.FTZ R18, -R250, R18 ;  /* 0x00000012fa127221 */ /* 0x000fe20000010100 */
[----:B------:R-:W-:Y:S01]  /*5de0*/  FFMA.FTZ R169, -R169, R169, 1 ;  /* 0x3f800000a9a97423 */ /* 0x000fe200000101a9 */
[----:B------:R-:W-:Y:S01]  /*5df0*/  FMUL.FTZ R19, R240, R19 ;  /* 0x00000013f0137220 */ /* 0x000fe20000410000 */
[----:B------:R-:W-:Y:S01]  /*5e00*/  FMUL.FTZ R171, R171, UR11 ;  /* 0x0000000babab7c20 */ /* 0x000fe20008410000 */
[----:B------:R-:W-:Y:S01]  /*5e10*/  FMUL.FTZ R18, R241, R18 ;  /* 0x00000012f1127220 */ /* 0x000fe20000410000 */
[----:B------:R-:W-:Y:S01]  /*5e20*/  FMUL.FTZ R169, R169, UR11 ;  /* 0x0000000ba9a97c20 */ /* 0x000fe20008410000 */
[C---:B-----5:R-:W-:Y:S01]  /*5e30*/  FADD.FTZ R9, -R252.reuse, R9 ;  /* 0x00000009fc097221 */ /* 0x060fe20000010100 */
        /* <DEDUP_REMOVED lines=69> */
[C---:B------:R-:W-:Y:S01]  /*6290*/  FADD.FTZ R27, -R251.reuse, R27 ;  /* 0x0000001bfb1b7221 */ /* 0x040fe20000010100 */
        /* <DEDUP_REMOVED lines=174> */
.L_x_1475:
[----:B------:R-:W-:Y:S01]  /*6d80*/  LOP3.LUT R149, R149, 0x200, RZ, 0xc0, !PT ;  /* 0x0000020095957812 */ /* 0x000fe200078ec0ff */
[----:B------:R-:W-:Y:S01]  /*6d90*/  LDSM.16.MT88.4 R8, [R164+0x9000] ;  /* 0x00900000a408783b */ /* 0x000fe20000004200 */
[----:B------:R-:W-:Y:S01]  /*6da0*/  LOP3.LUT R4, R4, 0x38, R2, 0xf8, !PT ;  /* 0x0000003804047812 */ /* 0x000fe200078ef802 */
[----:B------:R-:W-:Y:S01]  /*6db0*/  UISETP.NE.AND UP0, UPT, UR50, URZ, UPT ;  /* 0x000000ff3200728c */ /* 0x000fe2000bf05270 */
[----:B------:R-:W-:Y:S01]  /*6dc0*/  LOP3.LUT R149, R149, 0xc00, R150, 0xf8, !PT ;  /* 0x00000c0095957812 */ /* 0x000fe200078ef896 */
[----:B------:R-:W-:Y:S01]  /*6dd0*/  LDSM.16.MT88.4 R16, [R164+0xb000] ;  /* 0x00b00000a410783b */ /* 0x000fe20000004200 */
[----:B------:R-:W-:Y:S01]  /*6de0*/  LOP3.LUT R4, R4, 0x8, R148, 0x78, !PT ;  /* 0x0000000804047812 */ /* 0x000fe200078e7894 */
[----:B------:R-:W-:Y:S01]  /*6df0*/  ULOP3.LUT UR16, UR50, 0x1, URZ, 0xc0, !UPT ;  /* 0x0000000132107892 */ /* 0x000fe2000f8ec0ff */
[----:B------:R-:W-:Y:S01]  /*6e00*/  VIADD R181, R181, 0xffffffc0 ;  /* 0xffffffc0b5b57836 */ /* 0x000fe20000000000 */
        /* <DEDUP_REMOVED lines=415> */
.L_x_1477:
[----:B------:R-:W2:Y:S01]  /*8800*/  LDCU.64 UR10, c[0x0][0x5c0] ;  /* 0x0000b800ff0a77ac */ /* 0x000ea20008000a00 */
[----:B------:R-:W-:-:S04]  /*8810*/  UIADD3 UR5, UPT, UPT, UR42, UR44, URZ ;  /* 0x0000002c2a057290 */ /* 0x000fc8000fffe0ff */
[----:B--2---:R-:W-:Y:S02]  /*8820*/  UIMAD.WIDE.U32 UR16, UR5, UR10, URZ ;  /* 0x0000000a051072a5 */ /* 0x004fe4000f8e00ff */
[----:B------:R-:W-:-:S04]  /*8830*/  UIMAD UR5, UR5, UR11, URZ ;  /* 0x0000000b050572a4 */ /* 0x000fc8000f8e02ff */
[----:B------:R-:W-:-:S06]  /*8840*/  UIADD3 UR5, UPT, UPT, UR17, UR5, URZ ;  /* 0x0000000511057290 */ /* 0x000fcc000fffe0ff */
[----:B-1----:R-:W-:Y:S02]  /*8850*/  MOV R40, UR5 ;  /* 0x0000000500287c02 */ /* 0x002fe40008000f00 */
.L_x_1478:
        /* <DEDUP_REMOVED lines=12> */
.L_x_1479:
[----:B------:R-:W1:Y:S01]  /*8920*/  LDCU.64 UR8, c[0x0][0x5c8] ;  /* 0x0000b900ff0877ac */ /* 0x000e620008000a00 */
[----:B------:R-:W-:-:S04]  /*8930*/  UIADD3 UR5, UPT, UPT, UR42, UR44, URZ ;  /* 0x0000002c2a057290 */ /* 0x000fc8000fffe0ff */
[----:B-1----:R-:W-:Y:S02]  /*8940*/  UIMAD.WIDE.U32 UR18, UR5, UR8, URZ ;  /* 0x00000008051272a5 */ /* 0x002fe4000f8e00ff */
[----:B------:R-:W-:-:S04]  /*8950*/  UIMAD UR5, UR5, UR9, URZ ;  /* 0x00000009050572a4 */ /* 0x000fc8000f8e02ff */
[----:B------:R-:W-:-:S06]  /*8960*/  UIADD3 UR5, UPT, UPT, UR19, UR5, URZ ;  /* 0x0000000513057290 */ /* 0x000fcc000fffe0ff */
[----:B------:R-:W-:-:S07]  /*8970*/  MOV R0, UR5 ;  /* 0x0000000500007c02 */ /* 0x000fce0008000f00 */
.L_x_1480:
[----:B------:R-:W-:Y:S01]  /*8980*/  BAR.SYNC.DEFER_BLOCKING 0x0 ;  /* 0x0000000000007b1d */ /* 0x000fe20000010000 */
[----:B------:R-:W-:Y:S01]  /*8990*/  USHF.L.U32 UR5, UR45, 0x7, URZ ;  /* 0x000000072d057899 */ /* 0x000fe200080006ff */
[----:B------:R-:W-:Y:S01]  /*89a0*/  SHF.R.U32.HI R3, RZ, 0x2, R3 ;  /* 0x00000002ff037819 */ /* 0x000fe20000011603 */
[----:B------:R-:W-:Y:S02]  /*89b0*/  USHF.L.U32 UR13, UR45, 0x7, URZ ;  /* 0x000000072d0d7899 */ /* 0x000fe400080006ff */
[----:B------:R-:W-:-:S03]  /*89c0*/  UIMAD.WIDE.U32 UR20, UR5, UR10, URZ ;  /* 0x0000000a051472a5 */ /* 0x000fc6000f8e00ff */
[----:B------:R-:W1:Y:S01]  /*89d0*/  LDC.64 R4, c[0x0][0x5d8] ;  /* 0x00017600ff047b82 */ /* 0x000e620000000a00 */
[----:B------:R-:W-:Y:S01]  /*89e0*/  USHF.R.S32.HI UR14, URZ, 0x1f, UR5 ;  /* 0x0000001fff0e7899 */ /* 0x000fe20008011405 */
[C---:B------:R-:W-:Y:S01]  /*89f0*/  VIADD R41, R3.reuse, 0x40 ;  /* 0x0000004003297836 */ /* 0x040fe20000000000 */
[----:B------:R-:W-:Y:S01]  /*8a00*/  UIADD3 UR39, UPT, UPT, -UR13, UR39, URZ ;  /* 0x000000270d277290 */ /* 0x000fe2000fffe1ff */
[----:B------:R-:W-:Y:S01]  /*8a10*/  BSSY.RECONVERGENT B0, `(.L_x_1481) ;  /* 0x000002a000007945 */ /* 0x000fe20003800200 */
[----:B------:R-:W-:Y:S01]  /*8a20*/  IMAD.U32 R6, RZ, RZ, UR20 ;  /* 0x00000014ff067e24 */ /* 0x000fe2000f8e00ff */
[----:B------:R-:W-:Y:S01]  /*8a30*/  UIMAD UR12, UR14, UR10, URZ ;  /* 0x0000000a0e0c72a4 */ /* 0x000fe2000f8e02ff */
[----:B------:R-:W-:Y:S02]  /*8a40*/  IMAD.U32 R7, RZ, RZ, UR21 ;  /* 0x00000015ff077e24 */ /* 0x000fe4000f8e00ff */
[----:B------:R-:W-:Y:S01]  /*8a50*/  ISETP.GE.AND P4, PT, R3, UR39, PT ;  /* 0x0000002703007c0c */ /* 0x000fe2000bf86270 */
[----:B------:R-:W-:Y:S01]  /*8a60*/  UIMAD UR12, UR5, UR11, UR12 ;  /* 0x0000000b050c72a4 */ /* 0x000fe2000f8e020c */
[----:B------:R-:W-:-:S02]  /*8a70*/  LOP3.LUT R2, R6, 0x18, R2, 0xf8, !PT ;  /* 0x0000001806027812 */ /* 0x000fc400078ef802 */
[----:B------:R-:W2:Y:S01]  /*8a80*/  LDC.64 R6, c[0x0][0x5e0] ;  /* 0x00017800ff067b82 */ /* 0x000ea20000000a00 */
[----:B------:R-:W-:Y:S02]  /*8a90*/  ISETP.GE.AND P6, PT, R41, UR39, PT ;  /* 0x0000002729007c0c */ /* 0x000fe4000bfc6270 */
[----:B------:R-:W-:Y:S01]  /*8aa0*/  IADD3 R54, P0, PT, R2, UR16, RZ ;  /* 0x0000001002367c10 */ /* 0x000fe2000ff1e0ff */
[----:B------:R-:W-:Y:S01]  /*8ab0*/  IMAD.U32 R2, RZ, RZ, UR12 ;  /* 0x0000000cff027e24 */ /* 0x000fe2000f8e00ff */
[----:B------:R3:W4:Y:S04]  /*8ac0*/  LDS.128 R36, [R168+0xa000] ;  /* 0x00a00000a8247984 */ /* 0x0007280000000c00 */
[----:B------:R3:W2:Y:S01]  /*8ad0*/  LDS.128 R32, [R168+0xc000] ;  /* 0x00c00000a8207984 */ /* 0x0006a20000000c00 */
[----:B------:R-:W-:-:S02]  /*8ae0*/  IADD3.X R55, PT, PT, R40, UR21, R2, P0, !PT ;  /* 0x0000001528377c10 */ /* 0x000fc400087fe402 */
[----:B------:R-:W-:Y:S01]  /*8af0*/  IADD3 R2, P0, PT, R3, 0x40, RZ ;  /* 0x0000004003027810 */ /* 0x000fe20007f1e0ff */
[----:B------:R3:W2:Y:S01]  /*8b00*/  LDS.128 R28, [R168+0xf000] ;  /* 0x00f00000a81c7984 */ /* 0x0006a20000000c00 */
[----:B-1----:R-:W-:-:S03]  /*8b10*/  IMAD.WIDE.U32 R54, R4, UR25, R54 ;  /* 0x0000001904367c25 */ /* 0x002fc6000f8e0036 */
[----:B------:R3:W1:Y:S01]  /*8b20*/  LDS.128 R24, [R168+0x10000] ;  /* 0x01000000a8187984 */ /* 0x0006620000000c00 */
[----:B------:R-:W-:-:S03]  /*8b30*/  IMAD.U32 R4, RZ, RZ, UR8 ;  /* 0x00000008ff047e24 */ /* 0x000fc6000f8e00ff */
        /* <DEDUP_REMOVED lines=23> */
.L_x_1482:
[----:B------:R-:W-:Y:S05]  /*8cb0*/  BSYNC.RECONVERGENT B0 ;  /* 0x0000000000007941 */ /* 0x000fea0003800200 */
.L_x_1481:
[----:B---3--:R-:W2:Y:S01]  /*8cc0*/  LDS.128 R168, [R168+0xe000] ;  /* 0x00e00000a8a87984 */ /* 0x008ea20000000c00 */
[----:B------:R-:W-:Y:S01]  /*8cd0*/  BSSY.RECONVERGENT B0, `(.L_x_1483) ;  /* 0x0000013000007945 */ /* 0x000fe20003800200 */
[----:B----4-:R-:W-:-:S03]  /*8ce0*/  IADD3.X R41, PT, PT, RZ, RZ, RZ, P0, !PT ;  /* 0x000000ffff297210 */ /* 0x010fc600007fe4ff */
[----:B------:R-:W-:Y:S05]  /*8cf0*/  @P6 BRA `(.L_x_1484) ;  /* 0x0000000000406947 */ /* 0x000fea0003800000 */
[----:B------:R-:W3:Y:S01]  /*8d00*/  LDCU UR15, c[0x0][0x440] ;  /* 0x00008800ff0f77ac */ /* 0x000ee20008000800 */
[----:B------:R-:W-:Y:S01]  /*8d10*/  MOV R43, R5 ;  /* 0x00000005002b7202 */ /* 0x000fe20000000f00 */
[----:B------:R-:W-:Y:S01]  /*8d20*/  IMAD R40, R41, UR10, RZ ;  /* 0x0000000a29287c24 */ /* 0x000fe2000f8e02ff */
[----:B------:R-:W4:Y:S01]  /*8d30*/  LDCU.64 UR12, c[0x0][0x560] ;  /* 0x0000ac00ff0c77ac */ /* 0x000f220008000a00 */
[----:B------:R-:W-:Y:S02]  /*8d40*/  IMAD.MOV.U32 R42, RZ, RZ, R54 ;  /* 0x000000ffff2a7224 */ /* 0x000fe400078e0036 */
[C---:B------:R-:W-:Y:S02]  /*8d50*/  IMAD R40, R2.reuse, UR11, R40 ;  /* 0x0000000b02287c24 */ /* 0x040fe4000f8e0228 */
[----:B------:R-:W-:-:S04]  /*8d60*/  IMAD.WIDE.U32 R42, R2, UR10, R42 ;  /* 0x0000000a022a7c25 */ /* 0x000fc8000f8e002a */
        /* <DEDUP_REMOVED lines=8> */
[----:B--2---:R3:W-:Y:S02]  /*8df0*/  @!P0 STG.E.128 desc[UR40][R44.64+0x80], R168 ;  /* 0x000080a82c008986 */ /* 0x0047e4000c101d28 */
.L_x_1484:
[----:B------:R-:W-:Y:S05]  /*8e00*/  BSYNC.RECONVERGENT B0 ;  /* 0x0000000000007941 */ /* 0x000fea0003800200 */
.L_x_1483:
        /* <DEDUP_REMOVED lines=21> */
[----:B------:R3:W-:Y:S04]  /*8f60*/  @!P2 STG.E.128 desc[UR40][R34.64], R28 ;  /* 0x0000001c2200a986 */ /* 0x0007e8000c101d28 */
[----:B-1----:R3:W-:Y:S04]  /*8f70*/  @!P1 STG.E.128 desc[UR40][R34.64+0x40], R20 ;  /* 0x0000401422009986 */ /* 0x0027e8000c101d28 */
[----:B------:R3:W-:Y:S02]  /*8f80*/  @!P0 STG.E.128 desc[UR40][R34.64+0x80], R12 ;  /* 0x0000800c22008986 */ /* 0x0007e4000c101d28 */
.L_x_1486:
[----:B------:R-:W-:Y:S05]  /*8f90*/  BSYNC.RECONVERGENT B0 ;  /* 0x0000000000007941 */ /* 0x000fea0003800200 */
.L_x_1485:
        /* <DEDUP_REMOVED lines=16> */
.L_x_1451:
[----:B------:R-:W-:Y:S05]  /*90a0*/  BSYNC.RECONVERGENT B1 ;  /* 0x0000000000017941 */ /* 0x000fea0003800200 */
.L_x_1429:
[----:B------:R-:W1:Y:S01]  /*90b0*/  LDCU UR8, c[0x0][0x438] ;  /* 0x00008700ff0877ac */ /* 0x000e620008000800 */
[----:B------:R-:W2:Y:S01]  /*90c0*/  LDCU UR9, c[0x0][0x370] ;  /* 0x00006e00ff0977ac */ /* 0x000ea20008000800 */
[----:B------:R-:W-:Y:S01]  /*90d0*/  UMOV UR10, UR24 ;  /* 0x00000018000a7c82 */ /* 0x000fe20008000000 */
[----:B-1----:R-:W-:-:S04]  /*90e0*/  UIADD3 UR8, UPT, UPT, UR8, 0x7f, URZ ;  /* 0x0000007f08087890 */ /* 0x002fc8000fffe0ff */
[----:B------:R-:W-:Y:S02]  /*90f0*/  USHF.R.S32.HI UR5, URZ, 0x1f, UR8 ;  /* 0x0000001fff057899 */ /* 0x000fe40008011408 */
[----:B--2---:R-:W-:Y:S02]  /*9100*/  UIADD3 UR45, UPT, UPT, UR9, UR45, URZ ;  /* 0x0000002d092d7290 */ /* 0x004fe4000fffe0ff */
[----:B------:R-:W-:-:S04]  /*9110*/  ULEA.HI UR5, UR5, UR8, URZ, 0x7 ;  /* 0x0000000805057291 */ /* 0x000fc8000f8f38ff */
[----:B------:R-:W-:-:S04]  /*9120*/  USHF.R.S32.HI UR5, URZ, 0x7, UR5 ;  /* 0x00000007ff057899 */ /* 0x000fc80008011405 */
[----:B------:R-:W-:-:S09]  /*9130*/  UISETP.GE.AND UP0, UPT, UR45, UR5, UPT ;  /* 0x000000052d00728c */ /* 0x000fd2000bf06270 */
[----:B------:R-:W-:Y:S05]  /*9140*/  BRA.U !UP0, `(.L_x_1487) ;  /* 0xffffff7108707547 */ /* 0x000fea000b83ffff */
[----:B------:R-:W-:Y:S05]  /*9150*/  EXIT ;  /* 0x000000000000794d */ /* 0x000fea0003800000 */
.L_x_1488:
        /* <DEDUP_REMOVED lines=10> */
.L_x_1742:


//--------------------- .text._ZN5flash44flash_bwd_dq_dk_dv_loop_seqk_parallel_kernelI23Flash_bwd_kernel_traitsILi96ELi64ELi128ELi8ELi2ELi4ELi4ELb0ELb0EN7cutlass10bfloat16_tE19Flash_kernel_traitsILi96ELi64ELi128ELi8ES3_EELb1ELb0ELb1ELb0ELb0ELb1ELb0EEEvNS_16Flash_bwd_paramsE --------------------------
	.section	.text._ZN5flash44flash_bwd_dq_dk_dv_loop_seqk_parallel_kernelI23Flash_bwd_kernel_traitsILi96ELi64ELi128ELi8ELi2ELi4ELi4ELb0ELb0EN7cutlass10bfloat16_tE19Flash_kernel_traitsILi96ELi64ELi128ELi8ES3_EELb1ELb0ELb1ELb0ELb0ELb1ELb0EEEvNS_16Flash_bwd_paramsE,"ax",@progbits
	.align	128
        .global         _ZN5flash44flash_bwd_dq_dk_dv_loop_seqk_parallel_kernelI23Flash_bwd_kernel_traitsILi96ELi64ELi128ELi8ELi2ELi4ELi4ELb0ELb0EN7cutlass10bfloat16_tE19Flash_kernel_traitsILi96ELi64ELi128ELi8ES3_EELb1ELb0ELb1ELb0ELb0ELb1ELb0EEEvNS_16Flash_bwd_paramsE
        .type           _ZN5flash44flash_bwd_dq_dk_dv_loop_seqk_parallel_kernelI23Flash_bwd_kernel_traitsILi96ELi64ELi128ELi8ELi2ELi4ELi4ELb0ELb0EN7cutlass10bfloat16_tE19Flash_kernel_traitsILi96ELi64ELi128ELi8ES3_EELb1ELb0ELb1ELb0ELb0ELb1ELb0EEEvNS_16Flash_bwd_paramsE,@function
        .size           _ZN5flash44flash_bwd_dq_dk_dv_loop_seqk_parallel_kernelI23Flash_bwd_kernel_traitsILi96ELi64ELi128ELi8ELi2ELi4ELi4ELb0ELb0EN7cutlass10bfloat16_tE19Flash_kernel_traitsILi96ELi64ELi128ELi8ES3_EELb1ELb0ELb1ELb0ELb0ELb1ELb0EEEvNS_16Flash_bwd_paramsE,(.L_x_1743 - _ZN5flash44flash_bwd_dq_dk_dv_loop_seqk_parallel_kernelI23Flash_bwd_kernel_traitsILi96ELi64ELi128ELi8ELi2ELi4ELi4ELb0ELb0EN7cutlass10bfloat16_tE19Flash_kernel_traitsILi96ELi64ELi128ELi8ES3_EELb1ELb0ELb1ELb0ELb0ELb1ELb0EEEvNS_16Flash_bwd_paramsE)
        .other          _ZN5flash44flash_bwd_dq_dk_dv_loop_seqk_parallel_kernelI23Flash_bwd_kernel_traitsILi96ELi64ELi128ELi8ELi2ELi4ELi4ELb0ELb0EN7cutlass10bfloat16_tE19Flash_kernel_traitsILi96ELi64ELi128ELi8ES3_EELb1ELb0ELb1ELb0ELb0ELb1ELb0EEEvNS_16Flash_bwd_paramsE,@"STO_CUDA_ENTRY STV_DEFAULT"
_ZN5flash44flash_bwd_dq_dk_dv_loop_seqk_parallel_kernelI23Flash_bwd_kernel_traitsILi96ELi64ELi128ELi8ELi2ELi4ELi4ELb0ELb0EN7cutlass10bfloat16_tE19Flash_kernel_traitsILi96ELi64ELi128ELi8ES3_EELb1ELb0ELb1ELb0ELb0ELb1ELb0EEEvNS_16Flash_bwd_paramsE:
.text._ZN5flash44flash_bwd_dq_dk_dv_loop_seqk_parallel_kernelI23Flash_bwd_kernel_traitsILi96ELi64ELi128ELi8ELi2ELi4ELi4ELb0ELb0EN7cutlass10bfloat16_tE19Flash_kernel_traitsILi96ELi64ELi128ELi8ES3_EELb1ELb0ELb1ELb0ELb0ELb1ELb0EEEvNS_16Flash_bwd_paramsE:
        /* <DEDUP_REMOVED lines=13> */
[----:B------:R-:W3:Y:S01]  /*00d0*/  LDCU.64 UR24, c[0x0][0x358] ;  /* 0x00006b00ff1877ac */ /* 0x000ee20008000a00 */
[----:B------:R-:W-:-:S04]  /*00e0*/  UMOV UR22, URZ ;  /* 0x000000ff00167c82 */ /* 0x000fc80008000000 */
[----:B------:R-:W4:Y:S08]  /*00f0*/  S2UR UR21, SR_CTAID.X ;  /* 0x00000000001579c3 */ /* 0x000f300000002500 */
[----:B------:R-:W3:Y:S01]  /*0100*/  S2UR UR20, SR_CTAID.Z ;  /* 0x00000000001479c3 */ /* 0x000ee20000002700 */
[----:B--2---:R-:W-:-:S07]  /*0110*/  ULEA UR5, UR5, UR4, 0x18 ;  /* 0x0000000405057291 */ /* 0x004fce000f8ec0ff */
[----:B------:R-:W2:Y:S01]  /*0120*/  LDC.U8 R208, c[0x0][0x532] ;  /* 0x00014c80ffd07b82 */ /* 0x000ea20000000000 */
[----:B------:R-:W5:Y:S01]  /*0130*/  LDCU UR4, c[0x0][0x438] ;  /* 0x00008700ff0477ac */ /* 0x000f620008000800 */
[----:B------:R-:W-:Y:S01]  /*0140*/  UIADD3 UR6, UPT, UPT, UR5, 0x19000, URZ ;  /* 0x0001900005067890 */ /* 0x000fe2000fffe0ff */
[C---:B-1----:R-:W-:Y:S01]  /*0150*/  IMAD.SHL.U32 R3, R210.reuse, 0x10, RZ ;  /* 0x00000010d2037824 */ /* 0x042fe200078e00ff */
[----:B------:R-:W-:Y:S01]  /*0160*/  SHF.R.U32.HI R11, RZ, 0x4, R210 ;  /* 0x00000004ff0b7819 */ /* 0x000fe200000116d2 */
[C---:B------:R-:W-:Y:S01]  /*0170*/  IMAD.SHL.U32 R5, R210.reuse, 0x20, RZ ;  /* 0x00000020d2057824 */ /* 0x040fe200078e00ff */
[C---:B------:R-:W-:Y:S01]  /*0180*/  R2P PR, R210.reuse, 0xe ;  /* 0x0000000ed2007804 */ /* 0x040fe20000000000 */
[C---:B------:R-:W-:Y:S01]  /*0190*/  IMAD.SHL.U32 R0, R210.reuse, 0x2, RZ ;  /* 0x00000002d2007824 */ /* 0x040fe200078e00ff */
[----:B------:R-:W-:Y:S01]  /*01a0*/  LOP3.LUT R7, R3, 0x1c0, RZ, 0xc0, !PT ;  /* 0x000001c003077812 */ /* 0x000fe200078ec0ff */
[----:B------:R-:W-:Y:S01]  /*01b0*/  IMAD.SHL.U32 R199, R210, 0x40, RZ ;  /* 0x00000040d2c77824 */ /* 0x000fe200078e00ff */
[----:B------:R-:W-:-:S02]  /*01c0*/  LOP3.LUT R9, R5, 0x7400, RZ, 0xc0, !PT ;  /* 0x0000740005097812 */ /* 0x000fc400078ec0ff */
[----:B------:R-:W-:Y:S02]  /*01d0*/  LOP3.LUT R13, R3, 0x600, RZ, 0xc0, !PT ;  /* 0x00000600030d7812 */ /* 0x000fe400078ec0ff */
[--C-:B------:R-:W-:Y:S02]  /*01e0*/  LOP3.LUT R7, R7, 0x38, R0.reuse, 0xf8, !PT ;  /* 0x0000003807077812 */ /* 0x100fe400078ef800 */
[--C-:B------:R-:W-:Y:S02]  /*01f0*/  LOP3.LUT R212, R9, 0x6, R0.reuse, 0xf8, !PT ;  /* 0x0000000609d47812 */ /* 0x100fe400078ef800 */
[----:B------:R-:W-:Y:S01]  /*0200*/  LOP3.LUT R13, R13, 0x6, R0, 0xf8, !PT ;  /* 0x000000060d0d7812 */ /* 0x000fe200078ef800 */
[----:B------:R-:W-:Y:S01]  /*0210*/  IMAD.SHL.U32 R0, R210, 0x8, RZ ;  /* 0x00000008d2007824 */ /* 0x000fe200078e00ff */
[C---:B------:R-:W-:Y:S02]  /*0220*/  LOP3.LUT R200, R5.reuse, 0x20, RZ, 0xc0, !PT ;  /* 0x0000002005c87812 */ /* 0x040fe400078ec0ff */
[----:B------:R-:W-:-:S02]  /*0230*/  LOP3.LUT R2, R5, 0x120, RZ, 0xc0, !PT ;  /* 0x0000012005027812 */ /* 0x000fc400078ec0ff */
[--C-:B------:R-:W-:Y:S02]  /*0240*/  LOP3.LUT R200, R200, 0x3c00, R3.reuse, 0xf8, !PT ;  /* 0x00003c00c8c87812 */ /* 0x100fe400078ef803 */
[----:B------:R-:W-:Y:S02]  /*0250*/  LOP3.LUT R215, R0, 0xc0, RZ, 0xc0, !PT ;  /* 0x000000c000d77812 */ /* 0x000fe400078ec0ff */
[----:B------:R-:W-:Y:S02]  /*0260*/  LOP3.LUT R11, R11, 0x8, RZ, 0xc0, !PT ;  /* 0x000000080b0b7812 */ /* 0x000fe400078ec0ff */
[--C-:B------:R-:W-:Y:S02]  /*0270*/  LOP3.LUT R9, R2, 0x200, R3.reuse, 0xf8, !PT ;  /* 0x0000020002097812 */ /* 0x100fe400078ef803 */
[----:B------:R-:W-:Y:S01]  /*0280*/  LOP3.LUT R200, R200, 0x100, R3, 0xf8, !PT ;  /* 0x00000100c8c87812 */ /* 0x000fe200078ef803 */
[----:B------:R-:W-:Y:S01]  /*0290*/  IMAD.SHL.U32 R3, R210, 0x4, RZ ;  /* 0x00000004d2037824 */ /* 0x000fe200078e00ff */
[----:B------:R-:W-:-:S02]  /*02a0*/  SHF.R.U32.HI R2, RZ, 0x1, R210 ;  /* 0x00000001ff027819 */ /* 0x000fc400000116d2 */
[----:B------:R-:W-:Y:S02]  /*02b0*/  LOP3.LUT R215, R215, 0x18, R210, 0xf8, !PT ;  /* 0x00000018d7d77812 */ /* 0x000fe400078ef8d2 */
[----:B------:R-:W-:Y:S02]  /*02c0*/  LOP3.LUT R4, R13, 0x20, R0, 0xf8, !PT ;  /* 0x000000200d047812 */ /* 0x000fe400078ef800 */
[----:B------:R-:W-:Y:S02]  /*02d0*/  LOP3.LUT R201, R199, 0x1c0, RZ, 0xc0, !PT ;  /* 0x000001c0c7c97812 */ /* 0x000fe400078ec0ff */
[----:B------:R-:W-:Y:S02]  /*02e0*/  LOP3.LUT R202, R11, 0x10, R210, 0xf8, !PT ;  /* 0x000000100bca7812 */ /* 0x000fe400078ef8d2 */
[----:B------:R-:W-:Y:S02]  /*02f0*/  LOP3.LUT R7, R7, 0x20, R2, 0x78, !PT ;  /* 0x0000002007077812 */ /* 0x000fe400078e7802 */
[----:B------:R-:W-:Y:S01]  /*0300*/  LOP3.LUT R215, R4, R215, R11, 0xf6, !PT ;  /* 0x000000d704d77212 */ /* 0x000fe200078ef60b */
[----:B-----5:R-:W-:Y:S01]  /*0310*/  IMAD.U32 R11, RZ, RZ, UR4 ;  /* 0x00000004ff0b7e24 */ /* 0x020fe2000f8e00ff */
[----:B------:R-:W-:Y:S01]  /*0320*/  LOP3.LUT R3, R3, 0x18, RZ, 0xc0, !PT ;  /* 0x0000001803037812 */ /* 0x000fe200078ec0ff */
[----:B------:R-:W-:Y:S01]  /*0330*/  UIADD3 UR4, UPT, UPT, UR5, 0x9000, URZ ;  /* 0x0000900005047890 */ /* 0x000fe2000fffe0ff */
[----:B------:R-:W-:-:S02]  /*0340*/  LOP3.LUT R4, R199, 0x200, RZ, 0xc0, !PT ;  /* 0x00000200c7047812 */ /* 0x000fc400078ec0ff */
[----:B------:R-:W-:Y:S02]  /*0350*/  LOP3.LUT R201, R201, 0x38, R0, 0xf8, !PT ;  /* 0x00000038c9c97812 */ /* 0x000fe400078ef800 */
[--C-:B------:R-:W-:Y:S02]  /*0360*/  LOP3.LUT R202, R202, 0xc0, R5.reuse, 0xf8, !PT ;  /* 0x000000c0caca7812 */ /* 0x100fe400078ef805 */
[----:B------:R-:W-:Y:S02]  /*0370*/  LOP3.LUT R212, R212, R7, RZ, 0xfc, !PT ;  /* 0x00000007d4d47212 */ /* 0x000fe400078efcff */
[--C-:B------:R-:W-:Y:S02]  /*0380*/  LOP3.LUT R7, R3, 0xc0, R5.reuse, 0xf8, !PT ;  /* 0x000000c003077812 */ /* 0x100fe400078ef805 */
[----:B------:R-:W-:Y:S02]  /*0390*/  LOP3.LUT R4, R4, 0xc00, R5, 0xf8, !PT ;  /* 0x00000c0004047812 */ /* 0x000fe400078ef805 */
[----:B------:R-:W-:-:S02]  /*03a0*/  LOP3.LUT R201, R201, 0x8, R2, 0x78, !PT ;  /* 0x00000008c9c97812 */ /* 0x000fc400078e7802 */
[----:B------:R-:W-:Y:S02]  /*03b0*/  LOP3.LUT R202, R202, R3, RZ, 0x3c, !PT ;  /* 0x00000003caca7212 */ /* 0x000fe400078e3cff */
[----:B------:R-:W-:Y:S02]  /*03c0*/  LOP3.LUT R3, R2, 0x30, RZ, 0xc0, !PT ;  /* 0x0000003002037812 */ /* 0x000fe400078ec0ff */
[----:B------:R-:W-:Y:S02]  /*03d0*/  LOP3.LUT R201, R4, R201, RZ, 0xfc, !PT ;  /* 0x000000c904c97212 */ /* 0x000fe400078efcff */
[----:B------:R-:W-:Y:S02]  /*03e0*/  LOP3.LUT R213, R0, 0xd8, RZ, 0xc0, !PT ;  /* 0x000000d800d57812 */ /* 0x000fe400078ec0ff */
[--C-:B------:R-:W-:Y:S02]  /*03f0*/  LOP3.LUT R4, R3, 0x8, R210.reuse, 0xf8, !PT ;  /* 0x0000000803047812 */ /* 0x100fe400078ef8d2 */
[----:B------:R-:W-:-:S02]  /*0400*/  LOP3.LUT R213, R213, 0x18, R210, 0x78, !PT ;  /* 0x00000018d5d57812 */ /* 0x000fc400078e78d2 */
[----:B------:R-:W-:Y:S02]  /*0410*/  LOP3.LUT R3, R4, 0x1c0, R199, 0xf8, !PT ;  /* 0x000001c004037812 */ /* 0x000fe400078ef8c7 */
[----:B------:R-:W-:Y:S02]  /*0420*/  LEA R201, R201, UR5, 0x1 ;  /* 0x00000005c9c97c11 */ /* 0x000fe4000f8e08ff */
[--C-:B------:R-:W-:Y:S02]  /*0430*/  LOP3.LUT R213, R213, 0x1f20, R0.reuse, 0xf8, !PT ;  /* 0x00001f20d5d57812 */ /* 0x100fe400078ef800 */
[----:B------:R-:W-:Y:S01]  /*0440*/  LOP3.LUT R0, R3, 0x38, R0, 0x78, !PT ;  /* 0x0000003803007812 */ /* 0x000fe200078e7800 */
[----:B------:R-:W-:Y:S01]  /*0450*/  VIADD R3, R201, 0x15000 ;  /* 0x00015000c9037836 */ /* 0x000fe20000000000 */
[----:B------:R-:W-:Y:S01]  /*0460*/  LOP3.LUT R199, R199, 0x400, RZ, 0xc0, !PT ;  /* 0x00000400c7c77812 */ /* 0x000fe200078ec0ff */
[----:B------:R-:W-:Y:S01]  /*0470*/  VIADD R197, R201, 0x15040 ;  /* 0x00015040c9c57836 */ /* 0x000fe20000000000 */
[----:B------:R-:W-:Y:S01]  /*0480*/  LOP3.LUT R204, R7, 0x8, R2, 0x78, !PT ;  /* 0x0000000807cc7812 */ /* 0x000fe200078e7802 */
[----:B------:R-:W-:Y:S01]  /*0490*/  @P2 VIADD R197, R3, 0xffffffc0 ;  /* 0xffffffc003c52836 */ /* 0x000fe20000000000 */
[----:B------:R-:W-:Y:S01]  /*04a0*/  LOP3.LUT R7, R7, 0x8, R210, 0x78, !PT ;  /* 0x0000000807077812 */ /* 0x000fe200078e78d2 */
[----:B------:R-:W-:Y:S01]  /*04b0*/  IMAD R199, R0, 0x2, R199 ;  /* 0x0000000200c77824 */ /* 0x000fe200078e02c7 */
[----:B------:R-:W-:Y:S01]  /*04c0*/  LEA R212, R212, UR6, 0x1 ;  /* 0x00000006d4d47c11 */ /* 0x000fe2000f8e08ff */
[----:B------:R-:W-:Y:S01]  /*04d0*/  IMAD.MOV.U32 R0, RZ, RZ, 0x20 ;  /* 0x00000020ff007424 */ /* 0x000fe200078e00ff */
[----:B------:R-:W-:Y:S01]  /*04e0*/  LOP3.LUT R204, R9, R204, RZ, 0xfc, !PT ;  /* 0x000000cc09cc7212 */ /* 0x000fe200078efcff */
[----:B------:R-:W-:Y:S01]  /*04f0*/  IMAD.MOV.U32 R3, RZ, RZ, 0x10 ;  /* 0x00000010ff037424 */ /* 0x000fe200078e00ff */
[----:B------:R-:W-:Y:S01]  /*0500*/  LOP3.LUT R202, R202, 0x120, R5, 0xf8, !PT ;  /* 0x00000120caca7812 */ /* 0x000fe200078ef805 */
[----:B------:R-:W-:Y:S01]  /*0510*/  VIADD R214, R212, 0x20 ;  /* 0x00000020d4d67836 */ /* 0x000fe20000000000 */
[----:B------:R-:W-:Y:S01]  /*0520*/  SEL R0, R0, 0xffffffe0, !P1 ;  /* 0xffffffe000007807 */ /* 0x000fe20004800000 */
[----:B------:R-:W-:Y:S01]  /*0530*/  @P3 VIADD R214, R212, 0xffffffe0 ;  /* 0xffffffe0d4d63836 */ /* 0x000fe20000000000 */
[----:B------:R-:W-:-:S02]  /*0540*/  SEL R3, R3, 0xfffffff0, !P2 ;  /* 0xfffffff003037807 */ /* 0x000fc40005000000 */
[----:B------:R-:W-:Y:S02]  /*0550*/  SHF.R.U32.HI R210, RZ, 0x2, R210 ;  /* 0x00000002ffd27819 */ /* 0x000fe400000116d2 */
[----:B------:R-:W-:Y:S01]  /*0560*/  LOP3.LUT R209, R2, 0x10, RZ, 0xc0, !PT ;  /* 0x0000001002d17812 */ /* 0x000fe200078ec0ff */
[----:B------:R-:W-:Y:S01]  /*0570*/  IMAD.IADD R2, R0, 0x1, R201 ;  /* 0x0000000100027824 */ /* 0x000fe200078e02c9 */
[----:B------:R-:W-:Y:S01]  /*0580*/  LOP3.LUT R200, R200, R7, RZ, 0xfc, !PT ;  /* 0x00000007c8c87212 */ /* 0x000fe200078efcff */
[----:B------:R-:W-:Y:S01]  /*0590*/  IMAD.SHL.U32 R3, R3, 0x2, RZ ;  /* 0x0000000203037824 */ /* 0x000fe200078e00ff */
[----:B------:R-:W-:Y:S01]  /*05a0*/  LOP3.LUT R209, R209, 0x7, R210, 0xf8, !PT ;  /* 0x00000007d1d17812 */ /* 0x000fe200078ef8d2 */
[----:B------:R-:W-:Y:S01]  /*05b0*/  IMAD.IADD R0, R0, 0x1, R197 ;  /* 0x0000000100007824 */ /* 0x000fe200078e02c5 */
[----:B------:R-:W-:Y:S02]  /*05c0*/  LEA R213, R213, UR5, 0x1 ;  /* 0x00000005d5d57c11 */ /* 0x000fe4000f8e08ff */
[----:B------:R-:W-:-:S02]  /*05d0*/  LEA R204, R204, UR5, 0x1 ;  /* 0x00000005cccc7c11 */ /* 0x000fc4000f8e08ff */
[----:B------:R-:W-:Y:S02]  /*05e0*/  LEA R202, R202, UR5, 0x1 ;  /* 0x00000005caca7c11 */ /* 0x000fe4000f8e08ff */
[----:B------:R-:W-:Y:S02]  /*05f0*/  LEA R215, R215, UR4, 0x1 ;  /* 0x00000004d7d77c11 */ /* 0x000fe4000f8e08ff */
[----:B------:R-:W-:Y:S01]  /*0600*/  LEA R200, R200, UR4, 0x1 ;  /* 0x00000004c8c87c11 */ /* 0x000fe2000f8e08ff */
[----:B--234-:R-:W-:-:S06]  /*0610*/  UMOV UR4, URZ ;  /* 0x000000ff00047c82 */ /* 0x01cfcc0008000000 */
.L_x_1527:
[----:B------:R-:W1:Y:S01]  /*0620*/  LDC.64 R8, c[0x0][0x478] ;  /* 0x00011e00ff087b82 */ /* 0x000e620000000a00 */
[----:B------:R-:W2:Y:S01]  /*0630*/  S2R R14, SR_CTAID.Y ;  /* 0x00000000000e7919 */ /* 0x000ea20000002600 */
[----:B------:R-:W3:Y:S01]  /*0640*/  LDCU.64 UR6, c[0x0][0x470] ;  /* 0x00008e00ff0677ac */ /* 0x000ee20008000a00 */
[----:B------:R-:W-:-:S05]  /*0650*/  IMAD.MOV.U32 R232, RZ, RZ, RZ ;  /* 0x000000ffffe87224 */ /* 0x000fca00078e00ff */
[----:B------:R-:W4:Y:S08]  /*0660*/  LDC.64 R4, c[0x0][0x460] ;  /* 0x00011800ff047b82 */ /* 0x000f300000000a00 */
[----:B------:R-:W2:Y:S01]  /*0670*/  LDC.64 R16, c[0x0][0x460] ;  /* 0x00011800ff107b82 */ /* 0x000ea20000000a00 */
[----:B---3--:R-:W-:Y:S02]  /*0680*/  ISETP.NE.U32.AND P5, PT, RZ, UR6, PT ;  /* 0x00000006ff007c0c */ /* 0x008fe4000bfa5070 */
[----:B-1----:R-:W-:-:S05]  /*0690*/  ISETP.NE.U32.AND P4, PT, R8, RZ, PT ;  /* 0x000000ff0800720c */ /* 0x002fca0003f85070 */
[----:B------:R-:W1:Y:S01]  /*06a0*/  LDC.64 R6, c[0x0][0x468] ;  /* 0x00011a00ff067b82 */ /* 0x000e620000000a00 */
[----:B------:R-:W-:Y:S02]  /*06b0*/  ISETP.NE.AND.EX P5, PT, RZ, UR7, PT, P5 ;  /* 0x00000007ff007c0c */ /* 0x000fe4000bfa5350 */
[----:B------:R-:W-:Y:S02]  /*06c0*/  ISETP.NE.AND.EX P4, PT, R9, RZ, PT, P4 ;  /* 0x000000ff0900720c */ /* 0x000fe40003f85340 */
[----:B----4-:R-:W-:Y:S01]  /*06d0*/  ISETP.NE.U32.AND P3, PT, R4, RZ, PT ;  /* 0x000000ff0400720c */ /* 0x010fe20003f65070 */
[----:B--2---:R-:W-:Y:S01]  /*06e0*/  IMAD.SHL.U32 R13, R14, 0x4, RZ ;  /* 0x000000040e0d7824 */ /* 0x004fe200078e00ff */
[----:B------:R-:W-:Y:S02]  /*06f0*/  ISETP.NE.U32.AND P2, PT, R4, RZ, PT ;  /* 0x000000ff0400720c */ /* 0x000fe40003f45070 */
[----:B------:R-:W-:Y:S02]  /*0700*/  SHF.R.U32.HI R10, RZ, 0x1e, R14 ;  /* 0x0000001eff0a7819 */ /* 0x000fe4000001160e */
[----:B------:R-:W-:-:S03]  /*0710*/  ISETP.NE.AND.EX P3, PT, R5, RZ, PT, P3 ;  /* 0x000000ff0500720c */ /* 0x000fc60003f65330 */
[C---:B------:R-:W-:Y:S02]  /*0720*/  @P5 IADD3 R18, P1, PT, R13.reuse, UR6, RZ ;  /* 0x000000060d125c10 */ /* 0x040fe4000ff3e0ff */
[----:B------:R-:W-:Y:S02]  /*0730*/  @P4 IADD3 R20, P0, PT, R13, R8, RZ ;  /* 0x000000080d144210 */ /* 0x000fe40007f1e0ff */
[----:B------:R-:W-:Y:S01]  /*0740*/  ISETP.NE.AND.EX P2, PT, R5, RZ, PT, P2 ;  /* 0x000000ff0500720c */ /* 0x000fe20003f45320 */
[----:B------:R-:W-:Y:S01]  /*0750*/  IMAD.MOV.U32 R22, RZ, RZ, -0x1 ;  /* 0xffffffffff167424 */ /* 0x000fe200078e00ff */
[C---:B------:R-:W-:Y:S01]  /*0760*/  @P5 IADD3.X R19, PT, PT, R10.reuse, UR7, RZ, P1, !PT ;  /* 0x000000070a135c10 */ /* 0x040fe20008ffe4ff */
[----:B------:R-:W-:Y:S01]  /*0770*/  @P4 IMAD.X R21, R10, 0x1, R9, P0 ;  /* 0x000000010a154824 */ /* 0x000fe200000e0609 */
[----:B------:R-:W2:Y:S01]  /*0780*/  @!P4 LDC.64 R4, c[0x0][0x488] ;  /* 0x00012200ff04cb82 */ /* 0x000ea20000000a00 */
[----:B------:R-:W-:Y:S02]  /*0790*/  IMAD.WIDE.U32 R16, R14, 0x4, R16 ;  /* 0x000000040e107825 */ /* 0x000fe400078e0010 */
[----:B------:R-:W3:Y:S04]  /*07a0*/  @P5 LDG.E R232, desc[UR24][R18.64] ;  /* 0x0000001812e85981 */ /* 0x000ee8000c1e1900 */
[----:B------:R-:W3:Y:S01]  /*07b0*/  @P4 LDG.E R235, desc[UR24][R20.64] ;  /* 0x0000001814eb4981 */ /* 0x000ee2000c1e1900 */
[----:B------:R-:W-:Y:S01]  /*07c0*/  IMAD.MOV.U32 R237, RZ, RZ, -0x1 ;  /* 0xffffffffffed7424 */ /* 0x000fe200078e00ff */
[----:B------:R-:W4:Y:S02]  /*07d0*/  @!P4 LDC R8, c[0x0][0x43c] ;  /* 0x00010f00ff08cb82 */ /* 0x000f240000000800 */
[----:B-----5:R2:W5:Y:S04]  /*07e0*/  @P3 LDG.E R22, desc[UR24][R16.64] ;  /* 0x0000001810163981 */ /* 0x020568000c1e1900 */
[----:B------:R2:W5:Y:S01]  /*07f0*/  @P2 LDG.E R9, desc[UR24][R16.64+0x4] ;  /* 0x0000041810092981 */ /* 0x000562000c1e1900 */
[----:B------:R-:W-:-:S02]  /*0800*/  ISETP.NE.AND P5, PT, R208, RZ, PT ;  /* 0x000000ffd000720c */ /* 0x000fc40003fa5270 */
[----:B-1----:R-:W-:Y:S02]  /*0810*/  ISETP.EQ.U32.AND P1, PT, R6, RZ, PT ;  /* 0x000000ff0600720c */ /* 0x002fe40003f22070 */
[----:B------:R-:W-:Y:S02]  /*0820*/  IADD3 R12, P0, PT, R13, R6, RZ ;  /* 0x000000060d0c7210 */ /* 0x000fe40007f1e0ff */
[----:B------:R-:W-:-:S03]  /*0830*/  ISETP.EQ.OR.EX P1, PT, R7, RZ, !P5, P1 ;  /* 0x000000ff0700720c */ /* 0x000fc60006f22710 */
[----:B------:R-:W-:Y:S01]  /*0840*/  IMAD.X R13, R10, 0x1, R7, P0 ;  /* 0x000000010a0d7824 */ /* 0x000fe200000e0607 */
[----:B------:R-:W1:Y:S09]  /*0850*/  @!P2 LDC R234, c[0x0][0x434] ;  /* 0x00010d00ffeaab82 */ /* 0x000e720000000800 */
[----:B------:R1:W5:Y:S01]  /*0860*/  @!P1 LDG.E R237, desc[UR24][R12.64] ;  /* 0x000000180ced9981 */ /* 0x000362000c1e1900 */
[----:B------:R-:W-:-:S02]  /*0870*/  ISETP.NE.U32.AND P1, PT, R6, RZ, PT ;  /* 0x000000ff0600720c */ /* 0x000fc40003f25070 */
[----:B--2---:R-:W-:Y:S02]  /*0880*/  @!P4 ISETP.NE.U32.AND P0, PT, R4, RZ, PT ;  /* 0x000000ff0400c20c */ /* 0x004fe40003f05070 */
[----:B------:R-:W-:Y:S02]  /*0890*/  ISETP.NE.AND.EX P1, PT, R7, RZ, PT, P1 ;  /* 0x000000ff0700720c */ /* 0x000fe40003f25310 */
[----:B------:R-:W-:-:S04]  /*08a0*/  @!P4 ISETP.NE.AND.EX P0, PT, R5, RZ, PT, P0 ;  /* 0x000000ff0500c20c */ /* 0x000fc80003f05300 */
[----:B----4-:R-:W-:Y:S01]  /*08b0*/  @!P4 SEL R8, R8, RZ, P0 ;  /* 0x000000ff0808c207 */ /* 0x010fe20000000000 */
[----:B---3--:R-:W-:-:S06]  /*08c0*/  @P4 IMAD.IADD R235, R235, 0x1, -R232 ;  /* 0x00000001ebeb4824 */ /* 0x008fcc00078e0ae8 */
[----:B-1----:R-:W-:Y:S05]  /*08d0*/  @!P1 BRA `(.L_x_1489) ;  /* 0x00000000000c9947 */ /* 0x002fea0003800000 */
[----:B------:R-:W2:Y:S02]  /*08e0*/  @P5 LDG.E R4, desc[UR24][R12.64+0x4] ;  /* 0x000004180c045981 */ /* 0x000ea4000c1e1900 */
[----:B--2--5:R-:W-:-:S06]  /*08f0*/  @P5 IADD3 R11, PT, PT, R4, -R237, RZ ;  /* 0x800000ed040b5210 */ /* 0x024fcc0007ffe0ff */
[----:B------:R1:W5:Y:S02]  /*0900*/  @!P5 LDG.E R11, desc[UR24][R12.64] ;  /* 0x000000180c0bd981 */ /* 0x000364000c1e1900 */
.L_x_1489:
        /* <DEDUP_REMOVED lines=13> */
[----:B------:R-:W3:Y:S08]  /*09e0*/  @!P4 LDC.64 R6, c[0x0][0x398] ;  /* 0x0000e600ff06cb82 */ /* 0x000ef00000000a00 */
[----:B------:R-:W4:Y:S01]  /*09f0*/  @P4 LDC.64 R4, c[0x0][0x3b0] ;  /* 0x0000ec00ff044b82 */ /* 0x000f220000000a00 */
[----:B--2---:R-:W-:-:S05]  /*0a00*/  IADD3 R10, PT, PT, R219, R10, -R235 ;  /* 0x0000000adb0a7210 */ /* 0x004fca0007ffe8eb */
[----:B------:R-:W-:-:S05]  /*0a10*/  VIADD R10, R10, 0x3f ;  /* 0x0000003f0a0a7836 */ /* 0x000fca0000000000 */
[----:B------:R-:W-:-:S04]  /*0a20*/  SHF.R.S32.HI R19, RZ, 0x1f, R10 ;  /* 0x0000001fff137819 */ /* 0x000fc8000001140a */
[----:B------:R-:W-:Y:S01]  /*0a30*/  LEA.HI R19, R19, R10, RZ, 0x6 ;  /* 0x0000000a13137211 */ /* 0x000fe200078f30ff */
[C---:B---3--:R-:W-:Y:S01]  /*0a40*/  @!P4 IMAD.WIDE.U32 R28, R14.reuse, R6, RZ ;  /* 0x000000060e1cc225 */ /* 0x048fe200078e00ff */
[----:B------:R-:W-:Y:S02]  /*0a50*/  SHF.R.S32.HI R6, RZ, 0x6, R8 ;  /* 0x00000006ff067819 */ /* 0x000fe40000011408 */
        /* <DEDUP_REMOVED lines=20> */
.L_x_1491:
[----:B------:R-:W2:Y:S01]  /*0ba0*/  LDCU.64 UR18, c[0x0][0x3b8] ;  /* 0x00007700ff1277ac */ /* 0x000ea20008000a00 */
[----:B------:R-:W-:-:S05]  /*0bb0*/  IADD3 R4, PT, PT, R232, R237, RZ ;  /* 0x000000ede8047210 */ /* 0x000fca0007ffe0ff */
[C---:B--2---:R-:W-:Y:S02]  /*0bc0*/  IMAD R11, R4.reuse, UR19, RZ ;  /* 0x00000013040b7c24 */ /* 0x044fe4000f8e02ff */
[----:B------:R-:W-:-:S05]  /*0bd0*/  IMAD.WIDE.U32 R4, R4, UR18, RZ ;  /* 0x0000001204047c25 */ /* 0x000fca000f8e00ff */
[----:B------:R-:W-:Y:S02]  /*0be0*/  IADD3 R11, PT, PT, R5, R11, RZ ;  /* 0x0000000b050b7210 */ /* 0x000fe40007ffe0ff */
[----:B------:R-:W-:-:S07]  /*0bf0*/  MOV R18, R4 ;  /* 0x0000000400127202 */ /* 0x000fce0000000f00 */
.L_x_1492:
[----:B------:R-:W2:Y:S01]  /*0c00*/  LDC R4, c[0x0][0x3e8] ;  /* 0x0000fa00ff047b82 */ /* 0x000ea20000000800 */
[----:B-1----:R-:W1:Y:S01]  /*0c10*/  S2R R13, SR_CTAID.Z ;  /* 0x00000000000d7919 */ /* 0x002e620000002700 */
[----:B--2---:R-:W-:-:S04]  /*0c20*/  IABS R7, R4 ;  /* 0x0000000400077213 */ /* 0x004fc80000000000 */
[----:B------:R-:W2:Y:S08]  /*0c30*/  I2F.RP R10, R7 ;  /* 0x00000007000a7306 */ /* 0x000eb00000209400 */
[----:B--2---:R-:W2:Y:S02]  /*0c40*/  MUFU.RCP R8, R10 ;  /* 0x0000000a00087308 */ /* 0x004ea40000001000 */
[----:B--2---:R-:W-:Y:S01]  /*0c50*/  VIADD R8, R8, 0xffffffe ;  /* 0x0ffffffe08087836 */ /* 0x004fe20000000000 */
[----:B------:R-:W-:-:S05]  /*0c60*/  SHF.R.S32.HI R10, RZ, 0x1f, R220 ;  /* 0x0000001fff0a7819 */ /* 0x000fca00000114dc */
[----:B------:R-:W2:Y:S02]  /*0c70*/  F2I.FTZ.U32.TRUNC.NTZ R9, R8 ;  /* 0x0000000800097305 */ /* 0x000ea4000021f000 */
[----:B--2---:R-:W-:Y:S02]  /*0c80*/  IMAD.MOV R5, RZ, RZ, -R9 ;  /* 0x000000ffff057224 */ /* 0x004fe400078e0a09 */
[----:B------:R-:W-:Y:S02]  /*0c90*/  IMAD.MOV.U32 R8, RZ, RZ, RZ ;  /* 0x000000ffff087224 */ /* 0x000fe400078e00ff */
[----:B------:R-:W-:Y:S01]  /*0ca0*/  IMAD R6, R5, R7, RZ ;  /* 0x0000000705067224 */ /* 0x000fe200078e02ff */
[----:B-1----:R-:W-:-:S03]  /*0cb0*/  IABS R5, R13 ;  /* 0x0000000d00057213 */ /* 0x002fc60000000000 */
[----:B------:R-:W-:-:S06]  /*0cc0*/  IMAD.HI.U32 R6, R9, R6, R8 ;  /* 0x0000000609067227 */ /* 0x000fcc00078e0008 */
        /* <DEDUP_REMOVED lines=25> */
.L_x_1493:
[----:B------:R-:W1:Y:S01]  /*0e60*/  LDCU.64 UR16, c[0x0][0x3c0] ;  /* 0x00007800ff1077ac */ /* 0x000e620008000a00 */
[----:B------:R-:W-:-:S05]  /*0e70*/  IADD3 R20, PT, PT, R232, R237, RZ ;  /* 0x000000ede8147210 */ /* 0x000fca0007ffe0ff */
[C---:B-1----:R-:W-:Y:S02]  /*0e80*/  IMAD R17, R20.reuse, UR17, RZ ;  /* 0x0000001114117c24 */ /* 0x042fe4000f8e02ff */
[----:B------:R-:W-:-:S05]  /*0e90*/  IMAD.WIDE.U32 R20, R20, UR16, RZ ;  /* 0x0000001014147c25 */ /* 0x000fca000f8e00ff */
[----:B------:R-:W-:Y:S02]  /*0ea0*/  IADD3 R17, PT, PT, R21, R17, RZ ;  /* 0x0000001115117210 */ /* 0x000fe40007ffe0ff */
.L_x_1494:
[----:B------:R-:W1:Y:S01]  /*0eb0*/  @!P4 LDC.64 R6, c[0x0][0x588] ;  /* 0x00016200ff06cb82 */ /* 0x000e620000000a00 */
[----:B------:R-:W2:Y:S07]  /*0ec0*/  LDCU UR26, c[0x0][0x44c] ;  /* 0x00008980ff1a77ac */ /* 0x000eae0008000800 */
[----:B------:R-:W3:Y:S08]  /*0ed0*/  @P4 LDC.64 R4, c[0x0][0x590] ;  /* 0x00016400ff044b82 */ /* 0x000ef00000000a00 */
[----:B------:R-:W2:Y:S01]  /*0ee0*/  LDC R12, c[0x0][0x3e0] ;  /* 0x0000f800ff0c7b82 */ /* 0x000ea20000000800 */
[----:B-1----:R-:W-:-:S04]  /*0ef0*/  @!P4 IMAD.WIDE.U32 R30, R14, R6, RZ ;  /* 0x000000060e1ec225 */ /* 0x002fc800078e00ff */
[----:B------:R-:W-:Y:S02]  /*0f00*/  @!P4 IMAD R29, R14, R7, R31 ;  /* 0x000000070e1dc224 */ /* 0x000fe400078e021f */
[----:B---3--:R-:W-:Y:S01]  /*0f10*/  @P4 IMAD.WIDE.U32 R6, R22, R4, RZ ;  /* 0x0000000416064225 */ /* 0x008fe200078e00ff */
[----:B------:R-:W-:-:S03]  /*0f20*/  @!P4 MOV R4, R30 ;  /* 0x0000001e0004c202 */ /* 0x000fc60000000f00 */
        /* <DEDUP_REMOVED lines=20> */
.L_x_1495:
[-C--:B------:R-:W-:Y:S02]  /*1070*/  IMAD R26, R33, R22.reuse, RZ ;  /* 0x00000016211a7224 */ /* 0x080fe400078e02ff */
[----:B------:R-:W-:-:S05]  /*1080*/  IMAD.WIDE.U32 R30, R32, R22, RZ ;  /* 0x00000016201e7225 */ /* 0x000fca00078e00ff */
[----:B------:R-:W-:-:S07]  /*1090*/  IADD3 R26, PT, PT, R31, R26, RZ ;  /* 0x0000001a1f1a7210 */ /* 0x000fce0007ffe0ff */
.L_x_1496:
        /* <DEDUP_REMOVED lines=20> */
.L_x_1497:
[----:B------:R-:W1:Y:S01]  /*11e0*/  LDC R16, c[0x0][0x434] ;  /* 0x00010d00ff107b82 */ /* 0x000e620000000800 */
[----:B------:R-:W-:-:S04]  /*11f0*/  IMAD R5, R14, R12, R13 ;  /* 0x0000000c0e057224 */ /* 0x000fc800078e020d */
[----:B-1----:R-:W-:-:S03]  /*1200*/  IMAD R16, R5, R16, RZ ;  /* 0x0000001005107224 */ /* 0x002fc600078e02ff */
.L_x_1498:
        /* <DEDUP_REMOVED lines=11> */
.L_x_1499:
[----:B------:R-:W1:Y:S01]  /*12c0*/  LDC R24, c[0x0][0x444] ;  /* 0x00011100ff187b82 */ /* 0x000e620000000800 */
[----:B------:R-:W-:-:S04]  /*12d0*/  IMAD R5, R14, R12, R13 ;  /* 0x0000000c0e057224 */ /* 0x000fc800078e020d */
[----:B-1----:R-:W-:-:S07]  /*12e0*/  IMAD R24, R5, R24, RZ ;  /* 0x0000001805187224 */ /* 0x002fce00078e02ff */
.L_x_1500:
[----:B------:R-:W1:Y:S01]  /*12f0*/  S2R R6, SR_TID.X ;  /* 0x0000000000067919 */ /* 0x000e620000002100 */
[----:B------:R-:W2:Y:S01]  /*1300*/  LDCU.64 UR6, c[0x0][0x3b0] ;  /* 0x00007600ff0677ac */ /* 0x000ea20008000a00 */
[----:B------:R-:W-:Y:S01]  /*1310*/  IMAD.MOV.U32 R23, RZ, RZ, RZ ;  /* 0x000000ffff177224 */ /* 0x000fe200078e00ff */
[----:B------:R-:W3:Y:S01]  /*1320*/  LDC R216, c[0x0][0x508] ;  /* 0x00014200ffd87b82 */ /* 0x000ee20000000800 */
[----:B------:R-:W-:Y:S01]  /*1330*/  IMAD R226, R12, UR26, RZ ;  /* 0x0000001a0ce27c24 */ /* 0x000fe2000f8e02ff */
[----:B------:R-:W4:Y:S01]  /*1340*/  LDCU.128 UR8, c[0x0][0x590] ;  /* 0x0000b200ff0877ac */ /* 0x000f220008000c00 */
[----:B------:R-:W-:Y:S01]  /*1350*/  ISETP.NE.AND P6, PT, RZ, UR23, PT ;  /* 0x00000017ff007c0c */ /* 0x000fe2000bfc5270 */
[----:B------:R-:W-:Y:S01]  /*1360*/  BSSY.RECONVERGENT B1, `(.L_x_1490) ;  /* 0x000070d000017945 */ /* 0x000fe20003800200 */
[----:B------:R-:W5:Y:S03]  /*1370*/  LDCU.64 UR14, c[0x0][0x3c8] ;  /* 0x00007900ff0e77ac */ /* 0x000f660008000a00 */
[----:B------:R-:W5:Y:S01]  /*1380*/  LDC.64 R244, c[0x0][0x420] ;  /* 0x00010800fff47b82 */ /* 0x000f620000000a00 */
[----:B------:R-:W5:Y:S01]  /*1390*/  LDCU.64 UR12, c[0x0][0x380] ;  /* 0x00007000ff0c77ac */ /* 0x000f620008000a00 */
[----:B--2---:R-:W-:-:S04]  /*13a0*/  IMAD R32, R27, UR6, RZ ;  /* 0x000000061b207c24 */ /* 0x004fc8000f8e02ff */
[----:B------:R-:W-:Y:S02]  /*13b0*/  IMAD R32, R25, UR7, R32 ;  /* 0x0000000719207c24 */ /* 0x000fe4000f8e0220 */
[----:B---3--:R-:W-:Y:S02]  /*13c0*/  IMAD.IADD R216, R235, 0x1, R216 ;  /* 0x00000001ebd87824 */ /* 0x008fe400078e02d8 */
[----:B-1----:R-:W-:Y:S01]  /*13d0*/  IMAD.SHL.U32 R22, R6, 0x8, RZ ;  /* 0x0000000806167824 */ /* 0x002fe200078e00ff */
[----:B------:R-:W-:-:S04]  /*13e0*/  SHF.R.U32.HI R31, RZ, 0x5, R6 ;  /* 0x00000005ff1f7819 */ /* 0x000fc80000011606 */
[----:B------:R-:W-:-:S04]  /*13f0*/  LOP3.LUT R22, R22, 0x18, RZ, 0xc0, !PT ;  /* 0x0000001816167812 */ /* 0x000fc800078ec0ff */
[----:B------:R-:W-:Y:S01]  /*1400*/  IADD3 R38, P1, PT, R22, R4, RZ ;  /* 0x0000000416267210 */ /* 0x000fe20007f3e0ff */
[----:B------:R-:W-:-:S04]  /*1410*/  IMAD.WIDE.U32 R36, R25, UR6, R22 ;  /* 0x0000000619247c25 */ /* 0x000fc8000f8e0016 */
[----:B----4-:R-:W-:Y:S01]  /*1420*/  IMAD R4, R27, UR8, RZ ;  /* 0x000000081b047c24 */ /* 0x010fe2000f8e02ff */
[----:B------:R-:W-:Y:S01]  /*1430*/  IADD3 R28, P2, PT, R28, R36, RZ ;  /* 0x000000241c1c7210 */ /* 0x000fe20007f5e0ff */
[----:B------:R-:W-:-:S03]  /*1440*/  IMAD.X R39, RZ, RZ, R29, P1 ;  /* 0x000000ffff277224 */ /* 0x000fc600008e061d */
[----:B------:R-:W-:Y:S01]  /*1450*/  IADD3.X R29, PT, PT, R15, R37, R32, P2, !PT ;  /* 0x000000250f1d7210 */ /* 0x000fe200017fe420 */
[C---:B------:R-:W-:Y:S01]  /*1460*/  IMAD R15, R25.reuse, UR9, R4 ;  /* 0x00000009190f7c24 */ /* 0x040fe2000f8e0204 */
[----:B------:R-:W-:Y:S01]  /*1470*/  IADD3 R30, P2, P1, R34, R30, R21 ;  /* 0x0000001e221e7210 */ /* 0x000fe2000795e015 */
[----:B------:R-:W1:Y:S01]  /*1480*/  LDC.64 R4, c[0x0][0x5f8] ;  /* 0x00017e00ff047b82 */ /* 0x000e620000000a00 */
[----:B------:R-:W-:Y:S01]  /*1490*/  IMAD.WIDE.U32 R38, R25, UR8, R38 ;  /* 0x0000000819267c25 */ /* 0x000fe2000f8e0026 */
[----:B------:R-:W-:-:S03]  /*14a0*/  SHF.R.S32.HI R21, RZ, 0x1f, R21 ;  /* 0x0000001fff157819 */ /* 0x000fc60000011415 */
[----:B-----5:R-:W-:Y:S01]  /*14b0*/  IMAD.WIDE.U32 R28, R13, UR14, R28 ;  /* 0x0000000e0d1c7c25 */ /* 0x020fe2000f8e001c */
[----:B------:R-:W-:Y:S02]  /*14c0*/  IADD3.X R7, PT, PT, R7, R26, R21, P2, P1 ;  /* 0x0000001a07077210 */ /* 0x000fe400017e2415 */
[----:B------:R-:W2:Y:S01]  /*14d0*/  LDC.64 R26, c[0x0][0x5e8] ;  /* 0x00017a00ff1a7b82 */ /* 0x000ea20000000a00 */
[----:B------:R-:W-:Y:S02]  /*14e0*/  IMAD R33, R13, UR15, R29 ;  /* 0x0000000f0d217c24 */ /* 0x000fe4000f8e021d */
[----:B------:R-:W-:Y:S02]  /*14f0*/  IMAD.MOV.U32 R32, RZ, RZ, R28 ;  /* 0x000000ffff207224 */ /* 0x000fe400078e001c */
[----:B------:R-:W-:Y:S02]  /*1500*/  IMAD.IADD R39, R39, 0x1, R15 ;  /* 0x0000000127277824 */ /* 0x000fe400078e020f */
[----:B------:R-:W-:-:S04]  /*1510*/  IMAD.WIDE.U32 R32, R210, UR6, R32 ;  /* 0x00000006d2207c25 */ /* 0x000fc8000f8e0020 */
[----:B------:R-:W-:Y:S01]  /*1520*/  IMAD R15, R210, UR7, R33 ;  /* 0x00000007d20f7c24 */ /* 0x000fe2000f8e0221 */
[C---:B------:R-:W-:Y:S01]  /*1530*/  LEA R242, P3, R32.reuse, UR12, 0x1 ;  /* 0x0000000c20f27c11 */ /* 0x040fe2000f8608ff */
[----:B------:R-:W-:Y:S01]  /*1540*/  IMAD.WIDE.U32 R28, R13, UR10, R38 ;  /* 0x0000000a0d1c7c25 */ /* 0x000fe2000f8e0026 */
[----:B------:R-:W3:Y:S02]  /*1550*/  LDCU.64 UR6, c[0x0][0x570] ;  /* 0x0000ae00ff0677ac */ /* 0x000ee40008000a00 */
[----:B------:R-:W-:Y:S01]  /*1560*/  LEA.HI.X R243, R32, UR13, R15, 0x1, P3 ;  /* 0x0000000d20f37c11 */ /* 0x000fe200098f0c0f */
[----:B-1----:R-:W-:Y:S01]  /*1570*/  IMAD.WIDE.U32 R32, R4, UR21, RZ ;  /* 0x0000001504207c25 */ /* 0x002fe2000f8e00ff */
[----:B------:R-:W-:-:S03]  /*1580*/  LOP3.LUT R15, R6, 0x1f, RZ, 0xc0, !PT ;  /* 0x0000001f060f7812 */ /* 0x000fc600078ec0ff */
[----:B------:R-:W-:Y:S01]  /*1590*/  IMAD R29, R13, UR11, R29 ;  /* 0x0000000b0d1d7c24 */ /* 0x000fe2000f8e021d */
[----:B------:R-:W1:Y:S01]  /*15a0*/  LDCU.64 UR10, c[0x0][0x550] ;  /* 0x0000aa00ff0a77ac */ /* 0x000e620008000a00 */
[----:B------:R-:W-:Y:S01]  /*15b0*/  IMAD R4, R5, UR21, R33 ;  /* 0x0000001505047c24 */ /* 0x000fe2000f8e0221 */
[----:B------:R-:W-:Y:S01]  /*15c0*/  IADD3 R5, PT, PT, R219, -0x80, -R216 ;  /* 0xffffff80db057810 */ /* 0x000fe20007ffe8d8 */
[----:B------:R-:W-:Y:S01]  /*15d0*/  IMAD R31, R226, R31, R15 ;  /* 0x0000001fe21f7224 */ /* 0x000fe200078e020f */
[----:B------:R-:W-:Y:S01]  /*15e0*/  SEL R21, R32, RZ, P6 ;  /* 0x000000ff20157207 */ /* 0x000fe20003000000 */
[----:B------:R-:W-:Y:S01]  /*15f0*/  IMAD.WIDE.U32 R28, R210, UR8, R28 ;  /* 0x00000008d21c7c25 */ /* 0x000fe2000f8e001c */
[----:B------:R-:W-:Y:S02]  /*1600*/  SHF.R.S32.HI R218, RZ, 0x1f, R5 ;  /* 0x0000001fffda7819 */ /* 0x000fe40000011405 */
[----:B------:R-:W-:Y:S01]  /*1610*/  IADD3 R30, P2, P1, R31, R30, R21 ;  /* 0x0000001e1f1e7210 */ /* 0x000fe2000795e015 */
[----:B------:R-:W-:Y:S01]  /*1620*/  IMAD.SHL.U32 R25, R226, 0x40, RZ ;  /* 0x00000040e2197824 */ /* 0x000fe200078e00ff */
[----:B------:R-:W-:Y:S01]  /*1630*/  LEA.HI R218, R218, R5, RZ, 0x6 ;  /* 0x00000005dada7211 */ /* 0x000fe200078f30ff */
[----:B------:R-:W-:Y:S01]  /*1640*/  IMAD R21, R210, UR9, R29 ;  /* 0x00000009d2157c24 */ /* 0x000fe2000f8e021d */
[----:B------:R-:W-:-:S02]  /*1650*/  SHF.R.S32.HI R31, RZ, 0x1f, R31 ;  /* 0x0000001fff1f7819 */ /* 0x000fc4000001141f */
[----:B------:R-:W-:Y:S02]  /*1660*/  SEL R4, R4, RZ, P6 ;  /* 0x000000ff04047207 */ /* 0x000fe40003000000 */
[----:B------:R-:W-:Y:S02]  /*1670*/  SHF.R.S32.HI R218, RZ, 0x6, R218 ;  /* 0x00000006ffda7819 */ /* 0x000fe400000114da */
[----:B------:R-:W-:Y:S01]  /*1680*/  IADD3.X R4, PT, PT, R31, R7, R4, P2, P1 ;  /* 0x000000071f047210 */ /* 0x000fe200017e2404 */
[----:B------:R-:W-:Y:S01]  /*1690*/  IMAD R7, R233, 0x40, R24 ;  /* 0x00000040e9077824 */ /* 0x000fe200078e0218 */
[----:B-1----:R-:W-:Y:S02]  /*16a0*/  LEA R240, P2, R28, UR10, 0x1 ;  /* 0x0000000a1cf07c11 */ /* 0x002fe4000f8408ff */
[----:B------:R-:W-:Y:S01]  /*16b0*/  VIMNMX R218, PT, PT, RZ, R218, !PT ;  /* 0x000000daffda7248 */ /* 0x000fe20007fe0100 */
[----:B--2---:R-:W-:Y:S01]  /*16c0*/  IMAD.WIDE R222, R7, 0x4, R26 ;  /* 0x0000000407de7825 */ /* 0x004fe200078e021a */
[----:B------:R-:W-:-:S02]  /*16d0*/  IADD3 R5, P1, PT, R25, R30, RZ ;  /* 0x0000001e19057210 */ /* 0x000fc40007f3e0ff */
[----:B------:R-:W-:Y:S01]  /*16e0*/  LEA.HI.X R241, R28, UR11, R21, 0x1, P2 ;  /* 0x0000000b1cf17c11 */ /* 0x000fe200090f0c15 */
[----:B------:R-:W-:Y:S01]  /*16f0*/  IMAD.MOV.U32 R221, RZ, RZ, R223 ;  /* 0x000000ffffdd7224 */ /* 0x000fe200078e00df */
[----:B------:R-:W-:Y:S02]  /*1700*/  ISETP.GT.AND P2, PT, R19, R218, PT ;  /* 0x000000da1300720c */ /* 0x000fe40003f44270 */
[----:B------:R-:W-:Y:S02]  /*1710*/  LEA.HI.X.SX32 R4, R25, R4, 0x1, P1 ;  /* 0x0000000419047211 */ /* 0x000fe400008f0eff */
[----:B---3--:R-:W-:-:S04]  /*1720*/  LEA R238, P1, R5, UR6, 0x2 ;  /* 0x0000000605ee7c11 */ /* 0x008fc8000f8210ff */
[----:B------:R-:W-:Y:S01]  /*1730*/  LEA.HI.X R239, R5, UR7, R4, 0x2, P1 ;  /* 0x0000000705ef7c11 */ /* 0x000fe200088f1404 */
[----:B------:R-:W-:Y:S01]  /*1740*/  IMAD R5, R233, 0x40, R16 ;  /* 0x00000040e9057824 */ /* 0x000fe200078e0210 */
[----:B------:R-:W-:Y:S02]  /*1750*/  IADD3 R16, P1, PT, R210, 0x40, RZ ;  /* 0x00000040d2107810 */ /* 0x000fe40007f3e0ff */
[----:B------:R-:W-:Y:S01]  /*1760*/  LEA.HI R4, R6, 0x40, RZ, 0x1e ;  /* 0x0000004006047811 */ /* 0x000fe200078ff0ff */
[----:B------:R-:W-:-:S04]  /*1770*/  IMAD.WIDE R244, R5, 0x4, R244 ;  /* 0x0000000405f47825 */ /* 0x000fc800078e02f4 */
        /* <DEDUP_REMOVED lines=13> */
.L_x_1502:
[----:B------:R-:W1:Y:S01]  /*1850*/  LDCU.64 UR10, c[0x0][0x5c0] ;  /* 0x0000b800ff0a77ac */ /* 0x000e620008000a00 */
[----:B------:R-:W-:-:S05]  /*1860*/  IADD3 R5, PT, PT, R232, R237, RZ ;  /* 0x000000ede8057210 */ /* 0x000fca0007ffe0ff */
[C---:B-1----:R-:W-:Y:S02]  /*1870*/  IMAD R7, R5.reuse, UR11, RZ ;  /* 0x0000000b05077c24 */ /* 0x042fe4000f8e02ff */
[----:B------:R-:W-:-:S05]  /*1880*/  IMAD.WIDE.U32 R8, R5, UR10, RZ ;  /* 0x0000000a05087c25 */ /* 0x000fca000f8e00ff */
[----:B------:R-:W-:Y:S02]  /*1890*/  IADD3 R5, PT, PT, R9, R7, RZ ;  /* 0x0000000709057210 */ /* 0x000fe40007ffe0ff */
.L_x_1503:
        /* <DEDUP_REMOVED lines=11> */
.L_x_1504:
[----:B------:R-:W1:Y:S01]  /*1950*/  LDCU.64 UR8, c[0x0][0x5c8] ;  /* 0x0000b900ff0877ac */ /* 0x000e620008000a00 */
[----:B------:R-:W-:-:S05]  /*1960*/  IADD3 R232, PT, PT, R232, R237, RZ ;  /* 0x000000ede8e87210 */ /* 0x000fca0007ffe0ff */
[C---:B-1----:R-:W-:Y:S02]  /*1970*/  IMAD R14, R232.reuse, UR9, RZ ;  /* 0x00000009e80e7c24 */ /* 0x042fe4000f8e02ff */
[----:B------:R-:W-:-:S05]  /*1980*/  IMAD.WIDE.U32 R18, R232, UR8, RZ ;  /* 0x00000008e8127c25 */ /* 0x000fca000f8e00ff */
[----:B------:R-:W-:Y:S02]  /*1990*/  IADD3 R14, PT, PT, R19, R14, RZ ;  /* 0x0000000e130e7210 */ /* 0x000fe40007ffe0ff */
.L_x_1505:
        /* <DEDUP_REMOVED lines=19> */
[----:B------:R1:W-:Y:S04]  /*1ad0*/  STG.E.128 desc[UR24][R24.64], RZ ;  /* 0x000000ff18007986 */ /* 0x0003e8000c101d18 */
[----:B------:R1:W-:Y:S04]  /*1ae0*/  STG.E.128 desc[UR24][R24.64+0x40], RZ ;  /* 0x000040ff18007986 */ /* 0x0003e8000c101d18 */
[----:B------:R1:W-:Y:S02]  /*1af0*/  STG.E.128 desc[UR24][R24.64+0x80], RZ ;  /* 0x000080ff18007986 */ /* 0x0003e4000c101d18 */
.L_x_1507:
[----:B------:R-:W-:Y:S05]  /*1b00*/  BSYNC.RECONVERGENT B0 ;  /* 0x0000000000007941 */ /* 0x000fea0003800200 */
.L_x_1506:
[----:B------:R-:W-:Y:S04]  /*1b10*/  BSSY.RECONVERGENT B0, `(.L_x_1508) ;  /* 0x000000d000007945 */ /* 0x000fe80003800200 */
        /* <DEDUP_REMOVED lines=12> */
.L_x_1509:
[----:B------:R-:W-:Y:S05]  /*1be0*/  BSYNC.RECONVERGENT B0 ;  /* 0x0000000000007941 */ /* 0x000fea0003800200 */
.L_x_1508:
        /* <DEDUP_REMOVED lines=10> */
[----:B------:R-:W3:Y:S01]  /*1c90*/  LDCU.64 UR6, c[0x0][0x568] ;  /* 0x0000ad00ff0677ac */ /* 0x000ee20008000a00 */
[----:B------:R-:W-:-:S05]  /*1ca0*/  MOV R12, R4 ;  /* 0x00000004000c7202 */ /* 0x000fca0000000f00 */
[----:B--2---:R-:W-:-:S04]  /*1cb0*/  IMAD.WIDE.U32 R8, R210, UR8, R12 ;  /* 0x00000008d2087c25 */ /* 0x004fc8000f8e000c */
[----:B------:R-:W-:Y:S01]  /*1cc0*/  IMAD R7, R210, UR9, R9 ;  /* 0x00000009d2077c24 */ /* 0x000fe2000f8e0209 */
[----:B---3--:R-:W-:-:S04]  /*1cd0*/  LEA R10, P0, R8, UR6, 0x1 ;  /* 0x00000006080a7c11 */ /* 0x008fc8000f8008ff */
[----:B------:R-:W-:-:S05]  /*1ce0*/  LEA.HI.X R11, R8, UR7, R7, 0x1, P0 ;  /* 0x00000007080b7c11 */ /* 0x000fca00080f0c07 */
[----:B------:R3:W-:Y:S04]  /*1cf0*/  STG.E.128 desc[UR24][R10.64], RZ ;  /* 0x000000ff0a007986 */ /* 0x0007e8000c101d18 */
[----:B------:R3:W-:Y:S04]  /*1d00*/  STG.E.128 desc[UR24][R10.64+0x40], RZ ;  /* 0x000040ff0a007986 */ /* 0x0007e8000c101d18 */
[----:B------:R3:W-:Y:S02]  /*1d10*/  STG.E.128 desc[UR24][R10.64+0x80], RZ ;  /* 0x000080ff0a007986 */ /* 0x0007e4000c101d18 */
.L_x_1511:
[----:B------:R-:W-:Y:S05]  /*1d20*/  BSYNC.RECONVERGENT B0 ;  /* 0x0000000000007941 */ /* 0x000fea0003800200 */
.L_x_1510:
[----:B------:R-:W-:Y:S05]  /*1d30*/  @P1 BRA `(.L_x_1512) ;  /* 0x0000006400bc1947 */ /* 0x000fea0003800000 */
[----:B------:R-:W4:Y:S01]  /*1d40*/  LDCU.64 UR6, c[0x0][0x568] ;  /* 0x0000ad00ff0677ac */ /* 0x000f220008000a00 */
[----:B------:R-:W-:Y:S01]  /*1d50*/  MOV R12, R4 ;  /* 0x00000004000c7202 */ /* 0x000fe20000000f00 */
[----:B------:R-:W-:-:S04]  /*1d60*/  IMAD R5, R6, UR8, RZ ;  /* 0x0000000806057c24 */ /* 0x000fc8000f8e02ff */
        /* <DEDUP_REMOVED lines=9> */
.L_x_1501:
[----:B------:R-:W1:Y:S01]  /*1e00*/  LDCU.64 UR8, c[0x0][0x3d0] ;  /* 0x00007a00ff0877ac */ /* 0x000e620008000a00 */
[----:B------:R-:W-:Y:S01]  /*1e10*/  IMAD.IADD R217, R235, 0x1, -R220 ;  /* 0x00000001ebd97824 */ /* 0x000fe200078e0adc */
[----:B------:R-:W2:Y:S01]  /*1e20*/  LDC.64 R206, c[0x0][0x528] ;  /* 0x00014a00ffce7b82 */ /* 0x000ea20000000a00 */
[----:B------:R-:W-:Y:S01]  /*1e30*/  IMAD R5, R10, UR18, RZ ;  /* 0x000000120a057c24 */ /* 0x000fe2000f8e02ff */
[----:B------:R-:W3:Y:S01]  /*1e40*/  LDCU.64 UR6, c[0x0][0x3d8] ;  /* 0x00007b00ff0677ac */ /* 0x000ee20008000a00 */
[----:B------:R-:W-:Y:S01]  /*1e50*/  IMAD.WIDE.U32 R24, R220, UR18, R22 ;  /* 0x00000012dc187c25 */ /* 0x000fe2000f8e0016 */
[-C--:B------:R-:W-:Y:S02]  /*1e60*/  ISETP.GE.AND P2, PT, R4, R217.reuse, PT ;  /* 0x000000d90400720c */ /* 0x080fe40003f46270 */
[----:B------:R-:W-:Y:S01]  /*1e70*/  ISETP.GE.AND P3, PT, R210, R217, PT ;  /* 0x000000d9d200720c */ /* 0x000fe20003f66270 */
[----:B------:R-:W-:Y:S01]  /*1e80*/  IMAD R4, R220, UR19, R5 ;  /* 0x00000013dc047c24 */ /* 0x000fe2000f8e0205 */
[----:B------:R-:W-:Y:S01]  /*1e90*/  IADD3 R18, P1, PT, R18, R24, RZ ;  /* 0x0000001812127210 */ /* 0x000fe20007f3e0ff */
[----:B------:R-:W-:Y:S01]  /*1ea0*/  IMAD.WIDE.U32 R22, R220, UR16, R22 ;  /* 0x00000010dc167c25 */ /* 0x000fe2000f8e0016 */
[----:B------:R-:W4:Y:S02]  /*1eb0*/  LDCU UR10, c[0x0][0x504] ;  /* 0x0000a080ff0a77ac */ /* 0x000f240008000800 */
[----:B------:R-:W-:Y:S01]  /*1ec0*/  IADD3.X R19, PT, PT, R11, R25, R4, P1, !PT ;  /* 0x000000190b137210 */ /* 0x000fe20000ffe404 */
[----:B------:R-:W-:Y:S01]  /*1ed0*/  IMAD R7, R10, UR16, RZ ;  /* 0x000000100a077c24 */ /* 0x000fe2000f8e02ff */
[----:B------:R-:W-:Y:S01]  /*1ee0*/  IADD3 R20, P0, PT, R20, R22, RZ ;  /* 0x0000001614147210 */ /* 0x000fe20007f1e0ff */
[----:B------:R-:W-:Y:S01]  /*1ef0*/  IMAD.MOV.U32 R230, RZ, RZ, 0x7f800000 ;  /* 0x7f800000ffe67424 */ /* 0x000fe200078e00ff */
[----:B------:R-:W2:Y:S01]  /*1f00*/  LDCU UR12, c[0x0][0x45c] ;  /* 0x00008b80ff0c77ac */ /* 0x000ea20008000800 */
[----:B-1----:R-:W-:-:S02]  /*1f10*/  IMAD R4, R8, UR8, RZ ;  /* 0x0000000808047c24 */ /* 0x002fc4000f8e02ff */
[----:B------:R-:W-:Y:S01]  /*1f20*/  IMAD R10, R220, UR17, R7 ;  /* 0x00000011dc0a7c24 */ /* 0x000fe2000f8e0207 */
[----:B------:R-:W-:Y:S01]  /*1f30*/  LOP3.LUT R7, R233, 0x80000001, RZ, 0xc0, !PT ;  /* 0x80000001e9077812 */ /* 0x000fe200078ec0ff */
[----:B---3--:R-:W-:Y:S01]  /*1f40*/  IMAD R26, R8, UR6, RZ ;  /* 0x00000006081a7c24 */ /* 0x008fe2000f8e02ff */
[----:B------:R-:W1:Y:S01]  /*1f50*/  LDCU.U8 UR11, c[0x0][0x4f8] ;  /* 0x00009f00ff0b77ac */ /* 0x000e620008000000 */
[----:B------:R-:W-:Y:S01]  /*1f60*/  IMAD R8, R9, UR9, R4 ;  /* 0x0000000909087c24 */ /* 0x000fe2000f8e0204 */
[----:B------:R-:W-:Y:S01]  /*1f70*/  IADD3.X R21, PT, PT, R17, R23, R10, P0, !PT ;  /* 0x0000001711157210 */ /* 0x000fe200007fe40a */
[----:B------:R-:W3:Y:S01]  /*1f80*/  @!P2 LDC.64 R4, c[0x0][0x388] ;  /* 0x0000e200ff04ab82 */ /* 0x000ee20000000a00 */
[----:B------:R-:W-:Y:S01]  /*1f90*/  IMAD.WIDE.U32 R18, R9, UR8, R18 ;  /* 0x0000000809127c25 */ /* 0x000fe2000f8e0012 */
[----:B------:R-:W-:-:S03]  /*1fa0*/  ISETP.NE.AND P5, PT, R7, 0x1, PT ;  /* 0x000000010700780c */ /* 0x000fc60003fa5270 */
[----:B------:R-:W-:-:S03]  /*1fb0*/  IMAD.MOV.U32 R229, RZ, RZ, 0x7f800000 ;  /* 0x7f800000ffe57424 */ /* 0x000fc600078e00ff */
[----:B------:R-:W-:Y:S01]  /*1fc0*/  @P6 BAR.SYNC.DEFER_BLOCKING 0x0 ;  /* 0x0000000000006b1d */ /* 0x000fe20000010000 */
[C---:B------:R-:W-:Y:S02]  /*1fd0*/  IMAD R26, R9.reuse, UR7, R26 ;  /* 0x00000007091a7c24 */ /* 0x040fe4000f8e021a */
[----:B------:R-:W-:-:S05]  /*1fe0*/  IMAD.WIDE.U32 R20, R9, UR6, R20 ;  /* 0x0000000609147c25 */ /* 0x000fca000f8e0014 */
[----:B------:R-:W4:Y:S01]  /*1ff0*/  @!P3 LDC.64 R10, c[0x0][0x388] ;  /* 0x0000e200ff0abb82 */ /* 0x000f220000000a00 */
[----:B------:R-:W-:Y:S01]  /*2000*/  IMAD.IADD R9, R19, 0x1, R8 ;  /* 0x0000000113097824 */ /* 0x000fe200078e0208 */
[----:B------:R-:W1:Y:S01]  /*2010*/  LDCU UR7, c[0x0][0x3b0] ;  /* 0x00007600ff0777ac */ /* 0x000e620008000800 */
[--C-:B------:R-:W-:Y:S02]  /*2020*/  @!P3 IMAD.MOV.U32 R8, RZ, RZ, R18.reuse ;  /* 0x000000ffff08b224 */ /* 0x100fe400078e0012 */
[----:B------:R-:W-:Y:S01]  /*2030*/  @!P2 IMAD.MOV.U32 R30, RZ, RZ, R18 ;  /* 0x000000ffff1ea224 */ /* 0x000fe200078e0012 */
[----:B------:R-:W1:Y:S01]  /*2040*/  LDCU UR6, c[0x0][0x590] ;  /* 0x0000b200ff0677ac */ /* 0x000e620008000800 */
[----:B------:R-:W-:Y:S02]  /*2050*/  @!P2 IMAD.MOV.U32 R31, RZ, RZ, R9 ;  /* 0x000000ffff1fa224 */ /* 0x000fe400078e0009 */
[----:B------:R-:W-:Y:S02]  /*2060*/  @!P2 IMAD R19, R6, UR18, RZ ;  /* 0x000000120613ac24 */ /* 0x000fe4000f8e02ff */
[----:B------:R-:W-:-:S02]  /*2070*/  IMAD.MOV.U32 R228, RZ, RZ, 0x7f800000 ;  /* 0x7f800000ffe47424 */ /* 0x000fc400078e00ff */
[----:B------:R-:W-:Y:S01]  /*2080*/  IMAD.MOV.U32 R227, RZ, RZ, 0x7f800000 ;  /* 0x7f800000ffe37424 */ /* 0x000fe200078e00ff */
[----:B------:R-:W-:Y:S01]  /*2090*/  CS2R R158, SRZ ;  /* 0x00000000009e7805 */ /* 0x000fe2000001ff00 */
[----:B------:R-:W-:Y:S01]  /*20a0*/  @!P3 IMAD.WIDE.U32 R28, R210, UR18, R8 ;  /* 0x00000012d21cbc25 */ /* 0x000fe2000f8e0008 */
[----:B------:R-:W-:Y:S01]  /*20b0*/  CS2R R156, SRZ ;  /* 0x00000000009c7805 */ /* 0x000fe2000001ff00 */
[----:B------:R-:W2:Y:S01]  /*20c0*/  @!P3 LDC.64 R8, c[0x0][0x390] ;  /* 0x0000e400ff08bb82 */ /* 0x000ea20000000a00 */
[----:B------:R-:W-:Y:S01]  /*20d0*/  CS2R R162, SRZ ;  /* 0x0000000000a27805 */ /* 0x000fe2000001ff00 */
[----:B------:R-:W-:Y:S01]  /*20e0*/  IMAD R17, R233, -0x40, R234 ;  /* 0xffffffc0e9117824 */ /* 0x000fe200078e02ea */
[----:B------:R-:W-:Y:S01]  /*20f0*/  CS2R R160, SRZ ;  /* 0x0000000000a07805 */ /* 0x000fe2000001ff00 */
[----:B------:R-:W-:Y:S01]  /*2100*/  IMAD.IADD R27, R21, 0x1, R26 ;  /* 0x00000001151b7824 */ /* 0x000fe200078e021a */
[----:B------:R-:W-:Y:S01]  /*2110*/  CS2R R154, SRZ ;  /* 0x00000000009a7805 */ /* 0x000fe2000001ff00 */
[----:B------:R-:W-:Y:S01]  /*2120*/  @!P2 IMAD R19, R16, UR19, R19 ;  /* 0x000000131013ac24 */ /* 0x000fe2000f8e0213 */
[----:B------:R-:W-:Y:S01]  /*2130*/  ISETP.GE.AND P4, PT, R210, R17, PT ;  /* 0x00000011d200720c */ /* 0x000fe20003f86270 */
[----:B------:R-:W-:Y:S01]  /*2140*/  @!P2 IMAD.WIDE.U32 R30, R16, UR18, R30 ;  /* 0x00000012101eac25 */ /* 0x000fe2000f8e001e */
[----:B----4-:R-:W-:-:S02]  /*2150*/  @!P3 LEA R10, P1, R28, R10, 0x1 ;  /* 0x0000000a1c0ab211 */ /* 0x010fc400078208ff */
[----:B------:R-:W-:Y:S02]  /*2160*/  CS2R R152, SRZ ;  /* 0x0000000000987805 */ /* 0x000fe4000001ff00 */
[----:B------:R-:W-:Y:S01]  /*2170*/  CS2R R150, SRZ ;  /* 0x0000000000967805 */ /* 0x000fe2000001ff00 */
[----:B------:R-:W-:Y:S01]  /*2180*/  @!P2 IMAD R21, R6, UR16, RZ ;  /* 0x000000100615ac24 */ /* 0x000fe2000f8e02ff */
[C---:B---3--:R-:W-:Y:S01]  /*2190*/  @!P2 LEA R32, P0, R30.reuse, R4, 0x1 ;  /* 0x000000041e20a211 */ /* 0x048fe200078008ff */
[----:B------:R-:W3:Y:S01]  /*21a0*/  @!P2 LDC.64 R6, c[0x0][0x390] ;  /* 0x0000e400ff06ab82 */ /* 0x000ee20000000a00 */
[----:B------:R-:W-:Y:S01]  /*21b0*/  @!P2 IMAD.IADD R22, R31, 0x1, R19 ;  /* 0x000000011f16a824 */ /* 0x000fe200078e0213 */
[----:B------:R-:W-:Y:S01]  /*21c0*/  CS2R R148, SRZ ;  /* 0x0000000000947805 */ /* 0x000fe2000001ff00 */
[--C-:B------:R-:W-:Y:S01]  /*21d0*/  @!P3 IMAD.MOV.U32 R26, RZ, RZ, R20.reuse ;  /* 0x000000ffff1ab224 */ /* 0x100fe200078e0014 */
[----:B------:R-:W-:Y:S01]  /*21e0*/  CS2R R142, SRZ ;  /* 0x00000000008e7805 */ /* 0x000fe2000001ff00 */
[----:B------:R-:W-:Y:S01]  /*21f0*/  @!P2 IMAD.MOV.U32 R24, RZ, RZ, R20 ;  /* 0x000000ffff18a224 */ /* 0x000fe200078e0014 */
[----:B------:R-:W-:Y:S01]  /*2200*/  @!P2 LEA.HI.X R33, R30, R5, R22, 0x1, P0 ;  /* 0x000000051e21a211 */ /* 0x000fe200000f0c16 */
[C---:B------:R-:W-:Y:S01]  /*2210*/  @!P3 IMAD R20, R210.reuse, UR19, R29 ;  /* 0x00000013d214bc24 */ /* 0x040fe2000f8e021d */
[----:B------:R-:W-:Y:S01]  /*2220*/  SEL R5, RZ, 0x3000, P5 ;  /* 0x00003000ff057807 */ /* 0x000fe20002800000 */
[--C-:B------:R-:W-:Y:S01]  /*2230*/  @!P2 IMAD.MOV.U32 R25, RZ, RZ, R27.reuse ;  /* 0x000000ffff19a224 */ /* 0x100fe200078e001b */
[----:B------:R-:W-:Y:S01]  /*2240*/  @!PT LDS RZ, [RZ] ;  /* 0x00000000fffff984 */ /* 0x000fe20000000800 */
[----:B------:R-:W-:Y:S01]  /*2250*/  @!PT LDS RZ, [RZ] ;  /* 0x00000000fffff984 */ /* 0x000fe20000000800 */
[----:B------:R-:W-:Y:S01]  /*2260*/  @!PT LDS RZ, [RZ] ;  /* 0x00000000fffff984 */ /* 0x000fe20000000800 */
[----:B------:R-:W-:Y:S01]  /*2270*/  @!P4 LDGSTS.E.BYPASS.LTC128B.128 [R213+0x6000], desc[UR24][R240.64] ;  /* 0x06000000f0d5cfae */ /* 0x000fe2000b981a18 */
[----:B------:R-:W-:Y:S01]  /*2280*/  @!P3 IMAD.WIDE.U32 R26, R210, UR16, R26 ;  /* 0x00000010d21abc25 */ /* 0x000fe2000f8e001a */
[----:B------:R-:W-:-:S02]  /*2290*/  @!P3 LEA.HI.X R11, R28, R11, R20, 0x1, P1 ;  /* 0x0000000b1c0bb211 */ /* 0x000fc400008f0c14 */
[----:B------:R-:W-:Y:S01]  /*22a0*/  CS2R R140, SRZ ;  /* 0x00000000008c7805 */ /* 0x000fe2000001ff00 */
[----:B------:R-:W-:Y:S01]  /*22b0*/  @!P4 LDGSTS.E.BYPASS.LTC128B.128 [R213+0x7000], desc[UR24][R240.64+0x40] ;  /* 0x07000040f0d5cfae */ /* 0x000fe2000b981a18 */
[----:B------:R-:W-:Y:S01]  /*22c0*/  IMAD.IADD R231, R213, 0x1, R5 ;  /* 0x00000001d5e77824 */ /* 0x000fe200078e0205 */
[----:B--2---:R-:W-:Y:S01]  /*22d0*/  @!P3 LEA R8, P1, R26, R8, 0x1 ;  /* 0x000000081a08b211 */ /* 0x004fe200078208ff */
[C---:B------:R-:W-:Y:S01]  /*22e0*/  @!P2 IMAD R18, R16.reuse, UR17, R21 ;  /* 0x000000111012ac24 */ /* 0x040fe2000f8e0215 */
[----:B------:R-:W-:Y:S01]  /*22f0*/  @!P4 LDGSTS.E.BYPASS.LTC128B.128 [R213+0x8000], desc[UR24][R240.64+0x80] ;  /* 0x08000080f0d5cfae */ /* 0x000fe2000b981a18 */
[----:B------:R-:W-:Y:S01]  /*2300*/  @!P2 IMAD.WIDE.U32 R24, R16, UR16, R24 ;  /* 0x000000101018ac25 */ /* 0x000fe2000f8e0018 */
[----:B------:R-:W-:Y:S02]  /*2310*/  CS2R R146, SRZ ;  /* 0x0000000000927805 */ /* 0x000fe4000001ff00 */
[----:B------:R-:W-:Y:S01]  /*2320*/  CS2R R144, SRZ ;  /* 0x0000000000907805 */ /* 0x000fe2000001ff00 */
[----:B------:R2:W-:Y:S01]  /*2330*/  @P4 STS.128 [R213+0x6000], RZ ;  /* 0x006000ffd5004388 */ /* 0x0005e20000000c00 */
[----:B------:R-:W-:Y:S01]  /*2340*/  @!P3 IMAD R4, R210, UR17, R27 ;  /* 0x00000011d204bc24 */ /* 0x000fe2000f8e021b */
[----:B---3--:R-:W-:Y:S01]  /*2350*/  @!P2 LEA R6, P0, R24, R6, 0x1 ;  /* 0x000000061806a211 */ /* 0x008fe200078008ff */
[----:B------:R-:W-:Y:S01]  /*2360*/  @!P2 IMAD.IADD R18, R25, 0x1, R18 ;  /* 0x000000011912a824 */ /* 0x000fe200078e0212 */
[----:B------:R2:W-:Y:S01]  /*2370*/  @P4 STS.128 [R213+0x7000], RZ ;  /* 0x007000ffd5004388 */ /* 0x0005e20000000c00 */
[----:B------:R-:W-:Y:S01]  /*2380*/  IMAD.IADD R216, R219, 0x1, -R216 ;  /* 0x00000001dbd87824 */ /* 0x000fe200078e0ad8 */
[----:B------:R-:W-:Y:S01]  /*2390*/  @!P3 LEA.HI.X R9, R26, R9, R4, 0x1, P1 ;  /* 0x000000091a09b211 */ /* 0x000fe200008f0c04 */
[----:B------:R-:W-:Y:S01]  /*23a0*/  IMAD.SHL.U32 R226, R226, 0x8, RZ ;  /* 0x00000008e2e27824 */ /* 0x000fe200078e00ff */
[----:B------:R2:W-:Y:S01]  /*23b0*/  @P4 STS.128 [R213+0x8000], RZ ;  /* 0x008000ffd5004388 */ /* 0x0005e20000000c00 */
[----:B------:R-:W-:Y:S01]  /*23c0*/  @!P2 LEA.HI.X R7, R24, R7, R18, 0x1, P0 ;  /* 0x000000071807a211 */ /* 0x000fe200000f0c12 */
[----:B------:R-:W-:Y:S01]  /*23d0*/  IMAD.IADD R203, R200, 0x1, R3 ;  /* 0x00000001c8cb7824 */ /* 0x000fe200078e0203 */
        /* <DEDUP_REMOVED lines=16> */
[----:B------:R2:W-:Y:S01]  /*24e0*/  @P4 STS.128 [R231], RZ ;  /* 0x000000ffe7004388 */ /* 0x0005e20000000c00 */
[----:B------:R-:W-:Y:S02]  /*24f0*/  CS2R R118, SRZ ;  /* 0x0000000000767805 */ /* 0x000fe4000001ff00 */
[----:B------:R-:W-:Y:S02]  /*2500*/  CS2R R116, SRZ ;  /* 0x0000000000747805 */ /* 0x000fe4000001ff00 */
[----:B------:R-:W-:Y:S01]  /*2510*/  CS2R R110, SRZ ;  /* 0x00000000006e7805 */ /* 0x000fe2000001ff00 */
[----:B------:R2:W-:Y:S01]  /*2520*/  @P4 STS.128 [R231+0x1000], RZ ;  /* 0x001000ffe7004388 */ /* 0x0005e20000000c00 */
[----:B------:R-:W-:-:S02]  /*2530*/  CS2R R108, SRZ ;  /* 0x00000000006c7805 */ /* 0x000fc4000001ff00 */
[----:B------:R-:W-:Y:S02]  /*2540*/  CS2R R114, SRZ ;  /* 0x0000000000727805 */ /* 0x000fe4000001ff00 */
        /* <DEDUP_REMOVED lines=20> */
[----:B------:R2:W-:Y:S01]  /*2690*/  @P3 STS.128 [R213+0x9000], RZ ;  /* 0x009000ffd5003388 */ /* 0x0005e20000000c00 */
        /* <DEDUP_REMOVED lines=9> */
[----:B------:R-:W-:Y:S01]  /*2730*/  CS2R R68, SRZ ;  /* 0x0000000000447805 */ /* 0x000fe2000001ff00 */
[----:B------:R-:W4:Y:S01]  /*2740*/  LDCU UR9, c[0x0][0x508] ;  /* 0x0000a100ff0977ac */ /* 0x000f220008000800 */
[----:B------:R2:W-:Y:S01]  /*2750*/  @P2 STS.128 [R213+0xa000], RZ ;  /* 0x00a000ffd5002388 */ /* 0x0005e20000000c00 */
[----:B------:R-:W1:Y:S03]  /*2760*/  LDCU UR8, c[0x0][0x3e0] ;  /* 0x00007c00ff0877ac */ /* 0x000e660008000800 */
[----:B------:R2:W-:Y:S04]  /*2770*/  @P2 STS.128 [R213+0xc000], RZ ;  /* 0x00c000ffd5002388 */ /* 0x0005e80000000c00 */
[----:B------:R2:W-:Y:S04]  /*2780*/  @P2 STS.128 [R213+0xe000], RZ ;  /* 0x00e000ffd5002388 */ /* 0x0005e80000000c00 */
[----:B------:R-:W-:Y:S01]  /*2790*/  @!PT LDS RZ, [RZ] ;  /* 0x00000000fffff984 */ /* 0x000fe20000000800 */
[----:B------:R-:W-:Y:S01]  /*27a0*/  @!PT LDS RZ, [RZ] ;  /* 0x00000000fffff984 */ /* 0x000fe20000000800 */
[----:B------:R-:W-:Y:S01]  /*27b0*/  @!PT LDS RZ, [RZ] ;  /* 0x00000000fffff984 */ /* 0x000fe20000000800 */
[----:B------:R-:W-:Y:S04]  /*27c0*/  @!P2 LDGSTS.E.BYPASS.LTC128B.128 [R213+0xa000], desc[UR24][R32.64] ;  /* 0x0a00000020d5afae */ /* 0x000fe8000b981a18 */
[----:B------:R-:W-:Y:S01]  /*27d0*/  @!P2 LDGSTS.E.BYPASS.LTC128B.128 [R213+0xc000], desc[UR24][R32.64+0x40] ;  /* 0x0c00004020d5afae */ /* 0x000fe2000b981a18 */
[----:B------:R-:W-:-:S03]  /*27e0*/  VIADD R16, R209, 0x8 ;  /* 0x00000008d1107836 */ /* 0x000fc60000000000 */
[----:B------:R-:W-:Y:S04]  /*27f0*/  @!P2 LDGSTS.E.BYPASS.LTC128B.128 [R213+0xe000], desc[UR24][R32.64+0x80] ;  /* 0x0e00008020d5afae */ /* 0x000fe8000b981a18 */
[----:B------:R-:W-:Y:S04]  /*2800*/  @!P3 LDGSTS.E.BYPASS.LTC128B.128 [R213+0xf000], desc[UR24][R8.64] ;  /* 0x0f00000008d5bfae */ /* 0x000fe8000b981a18 */
[----:B------:R-:W-:Y:S04]  /*2810*/  @!P3 LDGSTS.E.BYPASS.LTC128B.128 [R213+0x11000], desc[UR24][R8.64+0x40] ;  /* 0x1100004008d5bfae */ /* 0x000fe8000b981a18 */
[----:B------:R-:W-:Y:S04]  /*2820*/  @!P3 LDGSTS.E.BYPASS.LTC128B.128 [R213+0x13000], desc[UR24][R8.64+0x80] ;  /* 0x1300008008d5bfae */ /* 0x000fe8000b981a18 */
[----:B------:R2:W-:Y:S04]  /*2830*/  @P3 STS.128 [R213+0xf000], RZ ;  /* 0x00f000ffd5003388 */ /* 0x0005e80000000c00 */
[----:B------:R2:W-:Y:S04]  /*2840*/  @P3 STS.128 [R213+0x11000], RZ ;  /* 0x011000ffd5003388 */ /* 0x0005e80000000c00 */
[----:B------:R2:W-:Y:S04]  /*2850*/  @P3 STS.128 [R213+0x13000], RZ ;  /* 0x013000ffd5003388 */ /* 0x0005e80000000c00 */
[----:B------:R2:W-:Y:S04]  /*2860*/  @P2 STS.128 [R213+0x10000], RZ ;  /* 0x010000ffd5002388 */ /* 0x0005e80000000c00 */
[----:B------:R2:W-:Y:S04]  /*2870*/  @P2 STS.128 [R213+0x12000], RZ ;  /* 0x012000ffd5002388 */ /* 0x0005e80000000c00 */
[----:B------:R2:W-:Y:S01]  /*2880*/  @P2 STS.128 [R213+0x14000], RZ ;  /* 0x014000ffd5002388 */ /* 0x0005e20000000c00 */
[----:B------:R-:W-:-:S03]  /*2890*/  ISETP.GE.AND P3, PT, R209, R17, PT ;  /* 0x00000011d100720c */ /* 0x000fc60003f66270 */
[----:B------:R-:W-:Y:S01]  /*28a0*/  @!PT LDS RZ, [RZ] ;  /* 0x00000000fffff984 */ /* 0x000fe20000000800 */
[----:B------:R-:W-:Y:S01]  /*28b0*/  @!PT LDS RZ, [RZ] ;  /* 0x00000000fffff984 */ /* 0x000fe20000000800 */
[----:B------:R-:W-:Y:S01]  /*28c0*/  @!PT LDS RZ, [RZ] ;  /* 0x00000000fffff984 */ /* 0x000fe20000000800 */
[----:B------:R-:W-:Y:S04]  /*28d0*/  @!P2 LDGSTS.E.BYPASS.LTC128B.128 [R213+0x10000], desc[UR24][R6.64] ;  /* 0x1000000006d5afae */ /* 0x000fe8000b981a18 */
[----:B------:R-:W-:Y:S04]  /*28e0*/  @!P2 LDGSTS.E.BYPASS.LTC128B.128 [R213+0x12000], desc[UR24][R6.64+0x40] ;  /* 0x1200004006d5afae */ /* 0x000fe8000b981a18 */
[----:B------:R4:W-:Y:S01]  /*28f0*/  @!P2 LDGSTS.E.BYPASS.LTC128B.128 [R213+0x14000], desc[UR24][R6.64+0x80] ;  /* 0x1400008006d5afae */ /* 0x0009e2000b981a18 */
[----:B------:R-:W-:-:S03]  /*2900*/  ISETP.GE.AND P2, PT, R16, R17, PT ;  /* 0x000000111000720c */ /* 0x000fc60003f46270 */
[----:B------:R-:W0:Y:S04]  /*2910*/  LDGDEPBAR ;  /* 0x00000000000079af */ /* 0x000e280000000000 */
[----:B------:R-:W2:Y:S01]  /*2920*/  LDG.E.64 R8, desc[UR24][R206.64+0x8] ;  /* 0x00000818ce087981 */ /* 0x000ea2000c1e1b00 */
[C---:B------:R-:W-:Y:S01]  /*2930*/  VIADD R4, R209.reuse, 0x28 ;  /* 0x00000028d1047836 */ /* 0x040fe20000000000 */
[----:B---3--:R-:W-:-:S04]  /*2940*/  LOP3.LUT R10, R209, 0x20, RZ, 0xfc, !PT ;  /* 0x00000020d10a7812 */ /* 0x008fc800078efcff */
[-C--:B------:R-:W-:Y:S02]  /*2950*/  ISETP.GE.AND P1, PT, R10, R17.reuse, PT ;  /* 0x000000110a00720c */ /* 0x080fe40003f26270 */
[----:B------:R-:W-:Y:S01]  /*2960*/  ISETP.GE.AND P0, PT, R4, R17, PT ;  /* 0x000000110400720c */ /* 0x000fe20003f06270 */
[----:B----4-:R-:W-:-:S05]  /*2970*/  IMAD.WIDE.U32 R6, R209, 0x4, R244 ;  /* 0x00000004d1067825 */ /* 0x010fca00078e00f4 */
[----:B------:R3:W5:Y:S04]  /*2980*/  @!P3 LDG.E R230, desc[UR24][R6.64] ;  /* 0x0000001806e6b981 */ /* 0x000768000c1e1900 */
[----:B------:R3:W5:Y:S04]  /*2990*/  @!P2 LDG.E R229, desc[UR24][R6.64+0x20] ;  /* 0x0000201806e5a981 */ /* 0x000768000c1e1900 */
[----:B------:R-:W5:Y:S01]  /*29a0*/  LDG.E.64 R206, desc[UR24][R206.64] ;  /* 0x00000018cece7981 */ /* 0x000f62000c1e1b00 */
[----:B------:R-:W-:-:S03]  /*29b0*/  IMAD R4, R14, R12, R13 ;  /* 0x0000000c0e047224 */ /* 0x000fc600078e020d */
[----:B------:R3:W5:Y:S01]  /*29c0*/  @!P1 LDG.E R228, desc[UR24][R6.64+0x80] ;  /* 0x0000801806e49981 */ /* 0x000762000c1e1900 */
[----:B------:R-:W-:-:S03]  /*29d0*/  IMAD.SHL.U32 R4, R4, 0x20, RZ ;  /* 0x0000002004047824 */ /* 0x000fc600078e00ff */
[----:B------:R3:W5:Y:S02]  /*29e0*/  @!P0 LDG.E R227, desc[UR24][R6.64+0xa0] ;  /* 0x0000a01806e38981 */ /* 0x000764000c1e1900 */
[----:B------:R-:W-:Y:S01]  /*29f0*/  SHF.R.S32.HI R225, RZ, 0x1f, R4 ;  /* 0x0000001fffe17819 */ /* 0x000fe20000011404 */
[--C-:B------:R-:W-:Y:S02]  /*2a00*/  IMAD.IADD R198, R204, 0x1, R5.reuse ;  /* 0x00000001ccc67824 */ /* 0x100fe400078e0205 */
[----:B------:R-:W-:Y:S01]  /*2a10*/  IMAD.IADD R196, R202, 0x1, R5 ;  /* 0x00000001cac47824 */ /* 0x000fe200078e0205 */
[----:B-1----:R-:W-:Y:S02]  /*2a20*/  USHF.L.U32 UR7, UR7, 0x6, URZ ;  /* 0x0000000607077899 */ /* 0x002fe400080006ff */
[----:B------:R-:W-:Y:S01]  /*2a30*/  USHF.L.U32 UR6, UR6, 0x6, URZ ;  /* 0x0000000606067899 */ /* 0x000fe200080006ff */
[----:B--2---:R-:W-:-:S04]  /*2a40*/  IADD3 R224, P1, P0, R4, R8, R15 ;  /* 0x0000000804e07210 */ /* 0x004fc8000783e00f */
[----:B---3--:R-:W-:-:S09]  /*2a50*/  IADD3.X R225, PT, PT, R225, R9, RZ, P1, P0 ;  /* 0x00000009e1e17210 */ /* 0x008fd20000fe04ff */
.L_x_1517:
[----:B------:R-:W0:Y:S01]  /*2a60*/  LDGDEPBAR ;  /* 0x00000000000079af */ /* 0x000e220000000000 */
[----:B------:R-:W-:Y:S01]  /*2a70*/  IMAD.IADD R172, R198, 0x1, R3 ;  /* 0x00000001c6ac7824 */ /* 0x000fe200078e0203 */
[----:B------:R-:W-:Y:S01]  /*2a80*/  LEA R174, P0, R209, R222, 0x2 ;  /* 0x000000ded1ae7211 */ /* 0x000fe200078010ff */
[----:B------:R-:W-:Y:S02]  /*2a90*/  IMAD.MOV.U32 R223, RZ, RZ, R221 ;  /* 0x000000ffffdf7224 */ /* 0x000fe400078e00dd */
[----:B------:R-:W-:Y:S03]  /*2aa0*/  IMAD.SHL.U32 R173, R233, 0x40, RZ ;  /* 0x00000040e9ad7824 */ /* 0x000fe600078e00ff */
[----:B------:R-:W-:Y:S02]  /*2ab0*/  LEA.HI.X R175, R209, R223, RZ, 0x2, P0 ;  /* 0x000000dfd1af7211 */ /* 0x000fe400000f14ff */
[----:B------:R-:W-:Y:S01]  /*2ac0*/  ISETP.GE.AND P0, PT, R173, R216, PT ;  /* 0x000000d8ad00720c */ /* 0x000fe20003f06270 */
        /* <DEDUP_REMOVED lines=88> */
.L_x_1513:
        /* <DEDUP_REMOVED lines=50> */
[-C--:B------:R-:W-:Y:S02]  /*3370*/  ISETP.GE.AND P2, PT, R42, R46.reuse, PT ;  /* 0x0000002e2a00720c */ /* 0x080fe40003f46270 */
[----:B------:R-:W-:Y:S02]  /*3380*/  FSEL R64, R16, -INF , P4 ;  /* 0xff80000010407808 */ /* 0x000fe40002000000 */
[----:B------:R-:W-:Y:S02]  /*3390*/  FSEL R52, R34, -INF , P1 ;  /* 0xff80000022347808 */ /* 0x000fe40000800000 */
[----:B------:R-:W-:Y:S02]  /*33a0*/  FSEL R51, R35, -INF , P0 ;  /* 0xff80000023337808 */ /* 0x000fe40000000000 */
[----:B------:R-:W-:Y:S02]  /*33b0*/  ISETP.GE.AND P4, PT, R36, R47, PT ;  /* 0x0000002f2400720c */ /* 0x000fe40003f86270 */
[-C--:B------:R-:W-:Y:S02]  /*33c0*/  ISETP.GE.AND P1, PT, R43, R45.reuse, PT ;  /* 0x0000002d2b00720c */ /* 0x080fe40003f26270 */
[----:B------:R-:W-:Y:S02]  /*33d0*/  ISETP.GE.AND P0, PT, R42, R45, PT ;  /* 0x0000002d2a00720c */ /* 0x000fe40003f06270 */
[----:B------:R-:W-:Y:S02]  /*33e0*/  FSEL R172, R8, -INF , P3 ;  /* 0xff80000008ac7808 */ /* 0x000fe40001800000 */
[----:B------:R-:W-:Y:S02]  /*33f0*/  FSEL R50, R9, -INF , P2 ;  /* 0xff80000009327808 */ /* 0x000fe40001000000 */
[-C--:B------:R-:W-:Y:S02]  /*3400*/  ISETP.GE.AND P6, PT, R38, R47.reuse, PT ;  /* 0x0000002f2600720c */ /* 0x080fe40003fc6270 */
        /* <DEDUP_REMOVED lines=94> */
.L_x_1514:
[----:B------:R-:W-:Y:S01]  /*39f0*/  FSETP.NEU.FTZ.AND P0, PT, R229, -INF , PT ;  /* 0xff800000e500780b */ /* 0x000fe20003f1d000 */
[----:B------:R-:W1:Y:S01]  /*3a00*/  S2R R223, SR_TID.X ;  /* 0x0000000000df7919 */ /* 0x000e620000002100 */
[----:B------:R-:W-:Y:S01]  /*3a10*/  FSETP.NEU.FTZ.AND P1, PT, R230, -INF , PT ;  /* 0xff800000e600780b */ /* 0x000fe20003f3d000 */
[--C-:B------:R-:W-:Y:S02]  /*3a20*/  IMAD.IADD R205, R204, 0x1, R3.reuse ;  /* 0x00000001cccd7824 */ /* 0x100fe400078e0203 */
[----:B------:R-:W-:Y:S01]  /*3a30*/  FMUL.FTZ R42, R228, 1.4426950216293334961 ;  /* 0x3fb8aa3be42a7820 */ /* 0x000fe20000410000 */
[----:B------:R-:W-:Y:S02]  /*3a40*/  IMAD.IADD R203, R200, 0x1, R3 ;  /* 0x00000001c8cb7824 */ /* 0x000fe400078e0203 */
[----:B------:R-:W-:Y:S01]  /*3a50*/  FMUL.FTZ R37, R230, 1.4426950216293334961 ;  /* 0x3fb8aa3be6257820 */ /* 0x000fe20000410000 */
[----:B------:R-:W-:Y:S02]  /*3a60*/  VIADD R67, R207, 0xed9eba14 ;  /* 0xed9eba14cf437836 */ /* 0x000fe40000000000 */
[----:B------:R-:W-:Y:S01]  /*3a70*/  FMUL.FTZ R251, R227, 1.4426950216293334961 ;  /* 0x3fb8aa3be3fb7820 */ /* 0x000fe20000410000 */
[----:B------:R-:W-:Y:S04]  /*3a80*/  IMAD.WIDE.U32 R168, R224, -0x2daee0ad, RZ ;  /* 0xd2511f53e0a87825 */ /* 0x000fe800078e00ff */
[----:B------:R-:W-:Y:S01]  /*3a90*/  FMUL.FTZ R36, R229, 1.4426950216293334961 ;  /* 0x3fb8aa3be5247820 */ /* 0x000fe20000410000 */
[----:B------:R-:W-:Y:S01]  /*3aa0*/  FSEL R37, R37, RZ, P1 ;  /* 0x000000ff25257208 */ /* 0x000fe20000800000 */
[----:B------:R-:W-:Y:S03]  /*3ab0*/  IMAD.MOV.U32 R249, RZ, RZ, 0x10 ;  /* 0x00000010fff97424 */ /* 0x000fe600078e00ff */
[----:B------:R-:W-:Y:S01]  /*3ac0*/  FSEL R36, R36, RZ, P0 ;  /* 0x000000ff24247208 */ /* 0x000fe20000000000 */
[----:B------:R-:W-:Y:S01]  /*3ad0*/  VIADD R59, R206, 0x9e3779b9 ;  /* 0x9e3779b9ce3b7836 */ /* 0x000fe20000000000 */
[----:B------:R-:W-:Y:S01]  /*3ae0*/  FSETP.NEU.FTZ.AND P0, PT, R228, -INF , PT ;  /* 0xff800000e400780b */ /* 0x000fe20003f1d000 */
[--C-:B------:R-:W-:Y:S01]  /*3af0*/  FFMA.FTZ R65, R20, UR12, -R37.reuse ;  /* 0x0000000c14417c23 */ /* 0x100fe20008010825 */
[--C-:B------:R-:W-:Y:S01]  /*3b00*/  FFMA.FTZ R63, R33, UR12, -R37.reuse ;  /* 0x0000000c213f7c23 */ /* 0x100fe20008010825 */
        /* <DEDUP_REMOVED lines=8> */
[----:B------:R-:W-:Y:S01]  /*3b90*/  FFMA.FTZ R54, R13, UR12, -R42 ;  /* 0x0000000c0d367c23 */ /* 0x000fe2000801082a */
[----:B------:R-:W-:Y:S01]  /*3ba0*/  FFMA.FTZ R41, R7, UR12, -R36 ;  /* 0x0000000c07297c23 */ /* 0x000fe20008010824 */
[----:B------:R-:W-:Y:S01]  /*3bb0*/  MUFU.EX2 R13, R47 ;  /* 0x0000002f000d7308 */ /* 0x000fe20000000800 */
[----:B------:R-:W-:Y:S01]  /*3bc0*/  FFMA.FTZ R55, R12, UR12, -R42 ;  /* 0x0000000c0c377c23 */ /* 0x000fe2000801082a */
[----:B------:R-:W-:Y:S01]  /*3bd0*/  FFMA.FTZ R62, R14, UR12, -R251 ;  /* 0x0000000c0e3e7c23 */ /* 0x000fe200080108fb */
[----:B-1----:R-:W-:Y:S01]  /*3be0*/  SHF.R.U32.HI R44, RZ, 0x6, R223 ;  /* 0x00000006ff2c7819 */ /* 0x002fe200000116df */
[----:B------:R-:W-:Y:S01]  /*3bf0*/  FFMA.FTZ R252, R30, UR12, -R251 ;  /* 0x0000000c1efc7c23 */ /* 0x000fe200080108fb */
[----:B------:R-:W-:Y:S05]  /*3c00*/  SHF.R.U32.HI R50, RZ, 0x5, R223 ;  /* 0x00000005ff327819 */ /* 0x000fea00000116df */
[----:B------:R-:W-:Y:S01]  /*3c10*/  MUFU.EX2 R30, R65 ;  /* 0x00000041001e7308 */ /* 0x000fe20000000800 */
[----:B------:R-:W-:Y:S01]  /*3c20*/  LOP3.LUT P0, RZ, R223, 0x4, RZ, 0xc0, !PT ;  /* 0x00000004dfff7812 */ /* 0x000fe2000780c0ff */
[--C-:B------:R-:W-:Y:S01]  /*3c30*/  FFMA.FTZ R53, R4, UR12, -R37.reuse ;  /* 0x0000000c04357c23 */ /* 0x100fe20008010825 */
[----:B------:R-:W-:Y:S01]  /*3c40*/  LOP3.LUT R50, R50, 0x1, RZ, 0xc0, !PT ;  /* 0x0000000132327812 */ /* 0x000fe200078ec0ff */
[----:B------:R-:W-:Y:S01]  /*3c50*/  IMAD R44, R211, 0x4, R44 ;  /* 0x00000004d32c7824 */ /* 0x000fe200078e022c */
[----:B------:R-:W-:Y:S05]  /*3c60*/  SEL R249, R249, 0xfffffff0, !P0 ;  /* 0xfffffff0f9f97807 */ /* 0x000fea0004000000 */
[----:B------:R-:W-:Y:S01]  /*3c70*/  MUFU.EX2 R12, R41 ;  /* 0x00000029000c7308 */ /* 0x000fe20000000800 */
[----:B------:R-:W-:Y:S01]  /*3c80*/  FFMA.FTZ R51, R8, UR12, -R42 ;  /* 0x0000000c08337c23 */ /* 0x000fe2000801082a */
[----:B------:R-:W-:Y:S01]  /*3c90*/  FFMA.FTZ R64, R32, UR12, -R37 ;  /* 0x0000000c20407c23 */ /* 0x000fe20008010825 */
[----:B------:R-:W-:Y:S01]  /*3ca0*/  LOP3.LUT R176, R207, R44, R169, 0x96, !PT ;  /* 0x0000002ccfb07212 */ /* 0x000fe200078e96a9 */
[----:B------:R-:W-:Y:S02]  /*3cb0*/  IMAD R50, R233, 0x4, R50 ;  /* 0x00000004e9327824 */ /* 0x000fe400078e0232 */
[--C-:B------:R-:W-:Y:S01]  /*3cc0*/  FFMA.FTZ R40, R18, UR12, -R36.reuse ;  /* 0x0000000c12287c23 */ /* 0x100fe20008010824 */
[--C-:B------:R-:W-:Y:S03]  /*3cd0*/  FFMA.FTZ R56, R17, UR12, -R37.reuse ;  /* 0x0000000c11387c23 */ /* 0x100fe60008010825 */
[----:B------:R-:W1:Y:S01]  /*3ce0*/  MUFU.EX2 R18, R48 ;  /* 0x0000003000127308 */ /* 0x000e620000000800 */
[----:B------:R-:W-:Y:S02]  /*3cf0*/  VIADD R45, R50, 0x2 ;  /* 0x00000002322d7836 */ /* 0x000fe40000000000 */
[----:B------:R-:W-:Y:S01]  /*3d00*/  FFMA.FTZ R57, R16, UR12, -R37 ;  /* 0x0000000c10397c23 */ /* 0x000fe20008010825 */
[----:B------:R-:W-:Y:S06]  /*3d10*/  IMAD.WIDE.U32 R60, R50, -0x326172a9, RZ ;  /* 0xcd9e8d57323c7825 */ /* 0x000fec00078e00ff */
[----:B------:R-:W-:Y:S01]  /*3d20*/  MUFU.EX2 R17, R43 ;  /* 0x0000002b00117308 */ /* 0x000fe20000000800 */
[--C-:B------:R-:W-:Y:S01]  /*3d30*/  FFMA.FTZ R39, R19, UR12, -R36.reuse ;  /* 0x0000000c13277c23 */ /* 0x100fe20008010824 */
[----:B------:R-:W-:Y:S01]  /*3d40*/  IMAD.WIDE.U32 R176, R176, -0x326172a9, RZ ;  /* 0xcd9e8d57b0b07825 */ /* 0x000fe200078e00ff */
[----:B------:R-:W-:Y:S07]  /*3d50*/  LOP3.LUT R58, R225, R206, R61, 0x96, !PT ;  /* 0x000000cee13a7212 */ /* 0x000fee00078e963d */
[----:B------:R-:W-:Y:S01]  /*3d60*/  MUFU.EX2 R21, R56 ;  /* 0x0000003800157308 */ /* 0x000fe20000000800 */
[----:B------:R-:W-:Y:S01]  /*3d70*/  FFMA.FTZ R38, R22, UR12, -R36 ;  /* 0x0000000c16267c23 */ /* 0x000fe20008010824 */
[----:B------:R-:W-:Y:S01]  /*3d80*/  IMAD.WIDE.U32 R170, R45, -0x326172a9, RZ ;  /* 0xcd9e8d572daa7825 */ /* 0x000fe200078e00ff */
[----:B------:R-:W-:Y:S07]  /*3d90*/  LOP3.LUT R60, R59, R60, R177, 0x96, !PT ;  /* 0x0000003c3b3c7212 */ /* 0x000fee00078e96b1 */
[----:B------:R-:W-:Y:S01]  /*3da0*/  MUFU.EX2 R23, R57 ;  /* 0x0000003900177308 */ /* 0x000fe20000000800 */
[--C-:B------:R-:W-:Y:S01]  /*3db0*/  FFMA.FTZ R45, R24, UR12, -R42.reuse ;  /* 0x0000000c182d7c23 */ /* 0x100fe2000801082a */
[----:B------:R-:W-:Y:S01]  /*3dc0*/  IMAD.WIDE.U32 R172, R58, -0x2daee0ad, RZ ;  /* 0xd2511f533aac7825 */ /* 0x000fe200078e00ff */
[----:B------:R-:W-:Y:S07]  /*3dd0*/  LOP3.LUT R52, R225, R206, R171, 0x96, !PT ;  /* 0x000000cee1347212 */ /* 0x000fee00078e96ab */
[----:B------:R-:W-:Y:S01]  /*3de0*/  MUFU.EX2 R34, R40 ;  /* 0x0000002800227308 */ /* 0x000fe20000000800 */
[----:B------:R-:W-:Y:S01]  /*3df0*/  LOP3.LUT R170, R59, R170, R177, 0x96, !PT ;  /* 0x000000aa3baa7212 */ /* 0x000fe200078e96b1 */
[----:B------:R-:W-:Y:S04]  /*3e00*/  IMAD.WIDE.U32 R60, R60, -0x2daee0ad, RZ ;  /* 0xd2511f533c3c7825 */ /* 0x000fe800078e00ff */
[----:B------:R-:W-:Y:S04]  /*3e10*/  FFMA.FTZ R44, R29, UR12, -R42 ;  /* 0x0000000c1d2c7c23 */ /* 0x000fe8000801082a */
[----:B------:R-:W-:Y:S01]  /*3e20*/  MUFU.EX2 R19, R39 ;  /* 0x0000002700137308 */ /* 0x000fe20000000800 */
[----:B------:R-:W-:Y:S01]  /*3e30*/  FFMA.FTZ R36, R6, UR12, -R36 ;  /* 0x0000000c06247c23 */ /* 0x000fe20008010824 */
[----:B------:R-:W-:Y:S02]  /*3e40*/  VIADD R59, R207, 0x76cf5d0a ;  /* 0x76cf5d0acf3b7836 */ /* 0x000fe40000000000 */
[--C-:B------:R-:W-:Y:S01]  /*3e50*/  FFMA.FTZ R46, R9, UR12, -R42.reuse ;  /* 0x0000000c092e7c23 */ /* 0x100fe2000801082a */
[----:B------:R-:W-:Y:S05]  /*3e60*/  VIADD R50, R207, 0xbb67ae85 ;  /* 0xbb67ae85cf327836 */ /* 0x000fea0000000000 */
[----:B------:R-:W-:Y:S01]  /*3e70*/  MUFU.EX2 R22, R38 ;  /* 0x0000002600167308 */ /* 0x000fe20000000800 */
[----:B------:R-:W-:Y:S01]  /*3e80*/  IMAD.WIDE.U32 R174, R52, -0x2daee0ad, RZ ;  /* 0xd2511f5334ae7825 */ /* 0x000fe200078e00ff */
[----:B------:R-:W-:Y:S02]  /*3e90*/  LOP3.LUT R172, R59, R172, R61, 0x96, !PT ;  /* 0x000000ac3bac7212 */ /* 0x000fe400078e963d */
[-C--:B------:R-:W-:Y:S01]  /*3ea0*/  LOP3.LUT R58, R50, R168.reuse, R173, 0x96, !PT ;  /* 0x000000a8323a7212 */ /* 0x080fe200078e96ad */
[----:B------:R-:W-:Y:S01]  /*3eb0*/  IMAD.WIDE.U32 R170, R170, -0x2daee0ad, RZ ;  /* 0xd2511f53aaaa7825 */ /* 0x000fe200078e00ff */
[----:B------:R-:W-:Y:S04]  /*3ec0*/  LOP3.LUT R50, R50, R168, R175, 0x96, !PT ;  /* 0x000000a832327212 */ /* 0x000fe800078e96af */
[----:B------:R-:W-:Y:S01]  /*3ed0*/  MUFU.EX2 R24, R53 ;  /* 0x0000003500187308 */ /* 0x000fe20000000800 */
[----:B------:R-:W-:Y:S01]  /*3ee0*/  FFMA.FTZ R61, R15, UR12, -R251 ;  /* 0x0000000c0f3d7c23 */ /* 0x000fe200080108fb */
[C---:B------:R-:W-:Y:S01]  /*3ef0*/  VIADD R52, R206.reuse, 0x3c6ef372 ;  /* 0x3c6ef372ce347836 */ /* 0x040fe20000000000 */
[----:B------:R-:W-:Y:S01]  /*3f00*/  LOP3.LUT R168, R59, R174, R171, 0x96, !PT ;  /* 0x000000ae3ba87212 */ /* 0x000fe200078e96ab */
[----:B------:R-:W-:Y:S06]  /*3f10*/  VIADD R59, R206, 0xdaa66d2b ;  /* 0xdaa66d2bce3b7836 */ /* 0x000fec0000000000 */
[----:B------:R-:W2:Y:S01]  /*3f20*/  MUFU.EX2 R15, R63 ;  /* 0x0000003f000f7308 */ /* 0x000ea20000000800 */
[----:B------:R-:W-:Y:S04]  /*3f30*/  IMAD.WIDE.U32 R174, R58, -0x326172a9, RZ ;  /* 0xcd9e8d573aae7825 */ /* 0x000fe800078e00ff */
[----:B------:R-:W-:Y:S05]  /*3f40*/  FFMA.FTZ R42, R25, UR12, -R42 ;  /* 0x0000000c192a7c23 */ /* 0x000fea000801082a */
[----:B------:R-:W-:Y:S01]  /*3f50*/  MUFU.EX2 R29, R54 ;  /* 0x00000036001d7308 */ /* 0x000fe20000000800 */
[----:B------:R-:W-:Y:S01]  /*3f60*/  IMAD.WIDE.U32 R172, R172, -0x326172a9, RZ ;  /* 0xcd9e8d57acac7825 */ /* 0x000fe200078e00ff */
[----:B------:R-:W-:Y:S08]  /*3f70*/  LOP3.LUT R58, R52, R176, R175, 0x96, !PT ;  /* 0x000000b0343a7212 */ /* 0x000ff000078e96af */
[----:B------:R-:W-:Y:S01]  /*3f80*/  MUFU.EX2 R25, R61 ;  /* 0x0000003d00197308 */ /* 0x000fe20000000800 */
[----:B------:R-:W-:Y:S01]  /*3f90*/  IMAD.WIDE.U32 R180, R50, -0x326172a9, RZ ;  /* 0xcd9e8d5732b47825 */ /* 0x000fe200078e00ff */
[----:B------:R-:W-:Y:S08]  /*3fa0*/  LOP3.LUT R174, R59, R174, R173, 0x96, !PT ;  /* 0x000000ae3bae7212 */ /* 0x000ff000078e96ad */
[----:B------:R-:W-:Y:S01]  /*3fb0*/  MUFU.EX2 R16, R36 ;  /* 0x0000002400107308 */ /* 0x000fe20000000800 */
[----:B------:R-:W-:Y:S01]  /*3fc0*/  IMAD.WIDE.U32 R168, R168, -0x326172a9, RZ ;  /* 0xcd9e8d57a8a87825 */ /* 0x000fe200078e00ff */
[----:B------:R-:W-:Y:S03]  /*3fd0*/  LOP3.LUT R52, R52, R176, R181, 0x96, !PT ;  /* 0x000000b034347212 */ /* 0x000fe600078e96b5 */
[----:B------:R-:W-:Y:S01]  /*3fe0*/  FFMA.FTZ R37, R5, UR12, -R37 ;  /* 0x0000000c05257c23 */ /* 0x000fe20008010825 */
[----:B------:R-:W-:Y:S01]  /*3ff0*/  IMAD.WIDE.U32 R174, R174, -0x2daee0ad, RZ ;  /* 0xd2511f53aeae7825 */ /* 0x000fe200078e00ff */
[----:B------:R-:W-:Y:S03]  /*4000*/  LOP3.LUT R180, R59, R180, R169, 0x96, !PT ;  /* 0x000000b43bb47212 */ /* 0x000fe600078e96a9 */
[----:B------:R-:W-:Y:S01]  /*4010*/  MUFU.EX2 R8, R51 ;  /* 0x0000003300087308 */ /* 0x000fe20000000800 */
[--C-:B------:R-:W-:Y:S01]  /*4020*/  FFMA.FTZ R59, R11, UR12, -R251.reuse ;  /* 0x0000000c0b3b7c23 */ /* 0x100fe200080108fb */
[----:B------:R-:W-:Y:S02]  /*4030*/  VIADD R50, R207, 0x32370b8f ;  /* 0x32370b8fcf327836 */ /* 0x000fe40000000000 */
[----:B------:R-:W-:Y:S06]  /*4040*/  IMAD.WIDE.U32 R176, R58, -0x2daee0ad, RZ ;  /* 0xd2511f533ab07825 */ /* 0x000fec00078e00ff */
[----:B------:R-:W-:Y:S01]  /*4050*/  MUFU.EX2 R11, R49 ;  /* 0x00000031000b7308 */ /* 0x000fe20000000800 */
[----:B------:R-:W-:Y:S01]  /*4060*/  FFMA.FTZ R58, R10, UR12, -R251 ;  /* 0x0000000c0a3a7c23 */ /* 0x000fe200080108fb */
[----:B------:R-:W-:Y:S01]  /*4070*/  IMAD.WIDE.U32 R178, R52, -0x2daee0ad, RZ ;  /* 0xd2511f5334b27825 */ /* 0x000fe200078e00ff */
[----:B------:R-:W-:Y:S07]  /*4080*/  LOP3.LUT R176, R67, R176, R175, 0x96, !PT ;  /* 0x000000b043b07212 */ /* 0x000fee00078e96af */
[----:B------:R-:W-:Y:S01]  /*4090*/  MUFU.EX2 R10, R66 ;  /* 0x00000042000a7308 */ /* 0x000fe20000000800 */
[----:B------:R-:W-:Y:S01]  /*40a0*/  LOP3.LUT R60, R50, R60, R177, 0x96, !PT ;  /* 0x0000003c323c7212 */ /* 0x000fe200078e96b1 */
[----:B------:R-:W-:Y:S01]  /*40b0*/  IMAD.WIDE.U32 R180, R180, -0x2daee0ad, RZ ;  /* 0xd2511f53b4b47825 */ /* 0x000fe200078e00ff */
[----:B------:R-:W-:Y:S07]  /*40c0*/  LOP3.LUT R50, R50, R170, R179, 0x96, !PT ;  /* 0x000000aa32327212 */ /* 0x000fee00078e96b3 */
[----:B------:R-:W-:Y:S01]  /*40d0*/  MUFU.EX2 R20, R37 ;  /* 0x0000002500147308 */ /* 0x000fe20000000800 */
[----:B------:R-:W-:Y:S01]  /*40e0*/  FFMA.FTZ R52, R27, UR12, -R251 ;  /* 0x0000000c1b347c23 */ /* 0x000fe200080108fb */
[----:B------:R-:W-:Y:S01]  /*40f0*/  IMAD.WIDE.U32 R182, R60, -0x326172a9, RZ ;  /* 0xcd9e8d573cb67825 */ /* 0x000fe200078e00ff */
[----:B------:R-:W-:Y:S07]  /*4100*/  LOP3.LUT R170, R67, R178, R181, 0x96, !PT ;  /* 0x000000b243aa7212 */ /* 0x000fee00078e96b5 */
[----:B------:R-:W-:Y:S01]  /*4110*/  MUFU.EX2 R27, R62 ;  /* 0x0000003e001b7308 */ /* 0x000fe20000000800 */
[----:B------:R-:W-:Y:S02]  /*4120*/  VIADD R67, R206, 0x1715609d ;  /* 0x1715609dce437836 */ /* 0x000fe40000000000 */
[----:B------:R-:W-:Y:S07]  /*4130*/  IMAD.WIDE.U32 R176, R176, -0x326172a9, RZ ;  /* 0xcd9e8d57b0b07825 */ /* 0x000fee00078e00ff */
[----:B------:R-:W-:Y:S01]  /*4140*/  MUFU.EX2 R35, R58 ;  /* 0x0000003a00237308 */ /* 0x000fe20000000800 */
[----:B------:R-:W-:Y:S01]  /*4150*/  VIADD R169, R206, 0x78dde6e4 ;  /* 0x78dde6e4cea97836 */ /* 0x000fe20000000000 */
[----:B------:R-:W-:Y:S01]  /*4160*/  LOP3.LUT R60, R67, R182, R177, 0x96, !PT ;  /* 0x000000b6433c7212 */ /* 0x000fe200078e96b1 */
[----:B------:R-:W-:Y:S04]  /*4170*/  IMAD.WIDE.U32 R178, R50, -0x326172a9, RZ ;  /* 0xcd9e8d5732b27825 */ /* 0x000fe800078e00ff */
[----:B------:R-:W-:Y:S03]  /*4180*/  FFMA.FTZ R50, R26, UR12, -R251 ;  /* 0x0000000c1a327c23 */ /* 0x000fe600080108fb */
[----:B------:R-:W-:Y:S01]  /*4190*/  MUFU.EX2 R33, R59 ;  /* 0x0000003b00217308 */ /* 0x000fe20000000800 */
[C---:B------:R-:W-:Y:S01]  /*41a0*/  LOP3.LUT R172, R169.reuse, R172, R183, 0x96, !PT ;  /* 0x000000aca9ac7212 */ /* 0x040fe200078e96b7 */
[----:B------:R-:W-:Y:S01]  /*41b0*/  IMAD.WIDE.U32 R170, R170, -0x326172a9, RZ ;  /* 0xcd9e8d57aaaa7825 */ /* 0x000fe200078e00ff */
[----:B------:R-:W-:Y:S07]  /*41c0*/  LOP3.LUT R169, R169, R168, R179, 0x96, !PT ;  /* 0x000000a8a9a97212 */ /* 0x000fee00078e96b3 */
[----:B------:R3:W4:Y:S01]  /*41d0*/  MUFU.EX2 R26, R64 ;  /* 0x00000040001a7308 */ /* 0x0007220000000800 */
[----:B------:R-:W-:Y:S01]  /*41e0*/  FFMA.FTZ R251, R31, UR12, -R251 ;  /* 0x0000000c1ffb7c23 */ /* 0x000fe200080108fb */
[----:B------:R-:W-:Y:S01]  /*41f0*/  IMAD.WIDE.U32 R182, R60, -0x2daee0ad, RZ ;  /* 0xd2511f533cb67825 */ /* 0x000fe200078e00ff */
[----:B------:R-:W-:Y:S07]  /*4200*/  LOP3.LUT R178, R67, R178, R171, 0x96, !PT ;  /* 0x000000b243b27212 */ /* 0x000fee00078e96ab */
[----:B------:R-:W4:Y:S01]  /*4210*/  MUFU.EX2 R31, R55 ;  /* 0x00000037001f7308 */ /* 0x000f220000000800 */
[----:B------:R-:W-:Y:S01]  /*4220*/  IMAD.WIDE.U32 R172, R172, -0x2daee0ad, RZ ;  /* 0xd2511f53acac7825 */ /* 0x000fe200078e00ff */
[C---:B------:R-:W-:Y:S08]  /*4230*/  PRMT R175, R182.reuse, 0x7773, RZ ;  /* 0x00007773b6af7816 */ /* 0x040ff000000000ff */
[----:B------:R-:W-:Y:S01]  /*4240*/  MUFU.EX2 R4, R46 ;  /* 0x0000002e00047308 */ /* 0x000fe20000000800 */
[----:B------:R-:W-:Y:S01]  /*4250*/  PRMT R171, R182, 0x7771, RZ ;  /* 0x00007771b6ab7816 */ /* 0x000fe200000000ff */
[----:B------:R-:W-:Y:S01]  /*4260*/  VIADD R60, R207, 0x646e171e ;  /* 0x646e171ecf3c7836 */ /* 0x000fe20000000000 */
[----:B------:R-:W-:Y:S01]  /*4270*/  ISETP.GT.U32.AND P4, PT, R175, UR11, PT ;  /* 0x0000000baf007c0c */ /* 0x000fe2000bf84070 */
[----:B------:R-:W-:Y:S01]  /*4280*/  VIADD R168, R207, 0xa9066899 ;  /* 0xa9066899cfa87836 */ /* 0x000fe20000000000 */
[----:B------:R-:W-:Y:S01]  /*4290*/  ISETP.GT.U32.AND P6, PT, R171, UR11, PT ;  /* 0x0000000bab007c0c */ /* 0x000fe2000bfc4070 */
[----:B------:R-:W-:Y:S01]  /*42a0*/  IMAD.WIDE.U32 R184, R169, -0x2daee0ad, RZ ;  /* 0xd2511f53a9b87825 */ /* 0x000fe200078e00ff */
[----:B------:R-:W-:Y:S03]  /*42b0*/  LOP3.LUT R67, R60, R172, R183, 0x96, !PT ;  /* 0x000000ac3c437212 */ /* 0x000fe600078e96b7 */
[----:B------:R4:W-:Y:S01]  /*42c0*/  MUFU.EX2 R14, R45 ;  /* 0x0000002d000e7308 */ /* 0x0009e20000000800 */
[----:B------:R-:W-:Y:S01]  /*42d0*/  PRMT R172, R182, 0x7770, RZ ;  /* 0x00007770b6ac7816 */ /* 0x000fe200000000ff */
[----:B------:R-:W-:Y:S01]  /*42e0*/  IMAD.WIDE.U32 R178, R178, -0x2daee0ad, RZ ;  /* 0xd2511f53b2b27825 */ /* 0x000fe200078e00ff */
[----:B------:R-:W-:Y:S07]  /*42f0*/  PRMT R169, R182, 0x7772, RZ ;  /* 0x00007772b6a97816 */ /* 0x000fee00000000ff */
[----:B------:R-:W4:Y:S01]  /*4300*/  MUFU.EX2 R6, R50 ;  /* 0x0000003200067308 */ /* 0x000f220000000800 */
[----:B------:R-:W-:Y:S01]  /*4310*/  LOP3.LUT R174, R168, R174, R173, 0x96, !PT ;  /* 0x000000aea8ae7212 */ /* 0x000fe200078e96ad */
[----:B------:R-:W-:Y:S01]  /*4320*/  VIADD R175, R206, 0xb54cda56 ;  /* 0xb54cda56ceaf7836 */ /* 0x000fe20000000000 */
[----:B------:R-:W-:Y:S01]  /*4330*/  LOP3.LUT R177, R67, 0xff, RZ, 0xc0, !PT ;  /* 0x000000ff43b17812 */ /* 0x000fe200078ec0ff */
[----:B-1----:R-:W-:Y:S01]  /*4340*/  @P4 FADD.FTZ R18, -R18, -RZ ;  /* 0x800000ff12124221 */ /* 0x002fe20000010100 */
[----:B------:R-:W-:Y:S01]  /*4350*/  ISETP.LE.U32.AND P1, PT, R172, UR11, PT ;  /* 0x0000000bac007c0c */ /* 0x000fe2000bf23070 */
[----:B------:R-:W-:Y:S01]  /*4360*/  IMAD.IADD R250, R249, 0x1, R212 ;  /* 0x00000001f9fa7824 */ /* 0x000fe200078e02d4 */
[----:B------:R-:W-:Y:S01]  /*4370*/  ISETP.GT.U32.AND P5, PT, R169, UR11, PT ;  /* 0x0000000ba9007c0c */ /* 0x000fe2000bfa4070 */
[----:B--2---:R-:W-:Y:S01]  /*4380*/  @P6 FADD.FTZ R15, -R15, -RZ ;  /* 0x800000ff0f0f6221 */ /* 0x004fe20000010100 */
[----:B------:R-:W-:Y:S01]  /*4390*/  LOP3.LUT R60, R60, R184, R179, 0x96, !PT ;  /* 0x000000b83c3c7212 */ /* 0x000fe200078e96b3 */
[----:B------:R-:W-:Y:S01]  /*43a0*/  IMAD.IADD R249, R249, 0x1, R214 ;  /* 0x00000001f9f97824 */ /* 0x000fe200078e02d6 */
[C---:B------:R-:W-:Y:S01]  /*43b0*/  PRMT R172, R178.reuse, 0x7771, RZ ;  /* 0x00007771b2ac7816 */ /* 0x040fe200000000ff */
[----:B------:R-:W1:Y:S01]  /*43c0*/  MUFU.EX2 R5, R52 ;  /* 0x0000003400057308 */ /* 0x000e620000000800 */
[C---:B------:R-:W-:Y:S02]  /*43d0*/  PRMT R171, R178.reuse, 0x7772, RZ ;  /* 0x00007772b2ab7816 */ /* 0x040fe400000000ff */
[C---:B------:R-:W-:Y:S07]  /*43e0*/  PRMT R169, R178.reuse, 0x7773, RZ ;  /* 0x00007773b2a97816 */ /* 0x040fee00000000ff */
[----:B------:R-:W2:Y:S01]  /*43f0*/  MUFU.EX2 R9, R42 ;  /* 0x0000002a00097308 */ /* 0x000ea20000000800 */
[----:B------:R-:W-:Y:S01]  /*4400*/  PRMT R173, R178, 0x7770, RZ ;  /* 0x00007770b2ad7816 */ /* 0x000fe200000000ff */
[----:B------:R-:W-:Y:S01]  /*4410*/  IMAD.WIDE.U32 R178, R174, -0x326172a9, RZ ;  /* 0xcd9e8d57aeb27825 */ /* 0x000fe200078e00ff */
[----:B------:R-:W-:Y:S07]  /*4420*/  ISETP.LE.U32.AND P3, PT, R177, UR11, PT ;  /* 0x0000000bb1007c0c */ /* 0x000fee000bf63070 */
[----:B------:R-:W2:Y:S01]  /*4430*/  MUFU.EX2 R7, R44 ;  /* 0x0000002c00077308 */ /* 0x000ea20000000800 */
[----:B---3--:R-:W-:Y:S01]  /*4440*/  SHF.R.U32.HI R64, RZ, 0x18, R67 ;  /* 0x00000018ff407819 */ /* 0x008fe20000011643 */
[----:B----4-:R-:W-:Y:S01]  /*4450*/  @!P1 FADD.FTZ R26, -R26, -RZ ;  /* 0x800000ff1a1a9221 */ /* 0x010fe20000010100 */
[----:B------:R-:W-:Y:S01]  /*4460*/  ISETP.LE.U32.AND P0, PT, R173, UR11, PT ;  /* 0x0000000bad007c0c */ /* 0x000fe2000bf03070 */
[----:B------:R-:W-:Y:S01]  /*4470*/  @P5 FADD.FTZ R11, -R11, -RZ ;  /* 0x800000ff0b0b5221 */ /* 0x000fe20000010100 */
[----:B------:R-:W-:Y:S05]  /*4480*/  PRMT R173, R178, 0x7770, RZ ;  /* 0x00007770b2ad7816 */ /* 0x000fea00000000ff */
[----:B------:R-:W3:Y:S01]  /*4490*/  MUFU.EX2 R252, R252 ;  /* 0x000000fc00fc7308 */ /* 0x000ee20000000800 */
[----:B------:R-:W-:Y:S02]  /*44a0*/  ISETP.LE.U32.AND P2, PT, R64, UR11, PT ;  /* 0x0000000b40007c0c */ /* 0x000fe4000bf43070 */
[----:B------:R-:W-:Y:S07]  /*44b0*/  ISETP.LE.U32.AND P4, PT, R173, UR11, PT ;  /* 0x0000000bad007c0c */ /* 0x000fee000bf83070 */
[----:B------:R-:W4:Y:S01]  /*44c0*/  MUFU.EX2 R251, R251 ;  /* 0x000000fb00fb7308 */ /* 0x000f220000000800 */
[----:B------:R-:W-:Y:S01]  /*44d0*/  PRMT R64, R178, 0x7771, RZ ;  /* 0x00007771b2407816 */ /* 0x000fe200000000ff */
[----:B------:R-:W-:Y:S01]  /*44e0*/  @!P3 FADD.FTZ R30, -R30, -RZ ;  /* 0x800000ff1e1eb221 */ /* 0x000fe20000010100 */
[----:B------:R-:W-:Y:S02]  /*44f0*/  PRMT R63, R178, 0x7772, RZ ;  /* 0x00007772b23f7816 */ /* 0x000fe400000000ff */
[----:B------:R-:W-:Y:S01]  /*4500*/  ISETP.GT.U32.AND P3, PT, R64, UR11, PT ;  /* 0x0000000b40007c0c */ /* 0x000fe2000bf64070 */
[----:B------:R-:W-:Y:S01]  /*4510*/  @!P0 FADD.FTZ R10, -R10, -RZ ;  /* 0x800000ff0a0a8221 */ /* 0x000fe20000010100 */
[----:B------:R-:W-:Y:S02]  /*4520*/  PRMT R56, R67, 0x7632, R56 ;  /* 0x0000763243387816 */ /* 0x000fe40000000038 */
[----:B------:R-:W-:Y:S01]  /*4530*/  LOP3.LUT R48, R175, R176, R179, 0x96, !PT ;  /* 0x000000b0af307212 */ /* 0x000fe200078e96b3 */
[----:B------:R-:W-:Y:S01]  /*4540*/  @!P2 FADD.FTZ R13, -R13, -RZ ;  /* 0x800000ff0d0da221 */ /* 0x000fe20000010100 */
[----:B------:R-:W-:Y:S01]  /*4550*/  ISETP.GT.U32.AND P2, PT, R63, UR11, PT ;  /* 0x0000000b3f007c0c */ /* 0x000fe2000bf44070 */
[----:B------:R-:W-:Y:S01]  /*4560*/  @!P4 FADD.FTZ R23, -R23, -RZ ;  /* 0x800000ff1717c221 */ /* 0x000fe20000010100 */
[----:B------:R-:W-:Y:S02]  /*4570*/  LOP3.LUT R56, R56, 0xff, RZ, 0xc0, !PT ;  /* 0x000000ff38387812 */ /* 0x000fe400078ec0ff */
[----:B------:R-:W-:Y:S02]  /*4580*/  PRMT R49, R178, 0x7773, RZ ;  /* 0x00007773b2317816 */ /* 0x000fe400000000ff */
[----:B------:R-:W-:Y:S01]  /*4590*/  LOP3.LUT R168, R168, R180, R185, 0x96, !PT ;  /* 0x000000b4a8a87212 */ /* 0x000fe200078e96b9 */
[----:B------:R-:W-:Y:S01]  /*45a0*/  @P3 FADD.FTZ R21, -R21, -RZ ;  /* 0x800000ff15153221 */ /* 0x000fe20000010100 */
[----:B------:R-:W-:Y:S02]  /*45b0*/  ISETP.LE.U32.AND P4, PT, R56, UR11, PT ;  /* 0x0000000b38007c0c */ /* 0x000fe4000bf83070 */
[----:B------:R-:W-:Y:S01]  /*45c0*/  ISETP.GT.U32.AND P0, PT, R49, UR11, PT ;  /* 0x0000000b31007c0c */ /* 0x000fe2000bf04070 */
[----:B------:R-:W-:Y:S01]  /*45d0*/  IMAD.WIDE.U32 R176, R168, -0x326172a9, RZ ;  /* 0xcd9e8d57a8b07825 */ /* 0x000fe200078e00ff */
[----:B------:R-:W-:Y:S02]  /*45e0*/  SHF.R.U32.HI R40, RZ, 0x18, R48 ;  /* 0x00000018ff287819 */ /* 0x000fe40000011630 */
[----:B------:R-:W-:Y:S01]  /*45f0*/  LOP3.LUT R49, R48, 0xff, RZ, 0xc0, !PT ;  /* 0x000000ff30317812 */ /* 0x000fe200078ec0ff */
[----:B------:R-:W-:Y:S01]  /*4600*/  @P2 FADD.FTZ R34, -R34, -RZ ;  /* 0x800000ff22222221 */ /* 0x000fe20000010100 */
[----:B------:R-:W-:Y:S02]  /*4610*/  ISETP.LE.U32.AND P3, PT, R40, UR11, PT ;  /* 0x0000000b28007c0c */ /* 0x000fe4000bf63070 */
[----:B------:R-:W-:Y:S02]  /*4620*/  PRMT R39, R176, 0x7771, RZ ;  /* 0x00007771b0277816 */ /* 0x000fe400000000ff */
[----:B------:R-:W-:Y:S01]  /*4630*/  ISETP.LE.U32.AND P2, PT, R49, UR11, PT ;  /* 0x0000000b31007c0c */ /* 0x000fe2000bf43070 */
[----:B------:R-:W-:Y:S01]  /*4640*/  @!P4 FADD.FTZ R22, -R22, -RZ ;  /* 0x800000ff1616c221 */ /* 0x000fe20000010100 */
[C---:B------:R-:W-:Y:S01]  /*4650*/  PRMT R40, R176.reuse, 0x7770, RZ ;  /* 0x00007770b0287816 */ /* 0x040fe200000000ff */
[----:B------:R-:W-:Y:S01]  /*4660*/  @P0 FADD.FTZ R19, -R19, -RZ ;  /* 0x800000ff13130221 */ /* 0x000fe20000010100 */
[----:B------:R-:W-:Y:S02]  /*4670*/  ISETP.GT.U32.AND P4, PT, R39, UR11, PT ;  /* 0x0000000b27007c0c */ /* 0x000fe4000bf84070 */
[----:B------:R-:W-:Y:S02]  /*4680*/  PRMT R38, R176, 0x7772, RZ ;  /* 0x00007772b0267816 */ /* 0x000fe400000000ff */
[----:B------:R-:W-:Y:S01]  /*4690*/  ISETP.LE.U32.AND P0, PT, R40, UR11, PT ;  /* 0x0000000b28007c0c */ /* 0x000fe2000bf03070 */
[----:B------:R-:W-:Y:S01]  /*46a0*/  @!P3 FADD.FTZ R12, -R12, -RZ ;  /* 0x800000ff0c0cb221 */ /* 0x000fe20000010100 */
[----:B------:R-:W-:Y:S02]  /*46b0*/  LOP3.LUT R67, R67, 0xffff, RZ, 0xc0, !PT ;  /* 0x0000ffff43437812 */ /* 0x000fe400078ec0ff */
[----:B------:R-:W-:Y:S01]  /*46c0*/  ISETP.GT.U32.AND P3, PT, R38, UR11, PT ;  /* 0x0000000b26007c0c */ /* 0x000fe2000bf64070 */
[----:B------:R-:W-:Y:S01]  /*46d0*/  @!P2 FADD.FTZ R24, -R24, -RZ ;  /* 0x800000ff1818a221 */ /* 0x000fe20000010100 */
[----:B------:R-:W-:Y:S02]  /*46e0*/  PRMT R176, R176, 0x7773, RZ ;  /* 0x00007773b0b07816 */ /* 0x000fe400000000ff */
[----:B------:R-:W-:Y:S01]  /*46f0*/  PRMT R38, R48, 0x7632, R38 ;  /* 0x0000763230267816 */ /* 0x000fe20000000026 */
[----:B------:R-:W-:Y:S01]  /*4700*/  @P4 FADD.FTZ R29, -R29, -RZ ;  /* 0x800000ff1d1d4221 */ /* 0x000fe20000010100 */
[----:B------:R-:W-:Y:S02]  /*4710*/  SHF.R.U32.HI R39, RZ, 0x8, R67 ;  /* 0x00000008ff277819 */ /* 0x000fe40000011643 */
[----:B------:R-:W-:Y:S01]  /*4720*/  ISETP.GT.U32.AND P2, PT, R176, UR11, PT ;  /* 0x0000000bb0007c0c */ /* 0x000fe2000bf44070 */
[----:B------:R-:W-:Y:S01]  /*4730*/  @!P0 FADD.FTZ R31, -R31, -RZ ;  /* 0x800000ff1f1f8221 */ /* 0x000fe20000010100 */
[----:B------:R-:W-:Y:S02]  /*4740*/  LOP3.LUT R38, R38, 0xff, RZ, 0xc0, !PT ;  /* 0x000000ff26267812 */ /* 0x000fe400078ec0ff */
[----:B------:R-:W-:Y:S01]  /*4750*/  LOP3.LUT R47, R175, R170, R177, 0x96, !PT ;  /* 0x000000aaaf2f7212 */ /* 0x000fe200078e96b1 */
[----:B------:R-:W-:Y:S01]  /*4760*/  @P3 FADD.FTZ R27, -R27, -RZ ;  /* 0x800000ff1b1b3221 */ /* 0x000fe20000010100 */
[----:B------:R-:W-:Y:S02]  /*4770*/  LOP3.LUT R39, R39, 0xffff, RZ, 0xc0, !PT ;  /* 0x0000ffff27277812 */ /* 0x000fe400078ec0ff */
[----:B------:R-:W-:Y:S02]  /*4780*/  ISETP.LE.U32.AND P4, PT, R38, UR11, PT ;  /* 0x0000000b26007c0c */ /* 0x000fe4000bf83070 */
[----:B------:R-:W-:Y:S02]  /*4790*/  ISETP.LE.U32.AND P0, PT, R39, UR11, PT ;  /* 0x0000000b27007c0c */ /* 0x000fe4000bf03070 */
[----:B------:R-:W-:Y:S01]  /*47a0*/  LOP3.LUT R38, R47, 0xff, RZ, 0xc0, !PT ;  /* 0x000000ff2f267812 */ /* 0x000fe200078ec0ff */
[----:B------:R-:W-:Y:S01]  /*47b0*/  @P2 FADD.FTZ R25, -R25, -RZ ;  /* 0x800000ff19192221 */ /* 0x000fe20000010100 */
[----:B------:R-:W-:Y:S02]  /*47c0*/  LOP3.LUT R48, R48, 0xffff, RZ, 0xc0, !PT ;  /* 0x0000ffff30307812 */ /* 0x000fe400078ec0ff */
[----:B------:R-:W-:Y:S02]  /*47d0*/  ISETP.LE.U32.AND P3, PT, R38, UR11, PT ;  /* 0x0000000b26007c0c */ /* 0x000fe4000bf63070 */
[----:B------:R-:W-:Y:S02]  /*47e0*/  SHF.R.U32.HI R38, RZ, 0x18, R47 ;  /* 0x00000018ff267819 */ /* 0x000fe4000001162f */
[----:B------:R-:W-:Y:S01]  /*47f0*/  SHF.R.U32.HI R48, RZ, 0x8, R48 ;  /* 0x00000008ff307819 */ /* 0x000fe20000011630 */
[----:B------:R-:W-:Y:S01]  /*4800*/  @!P4 FADD.FTZ R16, -R16, -RZ ;  /* 0x800000ff1010c221 */ /* 0x000fe20000010100 */
[----:B------:R-:W-:Y:S01]  /*4810*/  ISETP.LE.U32.AND P2, PT, R38, UR11, PT ;  /* 0x0000000b26007c0c */ /* 0x000fe2000bf43070 */
[----:B------:R-:W-:Y:S01]  /*4820*/  @!P0 FADD.FTZ R17, -R17, -RZ ;  /* 0x800000ff11118221 */ /* 0x000fe20000010100 */
[----:B------:R-:W-:Y:S02]  /*4830*/  PRMT R36, R47, 0x7632, R36 ;  /* 0x000076322f247816 */ /* 0x000fe40000000024 */
[----:B------:R-:W-:Y:S02]  /*4840*/  LOP3.LUT R38, R48, 0xffff, RZ, 0xc0, !PT ;  /* 0x0000ffff30267812 */ /* 0x000fe400078ec0ff */
[----:B------:R-:W-:Y:S01]  /*4850*/  LOP3.LUT R36, R36, 0xff, RZ, 0xc0, !PT ;  /* 0x000000ff24247812 */ /* 0x000fe200078ec0ff */
[----:B------:R-:W-:Y:S01]  /*4860*/  @!P3 FADD.FTZ R8, -R8, -RZ ;  /* 0x800000ff0808b221 */ /* 0x000fe20000010100 */
[----:B------:R-:W-:Y:S02]  /*4870*/  ISETP.LE.U32.AND P0, PT, R38, UR11, PT ;  /* 0x0000000b26007c0c */ /* 0x000fe4000bf03070 */
[----:B------:R-:W-:Y:S02]  /*4880*/  ISETP.LE.U32.AND P4, PT, R36, UR11, PT ;  /* 0x0000000b24007c0c */ /* 0x000fe4000bf83070 */
[C---:B------:R-:W-:Y:S01]  /*4890*/  PRMT R37, R60.reuse, 0x7632, R37 ;  /* 0x000076323c257816 */ /* 0x040fe20000000025 */
[----:B------:R-:W-:Y:S01]  /*48a0*/  @!P2 FADD.FTZ R33, -R33, -RZ ;  /* 0x800000ff2121a221 */ /* 0x000fe20000010100 */
[----:B------:R-:W-:Y:S02]  /*48b0*/  LOP3.LUT R47, R47, 0xffff, RZ, 0xc0, !PT ;  /* 0x0000ffff2f2f7812 */ /* 0x000fe400078ec0ff */
[----:B------:R-:W-:Y:S02]  /*48c0*/  LOP3.LUT R37, R37, 0xff, RZ, 0xc0, !PT ;  /* 0x000000ff25257812 */ /* 0x000fe400078ec0ff */
[----:B------:R-:W-:Y:S02]  /*48d0*/  SHF.R.U32.HI R47, RZ, 0x8, R47 ;  /* 0x00000008ff2f7819 */ /* 0x000fe4000001162f */
[----:B------:R-:W-:Y:S01]  /*48e0*/  LOP3.LUT R36, R60, 0xff, RZ, 0xc0, !PT ;  /* 0x000000ff3c247812 */ /* 0x000fe200078ec0ff */
[----:B------:R-:W-:Y:S01]  /*48f0*/  @!P0 FADD.FTZ R20, -R20, -RZ ;  /* 0x800000ff14148221 */ /* 0x000fe20000010100 */
[----:B------:R-:W-:Y:S01]  /*4900*/  LOP3.LUT R47, R47, 0xffff, RZ, 0xc0, !PT ;  /* 0x0000ffff2f2f7812 */ /* 0x000fe200078ec0ff */
[----:B------:R-:W-:Y:S01]  /*4910*/  @!P4 FADD.FTZ R35, -R35, -RZ ;  /* 0x800000ff2323c221 */ /* 0x000fe20000010100 */
[----:B------:R-:W-:Y:S02]  /*4920*/  ISETP.LE.U32.AND P4, PT, R37, UR11, PT ;  /* 0x0000000b25007c0c */ /* 0x000fe4000bf83070 */
[----:B------:R-:W-:Y:S02]  /*4930*/  F2FP.RELU.BF16.F32.PACK_AB R37, R12, R16 ;  /* 0x000000100c25723e */ /* 0x000fe400000018ff */
[----:B------:R-:W-:Y:S02]  /*4940*/  F2FP.RELU.BF16.F32.PACK_AB R39, R20, R24 ;  /* 0x000000181427723e */ /* 0x000fe400000018ff */
[----:B------:R-:W-:Y:S01]  /*4950*/  ISETP.LE.U32.AND P2, PT, R47, UR11, PT ;  /* 0x0000000b2f007c0c */ /* 0x000fe2000bf43070 */
[----:B------:R1:W-:Y:S01]  /*4960*/  STS [R212+0x400], R37 ;  /* 0x00040025d4007388 */ /* 0x0003e20000000800 */
[----:B------:R-:W-:Y:S02]  /*4970*/  F2FP.RELU.BF16.F32.PACK_AB R47, R21, R23 ;  /* 0x00000017152f723e */ /* 0x000fe400000018ff */
[----:B------:R-:W-:Y:S01]  /*4980*/  F2FP.RELU.BF16.F32.PACK_AB R45, R19, R34 ;  /* 0x00000022132d723e */ /* 0x000fe200000018ff */
[----:B------:R2:W-:Y:S01]  /*4990*/  STS [R212], R39 ;  /* 0x00000027d4007388 */ /* 0x0005e20000000800 */
[----:B------:R-:W-:Y:S01]  /*49a0*/  ISETP.LE.U32.AND P3, PT, R36, UR11, PT ;  /* 0x0000000b24007c0c */ /* 0x000fe2000bf63070 */
[----:B------:R-:W-:Y:S01]  /*49b0*/  @!P4 FADD.FTZ R6, -R6, -RZ ;  /* 0x800000ff0606c221 */ /* 0x000fe20000010100 */
[----:B------:R-:W-:Y:S01]  /*49c0*/  SHF.R.U32.HI R36, RZ, 0x18, R60 ;  /* 0x00000018ff247819 */ /* 0x000fe2000001163c */
[----:B------:R-:W-:Y:S01]  /*49d0*/  STS [R250], R47 ;  /* 0x0000002ffa007388 */ /* 0x000fe20000000800 */
[----:B------:R-:W-:Y:S02]  /*49e0*/  LOP3.LUT R60, R60, 0xffff, RZ, 0xc0, !PT ;  /* 0x0000ffff3c3c7812 */ /* 0x000fe400078ec0ff */
[----:B------:R-:W-:Y:S01]  /*49f0*/  F2FP.RELU.BF16.F32.PACK_AB R49, R33, R35 ;  /* 0x000000232131723e */ /* 0x000fe200000018ff */
[----:B------:R-:W-:Y:S01]  /*4a00*/  @!P2 FADD.FTZ R4, -R4, -RZ ;  /* 0x800000ff0404a221 */ /* 0x000fe20000010100 */
[----:B------:R-:W-:Y:S01]  /*4a10*/  STS [R250+0x400], R45 ;  /* 0x0004002dfa007388 */ /* 0x000fe20000000800 */
[----:B------:R-:W-:Y:S02]  /*4a20*/  ISETP.LE.U32.AND P0, PT, R36, UR11, PT ;  /* 0x0000000b24007c0c */ /* 0x000fe4000bf03070 */
[----:B------:R-:W-:Y:S01]  /*4a30*/  SHF.R.U32.HI R36, RZ, 0x8, R60 ;  /* 0x00000008ff247819 */ /* 0x000fe2000001163c */
[----:B------:R-:W-:Y:S01]  /*4a40*/  STS [R212+0x1400], R49 ;  /* 0x00140031d4007388 */ /* 0x000fe20000000800 */
[----:B------:R-:W-:Y:S01]  /*4a50*/  F2FP.RELU.BF16.F32.PACK_AB R51, R4, R8 ;  /* 0x000000080433723e */ /* 0x000fe200000018ff */
[----:B------:R-:W-:Y:S01]  /*4a60*/  @!P3 FADD.FTZ R14, -R14, -RZ ;  /* 0x800000ff0e0eb221 */ /* 0x000fe20000010100 */
[----:B------:R-:W-:Y:S02]  /*4a70*/  F2FP.RELU.BF16.F32.PACK_AB R43, R29, R31 ;  /* 0x0000001f1d2b723e */ /* 0x000fe400000018ff */
[----:B------:R-:W-:Y:S01]  /*4a80*/  F2FP.RELU.BF16.F32.PACK_AB R41, R25, R27 ;  /* 0x0000001b1929723e */ /* 0x000fe200000018ff */
[----:B------:R-:W-:Y:S01]  /*4a90*/  STS [R212+0x1000], R51 ;  /* 0x00100033d4007388 */ /* 0x000fe20000000800 */
[----:B------:R-:W-:Y:S02]  /*4aa0*/  LOP3.LUT R36, R36, 0xffff, RZ, 0xc0, !PT ;  /* 0x0000ffff24247812 */ /* 0x000fe400078ec0ff */
[----:B-1----:R-:W-:Y:S01]  /*4ab0*/  F2FP.RELU.BF16.F32.PACK_AB R37, R13, R22 ;  /* 0x000000160d25723e */ /* 0x002fe200000018ff */
[----:B------:R-:W-:Y:S01]  /*4ac0*/  STS [R250+0x1000], R43 ;  /* 0x0010002bfa007388 */ /* 0x000fe20000000800 */
[----:B------:R-:W-:Y:S01]  /*4ad0*/  ISETP.LE.U32.AND P2, PT, R36, UR11, PT ;  /* 0x0000000b24007c0c */ /* 0x000fe2000bf43070 */
[----:B------:R-:W-:Y:S01]  /*4ae0*/  @!P0 FADD.FTZ R5, -R5, -RZ ;  /* 0x800000ff05058221 */ /* 0x000fe20000010100 */
[----:B--2---:R-:W-:Y:S01]  /*4af0*/  F2FP.RELU.BF16.F32.PACK_AB R39, R17, R30 ;  /* 0x0000001e1127723e */ /* 0x004fe200000018ff */
[----:B------:R-:W-:Y:S01]  /*4b00*/  STS [R250+0x1400], R41 ;  /* 0x00140029fa007388 */ /* 0x000fe20000000800 */
[----:B------:R-:W-:Y:S02]  /*4b10*/  F2FP.RELU.BF16.F32.PACK_AB R36, R15, R26 ;  /* 0x0000001a0f24723e */ /* 0x000fe400000018ff */
[----:B------:R-:W-:Y:S01]  /*4b20*/  ISETP.GT.U32.AND P1, PT, R172, UR11, PT ;  /* 0x0000000bac007c0c */ /* 0x000fe2000bf24070 */
[----:B------:R1:W-:Y:S01]  /*4b30*/  STS [R214], R39 ;  /* 0x00000027d6007388 */ /* 0x0003e20000000800 */
[----:B------:R-:W-:Y:S02]  /*4b40*/  ISETP.GT.U32.AND P6, PT, R171, UR11, PT ;  /* 0x0000000bab007c0c */ /* 0x000fe4000bfc4070 */
[----:B------:R-:W-:Y:S01]  /*4b50*/  ISETP.GT.U32.AND P5, PT, R169, UR11, PT ;  /* 0x0000000ba9007c0c */ /* 0x000fe2000bfa4070 */
[----:B------:R2:W-:Y:S01]  /*4b60*/  STS [R214+0x400], R37 ;  /* 0x00040025d6007388 */ /* 0x0005e20000000800 */
[----:B------:R-:W-:Y:S01]  /*4b70*/  F2FP.RELU.BF16.F32.PACK_AB R40, R18, R11 ;  /* 0x0000000b1228723e */ /* 0x000fe200000018ff */
[----:B------:R-:W-:Y:S01]  /*4b80*/  @!P2 FADD.FTZ R9, -R9, -RZ ;  /* 0x800000ff0909a221 */ /* 0x000fe20000010100 */
[----:B------:R-:W-:Y:S01]  /*4b90*/  FSETP.GE.FTZ.AND P3, PT, R24, RZ, PT ;  /* 0x000000ff1800720b */ /* 0x000fe20003f76000 */
[----:B------:R2:W-:Y:S01]  /*4ba0*/  STS [R249], R36 ;  /* 0x00000024f9007388 */ /* 0x0005e20000000800 */
[----:B------:R-:W-:Y:S02]  /*4bb0*/  FSETP.GE.FTZ.AND P2, PT, R20, RZ, PT ;  /* 0x000000ff1400720b */ /* 0x000fe40003f56000 */
[----:B------:R-:W-:Y:S01]  /*4bc0*/  FSETP.GE.FTZ.AND P0, PT, R12, RZ, PT ;  /* 0x000000ff0c00720b */ /* 0x000fe20003f16000 */
[----:B------:R-:W-:Y:S01]  /*4bd0*/  @P1 FADD.FTZ R7, -R7, -RZ ;  /* 0x800000ff07071221 */ /* 0x000fe20000010100 */
[----:B------:R-:W-:Y:S01]  /*4be0*/  STS [R249+0x400], R40 ;  /* 0x00040028f9007388 */ /* 0x000fe20000000800 */
[----:B---3--:R-:W-:Y:S01]  /*4bf0*/  @P6 FADD.FTZ R252, -R252, -RZ ;  /* 0x800000fffcfc6221 */ /* 0x008fe20000010100 */
[----:B------:R-:W-:Y:S01]  /*4c00*/  FSETP.GE.FTZ.AND P1, PT, R16, RZ, PT ;  /* 0x000000ff1000720b */ /* 0x000fe20003f36000 */
[----:B----4-:R-:W-:Y:S01]  /*4c10*/  @P5 FADD.FTZ R251, -R251, -RZ ;  /* 0x800000fffbfb5221 */ /* 0x010fe20000010100 */
[----:B------:R-:W-:Y:S02]  /*4c20*/  F2FP.RELU.BF16.F32.PACK_AB R38, R7, R10 ;  /* 0x0000000a0726723e */ /* 0x000fe400000018ff */
[----:B------:R-:W-:Y:S02]  /*4c30*/  FSETP.GE.FTZ.AND P4, PT, R15, RZ, PT ;  /* 0x000000ff0f00720b */ /* 0x000fe40003f96000 */
[----:B-1----:R-:W-:Y:S02]  /*4c40*/  F2FP.RELU.BF16.F32.PACK_AB R39, R9, R14 ;  /* 0x0000000e0927723e */ /* 0x002fe400000018ff */
[----:B--2---:R-:W-:Y:S03]  /*4c50*/  F2FP.RELU.BF16.F32.PACK_AB R37, R5, R6 ;  /* 0x000000060525723e */ /* 0x004fe600000018ff */
[----:B------:R-:W-:Y:S01]  /*4c60*/  STS [R214+0x1000], R39 ;  /* 0x00100027d6007388 */ /* 0x000fe20000000800 */
[----:B------:R-:W-:Y:S03]  /*4c70*/  F2FP.RELU.BF16.F32.PACK_AB R36, R251, R252 ;  /* 0x000000fcfb24723e */ /* 0x000fe600000018ff */
        /* <DEDUP_REMOVED lines=71> */
[----:B------:R-:W-:Y:S01]  /*50f0*/  FADD.FTZ R171, -R248, R37 ;  /* 0x00000025f8ab7221 */ /* 0x000fe20000010100 */
[C---:B------:R-:W-:Y:S01]  /*5100*/  FADD.FTZ R36, -R247.reuse, R39 ;  /* 0x00000027f7247221 */ /* 0x040fe20000010100 */
[----:B------:R-:W-:Y:S02]  /*5110*/  FADD.FTZ R38, -R247, R38 ;  /* 0x00000026f7267221 */ /* 0x000fe40000010100 */
[-C--:B------:R-:W-:Y:S01]  /*5120*/  FSEL R169, R169, R248.reuse, P3 ;  /* 0x000000f8a9a97208 */ /* 0x080fe20001800000 */
[C---:B------:R-:W-:Y:S04]  /*5130*/  HMMA.16816.F32.BF16 R48, R176.reuse, R194, R48 ;  /* 0x000000c2b030723c */ /* 0x040fe80000041830 */
[----:B------:R-:W-:Y:S01]  /*5140*/  FSEL R171, R171, R248, P2 ;  /* 0x000000f8abab7208 */ /* 0x000fe20001000000 */
[----:B------:R-:W-:Y:S01]  /*5150*/  FADD.FTZ R37, -R246, R40 ;  /* 0x00000028f6257221 */ /* 0x000fe20000010100 */
[-C--:B------:R-:W-:Y:S01]  /*5160*/  FSEL R183, R36, R247.reuse, P0 ;  /* 0x000000f724b77208 */ /* 0x080fe20000000000 */
[----:B------:R-:W-:Y:S01]  /*5170*/  FADD.FTZ R41, -R246, R41 ;  /* 0x00000029f6297221 */ /* 0x000fe20000010100 */
[----:B------:R-:W-:Y:S01]  /*5180*/  FSETP.GE.FTZ.AND P3, PT, R8, RZ, PT ;  /* 0x000000ff0800720b */ /* 0x000fe20003f76000 */
[-C--:B-1----:R-:W-:Y:S03]  /*5190*/  HMMA.16816.F32.BF16 R52, R176, R164.reuse, R52 ;  /* 0x000000a4b034723c */ /* 0x082fe60000041834 */
[----:B------:R-:W-:Y:S01]  /*51a0*/  FSETP.GE.FTZ.AND P2, PT, R4, RZ, PT ;  /* 0x000000ff0400720b */ /* 0x000fe20003f56000 */
[C---:B------:R-:W-:Y:S01]  /*51b0*/  FADD.FTZ R43, -R236.reuse, R43 ;  /* 0x0000002bec2b7221 */ /* 0x040fe20000010100 */
[----:B------:R-:W-:Y:S01]  /*51c0*/  FSETP.GE.FTZ.AND P0, PT, R33, RZ, PT ;  /* 0x000000ff2100720b */ /* 0x000fe20003f16000 */
[----:B------:R-:W-:Y:S01]  /*51d0*/  FADD.FTZ R39, -R236, R42 ;  /* 0x0000002aec277221 */ /* 0x000fe20000010100 */
[----:B------:R-:W-:Y:S01]  /*51e0*/  FSEL R181, R38, R247, P1 ;  /* 0x000000f726b57208 */ /* 0x000fe20000800000 */
[C---:B------:R-:W-:Y:S04]  /*51f0*/  HMMA.16816.F32.BF16 R56, R172.reuse, R164, R56 ;  /* 0x000000a4ac38723c */ /* 0x040fe80000041838 */
[----:B------:R-:W-:Y:S01]  /*5200*/  FSETP.GE.FTZ.AND P1, PT, R35, RZ, PT ;  /* 0x000000ff2300720b */ /* 0x000fe20003f36000 */
[----:B------:R-:W-:Y:S01]  /*5210*/  FMUL.FTZ R169, R24, R169 ;  /* 0x000000a918a97220 */ /* 0x000fe20000410000 */
[-C--:B------:R-:W-:Y:S01]  /*5220*/  FSEL R37, R37, R246.reuse, P3 ;  /* 0x000000f625257208 */ /* 0x080fe20001800000 */
[----:B------:R-:W-:Y:S01]  /*5230*/  FMUL.FTZ R36, R20, R171 ;  /* 0x000000ab14247220 */ /* 0x000fe20000410000 */
[----:B------:R-:W-:Y:S01]  /*5240*/  FSEL R41, R41, R246, P2 ;  /* 0x000000f629297208 */ /* 0x000fe20001000000 */
[----:B------:R-:W-:Y:S01]  /*5250*/  FADD.FTZ R47, -R236, R47 ;  /* 0x0000002fec2f7221 */ /* 0x000fe20000010100 */
[-C--:B------:R-:W-:Y:S01]  /*5260*/  FSEL R42, R43, R236.reuse, P0 ;  /* 0x000000ec2b2a7208 */ /* 0x080fe20000000000 */
[----:B------:R-:W-:Y:S01]  /*5270*/  FMUL.FTZ R181, R16, R181 ;  /* 0x000000b510b57220 */ /* 0x000fe20000410000 */
[----:B------:R-:W-:Y:S01]  /*5280*/  FSETP.GE.FTZ.AND P0, PT, R25, RZ, PT ;  /* 0x000000ff1900720b */ /* 0x000fe20003f16000 */
[----:B------:R-:W-:Y:S01]  /*5290*/  FMUL.FTZ R38, R12, R183 ;  /* 0x000000b70c267220 */ /* 0x000fe20000410000 */
[-C--:B------:R-:W-:Y:S01]  /*52a0*/  FSEL R168, R39, R236.reuse, P1 ;  /* 0x000000ec27a87208 */ /* 0x080fe20000800000 */
[----:B------:R-:W-:Y:S01]  /*52b0*/  FADD.FTZ R39, -R246, R44 ;  /* 0x0000002cf6277221 */ /* 0x000fe20000010100 */
[----:B------:R-:W-:Y:S01]  /*52c0*/  F2FP.BF16.F32.PACK_AB R169, R36, R169 ;  /* 0x000000a924a9723e */ /* 0x000fe200000010ff */
[----:B------:R-:W-:Y:S01]  /*52d0*/  FADD.FTZ R45, -R246, R45 ;  /* 0x0000002df62d7221 */ /* 0x000fe20000010100 */
[----:B------:R-:W-:Y:S01]  /*52e0*/  FSETP.GE.FTZ.AND P3, PT, R31, RZ, PT ;  /* 0x000000ff1f00720b */ /* 0x000fe20003f76000 */
[----:B------:R-:W-:Y:S01]  /*52f0*/  FADD.FTZ R43, -R236, R46 ;  /* 0x0000002eec2b7221 */ /* 0x000fe20000010100 */
[----:B------:R-:W-:Y:S01]  /*5300*/  FSETP.GE.FTZ.AND P2, PT, R29, RZ, PT ;  /* 0x000000ff1d00720b */ /* 0x000fe20003f56000 */
[----:B------:R-:W-:Y:S01]  /*5310*/  FMUL.FTZ R37, R8, R37 ;  /* 0x0000002508257220 */ /* 0x000fe20000410000 */
[----:B------:R-:W-:Y:S01]  /*5320*/  FSETP.GE.FTZ.AND P1, PT, R27, RZ, PT ;  /* 0x000000ff1b00720b */ /* 0x000fe20003f36000 */
[----:B------:R-:W-:Y:S01]  /*5330*/  FMUL.FTZ R40, R4, R41 ;  /* 0x0000002904287220 */ /* 0x000fe20000410000 */
[----:B------:R-:W-:Y:S01]  /*5340*/  F2FP.BF16.F32.PACK_AB R181, R38, R181 ;  /* 0x000000b526b5723e */ /* 0x000fe200000010ff */
[C---:B------:R-:W-:Y:S01]  /*5350*/  FADD.FTZ R171, -R248.reuse, R48 ;  /* 0x00000030f8ab7221 */ /* 0x040fe20000010100 */
[----:B------:R-:W-:Y:S01]  /*5360*/  FSEL R48, R47, R236, P0 ;  /* 0x000000ec2f307208 */ /* 0x000fe20000000000 */
[----:B------:R-:W-:Y:S01]  /*5370*/  FADD.FTZ R36, -R247, R51 ;  /* 0x00000033f7247221 */ /* 0x000fe20000010100 */
[----:B------:R-:W-:Y:S01]  /*5380*/  FSETP.GE.FTZ.AND P0, PT, R19, RZ, PT ;  /* 0x000000ff1300720b */ /* 0x000fe20003f16000 */
[-C--:B------:R-:W-:Y:S03]  /*5390*/  HMMA.16816.F32.BF16 R60, R172, R166.reuse, R60 ;  /* 0x000000a6ac3c723c */ /* 0x080fe6000004183c */
[-C--:B------:R-:W-:Y:S01]  /*53a0*/  FSEL R38, R39, R246.reuse, P3 ;  /* 0x000000f627267208 */ /* 0x080fe20001800000 */
[----:B------:R-:W-:Y:S01]  /*53b0*/  FADD.FTZ R50, -R247, R50 ;  /* 0x00000032f7327221 */ /* 0x000fe20000010100 */
[----:B------:R-:W-:Y:S01]  /*53c0*/  FSEL R44, R45, R246, P2 ;  /* 0x000000f62d2c7208 */ /* 0x000fe20001000000 */
[----:B------:R-:W-:Y:S01]  /*53d0*/  FADD.FTZ R49, -R248, R49 ;  /* 0x00000031f8317221 */ /* 0x000fe20000010100 */
[----:B------:R-:W-:Y:S01]  /*53e0*/  FSEL R46, R43, R236, P1 ;  /* 0x000000ec2b2e7208 */ /* 0x000fe20000800000 */
[----:B------:R-:W-:Y:S01]  /*53f0*/  FMUL.FTZ R38, R31, R38 ;  /* 0x000000261f267220 */ /* 0x000fe20000410000 */
[----:B------:R-:W-:Y:S01]  /*5400*/  F2FP.BF16.F32.PACK_AB R37, R40, R37 ;  /* 0x000000252825723e */ /* 0x000fe200000010ff */
[----:B------:R-:W-:Y:S01]  /*5410*/  FADD.FTZ R40, -R247, R55 ;  /* 0x00000037f7287221 */ /* 0x000fe20000010100 */
[----:B------:R-:W-:Y:S01]  /*5420*/  FSETP.GE.FTZ.AND P1, PT, R34, RZ, PT ;  /* 0x000000ff2200720b */ /* 0x000fe20003f36000 */
[----:B------:R-:W-:Y:S01]  /*5430*/  FMUL.FTZ R39, R29, R44 ;  /* 0x0000002c1d277220 */ /* 0x000fe20000410000 */
[-C--:B------:R-:W-:Y:S01]  /*5440*/  FSEL R36, R36, R247.reuse, P0 ;  /* 0x000000f724247208 */ /* 0x080fe20000000000 */
[----:B------:R-:W-:Y:S01]  /*5450*/  FADD.FTZ R53, -R248, R53 ;  /* 0x00000035f8357221 */ /* 0x000fe20000010100 */
[----:B------:R-:W-:Y:S01]  /*5460*/  FSETP.GE.FTZ.AND P2, PT, R21, RZ, PT ;  /* 0x000000ff1500720b */ /* 0x000fe20003f56000 */
[----:B------:R-:W-:Y:S01]  /*5470*/  FADD.FTZ R51, -R246, R56 ;  /* 0x00000038f6337221 */ /* 0x000fe20000010100 */
[----:B------:R-:W-:Y:S01]  /*5480*/  FSETP.GE.FTZ.AND P0, PT, R13, RZ, PT ;  /* 0x000000ff0d00720b */ /* 0x000fe20003f16000 */
[----:B------:R-:W-:Y:S01]  /*5490*/  FADD.FTZ R54, -R247, R54 ;  /* 0x00000036f7367221 */ /* 0x000fe20000010100 */
[-C--:B------:R-:W-:Y:S01]  /*54a0*/  FSEL R47, R50, R247.reuse, P1 ;  /* 0x000000f7322f7208 */ /* 0x080fe20000800000 */
        /* <DEDUP_REMOVED lines=15> */
[----:B------:R-:W-:Y:S01]  /*55a0*/  FSEL R51, R51, R246, P0 ;  /* 0x000000f633337208 */ /* 0x000fe20000000000 */
[----:B------:R-:W-:Y:S01]  /*55b0*/  FADD.FTZ R57, -R246, R57 ;  /* 0x00000039f6397221 */ /* 0x000fe20000010100 */
[----:B------:R-:W-:Y:S01]  /*55c0*/  FSETP.GE.FTZ.AND P3, PT, R23, RZ, PT ;  /* 0x000000ff1700720b */ /* 0x000fe20003f76000 */
[----:B------:R-:W-:Y:S01]  /*55d0*/  FADD.FTZ R45, -R248, R52 ;  /* 0x00000034f82d7221 */ /* 0x000fe20000010100 */
        /* <DEDUP_REMOVED lines=9> */
[----:B------:R-:W-:Y:S01]  /*5670*/  FMUL.FTZ R53, R22, R53 ;  /* 0x0000003516357220 */ /* 0x000fe20000410000 */
[----:B------:R-:W-:Y:S01]  /*5680*/  FSEL R42, R171, R248, P3 ;  /* 0x000000f8ab2a7208 */ /* 0x000fe20001800000 */
[----:B------:R-:W-:Y:S01]  /*5690*/  FMUL.FTZ R40, R13, R40 ;  /* 0x000000280d287220 */ /* 0x000fe20000410000 */
        /* <DEDUP_REMOVED lines=10> */
[----:B------:R-:W-:Y:S02]  /*5740*/  FSEL R59, R59, R236, P1 ;  /* 0x000000ec3b3b7208 */ /* 0x000fe40000800000 */
[----:B------:R-:W-:Y:S02]  /*5750*/  FSETP.GE.FTZ.AND P1, PT, R18, RZ, PT ;  /* 0x000000ff1200720b */ /* 0x000fe40003f36000 */
[----:B------:R-:W-:Y:S01]  /*5760*/  F2FP.BF16.F32.PACK_AB R49, R49, R42 ;  /* 0x0000002a3131723e */ /* 0x000fe200000010ff */
[----:B------:R-:W-:Y:S01]  /*5770*/  FMUL.FTZ R59, R252, R59 ;  /* 0x0000003bfc3b7220 */ /* 0x000fe20000410000 */
[----:B------:R-:W-:Y:S01]  /*5780*/  FSEL R42, R57, R246, P2 ;  /* 0x000000f6392a7208 */ /* 0x000fe20001000000 */
[----:B------:R-:W-:Y:S01]  /*5790*/  @P0 FADD.FTZ R236, -R236, R63 ;  /* 0x0000003fecec0221 */ /* 0x000fe20000010100 */
[----:B------:R-:W-:Y:S01]  /*57a0*/  FSETP.GE.FTZ.AND P2, PT, R7, RZ, PT ;  /* 0x000000ff0700720b */ /* 0x000fe20003f56000 */
[----:B------:R-:W-:Y:S01]  /*57b0*/  FADD.FTZ R57, -R246, R60 ;  /* 0x0000003cf6397221 */ /* 0x000fe20000010100 */
[----:B------:R-:W-:Y:S01]  /*57c0*/  FSETP.GE.FTZ.AND P3, PT, R30, RZ, PT ;  /* 0x000000ff1e00720b */ /* 0x000fe20003f76000 */
[----:B------:R-:W-:Y:S01]  /*57d0*/  FMUL.FTZ R42, R9, R42 ;  /* 0x0000002a092a7220 */ /* 0x000fe20000410000 */
[----:B------:R-:W-:Y:S01]  /*57e0*/  FSETP.GE.FTZ.AND P0, PT, R11, RZ, PT ;  /* 0x000000ff0b00720b */ /* 0x000fe20003f16000 */
[----:B------:R-:W-:Y:S01]  /*57f0*/  FMUL.FTZ R236, R251, R236 ;  /* 0x000000ecfbec7220 */ /* 0x000fe20000410000 */
[----:B------:R-:W-:Y:S02]  /*5800*/  FSEL R45, R45, R248, P3 ;  /* 0x000000f82d2d7208 */ /* 0x000fe40001800000 */
[----:B------:R-:W-:Y:S01]  /*5810*/  FSEL R66, R66, R247, P0 ;  /* 0x000000f742427208 */ /* 0x000fe20000000000 */
[----:B------:R-:W-:Y:S01]  /*5820*/  @P1 FADD.FTZ R247, -R247, R67 ;  /* 0x00000043f7f71221 */ /* 0x000fe20000010100 */
[----:B------:R-:W-:Y:S01]  /*5830*/  FSETP.GE.FTZ.AND P3, PT, R10, RZ, PT ;  /* 0x000000ff0a00720b */ /* 0x000fe20003f76000 */
[----:B------:R-:W-:Y:S01]  /*5840*/  FMUL.FTZ R45, R30, R45 ;  /* 0x0000002d1e2d7220 */ /* 0x000fe20000410000 */
[----:B------:R-:W-:Y:S01]  /*5850*/  ISETP.GT.AND P1, PT, R233, R218, PT ;  /* 0x000000dae900720c */ /* 0x000fe20003f24270 */
[----:B------:R-:W-:Y:S01]  /*5860*/  FMUL.FTZ R66, R11, R66 ;  /* 0x000000420b427220 */ /* 0x000fe20000410000 */
[----:B------:R-:W-:Y:S01]  /*5870*/  FSEL R57, R57, R246, P3 ;  /* 0x000000f639397208 */ /* 0x000fe20001800000 */
[----:B------:R-:W-:Y:S01]  /*5880*/  @P2 FADD.FTZ R246, -R246, R61 ;  /* 0x0000003df6f62221 */ /* 0x000fe20000010100 */
[----:B------:R-:W-:Y:S01]  /*5890*/  FSETP.GE.FTZ.AND P2, PT, R26, RZ, PT ;  /* 0x000000ff1a00720b */ /* 0x000fe20003f56000 */
[----:B------:R-:W-:Y:S01]  /*58a0*/  FADD.FTZ R61, -R248, R64 ;  /* 0x00000040f83d7221 */ /* 0x000fe20000010100 */
[----:B------:R-:W-:Y:S01]  /*58b0*/  F2FP.BF16.F32.PACK_AB R43, R43, R46 ;  /* 0x0000002e2b2b723e */ /* 0x000fe200000010ff */
        /* <DEDUP_REMOVED lines=11> */
[----:B------:R-:W-:Y:S02]  /*5970*/  F2FP.BF16.F32.PACK_AB R246, R246, R57 ;  /* 0x00000039f6f6723e */ /* 0x000fe400000010ff */
[----:B------:R-:W-:Y:S01]  /*5980*/  F2FP.BF16.F32.PACK_AB R236, R236, R59 ;  /* 0x0000003becec723e */ /* 0x000fe200000010ff */
[----:B------:R-:W-:Y:S06]  /*5990*/  @!P1 BRA `(.L_x_1515) ;  /* 0x0000000000489947 */ /* 0x000fec0003800000 */
[----:B------:R-:W-:Y:S01]  /*59a0*/  IADD3 R6, P0, PT, RZ, -UR4, RZ ;  /* 0x80000004ff067c10 */ /* 0x000fe2000ff1e0ff */
[----:B------:R-:W-:Y:S01]  /*59b0*/  IMAD.MOV.U32 R4, RZ, RZ, -0x3000 ;  /* 0xffffd000ff047424 */ /* 0x000fe200078e00ff */
[----:B------:R-:W-:Y:S03]  /*59c0*/  LOP3.LUT R7, R233, 0x1, RZ, 0xc0, !PT ;  /* 0x00000001e9077812 */ /* 0x000fe600078ec0ff */
[----:B------:R-:W-:Y:S01]  /*59d0*/  IMAD.X R5, RZ, RZ, ~UR7, P0 ;  /* 0x80000007ff057e24 */ /* 0x000fe200080e06ff */
[----:B------:R-:W-:Y:S04]  /*59e0*/  ISETP.NE.U32.AND P2, PT, R7, 0x1, PT ;  /* 0x000000010700780c */ /* 0x000fe80003f45070 */
[----:B------:R-:W-:Y:S02]  /*59f0*/  SHF.R.S64 R9, R6, 0x1f, R5 ;  /* 0x0000001f06097819 */ /* 0x000fe40000001005 */
[----:B------:R-:W-:Y:S02]  /*5a00*/  SEL R4, R4, 0x3000, !P2 ;  /* 0x0000300004047807 */ /* 0x000fe40005000000 */
[----:B------:R-:W-:Y:S03]  /*5a10*/  IADD3 R242, P0, PT, R242, R9, RZ ;  /* 0x00000009f2f27210 */ /* 0x000fe60007f1e0ff */
[--C-:B------:R-:W-:Y:S01]  /*5a20*/  IMAD.IADD R231, R231, 0x1, R4.reuse ;  /* 0x00000001e7e77824 */ /* 0x100fe200078e0204 */
[----:B------:R-:W-:Y:S01]  /*5a30*/  LEA.HI.X.SX32 R243, R5, R243, 0x1, P0 ;  /* 0x000000f305f37211 */ /* 0x000fe200000f0eff */
[----:B------:R-:W-:Y:S04]  /*5a40*/  IMAD.IADD R198, R198, 0x1, R4 ;  /* 0x00000001c6c67824 */ /* 0x000fe800078e0204 */
[----:B------:R-:W-:Y:S01]  /*5a50*/  @!PT LDS RZ, [RZ] ;  /* 0x00000000fffff984 */ /* 0x000fe20000000800 */
[----:B------:R-:W-:Y:S01]  /*5a60*/  @!PT LDS RZ, [RZ] ;  /* 0x00000000fffff984 */ /* 0x000fe20000000800 */
[----:B------:R-:W-:Y:S01]  /*5a70*/  @!PT LDS RZ, [RZ] ;  /* 0x00000000fffff984 */ /* 0x000fe20000000800 */
[----:B------:R1:W-:Y:S04]  /*5a80*/  LDGSTS.E.BYPASS.LTC128B.128 [R231], desc[UR24][R242.64] ;  /* 0x00000000f2e77fae */ /* 0x0003e8000b981a18 */
[----:B------:R1:W-:Y:S04]  /*5a90*/  LDGSTS.E.BYPASS.LTC128B.128 [R231+0x1000], desc[UR24][R242.64+0x40] ;  /* 0x01000040f2e77fae */ /* 0x0003e8000b981a18 */
[----:B------:R1:W-:Y:S04]  /*5aa0*/  LDGSTS.E.BYPASS.LTC128B.128 [R231+0x2000], desc[UR24][R242.64+0x80] ;  /* 0x02000080f2e77fae */ /* 0x0003e8000b981a18 */
[----:B------:R-:W0:Y:S02]  /*5ab0*/  LDGDEPBAR ;  /* 0x00000000000079af */ /* 0x000e240000000000 */
.L_x_1515:
        /* <DEDUP_REMOVED lines=107> */
.L_x_1516:
[----:B------:R-:W-:Y:S01]  /*6170*/  LDSM.16.M88.4 R28, [R201+0x15000] ;  /* 0x01500000c91c783b */ /* 0x000fe20000000200 */
[----:B------:R-:W-:Y:S01]  /*6180*/  @P1 IMAD.WIDE.U32 R176, R209, 0x4, R244 ;  /* 0x00000004d1b01825 */ /* 0x000fe200078e00f4 */
[----:B------:R-:W-:Y:S02]  /*6190*/  ISETP.GT.AND P4, PT, R233, R218, PT ;  /* 0x000000dae900720c */ /* 0x000fe40003f84270 */
[----:B------:R-:W2:Y:S01]  /*61a0*/  LDSM.16.MT88.4 R8, [R202+0x9000] ;  /* 0x00900000ca08783b */ /* 0x000ea20000004200 */
[----:B------:R-:W-:Y:S03]  /*61b0*/  @P1 IADD3 R222, P2, PT, R222, -0x100, RZ ;  /* 0xffffff00dede1810 */ /* 0x000fe60007f5e0ff */
[----:B------:R-:W3:Y:S01]  /*61c0*/  LDSM.16.MT88.4 R16, [R202+0xb000] ;  /* 0x00b00000ca10783b */ /* 0x000ee20000004200 */
[----:B------:R-:W-:Y:S03]  /*61d0*/  @P1 IADD3.X R221, PT, PT, R221, -0x1, RZ, P2, !PT ;  /* 0xffffffffdddd1810 */ /* 0x000fe600017fe4ff */
        /* <DEDUP_REMOVED lines=201> */
[C---:B------:R-:W-:Y:S01]  /*6e70*/  LOP3.LUT R4, R233.reuse, 0x1, RZ, 0xc0, !PT ;  /* 0x00000001e9047812 */ /* 0x040fe200078ec0ff */
        /* <DEDUP_REMOVED lines=26> */
[C---:B------:R-:W-:Y:S01]  /*7020*/  ISETP.NE.AND P1, PT, R237.reuse, -0x1, PT ;  /* 0xffffffffed00780c */ /* 0x040fe20003f25270 */
        /* <DEDUP_REMOVED lines=214> */
.L_x_1518:
[----:B------:R-:W-:Y:S05]  /*7d90*/  @P0 BRA `(.L_x_1519) ;  /* 0x0000000000280947 */ /* 0x000fea0003800000 */
[----:B------:R-:W2:Y:S01]  /*7da0*/  LDCU.64 UR8, c[0x0][0x5c8] ;  /* 0x0000b900ff0877ac */ /* 0x000ea20008000a00 */
[----:B-1----:R-:W-:Y:S01]  /*7db0*/  SHF.R.S32.HI R7, RZ, 0x1f, R232 ;  /* 0x0000001fff077819 */ /* 0x002fe200000114e8 */
[----:B------:R-:W1:Y:S04]  /*7dc0*/  LDCU.64 UR6, c[0x0][0x5b0] ;  /* 0x0000b600ff0677ac */ /* 0x000e680008000a00 */
[----:B--2---:R-:W-:Y:S02]  /*7dd0*/  IMAD R7, R7, UR8, RZ ;  /* 0x0000000807077c24 */ /* 0x004fe4000f8e02ff */
[----:B------:R-:W-:-:S04]  /*7de0*/  IMAD.WIDE.U32 R8, R232, UR8, RZ ;  /* 0x00000008e8087c25 */ /* 0x000fc8000f8e00ff */
[----:B------:R-:W-:-:S05]  /*7df0*/  IMAD R7, R232, UR9, R7 ;  /* 0x00000009e8077c24 */ /* 0x000fca000f8e0207 */
[----:B------:R-:W-:-:S03]  /*7e00*/  IADD3 R9, PT, PT, R9, R7, RZ ;  /* 0x0000000709097210 */ /* 0x000fc60007ffe0ff */
[----:B-1----:R-:W-:-:S04]  /*7e10*/  IMAD.WIDE.U32 R54, R49, UR6, R8 ;  /* 0x0000000631367c25 */ /* 0x002fc8000f8e0008 */
[----:B------:R-:W-:Y:S01]  /*7e20*/  IMAD R49, R49, UR7, R55 ;  /* 0x0000000731317c24 */ /* 0x000fe2000f8e0237 */
[----:B------:R-:W-:Y:S06]  /*7e30*/  BRA `(.L_x_1520) ;  /* 0x0000000000147947 */ /* 0x000fec0003800000 */
.L_x_1519:
[----:B------:R-:W2:Y:S01]  /*7e40*/  LDCU.64 UR8, c[0x0][0x5c8] ;  /* 0x0000b900ff0877ac */ /* 0x000ea20008000a00 */
[----:B------:R-:W-:-:S05]  /*7e50*/  IADD3 R54, PT, PT, R232, R237, RZ ;  /* 0x000000ede8367210 */ /* 0x000fca0007ffe0ff */
[C---:B--2---:R-:W-:Y:S02]  /*7e60*/  IMAD R49, R54.reuse, UR9, RZ ;  /* 0x0000000936317c24 */ /* 0x044fe4000f8e02ff */
[----:B------:R-:W-:-:S05]  /*7e70*/  IMAD.WIDE.U32 R54, R54, UR8, RZ ;  /* 0x0000000836367c25 */ /* 0x000fca000f8e00ff */
[----:B------:R-:W-:-:S07]  /*7e80*/  IADD3 R49, PT, PT, R55, R49, RZ ;  /* 0x0000003137317210 */ /* 0x000fce0007ffe0ff */
.L_x_1520:
[----:B------:R-:W-:Y:S01]  /*7e90*/  BAR.SYNC.DEFER_BLOCKING 0x0 ;  /* 0x0000000000007b1d */ /* 0x000fe20000010000 */
[----:B------:R-:W-:Y:S01]  /*7ea0*/  IMAD.SHL.U32 R11, R211, 0x80, RZ ;  /* 0x00000080d30b7824 */ /* 0x000fe200078e00ff */
[----:B------:R-:W-:Y:S01]  /*7eb0*/  MOV R59, RZ ;  /* 0x000000ff003b7202 */ /* 0x000fe20000000f00 */
[----:B------:R-:W-:Y:S02]  /*7ec0*/  IMAD.SHL.U32 R50, R223, 0x8, RZ ;  /* 0x00000008df327824 */ /* 0x000fe400078e00ff */
[-C--:B------:R-:W-:Y:S01]  /*7ed0*/  IMAD.WIDE.U32 R56, R11, R4.reuse, RZ ;  /* 0x000000040b387225 */ /* 0x080fe200078e00ff */
[----:B------:R-:W-:Y:S02]  /*7ee0*/  SHF.R.S32.HI R51, RZ, 0x1f, R11 ;  /* 0x0000001fff337819 */ /* 0x000fe4000001140b */
[----:B------:R-:W2:Y:S01]  /*7ef0*/  LDC.64 R8, c[0x0][0x5d8] ;  /* 0x00017600ff087b82 */ /* 0x000ea20000000a00 */
[----:B------:R-:W-:Y:S01]  /*7f00*/  LOP3.LUT R58, R50, 0x18, RZ, 0xc0, !PT ;  /* 0x00000018323a7812 */ /* 0x000fe200078ec0ff */
[----:B------:R-:W-:Y:S01]  /*7f10*/  BSSY.RECONVERGENT B0, `(.L_x_1521) ;  /* 0x000002a000007945 */ /* 0x000fe20003800200 */
[----:B------:R-:W-:-:S02]  /*7f20*/  IMAD R52, R51, R4, RZ ;  /* 0x0000000433347224 */ /* 0x000fc400078e02ff */
[----:B------:R-:W-:Y:S01]  /*7f30*/  IMAD R50, R51, UR8, RZ ;  /* 0x0000000833327c24 */ /* 0x000fe2000f8e02ff */
[----:B------:R-:W-:Y:S02]  /*7f40*/  LOP3.LUT R51, R56, R58, RZ, 0xfc, !PT ;  /* 0x0000003a38337212 */ /* 0x000fe400078efcff */
[----:B-1----:R-:W1:Y:S01]  /*7f50*/  LDC.64 R6, c[0x0][0x5e0] ;  /* 0x00017800ff067b82 */ /* 0x002e620000000a00 */
[----:B------:R-:W-:Y:S01]  /*7f60*/  IMAD.WIDE.U32 R58, R11, UR8, R58 ;  /* 0x000000080b3a7c25 */ /* 0x000fe2000f8e003a */
[----:B------:R-:W-:-:S03]  /*7f70*/  IADD3 R60, P1, PT, R48, R51, RZ ;  /* 0x00000033303c7210 */ /* 0x000fc60007f3e0ff */
[C---:B------:R-:W-:Y:S01]  /*7f80*/  IMAD R51, R11.reuse, R5, R52 ;  /* 0x000000050b337224 */ /* 0x040fe200078e0234 */
[----:B------:R-:W-:Y:S01]  /*7f90*/  IADD3 R54, P0, PT, R54, R58, RZ ;  /* 0x0000003a36367210 */ /* 0x000fe20007f1e0ff */
[----:B------:R-:W-:Y:S01]  /*7fa0*/  IMAD R50, R11, UR9, R50 ;  /* 0x000000090b327c24 */ /* 0x000fe2000f8e0232 */
[----:B------:R-:W-:Y:S01]  /*7fb0*/  LEA.HI R48, R223, 0x40, RZ, 0x1e ;  /* 0x00000040df307811 */ /* 0x000fe200078ff0ff */
[----:B------:R3:W4:Y:S01]  /*7fc0*/  LDS.128 R44, [R213+0xa000] ;  /* 0x00a00000d52c7984 */ /* 0x0007220000000c00 */
[----:B------:R-:W-:Y:S02]  /*7fd0*/  IADD3.X R61, PT, PT, R10, R57, R51, P1, !PT ;  /* 0x000000390a3d7210 */ /* 0x000fe40000ffe433 */
[C---:B------:R-:W-:Y:S01]  /*7fe0*/  ISETP.GE.AND P1, PT, R210.reuse, R217, PT ;  /* 0x000000d9d200720c */ /* 0x040fe20003f26270 */
[----:B------:R3:W3:Y:S01]  /*7ff0*/  LDS.128 R40, [R213+0xc000] ;  /* 0x00c00000d5287984 */ /* 0x0006e20000000c00 */
[----:B------:R-:W-:Y:S02]  /*8000*/  IADD3.X R55, PT, PT, R49, R59, R50, P0, !PT ;  /* 0x0000003b31377210 */ /* 0x000fe400007fe432 */
[----:B------:R-:W-:Y:S01]  /*8010*/  IADD3 R56, P0, PT, R210, 0x40, RZ ;  /* 0x00000040d2387810 */ /* 0x000fe20007f1e0ff */
[----:B------:R1:W3:Y:S01]  /*8020*/  LDS.128 R36, [R213+0xe000] ;  /* 0x00e00000d5247984 */ /* 0x0002e20000000c00 */
[----:B--2---:R-:W-:Y:S01]  /*8030*/  IMAD.WIDE.U32 R62, R8, UR20, R60 ;  /* 0x00000014083e7c25 */ /* 0x004fe2000f8e003c */
[----:B------:R-:W-:-:S02]  /*8040*/  ISETP.GE.AND P2, PT, R48, R217, PT ;  /* 0x000000d93000720c */ /* 0x000fc40003f46270 */
[----:B------:R2:W2:Y:S01]  /*8050*/  LDS.128 R32, [R213+0xf000] ;  /* 0x00f00000d5207984 */ /* 0x0004a20000000c00 */
[----:B------:R-:W-:Y:S02]  /*8060*/  IMAD.X R57, RZ, RZ, RZ, P0 ;  /* 0x000000ffff397224 */ /* 0x000fe400000e06ff */
[----:B-1----:R-:W-:Y:S01]  /*8070*/  IMAD.WIDE.U32 R60, R6, UR20, R54 ;  /* 0x00000014063c7c25 */ /* 0x002fe2000f8e0036 */
[----:B------:R1:W1:Y:S03]  /*8080*/  LDS.128 R28, [R213+0x10000] ;  /* 0x01000000d51c7984 */ /* 0x0002660000000c00 */
[----:B------:R-:W-:Y:S01]  /*8090*/  IMAD R59, R9, UR20, R63 ;  /* 0x00000014093b7c24 */ /* 0x000fe2000f8e023f */
[----:B------:R1:W1:Y:S04]  /*80a0*/  LDS.128 R24, [R213+0x11000] ;  /* 0x01100000d5187984 */ /* 0x0002680000000c00 */
[----:B------:R1:W1:Y:S04]  /*80b0*/  LDS.128 R20, [R213+0x12000] ;  /* 0x01200000d5147984 */ /* 0x0002680000000c00 */
[----:B------:R1:W1:Y:S04]  /*80c0*/  LDS.128 R16, [R213+0x13000] ;  /* 0x01300000d5107984 */ /* 0x0002680000000c00 */
[----:B------:R1:W1:Y:S01]  /*80d0*/  LDS.128 R12, [R213+0x14000] ;  /* 0x01400000d50c7984 */ /* 0x0002620000000c00 */
[----:B---34-:R-:W-:Y:S05]  /*80e0*/  @P1 BRA `(.L_x_1522) ;  /* 0x0000000000301947 */ /* 0x018fea0003800000 */
[----:B------:R-:W3:Y:S01]  /*80f0*/  LDS.128 R48, [R213+0xb000] ;  /* 0x00b00000d5307984 */ /* 0x000ee20000000c00 */
[----:B------:R-:W4:Y:S01]  /*8100*/  LDCU.64 UR6, c[0x0][0x560] ;  /* 0x0000ac00ff0677ac */ /* 0x000f220008000a00 */
[----:B------:R-:W-:Y:S02]  /*8110*/  MOV R58, R62 ;  /* 0x0000003e003a7202 */ /* 0x000fe40000000f00 */
[----:B------:R-:W2:Y:S03]  /*8120*/  LDS.128 R8, [R213+0x9000] ;  /* 0x00900000d5087984 */ /* 0x000ea60000000c00 */
[C---:B------:R-:W-:Y:S01]  /*8130*/  IMAD.WIDE.U32 R64, R210.reuse, R4, R58 ;  /* 0x00000004d2407225 */ /* 0x040fe200078e003a */
[----:B------:R-:W1:Y:S03]  /*8140*/  LDS.128 R52, [R213+0xd000] ;  /* 0x00d00000d5347984 */ /* 0x000e660000000c00 */
[----:B------:R-:W-:Y:S01]  /*8150*/  IMAD R6, R210, R5, R65 ;  /* 0x00000005d2067224 */ /* 0x000fe200078e0241 */
[----:B----4-:R-:W-:-:S04]  /*8160*/  LEA R66, P0, R64, UR6, 0x1 ;  /* 0x0000000640427c11 */ /* 0x010fc8000f8008ff */
[----:B------:R-:W-:-:S05]  /*8170*/  LEA.HI.X R67, R64, UR7, R6, 0x1, P0 ;  /* 0x0000000740437c11 */ /* 0x000fca00080f0c06 */
[----:B---3--:R3:W-:Y:S04]  /*8180*/  STG.E.128 desc[UR24][R66.64+0x40], R48 ;  /* 0x0000403042007986 */ /* 0x0087e8000c101d18 */
[----:B--2---:R3:W-:Y:S04]  /*8190*/  STG.E.128 desc[UR24][R66.64], R8 ;  /* 0x0000000842007986 */ /* 0x0047e8000c101d18 */
[----:B-1----:R3:W-:Y:S02]  /*81a0*/  STG.E.128 desc[UR24][R66.64+0x80], R52 ;  /* 0x0000803442007986 */ /* 0x0027e4000c101d18 */
.L_x_1522:
[----:B------:R-:W-:Y:S05]  /*81b0*/  BSYNC.RECONVERGENT B0 ;  /* 0x0000000000007941 */ /* 0x000fea0003800200 */
.L_x_1521:
[----:B------:R-:W-:Y:S04]  /*81c0*/  BSSY.RECONVERGENT B0, `(.L_x_1523) ;  /* 0x000000d000007945 */ /* 0x000fe80003800200 */
[----:B------:R-:W-:Y:S05]  /*81d0*/  @P2 BRA `(.L_x_1524) ;  /* 0x00000000002c2947 */ /* 0x000fea0003800000 */
[----:B------:R-:W4:Y:S01]  /*81e0*/  LDCU.64 UR6, c[0x0][0x560] ;  /* 0x0000ac00ff0677ac */ /* 0x000f220008000a00 */
[----:B------:R-:W-:Y:S01]  /*81f0*/  MOV R58, R62 ;  /* 0x0000003e003a7202 */ /* 0x000fe20000000f00 */
[----:B------:R-:W-:-:S04]  /*8200*/  IMAD R6, R57, R4, RZ ;  /* 0x0000000439067224 */ /* 0x000fc800078e02ff */
[----:B---3--:R-:W-:-:S04]  /*8210*/  IMAD.WIDE.U32 R8, R56, R4, R58 ;  /* 0x0000000438087225 */ /* 0x008fc800078e003a */
[----:B------:R-:W-:-:S05]  /*8220*/  IMAD R6, R56, R5, R6 ;  /* 0x0000000538067224 */ /* 0x000fca00078e0206 */
[----:B------:R-:W-:Y:S02]  /*8230*/  IADD3 R6, PT, PT, R6, R9, RZ ;  /* 0x0000000906067210 */ /* 0x000fe40007ffe0ff */
[----:B----4-:R-:W-:-:S04]  /*8240*/  LEA R4, P0, R8, UR6, 0x1 ;  /* 0x0000000608047c11 */ /* 0x010fc8000f8008ff */
[----:B------:R-:W-:-:S05]  /*8250*/  LEA.HI.X R5, R8, UR7, R6, 0x1, P0 ;  /* 0x0000000708057c11 */ /* 0x000fca00080f0c06 */
[----:B------:R4:W-:Y:S04]  /*8260*/  STG.E.128 desc[UR24][R4.64], R44 ;  /* 0x0000002c04007986 */ /* 0x0009e8000c101d18 */
[----:B------:R4:W-:Y:S04]  /*8270*/  STG.E.128 desc[UR24][R4.64+0x40], R40 ;  /* 0x0000402804007986 */ /* 0x0009e8000c101d18 */
[----:B------:R4:W-:Y:S02]  /*8280*/  STG.E.128 desc[UR24][R4.64+0x80], R36 ;  /* 0x0000802404007986 */ /* 0x0009e4000c101d18 */
.L_x_1524:
[----:B------:R-:W-:Y:S05]  /*8290*/  BSYNC.RECONVERGENT B0 ;  /* 0x0000000000007941 */ /* 0x000fea0003800200 */
.L_x_1523:
[----:B------:R-:W-:Y:S01]  /*82a0*/  BSSY.RECONVERGENT B0, `(.L_x_1525) ;  /* 0x000000c000007945 */ /* 0x000fe20003800200 */
[----:B------:R-:W-:-:S03]  /*82b0*/  IMAD R7, R7, UR20, R61 ;  /* 0x0000001407077c24 */ /* 0x000fc6000f8e023d */
[----:B------:R-:W-:Y:S05]  /*82c0*/  @P1 BRA `(.L_x_1526) ;  /* 0x0000000000241947 */ /* 0x000fea0003800000 */
[----:B------:R-:W2:Y:S01]  /*82d0*/  LDCU.64 UR6, c[0x0][0x568] ;  /* 0x0000ad00ff0677ac */ /* 0x000ea20008000a00 */
[----:B------:R-:W-:-:S05]  /*82e0*/  MOV R6, R60 ;  /* 0x0000003c00067202 */ /* 0x000fca0000000f00 */
[----:B---3--:R-:W-:-:S04]  /*82f0*/  IMAD.WIDE.U32 R8, R210, UR8, R6 ;  /* 0x00000008d2087c25 */ /* 0x008fc8000f8e0006 */
[----:B----4-:R-:W-:Y:S01]  /*8300*/  IMAD R4, R210, UR9, R9 ;  /* 0x00000009d2047c24 */ /* 0x010fe2000f8e0209 */
[----:B--2---:R-:W-:-:S04]  /*8310*/  LEA R10, P0, R8, UR6, 0x1 ;  /* 0x00000006080a7c11 */ /* 0x004fc8000f8008ff */
[----:B------:R-:W-:-:S05]  /*8320*/  LEA.HI.X R11, R8, UR7, R4, 0x1, P0 ;  /* 0x00000007080b7c11 */ /* 0x000fca00080f0c04 */
[----:B------:R2:W-:Y:S04]  /*8330*/  STG.E.128 desc[UR24][R10.64], R32 ;  /* 0x000000200a007986 */ /* 0x0005e8000c101d18 */
[----:B-1----:R2:W-:Y:S04]  /*8340*/  STG.E.128 desc[UR24][R10.64+0x40], R24 ;  /* 0x000040180a007986 */ /* 0x0025e8000c101d18 */
[----:B------:R2:W-:Y:S02]  /*8350*/  STG.E.128 desc[UR24][R10.64+0x80], R16 ;  /* 0x000080100a007986 */ /* 0x0005e4000c101d18 */
.L_x_1526:
[----:B------:R-:W-:Y:S05]  /*8360*/  BSYNC.RECONVERGENT B0 ;  /* 0x0000000000007941 */ /* 0x000fea0003800200 */
.L_x_1525:
[----:B------:R-:W-:Y:S05]  /*8370*/  @P2 BRA `(.L_x_1512) ;  /* 0x00000000002c2947 */ /* 0x000fea0003800000 */
[----:B------:R-:W1:Y:S01]  /*8380*/  LDCU.64 UR6, c[0x0][0x568] ;  /* 0x0000ad00ff0677ac */ /* 0x000e620008000a00 */
[----:B------:R-:W-:Y:S01]  /*8390*/  MOV R6, R60 ;  /* 0x0000003c00067202 */ /* 0x000fe20000000f00 */
[----:B------:R-:W-:-:S04]  /*83a0*/  IMAD R57, R57, UR8, RZ ;  /* 0x0000000839397c24 */ /* 0x000fc8000f8e02ff */
[----:B----4-:R-:W-:-:S04]  /*83b0*/  IMAD.WIDE.U32 R4, R56, UR8, R6 ;  /* 0x0000000838047c25 */ /* 0x010fc8000f8e0006 */
[----:B------:R-:W-:-:S05]  /*83c0*/  IMAD R57, R56, UR9, R57 ;  /* 0x0000000938397c24 */ /* 0x000fca000f8e0239 */
[----:B------:R-:W-:Y:S02]  /*83d0*/  IADD3 R57, PT, PT, R57, R5, RZ ;  /* 0x0000000539397210 */ /* 0x000fe40007ffe0ff */
[----:B-1----:R-:W-:-:S04]  /*83e0*/  LEA R6, P0, R4, UR6, 0x1 ;  /* 0x0000000604067c11 */ /* 0x002fc8000f8008ff */
[----:B------:R-:W-:-:S05]  /*83f0*/  LEA.HI.X R7, R4, UR7, R57, 0x1, P0 ;  /* 0x0000000704077c11 */ /* 0x000fca00080f0c39 */
[----:B------:R1:W-:Y:S04]  /*8400*/  STG.E.128 desc[UR24][R6.64], R28 ;  /* 0x0000001c06007986 */ /* 0x0003e8000c101d18 */
[----:B------:R1:W-:Y:S04]  /*8410*/  STG.E.128 desc[UR24][R6.64+0x40], R20 ;  /* 0x0000401406007986 */ /* 0x0003e8000c101d18 */
[----:B------:R1:W-:Y:S02]  /*8420*/  STG.E.128 desc[UR24][R6.64+0x80], R12 ;  /* 0x0000800c06007986 */ /* 0x0003e4000c101d18 */
.L_x_1512:
[----:B------:R-:W-:Y:S05]  /*8430*/  BSYNC.RECONVERGENT B1 ;  /* 0x0000000000017941 */ /* 0x000fea0003800200 */
.L_x_1490:
[----:B------:R-:W1:Y:S01]  /*8440*/  LDCU UR7, c[0x0][0x438] ;  /* 0x00008700ff0777ac */ /* 0x000e620008000800 */
[----:B----4-:R-:W4:Y:S08]  /*8450*/  LDC R4, c[0x0][0x370] ;  /* 0x0000dc00ff047b82 */ /* 0x010f300000000800 */
[----:B--23--:R-:W2:Y:S01]  /*8460*/  LDC R11, c[0x0][0x438] ;  /* 0x00010e00ff0b7b82 */ /* 0x00cea20000000800 */
[----:B-1----:R-:W-:-:S04]  /*8470*/  UIADD3 UR7, UPT, UPT, UR7, 0x7f, URZ ;  /* 0x0000007f07077890 */ /* 0x002fc8000fffe0ff */
[----:B------:R-:W-:Y:S01]  /*8480*/  USHF.R.S32.HI UR6, URZ, 0x1f, UR7 ;  /* 0x0000001fff067899 */ /* 0x000fe20008011407 */
[----:B----4-:R-:W-:-:S03]  /*8490*/  IADD3 R211, PT, PT, R4, R211, RZ ;  /* 0x000000d304d37210 */ /* 0x010fc60007ffe0ff */
[----:B------:R-:W-:-:S04]  /*84a0*/  ULEA.HI UR6, UR6, UR7, URZ, 0x7 ;  /* 0x0000000706067291 */ /* 0x000fc8000f8f38ff */
[----:B------:R-:W-:-:S06]  /*84b0*/  USHF.R.S32.HI UR6, URZ, 0x7, UR6 ;  /* 0x00000007ff067899 */ /* 0x000fcc0008011406 */
[----:B------:R-:W-:-:S13]  /*84c0*/  ISETP.GE.AND P0, PT, R211, UR6, PT ;  /* 0x00000006d3007c0c */ /* 0x000fda000bf06270 */
[----:B--2---:R-:W-:Y:S05]  /*84d0*/  @!P0 BRA `(.L_x_1527) ;  /* 0xffffff8000508947 */ /* 0x004fea000383ffff */
[----:B------:R-:W-:Y:S05]  /*84e0*/  EXIT ;  /* 0x000000000000794d */ /* 0x000fea0003800000 */
.L_x_1528:
        /* <DEDUP_REMOVED lines=9> */
.L_x_1743:


//--------------------- .text._ZN5flash44flash_bwd_dq_dk_dv_loop_seqk_parallel_kernelI23Flash_bwd_kernel_traitsILi96ELi64ELi128ELi8ELi2ELi4ELi4ELb0ELb0EN7cutlass10bfloat16_tE19Flash_kernel_traitsILi96ELi64ELi128ELi8ES3_EELb0ELb0ELb1ELb0ELb0ELb1ELb1EEEvNS_16Flash_bwd_paramsE --------------------------
	.section	.text._ZN5flash44flash_bwd_dq_dk_dv_loop_seqk_parallel_kernelI23Flash_bwd_kernel_traitsILi96ELi64ELi128ELi8ELi2ELi4ELi4ELb0ELb0EN7cutlass10bfloat16_tE19Flash_kernel_traitsILi96ELi64ELi128ELi8ES3_EELb0ELb0ELb1ELb0ELb0ELb1ELb1EEEvNS_16Flash_bwd_paramsE,"ax",@progbits
	.align	128
        .global         _ZN5flash44flash_bwd_dq_dk_dv_loop_seqk_parallel_kernelI23Flash_bwd_kernel_traitsILi96ELi64ELi128ELi8ELi2ELi4ELi4ELb0ELb0EN7cutlass10bfloat16_tE19Flash_kernel_traitsILi96ELi64ELi128ELi8ES3_EELb0ELb0ELb1ELb0ELb0ELb1ELb1EEEvNS_16Flash_bwd_paramsE
        .type           _ZN5flash44flash_bwd_dq_dk_dv_loop_seqk_parallel_kernelI23Flash_bwd_kernel_traitsILi96ELi64ELi128ELi8ELi2ELi4ELi4ELb0ELb0EN7cutlass10bfloat16_tE19Flash_kernel_traitsILi96ELi64ELi128ELi8ES3_EELb0ELb0ELb1ELb0ELb0ELb1ELb1EEEvNS_16Flash_bwd_paramsE,@function
        .size           _ZN5flash44flash_bwd_dq_dk_dv_loop_seqk_parallel_kernelI23Flash_bwd_kernel_traitsILi96ELi64ELi128ELi8ELi2ELi4ELi4ELb0ELb0EN7cutlass10bfloat16_tE19Flash_kernel_traitsILi96ELi64ELi128ELi8ES3_EELb0ELb0ELb1ELb0ELb0ELb1ELb1EEEvNS_16Flash_bwd_paramsE,(.L_x_1744 - _ZN5flash44flash_bwd_dq_dk_dv_loop_seqk_parallel_kernelI23Flash_bwd_kernel_traitsILi96ELi64ELi128ELi8ELi2ELi4ELi4ELb0ELb0EN7cutlass10bfloat16_tE19Flash_kernel_traitsILi96ELi64ELi128ELi8ES3_EELb0ELb0ELb1ELb0ELb0ELb1ELb1EEEvNS_16Flash_bwd_paramsE)
        .other          _ZN5flash44flash_bwd_dq_dk_dv_loop_seqk_parallel_kernelI23Flash_bwd_kernel_traitsILi96ELi64ELi128ELi8ELi2ELi4ELi4ELb0ELb0EN7cutlass10bfloat16_tE19Flash_kernel_traitsILi96ELi64ELi128ELi8ES3_EELb0ELb0ELb1ELb0ELb0ELb1ELb1EEEvNS_16Flash_bwd_paramsE,@"STO_CUDA_ENTRY STV_DEFAULT"
_ZN5flash44flash_bwd_dq_dk_dv_loop_seqk_parallel_kernelI23Flash_bwd_kernel_traitsILi96ELi64ELi128ELi8ELi2ELi4ELi4ELb0ELb0EN7cutlass10bfloat16_tE19Flash_kernel_traitsILi96ELi64ELi128ELi8ES3_EELb0ELb0ELb1ELb0ELb0ELb1ELb1EEEvNS_16Flash_bwd_paramsE:
.text._ZN5flash44flash_bwd_dq_dk_dv_loop_seqk_parallel_kernelI23Flash_bwd_kernel_traitsILi96ELi64ELi128ELi8ELi2ELi4ELi4ELb0ELb0EN7cutlass10bfloat16_tE19Flash_kernel_traitsILi96ELi64ELi128ELi8ES3_EELb0ELb0ELb1ELb0ELb0ELb1ELb1EEEvNS_16Flash_bwd_paramsE:
        /* <DEDUP_REMOVED lines=50> */
.L_x_1567:
        /* <DEDUP_REMOVED lines=12> */
[----:B---3--:R-:W3:Y:S02]  /*03e0*/  @P1 LDG.E R3, desc[UR38][R10.64] ;  /* 0x000000260a031981 */ /* 0x008ee4000c1e1900 */
        /* <DEDUP_REMOVED lines=11> */
[----:B------:R-:W2:Y:S04]  /*04a0*/  @P4 LDG.E R5, desc[UR38][R6.64] ;  /* 0x0000002606054981 */ /* 0x000ea8000c1e1900 */
[----:B------:R-:W2:Y:S04]  /*04b0*/  @P0 LDG.E R0, desc[UR38][R8.64] ;  /* 0x0000002608000981 */ /* 0x000ea8000c1e1900 */
[----:B------:R-:W2:Y:S01]  /*04c0*/  @P2 LDG.E R2, desc[UR38][R6.64+0x4] ;  /* 0x0000042606022981 */ /* 0x000ea2000c1e1900 */
        /* <DEDUP_REMOVED lines=8> */
[----:B-----5:R-:W-:Y:S02]  /*0550*/  @!P3 R2UR UR42, R4 ;  /* 0x00000000042ab2ca */ /* 0x020fe400000e0000 */
[----:B--2---:R-:W-:-:S02]  /*0560*/  @P4 R2UR UR12, R5 ;  /* 0x00000000050c42ca */ /* 0x004fc400000e0000 */
        /* <DEDUP_REMOVED lines=11> */
.L_x_1529:
        /* <DEDUP_REMOVED lines=43> */
.L_x_1531:
[----:B------:R-:W1:Y:S01]  /*08d0*/  LDCU.64 UR16, c[0x0][0x3b8] ;  /* 0x00007700ff1077ac */ /* 0x000e620008000a00 */
[----:B------:R-:W-:-:S04]  /*08e0*/  UIADD3 UR8, UPT, UPT, UR40, UR42, URZ ;  /* 0x0000002a28087290 */ /* 0x000fc8000fffe0ff */
[----:B-1----:R-:W-:Y:S02]  /*08f0*/  UIMAD.WIDE.U32 UR48, UR8, UR16, URZ ;  /* 0x00000010083072a5 */ /* 0x002fe4000f8e00ff */
[----:B------:R-:W-:-:S04]  /*0900*/  UIMAD UR8, UR8, UR17, URZ ;  /* 0x00000011080872a4 */ /* 0x000fc8000f8e02ff */
[----:B------:R-:W-:-:S06]  /*0910*/  UIADD3 UR8, UPT, UPT, UR49, UR8, URZ ;  /* 0x0000000831087290 */ /* 0x000fcc000fffe0ff */
[----:B------:R-:W-:Y:S02]  /*0920*/  MOV R2, UR8 ;  /* 0x0000000800027c02 */ /* 0x000fe40008000f00 */
.L_x_1532:
        /* <DEDUP_REMOVED lines=40> */
.L_x_1533:
[----:B------:R-:W1:Y:S01]  /*0bb0*/  LDCU.64 UR14, c[0x0][0x3c0] ;  /* 0x00007800ff0e77ac */ /* 0x000e620008000a00 */
[----:B------:R-:W-:-:S04]  /*0bc0*/  UIADD3 UR8, UPT, UPT, UR40, UR42, URZ ;  /* 0x0000002a28087290 */ /* 0x000fc8000fffe0ff */
[----:B-1----:R-:W-:Y:S02]  /*0bd0*/  UIMAD.WIDE.U32 UR50, UR8, UR14, URZ ;  /* 0x0000000e083272a5 */ /* 0x002fe4000f8e00ff */
[----:B------:R-:W-:-:S04]  /*0be0*/  UIMAD UR8, UR8, UR15, URZ ;  /* 0x0000000f080872a4 */ /* 0x000fc8000f8e02ff */
[----:B------:R-:W-:-:S06]  /*0bf0*/  UIADD3 UR8, UPT, UPT, UR51, UR8, URZ ;  /* 0x0000000833087290 */ /* 0x000fcc000fffe0ff */
[----:B------:R-:W-:-:S07]  /*0c00*/  MOV R7, UR8 ;  /* 0x0000000800077c02 */ /* 0x000fce0008000f00 */
.L_x_1534:
        /* <DEDUP_REMOVED lines=28> */
.L_x_1535:
[----:B------:R-:W-:Y:S02]  /*0dd0*/  UIMAD.WIDE.U32 UR10, UR56, UR12, URZ ;  /* 0x0000000c380a72a5 */ /* 0x000fe4000f8e00ff */
[----:B------:R-:W-:-:S04]  /*0de0*/  UIMAD UR8, UR57, UR12, URZ ;  /* 0x0000000c390872a4 */ /* 0x000fc8000f8e02ff */
[----:B------:R-:W-:-:S12]  /*0df0*/  UIADD3 UR8, UPT, UPT, UR11, UR8, URZ ;  /* 0x000000080b087290 */ /* 0x000fd8000fffe0ff */
.L_x_1536:
        /* <DEDUP_REMOVED lines=20> */
.L_x_1537:
[----:B------:R-:W1:Y:S01]  /*0f40*/  LDCU UR57, c[0x0][0x434] ;  /* 0x00008680ff3977ac */ /* 0x000e620008000800 */
[----:B------:R-:W-:-:S04]  /*0f50*/  UIMAD UR9, UR44, UR60, UR27 ;  /* 0x0000003c2c0972a4 */ /* 0x000fc8000f8e021b */
[----:B-1----:R-:W-:Y:S02]  /*0f60*/  UIMAD UR57, UR9, UR57, URZ ;  /* 0x00000039093972a4 */ /* 0x002fe4000f8e02ff */
.L_x_1538:
        /* <DEDUP_REMOVED lines=11> */
.L_x_1539:
[----:B------:R-:W1:Y:S01]  /*1020*/  LDCU UR56, c[0x0][0x444] ;  /* 0x00008880ff3877ac */ /* 0x000e620008000800 */
[----:B------:R-:W-:-:S04]  /*1030*/  UIMAD UR9, UR44, UR60, UR27 ;  /* 0x0000003c2c0972a4 */ /* 0x000fc8000f8e021b */
[----:B-1----:R-:W-:-:S12]  /*1040*/  UIMAD UR56, UR9, UR56, URZ ;  /* 0x00000038093872a4 */ /* 0x002fd8000f8e02ff */
.L_x_1540:
        /* <DEDUP_REMOVED lines=23> */
[----:B------:R-:W-:Y:S02]  /*11c0*/  SHF.R.U32.HI R9, RZ, 0x5, R0 ;  /* 0x00000005ff097819 */ /* 0x000fe40000011600 */
[----:B------:R-:W-:Y:S01]  /*11d0*/  LOP3.LUT R18, R3, 0x18, RZ, 0xc0, !PT ;  /* 0x0000001803127812 */ /* 0x000fe200078ec0ff */
[----:B------:R-:W-:Y:S01]  /*11e0*/  UISETP.LT.AND UP0, UPT, URZ, UR47, UPT ;  /* 0x0000002fff00728c */ /* 0x000fe2000bf01270 */
[----:B------:R-:W-:Y:S01]  /*11f0*/  MOV R8, UR62 ;  /* 0x0000003e00087c02 */ /* 0x000fe20008000f00 */
[----:B------:R-:W1:Y:S01]  /*1200*/  LDCU.128 UR8, c[0x0][0x590] ;  /* 0x0000b200ff0877ac */ /* 0x000e620008000c00 */
[----:B------:R-:W-:Y:S01]  /*1210*/  IADD3 R16, P0, PT, R18, UR64, RZ ;  /* 0x0000004012107c10 */ /* 0x000fe2000ff1e0ff */
[----:B------:R-:W-:Y:S01]  /*1220*/  IMAD.WIDE.U32 R12, R13, UR20, R18 ;  /* 0x000000140d0c7c25 */ /* 0x000fe2000f8e0012 */
[----:B------:R-:W-:-:S03]  /*1230*/  USEL UR47, URZ, UR47, !UP0 ;  /* 0x0000002fff2f7287 */ /* 0x000fc6000c000000 */
[----:B------:R-:W-:Y:S01]  /*1240*/  IMAD.X R17, RZ, RZ, UR61, P0 ;  /* 0x0000003dff117e24 */ /* 0x000fe200080e06ff */
[----:B------:R-:W-:Y:S01]  /*1250*/  IADD3 R12, P1, PT, R12, UR52, RZ ;  /* 0x000000340c0c7c10 */ /* 0x000fe2000ff3e0ff */
[----:B------:R-:W-:Y:S01]  /*1260*/  UIMAD UR52, UR60, UR59, URZ ;  /* 0x0000003b3c3472a4 */ /* 0x000fe2000f8e02ff */
[----:B------:R-:W2:Y:S02]  /*1270*/  LDCU.64 UR60, c[0x0][0x5e8] ;  /* 0x0000bd00ff3c77ac */ /* 0x000ea40008000a00 */
[----:B------:R-:W-:Y:S02]  /*1280*/  IADD3.X R13, PT, PT, R13, UR21, R8, P1, !PT ;  /* 0x000000150d0d7c10 */ /* 0x000fe40008ffe408 */
[----:B------:R-:W-:Y:S01]  /*1290*/  LOP3.LUT R8, R0, 0x1f, RZ, 0xc0, !PT ;  /* 0x0000001f00087812 */ /* 0x000fe200078ec0ff */
[----:B------:R-:W4:Y:S01]  /*12a0*/  LDCU.64 UR58, c[0x0][0x420] ;  /* 0x00008400ff3a77ac */ /* 0x000f220008000a00 */
[----:B------:R-:W-:Y:S01]  /*12b0*/  IMAD.WIDE.U32 R20, R20, UR27, R12 ;  /* 0x0000001b14147c25 */ /* 0x000fe2000f8e000c */
[----:B-1----:R-:W-:-:S03]  /*12c0*/  UIMAD UR53, UR53, UR8, URZ ;  /* 0x00000008353572a4 */ /* 0x002fc6000f8e02ff */
[----:B------:R-:W-:Y:S01]  /*12d0*/  IMAD.U32 R14, RZ, RZ, UR8 ;  /* 0x00000008ff0e7e24 */ /* 0x000fe2000f8e00ff */
[----:B------:R-:W-:Y:S01]  /*12e0*/  UISETP.GT.AND UP0, UPT, UR45, UR47, UPT ;  /* 0x0000002f2d00728c */ /* 0x000fe2000bf04270 */
[----:B------:R-:W-:Y:S02]  /*12f0*/  IMAD.U32 R12, RZ, RZ, UR10 ;  /* 0x0000000aff0c7e24 */ /* 0x000fe4000f8e00ff */
[----:B------:R-:W-:Y:S01]  /*1300*/  IMAD.WIDE.U32 R14, R14, UR20, R16 ;  /* 0x000000140e0e7c25 */ /* 0x000fe2000f8e0010 */
[----:B------:R-:W-:Y:S02]  /*1310*/  UIMAD UR20, UR20, UR9, UR53 ;  /* 0x00000009141472a4 */ /* 0x000fe4000f8e0235 */
[----:B------:R-:W-:Y:S01]  /*1320*/  USHF.L.U32 UR53, UR52, 0x6, URZ ;  /* 0x0000000634357899 */ /* 0x000fe200080006ff */
[----:B------:R-:W-:Y:S01]  /*1330*/  IMAD.U32 R16, RZ, RZ, UR19 ;  /* 0x00000013ff107e24 */ /* 0x000fe2000f8e00ff */
[----:B------:R-:W1:Y:S01]  /*1340*/  LDCU.64 UR18, c[0x0][0x550] ;  /* 0x0000aa00ff1277ac */ /* 0x000e620008000a00 */
[----:B------:R-:W-:Y:S01]  /*1350*/  IMAD R8, R9, UR52, R8 ;  /* 0x0000003409087c24 */ /* 0x000fe2000f8e0208 */
[----:B------:R-:W-:Y:S01]  /*1360*/  IADD3 R15, PT, PT, R15, UR20, RZ ;  /* 0x000000140f0f7c10 */ /* 0x000fe2000fffe0ff */
[----:B------:R-:W-:Y:S01]  /*1370*/  IMAD R17, R16, UR27, R21 ;  /* 0x0000001b10117c24 */ /* 0x000fe2000f8e0215 */
[----:B------:R-:W-:Y:S01]  /*1380*/  MOV R16, R20 ;  /* 0x0000001400107202 */ /* 0x000fe20000000f00 */
[----:B--2---:R-:W-:Y:S01]  /*1390*/  UIMAD.WIDE UR60, UR56, 0x4, UR60 ;  /* 0x00000004383c78a5 */ /* 0x004fe2000f8e023c */
[----:B------:R-:W-:Y:S01]  /*13a0*/  SHF.R.S32.HI R21, RZ, 0x1f, R8 ;  /* 0x0000001fff157819 */ /* 0x000fe20000011408 */
[----:B------:R-:W-:Y:S01]  /*13b0*/  IMAD.WIDE.U32 R12, R12, UR27, R14 ;  /* 0x0000001b0c0c7c25 */ /* 0x000fe2000f8e000e */
[----:B------:R-:W2:Y:S03]  /*13c0*/  LDCU.64 UR20, c[0x0][0x380] ;  /* 0x00007000ff1477ac */ /* 0x000ea60008000a00 */
[----:B---3--:R-:W-:Y:S01]  /*13d0*/  IMAD.WIDE.U32 R14, R4, UR25, RZ ;  /* 0x00000019040e7c25 */ /* 0x008fe2000f8e00ff */
[----:B----4-:R-:W-:-:S03]  /*13e0*/  UIMAD.WIDE UR58, UR57, 0x4, UR58 ;  /* 0x00000004393a78a5 */ /* 0x010fc6000f8e023a */
[----:B------:R-:W-:Y:S01]  /*13f0*/  IMAD.U32 R4, RZ, RZ, UR11 ;  /* 0x0000000bff047e24 */ /* 0x000fe2000f8e00ff */
[----:B------:R-:W3:Y:S01]  /*1400*/  LDCU.64 UR10, c[0x0][0x570] ;  /* 0x0000ae00ff0a77ac */ /* 0x000ee20008000a00 */
[----:B------:R-:W-:Y:S01]  /*1410*/  IMAD R5, R5, UR25, R15 ;  /* 0x0000001905057c24 */ /* 0x000fe2000f8e020f */
[----:B------:R-:W-:Y:S01]  /*1420*/  SEL R9, R14, RZ, P3 ;  /* 0x000000ff0e097207 */ /* 0x000fe20001800000 */
[----:B------:R-:W-:Y:S01]  /*1430*/  IMAD R13, R4, UR27, R13 ;  /* 0x0000001b040d7c24 */ /* 0x000fe2000f8e020d */
[----:B------:R-:W-:Y:S02]  /*1440*/  SHF.R.U32.HI R15, RZ, 0x2, R0 ;  /* 0x00000002ff0f7819 */ /* 0x000fe40000011600 */
[----:B------:R-:W-:Y:S01]  /*1450*/  IADD3 R9, P1, P0, R8, UR55, R9 ;  /* 0x0000003708097c10 */ /* 0x000fe2000f83e009 */
[----:B------:R-:W-:Y:S01]  /*1460*/  IMAD.U32 R8, RZ, RZ, UR53 ;  /* 0x00000035ff087e24 */ /* 0x000fe2000f8e00ff */
[----:B------:R-:W-:Y:S01]  /*1470*/  SEL R4, R5, RZ, P3 ;  /* 0x000000ff05047207 */ /* 0x000fe20001800000 */
[----:B------:R-:W-:-:S03]  /*1480*/  IMAD.WIDE.U32 R12, R15, UR8, R12 ;  /* 0x000000080f0c7c25 */ /* 0x000fc6000f8e000c */
[----:B------:R-:W-:Y:S01]  /*1490*/  IADD3.X R21, PT, PT, R21, UR54, R4, P1, P0 ;  /* 0x0000003615157c10 */ /* 0x000fe20008fe0404 */
[----:B------:R-:W-:Y:S01]  /*14a0*/  IMAD.WIDE.U32 R16, R15, UR12, R16 ;  /* 0x0000000c0f107c25 */ /* 0x000fe2000f8e0010 */
[----:B------:R-:W-:Y:S02]  /*14b0*/  IADD3 R9, P0, PT, R9, UR53, RZ ;  /* 0x0000003509097c10 */ /* 0x000fe4000ff1e0ff */
[----:B-1----:R-:W-:Y:S01]  /*14c0*/  LEA R184, P1, R12, UR18, 0x1 ;  /* 0x000000120cb87c11 */ /* 0x002fe2000f8208ff */
[C---:B------:R-:W-:Y:S01]  /*14d0*/  IMAD R5, R15.reuse, UR9, R13 ;  /* 0x000000090f057c24 */ /* 0x040fe2000f8e020d */
[----:B------:R-:W-:Y:S01]  /*14e0*/  LEA.HI.X.SX32 R8, R8, R21, 0x1, P0 ;  /* 0x0000001508087211 */ /* 0x000fe200000f0eff */
[----:B------:R-:W-:Y:S01]  /*14f0*/  IMAD R4, R15, UR13, R17 ;  /* 0x0000000d0f047c24 */ /* 0x000fe2000f8e0211 */
[----:B---3--:R-:W-:Y:S02]  /*1500*/  LEA R182, P0, R9, UR10, 0x2 ;  /* 0x0000000a09b67c11 */ /* 0x008fe4000f8010ff */
[----:B--2---:R-:W-:-:S02]  /*1510*/  LEA R186, P2, R16, UR20, 0x1 ;  /* 0x0000001410ba7c11 */ /* 0x004fc4000f8408ff */
[----:B------:R-:W-:Y:S02]  /*1520*/  LEA.HI.X R183, R9, UR11, R8, 0x2, P0 ;  /* 0x0000000b09b77c11 */ /* 0x000fe400080f1408 */
[C---:B------:R-:W-:Y:S02]  /*1530*/  IADD3 R9, P0, PT, R15.reuse, 0x40, RZ ;  /* 0x000000400f097810 */ /* 0x040fe40007f1e0ff */
[----:B------:R-:W-:Y:S02]  /*1540*/  LEA.HI.X R185, R12, UR19, R5, 0x1, P1 ;  /* 0x000000130cb97c11 */ /* 0x000fe400088f0c05 */
[----:B------:R-:W-:Y:S01]  /*1550*/  LEA.HI.X R187, R16, UR21, R4, 0x1, P2 ;  /* 0x0000001510bb7c11 */ /* 0x000fe200090f0c04 */
[----:B------:R-:W-:Y:S01]  /*1560*/  IMAD.X R13, RZ, RZ, RZ, P0 ;  /* 0x000000ffff0d7224 */ /* 0x000fe200000e06ff */
        /* <DEDUP_REMOVED lines=14> */
.L_x_1542:
[----:B------:R-:W1:Y:S01]  /*1650*/  LDCU.64 UR10, c[0x0][0x5c0] ;  /* 0x0000b800ff0a77ac */ /* 0x000e620008000a00 */
[----:B------:R-:W-:-:S04]  /*1660*/  UIADD3 UR5, UPT, UPT, UR40, UR42, URZ ;  /* 0x0000002a28057290 */ /* 0x000fc8000fffe0ff */
[----:B-1----:R-:W-:Y:S02]  /*1670*/  UIMAD.WIDE.U32 UR16, UR5, UR10, URZ ;  /* 0x0000000a051072a5 */ /* 0x002fe4000f8e00ff */
[----:B------:R-:W-:-:S04]  /*1680*/  UIMAD UR5, UR5, UR11, URZ ;  /* 0x0000000b050572a4 */ /* 0x000fc8000f8e02ff */
[----:B------:R-:W-:-:S06]  /*1690*/  UIADD3 UR5, UPT, UPT, UR17, UR5, URZ ;  /* 0x0000000511057290 */ /* 0x000fcc000fffe0ff */
[----:B------:R-:W-:Y:S02]  /*16a0*/  MOV R0, UR5 ;  /* 0x0000000500007c02 */ /* 0x000fe40008000f00 */
.L_x_1543:
        /* <DEDUP_REMOVED lines=12> */
.L_x_1544:
[----:B------:R-:W1:Y:S01]  /*1770*/  LDCU.64 UR8, c[0x0][0x5c8] ;  /* 0x0000b900ff0877ac */ /* 0x000e620008000a00 */
[----:B------:R-:W-:-:S04]  /*1780*/  UIADD3 UR40, UPT, UPT, UR40, UR42, URZ ;  /* 0x0000002a28287290 */ /* 0x000fc8000fffe0ff */
[----:B-1----:R-:W-:Y:S02]  /*1790*/  UIMAD.WIDE.U32 UR14, UR40, UR8, URZ ;  /* 0x00000008280e72a5 */ /* 0x002fe4000f8e00ff */
[----:B------:R-:W-:-:S04]  /*17a0*/  UIMAD UR40, UR40, UR9, URZ ;  /* 0x00000009282872a4 */ /* 0x000fc8000f8e02ff */
[----:B------:R-:W-:-:S06]  /*17b0*/  UIADD3 UR40, UPT, UPT, UR15, UR40, URZ ;  /* 0x000000280f287290 */ /* 0x000fcc000fffe0ff */
[----:B------:R-:W-:Y:S02]  /*17c0*/  MOV R2, UR40 ;  /* 0x0000002800027c02 */ /* 0x000fe40008000f00 */
.L_x_1545:
        /* <DEDUP_REMOVED lines=26> */
.L_x_1547:
[----:B------:R-:W-:Y:S05]  /*1970*/  BSYNC.RECONVERGENT B0 ;  /* 0x0000000000007941 */ /* 0x000fea0003800200 */
.L_x_1546:
        /* <DEDUP_REMOVED lines=13> */
.L_x_1549:
[----:B------:R-:W-:Y:S05]  /*1a50*/  BSYNC.RECONVERGENT B0 ;  /* 0x0000000000007941 */ /* 0x000fea0003800200 */
.L_x_1548:
[----:B------:R-:W3:Y:S01]  /*1a60*/  LDCU.64 UR10, c[0x0][0x5e0] ;  /* 0x0000bc00ff0a77ac */ /* 0x000ee20008000a00 */
[----:B------:R-:W-:Y:S01]  /*1a70*/  MOV R3, UR8 ;  /* 0x0000000800037c02 */ /* 0x000fe20008000f00 */
[----:B------:R-:W-:Y:S01]  /*1a80*/  BSSY.RECONVERGENT B0, `(.L_x_1550) ;  /* 0x0000014000007945 */ /* 0x000fe20003800200 */
[----:B------:R-:W-:-:S03]  /*1a90*/  UIMAD UR46, UR46, UR8, URZ ;  /* 0x000000082e2e72a4 */ /* 0x000fc6000f8e02ff */
[----:B------:R-:W-:Y:S01]  /*1aa0*/  IMAD.WIDE.U32 R18, R3, UR31, R18 ;  /* 0x0000001f03127c25 */ /* 0x000fe2000f8e0012 */
[----:B------:R-:W-:Y:S02]  /*1ab0*/  UIMAD UR46, UR31, UR9, UR46 ;  /* 0x000000091f2e72a4 */ /* 0x000fe4000f8e022e */
[----:B--2---:R-:W-:-:S04]  /*1ac0*/  IADD3 R6, P0, PT, R18, UR14, RZ ;  /* 0x0000000e12067c10 */ /* 0x004fc8000ff1e0ff */
[----:B------:R-:W-:Y:S02]  /*1ad0*/  IADD3.X R7, PT, PT, R2, UR46, R19, P0, !PT ;  /* 0x0000002e02077c10 */ /* 0x000fe400087fe413 */
[----:B---3--:R-:W-:Y:S02]  /*1ae0*/  MOV R4, UR10 ;  /* 0x0000000a00047c02 */ /* 0x008fe40008000f00 */
[----:B------:R-:W-:-:S03]  /*1af0*/  MOV R0, UR11 ;  /* 0x0000000b00007c02 */ /* 0x000fc60008000f00 */
        /* <DEDUP_REMOVED lines=12> */
.L_x_1551:
[----:B------:R-:W-:Y:S05]  /*1bc0*/  BSYNC.RECONVERGENT B0 ;  /* 0x0000000000007941 */ /* 0x000fea0003800200 */
.L_x_1550:
        /* <DEDUP_REMOVED lines=13> */
.L_x_1541:
        /* <DEDUP_REMOVED lines=8> */
[----:B------:R-:W-:Y:S01]  /*1d20*/  LOP3.LUT R5, R3, 0xd8, RZ, 0xc0, !PT ;  /* 0x000000d803057812 */ /* 0x000fe200078ec0ff */
[----:B------:R-:W2:Y:S01]  /*1d30*/  LDCU.64 UR8, c[0x0][0x3d8] ;  /* 0x00007b00ff0877ac */ /* 0x000ea20008000a00 */
[----:B------:R-:W-:Y:S01]  /*1d40*/  ISETP.GE.AND P2, PT, R15, UR12, PT ;  /* 0x0000000c0f007c0c */ /* 0x000fe2000bf46270 */
[----:B------:R-:W-:Y:S01]  /*1d50*/  IMAD.WIDE.U32 R20, R20, UR31, R18 ;  /* 0x0000001f14147c25 */ /* 0x000fe2000f8e0012 */
[----:B------:R-:W-:Y:S01]  /*1d60*/  LOP3.LUT R10, R5, 0x18, R0, 0x78, !PT ;  /* 0x00000018050a7812 */ /* 0x000fe200078e7800 */
[----:B------:R-:W-:Y:S01]  /*1d70*/  UIMAD UR13, UR31, UR17, UR13 ;  /* 0x000000111f0d72a4 */ /* 0x000fe2000f8e020d */
[----:B------:R-:W-:Y:S01]  /*1d80*/  IADD3 R16, P0, PT, R16, UR48, RZ ;  /* 0x0000003010107c10 */ /* 0x000fe2000ff1e0ff */
[----:B------:R-:W-:Y:S01]  /*1d90*/  UIMAD UR46, UR46, UR14, URZ ;  /* 0x0000000e2e2e72a4 */ /* 0x000fe2000f8e02ff */
[----:B------:R-:W-:Y:S01]  /*1da0*/  LOP3.LUT R10, R10, 0x1f20, R3, 0xf8, !PT ;  /* 0x00001f200a0a7812 */ /* 0x000fe200078ef803 */
[----:B------:R-:W-:Y:S01]  /*1db0*/  IMAD.MOV.U32 R179, RZ, RZ, 0x7f800000 ;  /* 0x7f800000ffb37424 */ /* 0x000fe200078e00ff */
[----:B------:R-:W-:Y:S01]  /*1dc0*/  LOP3.LUT R180, R8, 0x10, RZ, 0xc0, !PT ;  /* 0x0000001008b47812 */ /* 0x000fe200078ec0ff */
[----:B------:R-:W-:Y:S01]  /*1dd0*/  UIMAD UR46, UR31, UR15, UR46 ;  /* 0x0000000f1f2e72a4 */ /* 0x000fe2000f8e022e */
[----:B------:R-:W-:Y:S01]  /*1de0*/  IADD3.X R17, PT, PT, R2, UR13, R17, P0, !PT ;  /* 0x0000000d02117c10 */ /* 0x000fe200087fe411 */
[----:B-1----:R-:W-:Y:S01]  /*1df0*/  IMAD R19, R11, UR10, RZ ;  /* 0x0000000a0b137c24 */ /* 0x002fe2000f8e02ff */
[----:B------:R-:W1:Y:S01]  /*1e00*/  @!P1 LDC.64 R2, c[0x0][0x388] ;  /* 0x0000e200ff029b82 */ /* 0x000e620000000a00 */
[----:B------:R-:W-:Y:S01]  /*1e10*/  IADD3 R18, P0, PT, R20, UR50, RZ ;  /* 0x0000003214127c10 */ /* 0x000fe2000ff1e0ff */
[----:B------:R-:W-:Y:S01]  /*1e20*/  @!P1 IMAD R12, R13, UR16, RZ ;  /* 0x000000100d0c9c24 */ /* 0x000fe2000f8e02ff */
[----:B------:R-:W-:Y:S01]  /*1e30*/  LOP3.LUT R180, R180, 0x7, R15, 0xf8, !PT ;  /* 0x00000007b4b47812 */ /* 0x000fe200078ef80f */
[C---:B------:R-:W-:Y:S01]  /*1e40*/  IMAD R19, R6.reuse, UR11, R19 ;  /* 0x0000000b06137c24 */ /* 0x040fe2000f8e0213 */
[----:B------:R-:W-:Y:S01]  /*1e50*/  UIMAD UR13, UR49, -0x40, UR41 ;  /* 0xffffffc0310d78a4 */ /* 0x000fe2000f8e0229 */
[----:B------:R-:W-:-:S04]  /*1e60*/  IMAD.WIDE.U32 R16, R6, UR10, R16 ;  /* 0x0000000a06107c25 */ /* 0x000fc8000f8e0010 */
[----:B------:R-:W-:Y:S01]  /*1e70*/  IMAD.MOV.U32 R178, RZ, RZ, 0x7f800000 ;  /* 0x7f800000ffb27424 */ /* 0x000fe200078e00ff */
[----:B------:R-:W3:Y:S01]  /*1e80*/  @!P2 LDC.64 R4, c[0x0][0x390] ;  /* 0x0000e400ff04ab82 */ /* 0x000ee20000000a00 */
[----:B------:R-:W-:Y:S01]  /*1e90*/  IMAD.IADD R17, R17, 0x1, R19 ;  /* 0x0000000111117824 */ /* 0x000fe200078e0213 */
[----:B------:R-:W-:Y:S01]  /*1ea0*/  IADD3.X R19, PT, PT, R7, UR46, R21, P0, !PT ;  /* 0x0000002e07137c10 */ /* 0x000fe200087fe415 */
[----:B--2---:R-:W-:Y:S01]  /*1eb0*/  IMAD R11, R11, UR8, RZ ;  /* 0x000000080b0b7c24 */ /* 0x004fe2000f8e02ff */
[----:B------:R-:W-:Y:S01]  /*1ec0*/  ISETP.GE.AND P6, PT, R15, UR13, PT ;  /* 0x0000000d0f007c0c */ /* 0x000fe2000bfc6270 */
[----:B------:R-:W-:Y:S02]  /*1ed0*/  @!P1 IMAD R12, R9, UR17, R12 ;  /* 0x00000011090c9c24 */ /* 0x000fe4000f8e020c */
[----:B------:R-:W-:Y:S02]  /*1ee0*/  IMAD.MOV.U32 R177, RZ, RZ, 0x7f800000 ;  /* 0x7f800000ffb17424 */ /* 0x000fe400078e00ff */
[----:B------:R-:W-:-:S02]  /*1ef0*/  IMAD.MOV.U32 R176, RZ, RZ, 0x7f800000 ;  /* 0x7f800000ffb07424 */ /* 0x000fc400078e00ff */
[----:B------:R-:W-:Y:S01]  /*1f00*/  IMAD.MOV.U32 R160, RZ, RZ, 0x20 ;  /* 0x00000020ffa07424 */ /* 0x000fe200078e00ff */
[----:B------:R-:W-:Y:S01]  /*1f10*/  CS2R R126, SRZ ;  /* 0x00000000007e7805 */ /* 0x000fe2000001ff00 */
[C---:B------:R-:W-:Y:S01]  /*1f20*/  IMAD R11, R6.reuse, UR9, R11 ;  /* 0x00000009060b7c24 */ /* 0x040fe2000f8e020b */
[----:B------:R-:W-:Y:S01]  /*1f30*/  CS2R R124, SRZ ;  /* 0x00000000007c7805 */ /* 0x000fe2000001ff00 */
[----:B------:R-:W-:Y:S01]  /*1f40*/  IMAD.WIDE.U32 R18, R6, UR8, R18 ;  /* 0x0000000806127c25 */ /* 0x000fe2000f8e0012 */
[----:B------:R-:W-:Y:S01]  /*1f50*/  ULOP3.LUT UR8, UR49, 0x80000001, URZ, 0xc0, !UPT ;  /* 0x8000000131087892 */ /* 0x000fe2000f8ec0ff */
[----:B------:R-:W2:Y:S01]  /*1f60*/  @!P2 LDC.64 R6, c[0x0][0x388] ;  /* 0x0000e200ff06ab82 */ /* 0x000ea20000000a00 */
[----:B------:R-:W-:Y:S01]  /*1f70*/  CS2R R130, SRZ ;  /* 0x0000000000827805 */ /* 0x000fe2000001ff00 */
[----:B------:R-:W-:Y:S01]  /*1f80*/  @!P1 IMAD.WIDE.U32 R20, R9, UR16, R16 ;  /* 0x0000001009149c25 */ /* 0x000fe2000f8e0010 */
[----:B------:R-:W-:Y:S01]  /*1f90*/  UISETP.NE.AND UP0, UPT, UR8, 0x1, UPT ;  /* 0x000000010800788c */ /* 0x000fe2000bf05270 */
[----:B------:R-:W-:-:S02]  /*1fa0*/  CS2R R128, SRZ ;  /* 0x0000000000807805 */ /* 0x000fc4000001ff00 */
[----:B------:R-:W-:Y:S01]  /*1fb0*/  CS2R R122, SRZ ;  /* 0x00000000007a7805 */ /* 0x000fe2000001ff00 */
[----:B------:R-:W-:Y:S01]  /*1fc0*/  IMAD.IADD R19, R19, 0x1, R11 ;  /* 0x0000000113137824 */ /* 0x000fe200078e020b */
[C---:B-1----:R-:W-:Y:S01]  /*1fd0*/  @!P1 LEA R22, P0, R20.reuse, R2, 0x1 ;  /* 0x0000000214169211 */ /* 0x042fe200078008ff */
[----:B------:R-:W-:Y:S01]  /*1fe0*/  @!P1 IMAD.IADD R12, R21, 0x1, R12 ;  /* 0x00000001150c9824 */ /* 0x000fe200078e020c */
[----:B------:R-:W-:Y:S01]  /*1ff0*/  USEL UR8, URZ, 0x3000, UP0 ;  /* 0x00003000ff087887 */ /* 0x000fe20008000000 */
[C---:B------:R-:W-:Y:S01]  /*2000*/  @!P2 IMAD.WIDE.U32 R26, R15.reuse, UR14, R18 ;  /* 0x0000000e0f1aac25 */ /* 0x040fe2000f8e0012 */
[----:B------:R-:W-:Y:S02]  /*2010*/  CS2R R120, SRZ ;  /* 0x0000000000787805 */ /* 0x000fe4000001ff00 */
[----:B------:R-:W-:Y:S02]  /*2020*/  CS2R R118, SRZ ;  /* 0x0000000000767805 */ /* 0x000fe4000001ff00 */
[----:B------:R-:W-:Y:S01]  /*2030*/  @!P1 LEA.HI.X R23, R20, R3, R12, 0x1, P0 ;  /* 0x0000000314179211 */ /* 0x000fe200000f0c0c */
[----:B------:R-:W-:Y:S01]  /*2040*/  @!P2 IMAD.MOV.U32 R24, RZ, RZ, R16 ;  /* 0x000000ffff18a224 */ /* 0x000fe200078e0010 */
[----:B---3--:R-:W-:Y:S01]  /*2050*/  @!P2 LEA R16, P0, R26, R4, 0x1 ;  /* 0x000000041a10a211 */ /* 0x008fe200078008ff */
[----:B------:R-:W-:Y:S01]  /*2060*/  VIADD R3, R180, 0x28 ;  /* 0x00000028b4037836 */ /* 0x000fe20000000000 */
[----:B------:R-:W-:Y:S01]  /*2070*/  @P3 BAR.SYNC.DEFER_BLOCKING 0x0 ;  /* 0x0000000000003b1d */ /* 0x000fe20000010000 */
[----:B------:R-:W-:-:S02]  /*2080*/  @!P2 IMAD R2, R15, UR15, R27 ;  /* 0x0000000f0f02ac24 */ /* 0x000fc4000f8e021b */
[----:B------:R-:W-:Y:S01]  /*2090*/  @!P2 IMAD.MOV.U32 R25, RZ, RZ, R17 ;  /* 0x000000ffff19a224 */ /* 0x000fe200078e0011 */
[----:B------:R-:W-:Y:S01]  /*20a0*/  ISETP.GE.AND P3, PT, R3, UR13, PT ;  /* 0x0000000d03007c0c */ /* 0x000fe2000bf66270 */
[----:B------:R-:W-:Y:S01]  /*20b0*/  @!P1 IMAD R12, R13, UR14, RZ ;  /* 0x0000000e0d0c9c24 */ /* 0x000fe2000f8e02ff */
[----:B------:R-:W-:Y:S01]  /*20c0*/  @!P2 LEA.HI.X R17, R26, R5, R2, 0x1, P0 ;  /* 0x000000051a11a211 */ /* 0x000fe200000f0c02 */
[C---:B------:R-:W-:Y:S01]  /*20d0*/  @!P2 IMAD.WIDE.U32 R20, R15.reuse, UR16, R24 ;  /* 0x000000100f14ac25 */ /* 0x040fe2000f8e0018 */
[----:B------:R-:W1:Y:S01]  /*20e0*/  @!P1 LDC.64 R2, c[0x0][0x390] ;  /* 0x0000e400ff029b82 */ /* 0x000e620000000a00 */
[----:B------:R-:W-:Y:S02]  /*20f0*/  LEA R5, R10, UR28, 0x1 ;  /* 0x0000001c0a057c11 */ /* 0x000fe4000f8e08ff */
[----:B------:R-:W-:Y:S01]  /*2100*/  CS2R R116, SRZ ;  /* 0x0000000000747805 */ /* 0x000fe2000001ff00 */
[----:B------:R-:W-:Y:S01]  /*2110*/  @!P2 IMAD R4, R15, UR17, R21 ;  /* 0x000000110f04ac24 */ /* 0x000fe2000f8e0215 */
[C---:B--2---:R-:W-:Y:S01]  /*2120*/  @!P2 LEA R6, P0, R20.reuse, R6, 0x1 ;  /* 0x000000061406a211 */ /* 0x044fe200078008ff */
[----:B------:R-:W-:Y:S01]  /*2130*/  @!P1 IMAD R12, R9, UR15, R12 ;  /* 0x0000000f090c9c24 */ /* 0x000fe2000f8e020c */
[----:B------:R-:W2:Y:S01]  /*2140*/  LDCU UR15, c[0x0][0x590] ;  /* 0x0000b200ff0f77ac */ /* 0x000ea20008000800 */
[----:B------:R-:W-:Y:S01]  /*2150*/  VIADD R181, R5, UR8 ;  /* 0x0000000805b57c36 */ /* 0x000fe20008000000 */
[----:B------:R-:W-:Y:S01]  /*2160*/  @!P2 LEA.HI.X R7, R20, R7, R4, 0x1, P0 ;  /* 0x000000071407a211 */ /* 0x000fe200000f0c04 */
[----:B------:R-:W-:Y:S01]  /*2170*/  @!P1 IMAD.WIDE.U32 R18, R9, UR14, R18 ;  /* 0x0000000e09129c25 */ /* 0x000fe2000f8e0012 */
[----:B------:R-:W3:Y:S03]  /*2180*/  LDCU UR14, c[0x0][0x3b0] ;  /* 0x00007600ff0e77ac */ /* 0x000ee60008000800 */
[----:B------:R-:W-:Y:S01]  /*2190*/  VIADD R14, R180, 0x8 ;  /* 0x00000008b40e7836 */ /* 0x000fe20000000000 */
[----:B------:R-:W-:Y:S01]  /*21a0*/  CS2R R110, SRZ ;  /* 0x00000000006e7805 */ /* 0x000fe2000001ff00 */
[----:B------:R-:W-:Y:S01]  /*21b0*/  @!P1 IMAD.IADD R12, R19, 0x1, R12 ;  /* 0x00000001130c9824 */ /* 0x000fe200078e020c */
[----:B------:R-:W-:Y:S01]  /*21c0*/  @!PT LDS RZ, [RZ] ;  /* 0x00000000fffff984 */ /* 0x000fe20000000800 */
[----:B------:R-:W-:Y:S01]  /*21d0*/  @!PT LDS RZ, [RZ] ;  /* 0x00000000fffff984 */ /* 0x000fe20000000800 */
[----:B------:R-:W-:Y:S01]  /*21e0*/  @!PT LDS RZ, [RZ] ;  /* 0x00000000fffff984 */ /* 0x000fe20000000800 */
[----:B------:R-:W-:Y:S01]  /*21f0*/  @!P6 LDGSTS.E.BYPASS.LTC128B.128 [R5+0x6000], desc[UR38][R184.64] ;  /* 0x06000000b805efae */ /* 0x000fe2000b981a26 */
[----:B------:R-:W-:Y:S01]  /*2200*/  IMAD.MOV.U32 R175, RZ, RZ, 0x4 ;  /* 0x00000004ffaf7424 */ /* 0x000fe200078e00ff */
[----:B------:R-:W-:-:S02]  /*2210*/  ISETP.GE.AND P5, PT, R14, UR13, PT ;  /* 0x0000000d0e007c0c */ /* 0x000fc4000bfa6270 */
[----:B------:R-:W-:Y:S01]  /*2220*/  CS2R R108, SRZ ;  /* 0x00000000006c7805 */ /* 0x000fe2000001ff00 */
[----:B------:R-:W-:Y:S01]  /*2230*/  @!P6 LDGSTS.E.BYPASS.LTC128B.128 [R5+0x7000], desc[UR38][R184.64+0x40] ;  /* 0x07000040b805efae */ /* 0x000fe2000b981a26 */
[----:B------:R-:W-:Y:S02]  /*2240*/  LOP3.LUT R14, R180, 0x20, RZ, 0xfc, !PT ;  /* 0x00000020b40e7812 */ /* 0x000fe400078efcff */
[----:B------:R-:W-:Y:S02]  /*2250*/  CS2R R114, SRZ ;  /* 0x0000000000727805 */ /* 0x000fe4000001ff00 */
[----:B------:R-:W-:Y:S01]  /*2260*/  CS2R R112, SRZ ;  /* 0x0000000000707805 */ /* 0x000fe2000001ff00 */
[----:B------:R-:W-:Y:S01]  /*2270*/  @!P6 LDGSTS.E.BYPASS.LTC128B.128 [R5+0x8000], desc[UR38][R184.64+0x80] ;  /* 0x08000080b805efae */ /* 0x000fe2000b981a26 */
[----:B-1----:R-:W-:Y:S02]  /*2280*/  @!P1 LEA R10, P0, R18, R2, 0x1 ;  /* 0x00000002120a9211 */ /* 0x002fe400078008ff */
[----:B------:R-:W-:-:S02]  /*2290*/  CS2R R106, SRZ ;  /* 0x00000000006a7805 */ /* 0x000fc4000001ff00 */
[----:B------:R-:W-:Y:S01]  /*22a0*/  ISETP.GE.AND P4, PT, R14, UR13, PT ;  /* 0x0000000d0e007c0c */ /* 0x000fe2000bf86270 */
[----:B------:R-:W-:Y:S01]  /*22b0*/  @P6 STS.128 [R5+0x6000], RZ ;  /* 0x006000ff05006388 */ /* 0x000fe20000000c00 */
[----:B------:R-:W-:Y:S01]  /*22c0*/  @!P1 LEA.HI.X R11, R18, R3, R12, 0x1, P0 ;  /* 0x00000003120b9211 */ /* 0x000fe200000f0c0c */
[----:B------:R-:W-:Y:S01]  /*22d0*/  IMAD.MOV.U32 R3, RZ, RZ, 0x4 ;  /* 0x00000004ff037424 */ /* 0x000fe200078e00ff */
[----:B------:R-:W-:Y:S01]  /*22e0*/  ISETP.GE.AND P0, PT, R180, UR13, PT ;  /* 0x0000000db4007c0c */ /* 0x000fe2000bf06270 */
        /* <DEDUP_REMOVED lines=55> */
[----:B------:R-:W-:Y:S01]  /*2660*/  CS2R R36, SRZ ;  /* 0x0000000000247805 */ /* 0x000fe2000001ff00 */
[----:B------:R-:W-:-:S02]  /*2670*/  UIADD3 UR5, UPT, UPT, -UR51, UR5, URZ ;  /* 0x0000000533057290 */ /* 0x000fc4000fffe1ff */
[----:B------:R-:W-:Y:S01]  /*2680*/  @P2 STS.128 [R5+0xd000], RZ ;  /* 0x00d000ff05002388 */ /* 0x000fe20000000c00 */
[----:B------:R-:W-:Y:S01]  /*2690*/  USHF.L.U32 UR52, UR52, 0x3, URZ ;  /* 0x0000000334347899 */ /* 0x000fe200080006ff */
[----:B------:R-:W4:Y:S02]  /*26a0*/  LDCU UR11, c[0x0][0x504] ;  /* 0x0000a080ff0b77ac */ /* 0x000f240008000800 */
[----:B------:R-:W-:Y:S01]  /*26b0*/  @P1 STS.128 [R5+0xa000], RZ ;  /* 0x00a000ff05001388 */ /* 0x000fe20000000c00 */
[----:B------:R-:W2:Y:S03]  /*26c0*/  LDCU UR10, c[0x0][0x508] ;  /* 0x0000a100ff0a77ac */ /* 0x000ea60008000800 */
[----:B------:R-:W-:Y:S01]  /*26d0*/  @P1 STS.128 [R5+0xc000], RZ ;  /* 0x00c000ff05001388 */ /* 0x000fe20000000c00 */
[----:B------:R-:W2:Y:S03]  /*26e0*/  LDCU UR9, c[0x0][0x3e0] ;  /* 0x00007c00ff0977ac */ /* 0x000ea60008000800 */
[----:B------:R-:W-:Y:S01]  /*26f0*/  @P1 STS.128 [R5+0xe000], RZ ;  /* 0x00e000ff05001388 */ /* 0x000fe20000000c00 */
[----:B-1----:R-:W-:-:S03]  /*2700*/  IMAD.WIDE.U32 R6, R180, R3, UR58 ;  /* 0x0000003ab4067e25 */ /* 0x002fc6000f8e0003 */
[----:B------:R-:W-:Y:S01]  /*2710*/  @!PT LDS RZ, [RZ] ;  /* 0x00000000fffff984 */ /* 0x000fe20000000800 */
[----:B------:R-:W-:Y:S01]  /*2720*/  @!PT LDS RZ, [RZ] ;  /* 0x00000000fffff984 */ /* 0x000fe20000000800 */
[----:B------:R-:W-:Y:S01]  /*2730*/  @!PT LDS RZ, [RZ] ;  /* 0x00000000fffff984 */ /* 0x000fe20000000800 */
[----:B------:R-:W-:Y:S01]  /*2740*/  @!P1 LDGSTS.E.BYPASS.LTC128B.128 [R5+0xa000], desc[UR38][R22.64] ;  /* 0x0a00000016059fae */ /* 0x000fe2000b981a26 */
[----:B------:R-:W1:Y:S03]  /*2750*/  LDCU UR13, c[0x0][0x50c] ;  /* 0x0000a180ff0d77ac */ /* 0x000e660008000800 */
[----:B------:R-:W-:Y:S01]  /*2760*/  @!P1 LDGSTS.E.BYPASS.LTC128B.128 [R5+0xc000], desc[UR38][R22.64+0x40] ;  /* 0x0c00004016059fae */ /* 0x000fe2000b981a26 */
[----:B------:R-:W1:Y:S03]  /*2770*/  LDCU UR12, c[0x0][0x45c] ;  /* 0x00008b80ff0c77ac */ /* 0x000e660008000800 */
        /* <DEDUP_REMOVED lines=17> */
[----:B------:R-:W-:-:S02]  /*2890*/  SHF.R.U32.HI R3, RZ, 0x4, R0 ;  /* 0x00000004ff037819 */ /* 0x000fc40000011600 */
[----:B------:R-:W-:Y:S01]  /*28a0*/  LOP3.LUT R4, R4, 0x18, RZ, 0xc0, !PT ;  /* 0x0000001804047812 */ /* 0x000fe200078ec0ff */
[----:B------:R-:W5:Y:S01]  /*28b0*/  @!P0 LDG.E R179, desc[UR38][R6.64] ;  /* 0x0000002606b38981 */ /* 0x000f62000c1e1900 */
[----:B------:R-:W-:Y:S02]  /*28c0*/  LOP3.LUT R3, R3, 0x8, RZ, 0xc0, !PT ;  /* 0x0000000803037812 */ /* 0x000fe400078ec0ff */
[----:B------:R-:W-:Y:S01]  /*28d0*/  LOP3.LUT R173, R2, 0x20, RZ, 0xc0, !PT ;  /* 0x0000002002ad7812 */ /* 0x000fe200078ec0ff */
[----:B------:R-:W5:Y:S01]  /*28e0*/  @!P5 LDG.E R178, desc[UR38][R6.64+0x20] ;  /* 0x0000202606b2d981 */ /* 0x000f62000c1e1900 */
[----:B------:R-:W-:-:S03]  /*28f0*/  LOP3.LUT R3, R3, 0x10, R0, 0xf8, !PT ;  /* 0x0000001003037812 */ /* 0x000fc600078ef800 */
[----:B------:R-:W5:Y:S01]  /*2900*/  @!P4 LDG.E R177, desc[UR38][R6.64+0x80] ;  /* 0x0000802606b1c981 */ /* 0x000f62000c1e1900 */
[----:B------:R-:W-:-:S03]  /*2910*/  LOP3.LUT R3, R3, 0xc0, R2, 0xf8, !PT ;  /* 0x000000c003037812 */ /* 0x000fc600078ef802 */
[----:B------:R4:W5:Y:S01]  /*2920*/  @!P3 LDG.E R176, desc[UR38][R6.64+0xa0] ;  /* 0x0000a02606b0b981 */ /* 0x000962000c1e1900 */
[----:B------:R-:W-:Y:S01]  /*2930*/  LOP3.LUT P0, RZ, R0, 0x4, RZ, 0xc0, !PT ;  /* 0x0000000400ff7812 */ /* 0x000fe2000780c0ff */
[----:B---3--:R-:W-:Y:S02]  /*2940*/  USHF.L.U32 UR14, UR14, 0x6, URZ ;  /* 0x000000060e0e7899 */ /* 0x008fe400080006ff */
[----:B--2---:R-:W-:Y:S01]  /*2950*/  USHF.L.U32 UR15, UR15, 0x6, URZ ;  /* 0x000000060f0f7899 */ /* 0x004fe200080006ff */
[----:B------:R-:W-:Y:S01]  /*2960*/  SEL R160, R160, 0xffffffe0, !P0 ;  /* 0xffffffe0a0a07807 */ /* 0x000fe20004000000 */
[----:B-1----:R-:W-:Y:S01]  /*2970*/  IMAD.SHL.U32 R10, R0, 0x10, RZ ;  /* 0x00000010000a7824 */ /* 0x002fe200078e00ff */
[----:B----4-:R-:W-:-:S04]  /*2980*/  LOP3.LUT R5, R2, 0x120, RZ, 0xc0, !PT ;  /* 0x0000012002057812 */ /* 0x010fc800078ec0ff */
[----:B------:R-:W-:-:S04]  /*2990*/  LOP3.LUT R173, R173, 0x3c00, R10, 0xf8, !PT ;  /* 0x00003c00adad7812 */ /* 0x000fc800078ef80a */
[--C-:B------:R-:W-:Y:S02]  /*29a0*/  LOP3.LUT R173, R173, 0x100, R10.reuse, 0xf8, !PT ;  /* 0x00000100adad7812 */ /* 0x100fe400078ef80a */
[----:B------:R-:W-:Y:S02]  /*29b0*/  LOP3.LUT R6, R5, 0x200, R10, 0xf8, !PT ;  /* 0x0000020005067812 */ /* 0x000fe400078ef80a */
[----:B------:R-:W-:-:S04]  /*29c0*/  LOP3.LUT R5, R4, 0xc0, R2, 0xf8, !PT ;  /* 0x000000c004057812 */ /* 0x000fc800078ef802 */
[C---:B------:R-:W-:Y:S02]  /*29d0*/  LOP3.LUT R7, R5.reuse, 0x8, R8, 0x78, !PT ;  /* 0x0000000805077812 */ /* 0x040fe400078e7808 */
[----:B------:R-:W-:Y:S02]  /*29e0*/  LOP3.LUT R0, R5, 0x8, R0, 0x78, !PT ;  /* 0x0000000805007812 */ /* 0x000fe400078e7800 */
[----:B------:R-:W-:Y:S02]  /*29f0*/  LOP3.LUT R5, R3, R4, RZ, 0x3c, !PT ;  /* 0x0000000403057212 */ /* 0x000fe400078e3cff */
[----:B------:R-:W-:Y:S02]  /*2a00*/  LOP3.LUT R3, R6, R7, RZ, 0xfc, !PT ;  /* 0x0000000706037212 */ /* 0x000fe400078efcff */
[----:B------:R-:W-:Y:S01]  /*2a10*/  LOP3.LUT R173, R173, R0, RZ, 0xfc, !PT ;  /* 0x00000000adad7212 */ /* 0x000fe200078efcff */
[----:B------:R-:W-:Y:S01]  /*2a20*/  IMAD.MOV.U32 R0, RZ, RZ, 0x20 ;  /* 0x00000020ff007424 */ /* 0x000fe200078e00ff */
[----:B------:R-:W-:-:S02]  /*2a30*/  LOP3.LUT R2, R5, 0x120, R2, 0xf8, !PT ;  /* 0x0000012005027812 */ /* 0x000fc400078ef802 */
[----:B------:R-:W-:Y:S02]  /*2a40*/  LEA R3, R3, UR28, 0x1 ;  /* 0x0000001c03037c11 */ /* 0x000fe4000f8e08ff */
[----:B------:R-:W-:Y:S02]  /*2a50*/  LEA R173, R173, UR28, 0x1 ;  /* 0x0000001cadad7c11 */ /* 0x000fe4000f8e08ff */
[----:B------:R-:W-:Y:S01]  /*2a60*/  LEA R2, R2, UR28, 0x1 ;  /* 0x0000001c02027c11 */ /* 0x000fe2000f8e08ff */
[----:B------:R-:W-:Y:S02]  /*2a70*/  VIADD R3, R3, UR8 ;  /* 0x0000000803037c36 */ /* 0x000fe40008000000 */
[----:B------:R-:W-:Y:S02]  /*2a80*/  IMAD.IADD R172, R160, 0x1, R173 ;  /* 0x00000001a0ac7824 */ /* 0x000fe400078e02ad */
[----:B------:R-:W-:-:S07]  /*2a90*/  VIADD R2, R2, UR8 ;  /* 0x0000000802027c36 */ /* 0x000fce0008000000 */
.L_x_1557:
        /* <DEDUP_REMOVED lines=19> */
[----:B------:R-:W-:Y:S01]  /*2bd0*/  LDSM.16.M88.4 R160, [R173+0xb000] ;  /* 0x00b00000ada0783b */ /* 0x000fe20000000200 */
[-C--:B------:R-:W-:Y:S07]  /*2be0*/  HMMA.16816.F32.BF16 R12, R140, R138.reuse, RZ ;  /* 0x0000008a8c0c723c */ /* 0x080fee00000418ff */
[----:B------:R-:W-:Y:S01]  /*2bf0*/  LDSM.16.M88.4 R164, [R172+0xb000] ;  /* 0x00b00000aca4783b */ /* 0x000fe20000000200 */
[C---:B------:R-:W-:Y:S07]  /*2c00*/  HMMA.16816.F32.BF16 R16, R132.reuse, R138, RZ ;  /* 0x0000008a8410723c */ /* 0x040fee00000418ff */
[----:B------:R-:W2:Y:S01]  /*2c10*/  LDSM.16.M88.4 R136, [R172+0x9400] ;  /* 0x00940000ac88783b */ /* 0x000ea20000000200 */
[-C--:B---3--:R-:W-:Y:S07]  /*2c20*/  HMMA.16816.F32.BF16 R20, R132, R144.reuse, RZ ;  /* 0x000000908414723c */ /* 0x088fee00000418ff */
[----:B------:R-:W-:Y:S01]  /*2c30*/  LDSM.16.M88.4 R168, [R173+0xd000] ;  /* 0x00d00000ada8783b */ /* 0x000fe20000000200 */
[C---:B------:R-:W-:Y:S07]  /*2c40*/  HMMA.16816.F32.BF16 R24, R140.reuse, R144, RZ ;  /* 0x000000908c18723c */ /* 0x040fee00000418ff */
[----:B-----5:R-:W5:Y:S04]  /*2c50*/  LDG.E R193, desc[UR38][R194.64] ;  /* 0x00000026c2c17981 */ /* 0x020f68000c1e1900 */
[----:B------:R-:W5:Y:S01]  /*2c60*/  LDG.E R192, desc[UR38][R194.64+0x20] ;  /* 0x00002026c2c07981 */ /* 0x000f62000c1e1900 */
[-C--:B------:R-:W-:Y:S03]  /*2c70*/  HMMA.16816.F32.BF16 R28, R140, R146.reuse, RZ ;  /* 0x000000928c1c723c */ /* 0x080fe600000418ff */
[----:B------:R-:W3:Y:S05]  /*2c80*/  LDSM.16.M88.4 R140, [R3+0x1000] ;  /* 0x00100000038c783b */ /* 0x000eea0000000200 */
        /* <DEDUP_REMOVED lines=21> */
[----:B------:R-:W-:Y:S07]  /*2de0*/  LDSM.16.M88.4 R160, [R172+0xd000] ;  /* 0x00d00000aca0783b */ /* 0x000fee0000000200 */
[-C--:B----4-:R-:W-:Y:S08]  /*2df0*/  HMMA.16816.F32.BF16 R20, R140, R144.reuse, R20 ;  /* 0x000000908c14723c */ /* 0x090ff00000041814 */
        /* <DEDUP_REMOVED lines=10> */
[-C--:B---3--:R-:W-:Y:S08]  /*2ea0*/  HMMA.16816.F32.BF16 R20, R152, R148.reuse, R20 ;  /* 0x000000949814723c */ /* 0x088ff00000041814 */
[C---:B------:R-:W-:Y:S08]  /*2eb0*/  HMMA.16816.F32.BF16 R24, R136.reuse, R148, R24 ;  /* 0x000000948818723c */ /* 0x040ff00000041818 */
[-C--:B------:R-:W-:Y:S01]  /*2ec0*/  HMMA.16816.F32.BF16 R28, R136, R150.reuse, R28 ;  /* 0x00000096881c723c */ /* 0x080fe2000004181c */
[----:B------:R-:W2:Y:S07]  /*2ed0*/  LDSM.16.M88.4 R136, [R174+0x2800] ;  /* 0x00280000ae88783b */ /* 0x000eae0000000200 */
        /* <DEDUP_REMOVED lines=10> */
[-C--:B-1----:R-:W-:Y:S08]  /*2f80*/  HMMA.16816.F32.BF16 R4, R144, R160.reuse, R4 ;  /* 0x000000a09004723c */ /* 0x082ff00000041804 */
[C---:B--2---:R-:W-:Y:S08]  /*2f90*/  HMMA.16816.F32.BF16 R8, R136.reuse, R160, R8 ;  /* 0x000000a08808723c */ /* 0x044ff00000041808 */
        /* <DEDUP_REMOVED lines=116> */
.L_x_1553:
        /* <DEDUP_REMOVED lines=33> */
[C---:B------:R-:W-:Y:S02]  /*38f0*/  ISETP.GE.AND P4, PT, R133.reuse, R140, PT ;  /* 0x0000008c8500720c */ /* 0x040fe40003f86270 */
        /* <DEDUP_REMOVED lines=125> */
.L_x_1554:
[----:B------:R-:W1:Y:S01]  /*40d0*/  S2R R161, SR_TID.X ;  /* 0x0000000000a17919 */ /* 0x000e620000002100 */
[C---:B------:R-:W-:Y:S01]  /*40e0*/  FMUL.FTZ R227, R178.reuse, 1.4426950216293334961 ;  /* 0x3fb8aa3bb2e37820 */ /* 0x040fe20000410000 */
[----:B------:R-:W-:Y:S01]  /*40f0*/  FSETP.NEU.FTZ.AND P0, PT, R178, -INF , PT ;  /* 0xff800000b200780b */ /* 0x000fe20003f1d000 */
[C---:B------:R-:W-:Y:S01]  /*4100*/  FMUL.FTZ R167, R179.reuse, 1.4426950216293334961 ;  /* 0x3fb8aa3bb3a77820 */ /* 0x040fe20000410000 */
[----:B------:R-:W-:Y:S01]  /*4110*/  FSETP.NEU.FTZ.AND P1, PT, R179, -INF , PT ;  /* 0xff800000b300780b */ /* 0x000fe20003f3d000 */
[C---:B------:R-:W-:Y:S01]  /*4120*/  FMUL.FTZ R234, R176.reuse, 1.4426950216293334961 ;  /* 0x3fb8aa3bb0ea7820 */ /* 0x040fe20000410000 */
        /* <DEDUP_REMOVED lines=71> */
[----:B------:R-:W-:Y:S01]  /*45a0*/  UISETP.GT.AND UP0, UPT, UR49, UR47, UPT ;  /* 0x0000002f3100728c */ /* 0x000fe2000bf04270 */
[----:B------:R-:W-:Y:S07]  /*45b0*/  FMUL.FTZ R195, R195, UR13 ;  /* 0x0000000dc3c37c20 */ /* 0x000fee0008410000 */
[----:B------:R-:W4:Y:S01]  /*45c0*/  MUFU.EX2 R244, R244 ;  /* 0x000000f400f47308 */ /* 0x000f220000000800 */
[----:B------:R-:W-:Y:S01]  /*45d0*/  FMUL.FTZ R197, R197, UR13 ;  /* 0x0000000dc5c57c20 */ /* 0x000fe20008410000 */
[----:B------:R-:W-:Y:S01]  /*45e0*/  FMUL.FTZ R214, R214, UR13 ;  /* 0x0000000dd6d67c20 */ /* 0x000fe20008410000 */
[----:B------:R-:W-:Y:S07]  /*45f0*/  FMUL.FTZ R215, R215, UR13 ;  /* 0x0000000dd7d77c20 */ /* 0x000fee0008410000 */
[----:B------:R-:W-:Y:S01]  /*4600*/  MUFU.EX2 R245, R245 ;  /* 0x000000f500f57308 */ /* 0x000fe20000000800 */
[----:B------:R-:W-:Y:S01]  /*4610*/  FFMA.FTZ R222, -R222, R222, 1 ;  /* 0x3f800000dede7423 */ /* 0x000fe200000101de */
[----:B------:R-:W-:Y:S01]  /*4620*/  FFMA.FTZ R223, -R223, R223, 1 ;  /* 0x3f800000dfdf7423 */ /* 0x000fe200000101df */
[----:B------:R-:W-:Y:S07]  /*4630*/  FFMA.FTZ R224, -R224, R224, 1 ;  /* 0x3f800000e0e07423 */ /* 0x000fee00000101e0 */
[----:B------:R-:W4:Y:S01]  /*4640*/  MUFU.EX2 R240, R240 ;  /* 0x000000f000f07308 */ /* 0x000f220000000800 */
[----:B------:R-:W-:Y:S01]  /*4650*/  FFMA.FTZ R225, -R225, R225, 1 ;  /* 0x3f800000e1e17423 */ /* 0x000fe200000101e1 */
        /* <DEDUP_REMOVED lines=85> */
[----:B--2---:R-:W-:Y:S03]  /*4bb0*/  F2FP.BF16.F32.PACK_AB R5, R234, R239 ;  /* 0x000000efea05723e */ /* 0x004fe600000010ff */
        /* <DEDUP_REMOVED lines=20> */
[----:B------:R-:W-:Y:S07]  /*4d00*/  LDSM.16.M88.4 R132, [R163+0x7000] ;  /* 0x00700000a384783b */ /* 0x000fee0000000200 */
        /* <DEDUP_REMOVED lines=11> */
[-C--:B-1----:R-:W-:Y:S01]  /*4dc0*/  HMMA.16816.F32.BF16 R4, R132, R140.reuse, R4 ;  /* 0x0000008c8404723c */ /* 0x082fe20000041804 */
[----:B------:R-:W1:Y:S07]  /*4dd0*/  LDSM.16.M88.4 R148, [R172+0x11000] ;  /* 0x01100000ac94783b */ /* 0x000e6e0000000200 */
[C---:B------:R-:W-:Y:S08]  /*4de0*/  HMMA.16816.F32.BF16 R8, R152.reuse, R140, R8 ;  /* 0x0000008c9808723c */ /* 0x040ff00000041808 */
[-C--:B------:R-:W-:Y:S08]  /*4df0*/  HMMA.16816.F32.BF16 R12, R152, R142.reuse, R12 ;  /* 0x0000008e980c723c */ /* 0x080ff0000004180c */
[C---:B------:R-:W-:Y:S01]  /*4e00*/  HMMA.16816.F32.BF16 R16, R132.reuse, R142, R16 ;  /* 0x0000008e8410723c */ /* 0x040fe20000041810 */
[----:B------:R-:W3:Y:S07]  /*4e10*/  LDSM.16.M88.4 R140, [R162+0x7800] ;  /* 0x00780000a28c783b */ /* 0x000eee0000000200 */
        /* <DEDUP_REMOVED lines=8> */
[C---:B---3--:R-:W-:Y:S08]  /*4ea0*/  HMMA.16816.F32.BF16 R8, R140.reuse, R148, R8 ;  /* 0x000000948c08723c */ /* 0x048ff00000041808 */
[-C--:B------:R-:W-:Y:S08]  /*4eb0*/  HMMA.16816.F32.BF16 R12, R140, R150.reuse, R12 ;  /* 0x000000968c0c723c */ /* 0x080ff0000004180c */
[C---:B------:R-:W-:Y:S01]  /*4ec0*/  HMMA.16816.F32.BF16 R16, R136.reuse, R150, R16 ;  /* 0x000000968810723c */ /* 0x040fe20000041810 */
[----:B------:R-:W-:Y:S07]  /*4ed0*/  LDSM.16.M88.4 R148, [R172+0x13000] ;  /* 0x01300000ac94783b */ /* 0x000fee0000000200 */
[-C--:B--2---:R-:W-:Y:S08]  /*4ee0*/  HMMA.16816.F32.BF16 R20, R136, R152.reuse, R20 ;  /* 0x000000988814723c */ /* 0x084ff00000041814 */
[C---:B------:R-:W-:Y:S08]  /*4ef0*/  HMMA.16816.F32.BF16 R24, R140.reuse, R152, R24 ;  /* 0x000000988c18723c */ /* 0x040ff00000041818 */
[-C--:B------:R-:W-:Y:S01]  /*4f00*/  HMMA.16816.F32.BF16 R28, R140, R154.reuse, R28 ;  /* 0x0000009a8c1c723c */ /* 0x080fe2000004181c */
[----:B------:R-:W2:Y:S07]  /*4f10*/  LDSM.16.M88.4 R140, [R173+0x13400] ;  /* 0x01340000ad8c783b */ /* 0x000eae0000000200 */
[----:B------:R-:W-:Y:S01]  /*4f20*/  HMMA.16816.F32.BF16 R32, R136, R154, R32 ;  /* 0x0000009a8820723c */ /* 0x000fe20000041820 */
[----:B------:R-:W3:Y:S07]  /*4f30*/  LDSM.16.M88.4 R136, [R162+0x8000] ;  /* 0x00800000a288783b */ /* 0x000eee0000000200 */
[-C--:B-1----:R-:W-:Y:S01]  /*4f40*/  HMMA.16816.F32.BF16 R4, R132, R144.reuse, R4 ;  /* 0x000000908404723c */ /* 0x082fe20000041804 */
[----:B------:R1:W4:Y:S07]  /*4f50*/  LDSM.16.M88.4 R152, [R162+0x8800] ;  /* 0x00880000a298783b */ /* 0x00032e0000000200 */
[C---:B------:R-:W-:Y:S04]  /*4f60*/  HMMA.16816.F32.BF16 R8, R156.reuse, R144, R8 ;  /* 0x000000909c08723c */ /* 0x040fe80000041808 */
[----:B------:R-:W-:Y:S02]  /*4f70*/  MOV R145, R165 ;  /* 0x000000a500917202 */ /* 0x000fe40000000f00 */
[--C-:B------:R-:W-:Y:S02]  /*4f80*/  SHF.R.U32.HI R165, RZ, 0x1, R161.reuse ;  /* 0x00000001ffa57819 */ /* 0x100fe400000116a1 */
[-C--:B------:R-:W-:Y:S08]  /*4f90*/  HMMA.16816.F32.BF16 R12, R156, R146.reuse, R12 ;  /* 0x000000929c0c723c */ /* 0x080ff0000004180c */
[C---:B------:R-:W-:Y:S04]  /*4fa0*/  HMMA.16816.F32.BF16 R16, R132.reuse, R146, R16 ;  /* 0x000000928410723c */ /* 0x040fe80000041810 */
[C---:B-1----:R-:W-:Y:S04]  /*4fb0*/  SHF.L.U32 R162, R161.reuse, 0x3, RZ ;  /* 0x00000003a1a27819 */ /* 0x042fe800000006ff */
[-C--:B--2---:R-:W-:Y:S08]  /*4fc0*/  HMMA.16816.F32.BF16 R20, R132, R140.reuse, R20 ;  /* 0x0000008c8414723c */ /* 0x084ff00000041814 */
[C---:B------:R-:W-:Y:S08]  /*4fd0*/  HMMA.16816.F32.BF16 R24, R156.reuse, R140, R24 ;  /* 0x0000008c9c18723c */ /* 0x040ff00000041818 */
[-C--:B------:R-:W-:Y:S03]  /*4fe0*/  HMMA.16816.F32.BF16 R28, R156, R142.reuse, R28 ;  /* 0x0000008e9c1c723c */ /* 0x080fe6000004181c */
[----:B------:R-:W-:Y:S04]  /*4ff0*/  SHF.L.U32 R156, R161, 0x6, RZ ;  /* 0x00000006a19c7819 */ /* 0x000fe800000006ff */
[----:B------:R-:W-:Y:S01]  /*5000*/  LOP3.LUT R163, R156, 0x400, RZ, 0xc0, !PT ;  /* 0x000004009ca37812 */ /* 0x000fe200078ec0ff */
[----:B------:R-:W-:Y:S04]  /*5010*/  HMMA.16816.F32.BF16 R32, R132, R142, R32 ;  /* 0x0000008e8420723c */ /* 0x000fe80000041820 */
[----:B------:R-:W-:Y:S01]  /*5020*/  LOP3.LUT R132, R165, 0x30, RZ, 0xc0, !PT ;  /* 0x00000030a5847812 */ /* 0x000fe200078ec0ff */
[----:B------:R-:W-:Y:S03]  /*5030*/  FMUL.FTZ R143, R196, UR13 ;  /* 0x0000000dc48f7c20 */ /* 0x000fe60008410000 */
[-C--:B---3--:R-:W-:Y:S05]  /*5040*/  HMMA.16816.F32.BF16 R4, R136, R148.reuse, R4 ;  /* 0x000000948804723c */ /* 0x088fea0000041804 */
[----:B------:R-:W-:Y:S03]  /*5050*/  LOP3.LUT R133, R132, 0x8, R161, 0xf8, !PT ;  /* 0x0000000884857812 */ /* 0x000fe600078ef8a1 */
[C---:B----4-:R-:W-:Y:S04]  /*5060*/  HMMA.16816.F32.BF16 R8, R152.reuse, R148, R8 ;  /* 0x000000949808723c */ /* 0x050fe80000041808 */
        /* <DEDUP_REMOVED lines=10> */
[C---:B------:R-:W-:Y:S01]  /*5110*/  FADD.FTZ R11, -R190.reuse, R11 ;  /* 0x0000000bbe0b7221 */ /* 0x040fe20000010100 */
[----:B------:R-:W1:Y:S01]  /*5120*/  LDSM.16.M88.4 R4, [R172+0x13400] ;  /* 0x01340000ac04783b */ /* 0x000e620000000200 */
[C---:B------:R-:W-:Y:S04]  /*5130*/  HMMA.16816.F32.BF16 R16, R136.reuse, R150, R16 ;  /* 0x000000968810723c */ /* 0x040fe80000041810 */
[C---:B------:R-:W-:Y:S01]  /*5140*/  FADD.FTZ R8, -R191.reuse, R8 ;  /* 0x00000008bf087221 */ /* 0x040fe20000010100 */
[C---:B------:R-:W-:Y:S01]  /*5150*/  FADD.FTZ R9, -R191.reuse, R9 ;  /* 0x00000009bf097221 */ /* 0x040fe20000010100 */
[----:B------:R-:W-:Y:S01]  /*5160*/  FADD.FTZ R12, -R191, R12 ;  /* 0x0000000cbf0c7221 */ /* 0x000fe20000010100 */
[C---:B------:R-:W-:Y:S01]  /*5170*/  FADD.FTZ R14, -R190.reuse, R14 ;  /* 0x0000000ebe0e7221 */ /* 0x040fe20000010100 */
[----:B------:R-:W-:Y:S01]  /*5180*/  FADD.FTZ R15, -R190, R15 ;  /* 0x0000000fbe0f7221 */ /* 0x000fe20000010100 */
[----:B------:R-:W-:Y:S01]  /*5190*/  FMUL.FTZ R11, R242, R11 ;  /* 0x0000000bf20b7220 */ /* 0x000fe20000410000 */
[----:B------:R-:W-:Y:S01]  /*51a0*/  FMUL.FTZ R249, R249, R12 ;  /* 0x0000000cf9f97220 */ /* 0x000fe20000410000 */
[----:B------:R-:W-:Y:S01]  /*51b0*/  FFMA.FTZ R12, -R203, R203, 1 ;  /* 0x3f800000cb0c7423 */ /* 0x000fe200000101cb */
[----:B------:R-:W-:Y:S01]  /*51c0*/  FMUL.FTZ R245, R245, R14 ;  /* 0x0000000ef5f57220 */ /* 0x000fe20000410000 */
[----:B------:R-:W-:Y:S01]  /*51d0*/  FFMA.FTZ R14, -R199, R199, 1 ;  /* 0x3f800000c70e7423 */ /* 0x000fe200000101c7 */
[----:B------:R-:W-:Y:S01]  /*51e0*/  FMUL.FTZ R240, R240, R15 ;  /* 0x0000000ff0f07220 */ /* 0x000fe20000410000 */
[----:B------:R-:W-:Y:S01]  /*51f0*/  FMUL.FTZ R12, R12, UR13 ;  /* 0x0000000d0c0c7c20 */ /* 0x000fe20008410000 */
[----:B------:R-:W-:Y:S01]  /*5200*/  FMUL.FTZ R8, R251, R8 ;  /* 0x00000008fb087220 */ /* 0x000fe20000410000 */
[----:B------:R-:W-:Y:S01]  /*5210*/  FMUL.FTZ R9, R246, R9 ;  /* 0x00000009f6097220 */ /* 0x000fe20000410000 */
[----:B------:R-:W-:Y:S01]  /*5220*/  FMUL.FTZ R15, R198, UR13 ;  /* 0x0000000dc60f7c20 */ /* 0x000fe20008410000 */
[----:B------:R-:W-:Y:S01]  /*5230*/  FMUL.FTZ R14, R14, UR13 ;  /* 0x0000000d0e0e7c20 */ /* 0x000fe20008410000 */
[----:B------:R-:W-:Y:S01]  /*5240*/  FMUL.FTZ R11, R11, R12 ;  /* 0x0000000c0b0b7220 */ /* 0x000fe20000410000 */
[----:B------:R-:W-:Y:S01]  /*5250*/  FFMA.FTZ R12, -R200, R200, 1 ;  /* 0x3f800000c80c7423 */ /* 0x000fe200000101c8 */
[----:B------:R-:W-:Y:S01]  /*5260*/  FMUL.FTZ R8, R8, R15 ;  /* 0x0000000f08087220 */ /* 0x000fe20000410000 */
[----:B------:R-:W-:Y:S01]  /*5270*/  FMUL.FTZ R9, R9, R14 ;  /* 0x0000000e09097220 */ /* 0x000fe20000410000 */
[----:B------:R-:W-:Y:S01]  /*5280*/  FADD.FTZ R13, -R191, R13 ;  /* 0x0000000dbf0d7221 */ /* 0x000fe20000010100 */
[----:B------:R-:W-:Y:S01]  /*5290*/  FMUL.FTZ R12, R12, UR13 ;  /* 0x0000000d0c0c7c20 */ /* 0x000fe20008410000 */
[C---:B------:R-:W-:Y:S01]  /*52a0*/  FADD.FTZ R16, -R193.reuse, R16 ;  /* 0x00000010c1107221 */ /* 0x040fe20000010100 */
[----:B------:R-:W-:Y:S01]  /*52b0*/  FADD.FTZ R17, -R193, R17 ;  /* 0x00000011c1117221 */ /* 0x000fe20000010100 */
[----:B------:R-:W-:Y:S01]  /*52c0*/  F2FP.BF16.F32.PACK_AB R8, R9, R8 ;  /* 0x000000080908723e */ /* 0x000fe200000010ff */
[----:B------:R-:W-:Y:S01]  /*52d0*/  FMUL.FTZ R249, R249, R12 ;  /* 0x0000000cf9f97220 */ /* 0x000fe20000410000 */
[----:B------:R-:W-:Y:S01]  /*52e0*/  FMUL.FTZ R244, R244, R13 ;  /* 0x0000000df4f47220 */ /* 0x000fe20000410000 */
[----:B------:R-:W-:Y:S01]  /*52f0*/  FFMA.FTZ R9, -R206, R206, 1 ;  /* 0x3f800000ce097423 */ /* 0x000fe200000101ce */
[----:B------:R-:W-:Y:S01]  /*5300*/  FFMA.FTZ R12, -R207, R207, 1 ;  /* 0x3f800000cf0c7423 */ /* 0x000fe200000101cf */
[----:B------:R-:W-:Y:S01]  /*5310*/  FADD.FTZ R10, -R190, R10 ;  /* 0x0000000abe0a7221 */ /* 0x000fe20000010100 */
[----:B------:R-:W-:Y:S01]  /*5320*/  FFMA.FTZ R13, -R201, R201, 1 ;  /* 0x3f800000c90d7423 */ /* 0x000fe200000101c9 */
[----:B------:R-:W-:Y:S01]  /*5330*/  FMUL.FTZ R16, R237, R16 ;  /* 0x00000010ed107220 */ /* 0x000fe20000410000 */
[----:B------:R-:W-:Y:S01]  /*5340*/  FMUL.FTZ R17, R232, R17 ;  /* 0x00000011e8117220 */ /* 0x000fe20000410000 */
[----:B------:R-:W-:Y:S01]  /*5350*/  FMUL.FTZ R9, R9, UR13 ;  /* 0x0000000d09097c20 */ /* 0x000fe20008410000 */
[----:B------:R-:W-:Y:S01]  /*5360*/  FMUL.FTZ R12, R12, UR13 ;  /* 0x0000000d0c0c7c20 */ /* 0x000fe20008410000 */
[-C--:B-1----:R-:W-:Y:S03]  /*5370*/  HMMA.16816.F32.BF16 R20, R136, R4.reuse, R20 ;  /* 0x000000048814723c */ /* 0x082fe60000041814 */
[----:B------:R-:W-:Y:S01]  /*5380*/  FMUL.FTZ R10, R247, R10 ;  /* 0x0000000af70a7220 */ /* 0x000fe20000410000 */
[----:B------:R-:W-:Y:S01]  /*5390*/  FMUL.FTZ R13, R13, UR13 ;  /* 0x0000000d0d0d7c20 */ /* 0x000fe20008410000 */
[C---:B------:R-:W-:Y:S01]  /*53a0*/  FADD.FTZ R18, -R192.reuse, R18 ;  /* 0x00000012c0127221 */ /* 0x040fe20000010100 */
[----:B------:R-:W-:Y:S01]  /*53b0*/  FADD.FTZ R19, -R192, R19 ;  /* 0x00000013c0137221 */ /* 0x000fe20000010100 */
[----:B------:R-:W-:Y:S01]  /*53c0*/  FMUL.FTZ R16, R16, R9 ;  /* 0x0000000910107220 */ /* 0x000fe20000410000 */
[C---:B------:R-:W-:Y:S04]  /*53d0*/  HMMA.16816.F32.BF16 R24, R152.reuse, R4, R24 ;  /* 0x000000049818723c */ /* 0x040fe80000041818 */
[----:B------:R-:W-:Y:S01]  /*53e0*/  FFMA.FTZ R4, -R204, R204, 1 ;  /* 0x3f800000cc047423 */ /* 0x000fe200000101cc */
[----:B------:R-:W-:Y:S01]  /*53f0*/  FFMA.FTZ R5, -R205, R205, 1 ;  /* 0x3f800000cd057423 */ /* 0x000fe200000101cd */
[----:B------:R-:W-:Y:S01]  /*5400*/  FMUL.FTZ R17, R17, R12 ;  /* 0x0000000c11117220 */ /* 0x000fe20000410000 */
[----:B------:R-:W-:Y:S01]  /*5410*/  FMUL.FTZ R10, R10, R13 ;  /* 0x0000000d0a0a7220 */ /* 0x000fe20000410000 */
[-C--:B------:R-:W-:Y:S03]  /*5420*/  HMMA.16816.F32.BF16 R28, R152, R6.reuse, R28 ;  /* 0x00000006981c723c */ /* 0x080fe6000004181c */
[----:B------:R-:W-:Y:S01]  /*5430*/  FMUL.FTZ R4, R4, UR13 ;  /* 0x0000000d04047c20 */ /* 0x000fe20008410000 */
[----:B------:R-:W-:Y:S01]  /*5440*/  FMUL.FTZ R5, R5, UR13 ;  /* 0x0000000d05057c20 */ /* 0x000fe20008410000 */
[C---:B------:R-:W-:Y:S01]  /*5450*/  FADD.FTZ R20, -R193.reuse, R20 ;  /* 0x00000014c1147221 */ /* 0x040fe20000010100 */
[----:B------:R-:W-:Y:S01]  /*5460*/  FADD.FTZ R21, -R193, R21 ;  /* 0x00000015c1157221 */ /* 0x000fe20000010100 */
[----:B------:R-:W-:Y:S01]  /*5470*/  FMUL.FTZ R245, R245, R4 ;  /* 0x00000004f5f57220 */ /* 0x000fe20000410000 */
[----:B------:R-:W-:Y:S04]  /*5480*/  HMMA.16816.F32.BF16 R32, R136, R6, R32 ;  /* 0x000000068820723c */ /* 0x000fe80000041820 */
[----:B------:R-:W-:Y:S01]  /*5490*/  FMUL.FTZ R240, R240, R5 ;  /* 0x00000005f0f07220 */ /* 0x000fe20000410000 */
[C---:B------:R-:W-:Y:S01]  /*54a0*/  FADD.FTZ R22, -R192.reuse, R22 ;  /* 0x00000016c0167221 */ /* 0x040fe20000010100 */
[----:B------:R-:W-:Y:S01]  /*54b0*/  FADD.FTZ R23, -R192, R23 ;  /* 0x00000017c0177221 */ /* 0x000fe20000010100 */
[----:B------:R-:W-:Y:S01]  /*54c0*/  FFMA.FTZ R5, -R208, R208, 1 ;  /* 0x3f800000d0057423 */ /* 0x000fe200000101d0 */
[----:B------:R-:W-:Y:S01]  /*54d0*/  FFMA.FTZ R4, -R209, R209, 1 ;  /* 0x3f800000d1047423 */ /* 0x000fe200000101d1 */
[----:B------:R-:W-:Y:S01]  /*54e0*/  FMUL.FTZ R18, R235, R18 ;  /* 0x00000012eb127220 */ /* 0x000fe20000410000 */
[----:B------:R-:W-:Y:S01]  /*54f0*/  FMUL.FTZ R19, R230, R19 ;  /* 0x00000013e6137220 */ /* 0x000fe20000410000 */
[----:B------:R-:W-:Y:S01]  /*5500*/  FMUL.FTZ R20, R231, R20 ;  /* 0x00000014e7147220 */ /* 0x000fe20000410000 */
[----:B------:R-:W-:Y:S01]  /*5510*/  FMUL.FTZ R21, R226, R21 ;  /* 0x00000015e2157220 */ /* 0x000fe20000410000 */
[----:B------:R-:W-:Y:S01]  /*5520*/  FMUL.FTZ R22, R229, R22 ;  /* 0x00000016e5167220 */ /* 0x000fe20000410000 */
[----:B------:R-:W-:Y:S01]  /*5530*/  FMUL.FTZ R23, R174, R23 ;  /* 0x00000017ae177220 */ /* 0x000fe20000410000 */
[----:B------:R-:W-:Y:S01]  /*5540*/  FMUL.FTZ R5, R5, UR13 ;  /* 0x0000000d05057c20 */ /* 0x000fe20008410000 */
[----:B------:R-:W-:Y:S01]  /*5550*/  FMUL.FTZ R4, R4, UR13 ;  /* 0x0000000d04047c20 */ /* 0x000fe20008410000 */
[----:B------:R-:W-:Y:S01]  /*5560*/  FMUL.FTZ R7, R210, UR13 ;  /* 0x0000000dd2077c20 */ /* 0x000fe20008410000 */
[----:B------:R-:W-:Y:S01]  /*5570*/  FMUL.FTZ R6, R211, UR13 ;  /* 0x0000000dd3067c20 */ /* 0x000fe20008410000 */
[----:B------:R-:W-:Y:S01]  /*5580*/  FMUL.FTZ R9, R212, UR13 ;  /* 0x0000000dd4097c20 */ /* 0x000fe20008410000 */
[----:B------:R-:W-:Y:S01]  /*5590*/  FMUL.FTZ R12, R213, UR13 ;  /* 0x0000000dd50c7c20 */ /* 0x000fe20008410000 */
        /* <DEDUP_REMOVED lines=16> */
[----:B------:R-:W-:Y:S01]  /*56a0*/  FMUL.FTZ R244, R244, R13 ;  /* 0x0000000df4f47220 */ /* 0x000fe20000410000 */
[----:B------:R-:W-:Y:S01]  /*56b0*/  F2FP.BF16.F32.PACK_AB R17, R17, R16 ;  /* 0x000000101111723e */ /* 0x000fe200000010ff */
[----:B------:R-:W-:Y:S01]  /*56c0*/  FMUL.FTZ R141, R194, UR13 ;  /* 0x0000000dc28d7c20 */ /* 0x000fe20008410000 */
        /* <DEDUP_REMOVED lines=8> */
[----:B------:R-:W-:Y:S01]  /*5750*/  FADD.FTZ R13, -R192, R34 ;  /* 0x00000022c00d7221 */ /* 0x000fe20000010100 */
        /* <DEDUP_REMOVED lines=10> */
[C---:B------:R-:W-:Y:S01]  /*5800*/  FADD.FTZ R11, -R193.reuse, R32 ;  /* 0x00000020c10b7221 */ /* 0x040fe20000010100 */
[----:B------:R-:W-:Y:S01]  /*5810*/  FADD.FTZ R14, -R193, R33 ;  /* 0x00000021c10e7221 */ /* 0x000fe20000010100 */
[----:B------:R-:W-:Y:S01]  /*5820*/  LOP3.LUT R132, R133, 0x38, R162, 0x78, !PT ;  /* 0x0000003885847812 */ /* 0x000fe200078e78a2 */
[----:B------:R-:W-:Y:S01]  /*5830*/  FADD.FTZ R192, -R192, R35 ;  /* 0x00000023c0c07221 */ /* 0x000fe20000010100 */
[----:B------:R-:W-:Y:S01]  /*5840*/  FMUL.FTZ R140, R140, R141 ;  /* 0x0000008d8c8c7220 */ /* 0x000fe20000410000 */
[----:B------:R-:W-:Y:S01]  /*5850*/  F2FP.BF16.F32.PACK_AB R249, R244, R249 ;  /* 0x000000f9f4f9723e */ /* 0x000fe200000010ff */
[----:B------:R-:W-:Y:S01]  /*5860*/  FMUL.FTZ R195, R252, R195 ;  /* 0x000000c3fcc37220 */ /* 0x000fe20000410000 */
[----:B------:R-:W-:Y:S01]  /*5870*/  FMUL.FTZ R143, R250, R143 ;  /* 0x0000008ffa8f7220 */ /* 0x000fe20000410000 */
[----:B------:R-:W-:Y:S01]  /*5880*/  LEA R163, R132, R163, 0x1 ;  /* 0x000000a384a37211 */ /* 0x000fe200078e08ff */
        /* <DEDUP_REMOVED lines=23> */
[----:B------:R-:W-:Y:S01]  /*5a00*/  SHF.R.U32.HI R166, RZ, 0x4, R161 ;  /* 0x00000004ffa67819 */ /* 0x000fe200000116a1 */
        /* <DEDUP_REMOVED lines=19> */
.L_x_1555:
        /* <DEDUP_REMOVED lines=9> */
[--C-:B------:R-:W-:Y:S04]  /*5bd0*/  LOP3.LUT R5, R166, 0x10, R161.reuse, 0xf8, !PT ;  /* 0x00000010a6057812 */ /* 0x100fe800078ef8a1 */
[----:B------:R-:W-:Y:S01]  /*5be0*/  STS [R170+0x15400], R19 ;  /* 0x01540013aa007388 */ /* 0x000fe20000000800 */
[----:B------:R-:W-:Y:S04]  /*5bf0*/  LOP3.LUT R5, R5, 0xc0, R148, 0xf8, !PT ;  /* 0x000000c005057812 */ /* 0x000fe800078ef894 */
[----:B------:R-:W-:Y:S01]  /*5c00*/  STS [R171+0x16000], R8 ;  /* 0x01600008ab007388 */ /* 0x000fe20000000800 */
[----:B------:R-:W-:Y:S04]  /*5c10*/  LOP3.LUT R5, R5, 0x18, R164, 0x78, !PT ;  /* 0x0000001805057812 */ /* 0x000fe800078e78a4 */
[----:B------:R-:W-:Y:S01]  /*5c20*/  STS [R171+0x16400], R10 ;  /* 0x0164000aab007388 */ /* 0x000fe20000000800 */
[----:B------:R-:W-:Y:S04]  /*5c30*/  LOP3.LUT R4, R5, 0x120, R148, 0xf8, !PT ;  /* 0x0000012005047812 */ /* 0x000fe800078ef894 */
[----:B------:R-:W-:Y:S01]  /*5c40*/  STS [R170+0x16000], R249 ;  /* 0x016000f9aa007388 */ /* 0x000fe20000000800 */
[----:B------:R-:W-:Y:S04]  /*5c50*/  LEA R167, R4, UR4, 0x1 ;  /* 0x0000000404a77c11 */ /* 0x000fe8000f8e08ff */
[----:B------:R-:W-:Y:S01]  /*5c60*/  STS [R170+0x16400], R245 ;  /* 0x016400f5aa007388 */ /* 0x000fe20000000800 */
[----:B--2---:R-:W-:Y:S04]  /*5c70*/  IMAD R174, R174, UR9, RZ ;  /* 0x00000009aeae7c24 */ /* 0x004fe8000f8e02ff */
[----:B------:R-:W-:Y:S05]  /*5c80*/  STS [R169+-0x4000], R6 ;  /* 0xffc00006a9007388 */ /* 0x000fea0000000800 */
[----:B------:R-:W-:Y:S05]  /*5c90*/  STS [R169+-0x3c00], R12 ;  /* 0xffc4000ca9007388 */ /* 0x000fea0000000800 */
        /* <DEDUP_REMOVED lines=98> */
.L_x_1556:
        /* <DEDUP_REMOVED lines=427> */
.L_x_1558:
        /* <DEDUP_REMOVED lines=12> */
.L_x_1559:
[----:B------:R-:W2:Y:S01]  /*7e30*/  LDCU.64 UR8, c[0x0][0x5c8] ;  /* 0x0000b900ff0877ac */ /* 0x000ea20008000a00 */
[----:B------:R-:W-:-:S04]  /*7e40*/  UIADD3 UR5, UPT, UPT, UR40, UR42, URZ ;  /* 0x0000002a28057290 */ /* 0x000fc8000fffe0ff */
[----:B--2---:R-:W-:Y:S02]  /*7e50*/  UIMAD.WIDE.U32 UR18, UR5, UR8, URZ ;  /* 0x00000008051272a5 */ /* 0x004fe4000f8e00ff */
[----:B------:R-:W-:-:S04]  /*7e60*/  UIMAD UR5, UR5, UR9, URZ ;  /* 0x00000009050572a4 */ /* 0x000fc8000f8e02ff */
[----:B------:R-:W-:-:S06]  /*7e70*/  UIADD3 UR5, UPT, UPT, UR19, UR5, URZ ;  /* 0x0000000513057290 */ /* 0x000fcc000fffe0ff */
[----:B------:R-:W-:-:S07]  /*7e80*/  MOV R0, UR5 ;  /* 0x0000000500007c02 */ /* 0x000fce0008000f00 */
.L_x_1560:
[----:B------:R-:W-:Y:S01]  /*7e90*/  BAR.SYNC.DEFER_BLOCKING 0x0 ;  /* 0x0000000000007b1d */ /* 0x000fe20000010000 */
[----:B------:R-:W-:Y:S01]  /*7ea0*/  USHF.L.U32 UR5, UR43, 0x7, URZ ;  /* 0x000000072b057899 */ /* 0x000fe200080006ff */
[----:B-1----:R-:W-:Y:S01]  /*7eb0*/  LOP3.LUT R52, R162, 0x18, RZ, 0xc0, !PT ;  /* 0x00000018a2347812 */ /* 0x002fe200078ec0ff */
[----:B------:R-:W-:Y:S02]  /*7ec0*/  USHF.L.U32 UR13, UR43, 0x7, URZ ;  /* 0x000000072b0d7899 */ /* 0x000fe400080006ff */
[----:B------:R-:W-:-:S03]  /*7ed0*/  UIMAD.WIDE.U32 UR20, UR5, UR10, URZ ;  /* 0x0000000a051472a5 */ /* 0x000fc6000f8e00ff */
[----:B------:R-:W1:Y:S01]  /*7ee0*/  LDC.64 R2, c[0x0][0x5d8] ;  /* 0x00017600ff027b82 */ /* 0x000e620000000a00 */
[----:B------:R-:W-:Y:S01]  /*7ef0*/  USHF.R.S32.HI UR14, URZ, 0x1f, UR5 ;  /* 0x0000001fff0e7899 */ /* 0x000fe20008011405 */
[----:B------:R-:W-:Y:S01]  /*7f00*/  BSSY.RECONVERGENT B0, `(.L_x_1561) ;  /* 0x000002b000007945 */ /* 0x000fe20003800200 */
[----:B------:R-:W-:Y:S01]  /*7f10*/  UIADD3 UR37, UPT, UPT, -UR13, UR37, URZ ;  /* 0x000000250d257290 */ /* 0x000fe2000fffe1ff */
[----:B------:R-:W-:Y:S01]  /*7f20*/  IMAD.U32 R6, RZ, RZ, UR20 ;  /* 0x00000014ff067e24 */ /* 0x000fe2000f8e00ff */
[----:B------:R-:W-:Y:S01]  /*7f30*/  UIMAD UR12, UR14, UR10, URZ ;  /* 0x0000000a0e0c72a4 */ /* 0x000fe2000f8e02ff */
[----:B------:R-:W-:Y:S02]  /*7f40*/  IMAD.U32 R7, RZ, RZ, UR21 ;  /* 0x00000015ff077e24 */ /* 0x000fe4000f8e00ff */
[----:B------:R-:W2:Y:S01]  /*7f50*/  LDC.64 R4, c[0x0][0x5e0] ;  /* 0x00017800ff047b82 */ /* 0x000ea20000000a00 */
[----:B------:R-:W-:Y:S01]  /*7f60*/  SHF.R.U32.HI R7, RZ, 0x2, R161 ;  /* 0x00000002ff077819 */ /* 0x000fe200000116a1 */
[----:B------:R-:W-:Y:S01]  /*7f70*/  UIMAD UR12, UR5, UR11, UR12 ;  /* 0x0000000b050c72a4 */ /* 0x000fe2000f8e020c */
[----:B------:R-:W-:Y:S01]  /*7f80*/  LOP3.LUT R6, R6, 0x18, R162, 0xf8, !PT ;  /* 0x0000001806067812 */ /* 0x000fe200078ef8a2 */
[----:B------:R-:W-:Y:S01]  /*7f90*/  IMAD.U32 R40, RZ, RZ, UR20 ;  /* 0x00000014ff287e24 */ /* 0x000fe2000f8e00ff */
[C---:B------:R-:W-:Y:S01]  /*7fa0*/  ISETP.GE.AND P1, PT, R7.reuse, UR37, PT ;  /* 0x0000002507007c0c */ /* 0x040fe2000bf26270 */
[----:B------:R-:W-:Y:S01]  /*7fb0*/  VIADD R40, R7, 0x40 ;  /* 0x0000004007287836 */ /* 0x000fe20000000000 */
[----:B------:R-:W-:Y:S01]  /*7fc0*/  IADD3 R54, P0, PT, R6, UR16, RZ ;  /* 0x0000001006367c10 */ /* 0x000fe2000ff1e0ff */
[----:B------:R-:W-:Y:S01]  /*7fd0*/  IMAD.U32 R6, RZ, RZ, UR12 ;  /* 0x0000000cff067e24 */ /* 0x000fe2000f8e00ff */
[----:B------:R-:W-:Y:S01]  /*7fe0*/  MOV R41, UR21 ;  /* 0x0000001500297c02 */ /* 0x000fe20008000f00 */
[----:B------:R3:W4:Y:S01]  /*7ff0*/  LDS.128 R36, [R191+0xa000] ;  /* 0x00a00000bf247984 */ /* 0x0007220000000c00 */
[----:B------:R-:W-:-:S02]  /*8000*/  ISETP.GE.AND P3, PT, R40, UR37, PT ;  /* 0x0000002528007c0c */ /* 0x000fc4000bf66270 */
[----:B------:R-:W-:Y:S01]  /*8010*/  IADD3.X R55, PT, PT, R41, UR15, R6, P0, !PT ;  /* 0x0000000f29377c10 */ /* 0x000fe200087fe406 */
[----:B------:R3:W2:Y:S01]  /*8020*/  LDS.128 R32, [R191+0xc000] ;  /* 0x00c00000bf207984 */ /* 0x0006a20000000c00 */
[----:B------:R-:W-:-:S03]  /*8030*/  IADD3 R6, P0, PT, R7, 0x40, RZ ;  /* 0x0000004007067810 */ /* 0x000fc60007f1e0ff */
[----:B------:R3:W2:Y:S01]  /*8040*/  LDS.128 R28, [R191+0xf000] ;  /* 0x00f00000bf1c7984 */ /* 0x0006a20000000c00 */
[----:B-1----:R-:W-:Y:S01]  /*8050*/  IMAD.WIDE.U32 R54, R2, UR24, R54 ;  /* 0x0000001802367c25 */ /* 0x002fe2000f8e0036 */
[----:B------:R-:W-:Y:S02]  /*8060*/  MOV R2, UR8 ;  /* 0x0000000800027c02 */ /* 0x000fe40008000f00 */
[----:B------:R3:W1:Y:S01]  /*8070*/  LDS.128 R24, [R191+0x10000] ;  /* 0x01000000bf187984 */ /* 0x0006620000000c00 */
[----:B------:R-:W-:-:S03]  /*8080*/  IMAD R3, R3, UR24, R55 ;  /* 0x0000001803037c24 */ /* 0x000fc6000f8e0237 */
        /* <DEDUP_REMOVED lines=18> */
.L_x_1562:
[----:B------:R-:W-:Y:S05]  /*81b0*/  BSYNC.RECONVERGENT B0 ;  /* 0x0000000000007941 */ /* 0x000fea0003800200 */
.L_x_1561:
        /* <DEDUP_REMOVED lines=16> */
.L_x_1564:
[----:B------:R-:W-:Y:S05]  /*82c0*/  BSYNC.RECONVERGENT B0 ;  /* 0x0000000000007941 */ /* 0x000fea0003800200 */
.L_x_1563:
        /* <DEDUP_REMOVED lines=19> */
.L_x_1566:
[----:B------:R-:W-:Y:S05]  /*8400*/  BSYNC.RECONVERGENT B0 ;  /* 0x0000000000007941 */ /* 0x000fea0003800200 */
.L_x_1565:
        /* <DEDUP_REMOVED lines=12> */
.L_x_1552:
[----:B------:R-:W-:Y:S05]  /*84d0*/  BSYNC.RECONVERGENT B1 ;  /* 0x0000000000017941 */ /* 0x000fea0003800200 */
.L_x_1530:
[----:B------:R-:W4:Y:S01]  /*84e0*/  LDCU UR8, c[0x0][0x438] ;  /* 0x00008700ff0877ac */ /* 0x000f220008000800 */
[----:B------:R-:W2:Y:S01]  /*84f0*/  LDCU UR9, c[0x0][0x370] ;  /* 0x00006e00ff0977ac */ /* 0x000ea20008000800 */
[----:B------:R-:W-:Y:S01]  /*8500*/  UMOV UR10, UR23 ;  /* 0x00000017000a7c82 */ /* 0x000fe20008000000 */
[----:B----4-:R-:W-:-:S04]  /*8510*/  UIADD3 UR8, UPT, UPT, UR8, 0x7f, URZ ;  /* 0x0000007f08087890 */ /* 0x010fc8000fffe0ff */
[----:B------:R-:W-:Y:S02]  /*8520*/  USHF.R.S32.HI UR5, URZ, 0x1f, UR8 ;  /* 0x0000001fff057899 */ /* 0x000fe40008011408 */
[----:B--2---:R-:W-:Y:S02]  /*8530*/  UIADD3 UR43, UPT, UPT, UR9, UR43, URZ ;  /* 0x0000002b092b7290 */ /* 0x004fe4000fffe0ff */
[----:B------:R-:W-:-:S04]  /*8540*/  ULEA.HI UR5, UR5, UR8, URZ, 0x7 ;  /* 0x0000000805057291 */ /* 0x000fc8000f8f38ff */
[----:B------:R-:W-:-:S04]  /*8550*/  USHF.R.S32.HI UR5, URZ, 0x7, UR5 ;  /* 0x00000007ff057899 */ /* 0x000fc80008011405 */
[----:B------:R-:W-:-:S09]  /*8560*/  UISETP.GE.AND UP0, UPT, UR43, UR5, UPT ;  /* 0x000000052b00728c */ /* 0x000fd2000bf06270 */
[----:B------:R-:W-:Y:S05]  /*8570*/  BRA.U !UP0, `(.L_x_1567) ;  /* 0xffffff7d08687547 */ /* 0x000fea000b83ffff */
[----:B------:R-:W-:Y:S05]  /*8580*/  EXIT ;  /* 0x000000000000794d */ /* 0x000fea0003800000 */
.L_x_1568:
        /* <DEDUP_REMOVED lines=15> */
.L_x_1744:


//--------------------- .text._ZN5flash44flash_bwd_dq_dk_dv_loop_seqk_parallel_kernelI23Flash_bwd_kernel_traitsILi96ELi64ELi128ELi8ELi2ELi4ELi4ELb0ELb0EN7cutlass10bfloat16_tE19Flash_kernel_traitsILi96ELi64ELi128ELi8ES3_EELb1ELb0ELb1ELb1ELb0ELb0ELb0EEEvNS_16Flash_bwd_paramsE --------------------------
	.section	.text._ZN5flash44flash_bwd_dq_dk_dv_loop_seqk_parallel_kernelI23Flash_bwd_kernel_traitsILi96ELi64ELi128ELi8ELi2ELi4ELi4ELb0ELb0EN7cutlass10bfloat16_tE19Flash_kernel_traitsILi96ELi64ELi128ELi8ES3_EELb1ELb0ELb1ELb1ELb0ELb0ELb0EEEvNS_16Flash_bwd_paramsE,"ax",@progbits
	.align	128
        .global         _ZN5flash44flash_bwd_dq_dk_dv_loop_seqk_parallel_kernelI23Flash_bwd_kernel_traitsILi96ELi64ELi128ELi8ELi2ELi4ELi4ELb0ELb0EN7cutlass10bfloat16_tE19Flash_kernel_traitsILi96ELi64ELi128ELi8ES3_EELb1ELb0ELb1ELb1ELb0ELb0ELb0EEEvNS_16Flash_bwd_paramsE
        .type           _ZN5flash44flash_bwd_dq_dk_dv_loop_seqk_parallel_kernelI23Flash_bwd_kernel_traitsILi96ELi64ELi128ELi8ELi2ELi4ELi4ELb0ELb0EN7cutlass10bfloat16_tE19Flash_kernel_traitsILi96ELi64ELi128ELi8ES3_EELb1ELb0ELb1ELb1ELb0ELb0ELb0EEEvNS_16Flash_bwd_paramsE,@function
        .size           _ZN5flash44flash_bwd_dq_dk_dv_loop_seqk_parallel_kernelI23Flash_bwd_kernel_traitsILi96ELi64ELi128ELi8ELi2ELi4ELi4ELb0ELb0EN7cutlass10bfloat16_tE19Flash_kernel_traitsILi96ELi64ELi128ELi8ES3_EELb1ELb0ELb1ELb1ELb0ELb0ELb0EEEvNS_16Flash_bwd_paramsE,(.L_x_1745 - _ZN5flash44flash_bwd_dq_dk_dv_loop_seqk_parallel_kernelI23Flash_bwd_kernel_traitsILi96ELi64ELi128ELi8ELi2ELi4ELi4ELb0ELb0EN7cutlass10bfloat16_tE19Flash_kernel_traitsILi96ELi64ELi128ELi8ES3_EELb1ELb0ELb1ELb1ELb0ELb0ELb0EEEvNS_16Flash_bwd_paramsE)
        .other          _ZN5flash44flash_bwd_dq_dk_dv_loop_seqk_parallel_kernelI23Flash_bwd_kernel_traitsILi96ELi64ELi128ELi8ELi2ELi4ELi4ELb0ELb0EN7cutlass10bfloat16_tE19Flash_kernel_traitsILi96ELi64ELi128ELi8ES3_EELb1ELb0ELb1ELb1ELb0ELb0ELb0EEEvNS_16Flash_bwd_paramsE,@"STO_CUDA_ENTRY STV_DEFAULT"
_ZN5flash44flash_bwd_dq_dk_dv_loop_seqk_parallel_kernelI23Flash_bwd_kernel_traitsILi96ELi64ELi128ELi8ELi2ELi4ELi4ELb0ELb0EN7cutlass10bfloat16_tE19Flash_kernel_traitsILi96ELi64ELi128ELi8ES3_EELb1ELb0ELb1ELb1ELb0ELb0ELb0EEEvNS_16Flash_bwd_paramsE:
.text._ZN5flash44flash_bwd_dq_dk_dv_loop_seqk_parallel_kernelI23Flash_bwd_kernel_traitsILi96ELi64ELi128ELi8ELi2ELi4ELi4ELb0ELb0EN7cutlass10bfloat16_tE19Flash_kernel_traitsILi96ELi64ELi128ELi8ES3_EELb1ELb0ELb1ELb1ELb0ELb0ELb0EEEvNS_16Flash_bwd_paramsE:
        /* <DEDUP_REMOVED lines=17> */
[----:B------:R-:W1:Y:S06]  /*0110*/  LDCU.64 UR12, c[0x0][0x470] ;  /* 0x00008e00ff0c77ac */ /* 0x000e6c0008000a00 */
[----:B------:R-:W5:Y:S01]  /*0120*/  S2UR UR4, SR_CgaCtaId ;  /* 0x00000000000479c3 */ /* 0x000f620000008800 */
[----:B------:R-:W-:Y:S01]  /*0130*/  UMOV UR30, URZ ;  /* 0x000000ff001e7c82 */ /* 0x000fe20008000000 */
[----:B------:R-:W-:-:S06]  /*0140*/  UMOV UR31, URZ ;  /* 0x000000ff001f7c82 */ /* 0x000fcc0008000000 */
[----:B------:R-:W3:Y:S01]  /*0150*/  S2UR UR29, SR_CTAID.X ;  /* 0x00000000001d79c3 */ /* 0x000ee20000002500 */
[----:B--2---:R-:W-:-:S04]  /*0160*/  ULEA UR7, UR7, UR6, 0x18 ;  /* 0x0000000607077291 */ /* 0x004fc8000f8ec0ff */
[----:B------:R-:W-:Y:S01]  /*0170*/  UIADD3 UR9, UPT, UPT, UR7, 0x19000, URZ ;  /* 0x0001900007097890 */ /* 0x000fe2000fffe0ff */
[--C-:B-1----:R-:W-:Y:S01]  /*0180*/  SHF.R.U32.HI R11, RZ, 0x1, R4.reuse ;  /* 0x00000001ff0b7819 */ /* 0x102fe20000011604 */
[C---:B------:R-:W-:Y:S01]  /*0190*/  IMAD.SHL.U32 R179, R4.reuse, 0x20, RZ ;  /* 0x0000002004b37824 */ /* 0x040fe200078e00ff */
[----:B------:R-:W-:Y:S01]  /*01a0*/  SHF.R.U32.HI R3, RZ, 0x2, R4 ;  /* 0x00000002ff037819 */ /* 0x000fe20000011604 */
[C---:B------:R-:W-:Y:S01]  /*01b0*/  IMAD.SHL.U32 R5, R4.reuse, 0x2, RZ ;  /* 0x0000000204057824 */ /* 0x040fe200078e00ff */
[----:B------:R-:W-:Y:S01]  /*01c0*/  LOP3.LUT R182, R11, 0x10, RZ, 0xc0, !PT ;  /* 0x000000100bb67812 */ /* 0x000fe200078ec0ff */
[C---:B------:R-:W-:Y:S01]  /*01d0*/  IMAD.SHL.U32 R0, R4.reuse, 0x10, RZ ;  /* 0x0000001004007824 */ /* 0x040fe200078e00ff */
[----:B------:R-:W-:Y:S01]  /*01e0*/  LOP3.LUT R2, R179, 0x7400, RZ, 0xc0, !PT ;  /* 0x00007400b3027812 */ /* 0x000fe200078ec0ff */
[----:B------:R-:W-:Y:S01]  /*01f0*/  IMAD.SHL.U32 R183, R4, 0x8, RZ ;  /* 0x0000000804b77824 */ /* 0x000fe200078e00ff */
[----:B------:R-:W-:Y:S01]  /*0200*/  LOP3.LUT R182, R182, 0x7, R3, 0xf8, !PT ;  /* 0x00000007b6b67812 */ /* 0x000fe200078ef803 */
[----:B------:R-:W-:Y:S01]  /*0210*/  IMAD.SHL.U32 R3, R4, 0x40, RZ ;  /* 0x0000004004037824 */ /* 0x000fe200078e00ff */
[--C-:B------:R-:W-:Y:S01]  /*0220*/  LOP3.LUT R187, R2, 0x6, R5.reuse, 0xf8, !PT ;  /* 0x0000000602bb7812 */ /* 0x100fe200078ef805 */
[----:B------:R-:W-:Y:S01]  /*0230*/  IMAD.SHL.U32 R2, R4, 0x4, RZ ;  /* 0x0000000404027824 */ /* 0x000fe200078e00ff */
[C---:B------:R-:W-:Y:S01]  /*0240*/  LOP3.LUT R8, R0.reuse, 0x1c0, RZ, 0xc0, !PT ;  /* 0x000001c000087812 */ /* 0x040fe200078ec0ff */
[----:B------:R-:W1:Y:S01]  /*0250*/  S2UR UR25, SR_CTAID.Z ;  /* 0x00000000001979c3 */ /* 0x000e620000002700 */
[----:B------:R-:W-:Y:S01]  /*0260*/  LOP3.LUT R178, R3, 0x1c0, RZ, 0xc0, !PT ;  /* 0x000001c003b27812 */ /* 0x000fe200078ec0ff */
[----:B------:R-:W-:Y:S01]  /*0270*/  UIADD3 UR6, UPT, UPT, UR7, 0x9000, URZ ;  /* 0x0000900007067890 */ /* 0x000fe2000fffe0ff */
[----:B------:R-:W-:Y:S01]  /*0280*/  LOP3.LUT R177, R179, 0x20, RZ, 0xc0, !PT ;  /* 0x00000020b3b17812 */ /* 0x000fe200078ec0ff */
[----:B----4-:R-:W-:Y:S01]  /*0290*/  ULEA UR28, UR28, UR10, 0x18 ;  /* 0x0000000a1c1c7291 */ /* 0x010fe2000f8ec0ff */
[----:B------:R-:W-:Y:S01]  /*02a0*/  LOP3.LUT R186, R0, 0x600, RZ, 0xc0, !PT ;  /* 0x0000060000ba7812 */ /* 0x000fe200078ec0ff */
[----:B-----5:R-:W-:Y:S01]  /*02b0*/  ULEA UR4, UR4, UR5, 0x18 ;  /* 0x0000000504047291 */ /* 0x020fe2000f8ec0ff */
[----:B------:R-:W-:-:S02]  /*02c0*/  LOP3.LUT R8, R8, 0x38, R5, 0xf8, !PT ;  /* 0x0000003808087812 */ /* 0x000fc400078ef805 */
[----:B------:R-:W-:Y:S02]  /*02d0*/  LOP3.LUT R178, R178, 0x38, R183, 0xf8, !PT ;  /* 0x00000038b2b27812 */ /* 0x000fe400078ef8b7 */
[----:B------:R-:W-:Y:S02]  /*02e0*/  LOP3.LUT R2, R2, 0x18, RZ, 0xc0, !PT ;  /* 0x0000001802027812 */ /* 0x000fe400078ec0ff */
[----:B------:R-:W-:Y:S02]  /*02f0*/  SHF.R.U32.HI R7, RZ, 0x4, R4 ;  /* 0x00000004ff077819 */ /* 0x000fe40000011604 */
[----:B------:R-:W-:Y:S02]  /*0300*/  LOP3.LUT R177, R177, 0x3c00, R0, 0xf8, !PT ;  /* 0x00003c00b1b17812 */ /* 0x000fe400078ef800 */
[----:B------:R-:W-:Y:S02]  /*0310*/  LOP3.LUT R186, R186, 0x6, R5, 0xf8, !PT ;  /* 0x00000006baba7812 */ /* 0x000fe400078ef805 */
[----:B------:R-:W-:-:S02]  /*0320*/  LOP3.LUT R8, R8, 0x20, R11, 0x78, !PT ;  /* 0x0000002008087812 */ /* 0x000fc400078e780b */
[----:B------:R-:W-:Y:S02]  /*0330*/  LOP3.LUT R178, R178, 0x8, R11, 0x78, !PT ;  /* 0x00000008b2b27812 */ /* 0x000fe400078e780b */
[----:B------:R-:W-:Y:S02]  /*0340*/  LOP3.LUT R5, R183, 0xc0, RZ, 0xc0, !PT ;  /* 0x000000c0b7057812 */ /* 0x000fe400078ec0ff */
[----:B------:R-:W-:Y:S02]  /*0350*/  LOP3.LUT R11, R11, 0x30, RZ, 0xc0, !PT ;  /* 0x000000300b0b7812 */ /* 0x000fe400078ec0ff */
[----:B------:R-:W-:Y:S02]  /*0360*/  LOP3.LUT R9, R2, 0xc0, R179, 0xf8, !PT ;  /* 0x000000c002097812 */ /* 0x000fe400078ef8b3 */
[----:B------:R-:W-:Y:S02]  /*0370*/  LOP3.LUT R7, R7, 0x8, RZ, 0xc0, !PT ;  /* 0x0000000807077812 */ /* 0x000fe400078ec0ff */
[----:B------:R-:W-:-:S02]  /*0380*/  LOP3.LUT R177, R177, 0x100, R0, 0xf8, !PT ;  /* 0x00000100b1b17812 */ /* 0x000fc400078ef800 */
[----:B------:R-:W-:Y:S02]  /*0390*/  LOP3.LUT P0, RZ, R4, 0x8, RZ, 0xc0, !PT ;  /* 0x0000000804ff7812 */ /* 0x000fe4000780c0ff */
[--C-:B------:R-:W-:Y:S02]  /*03a0*/  LOP3.LUT R5, R5, 0x18, R4.reuse, 0xf8, !PT ;  /* 0x0000001805057812 */ /* 0x100fe400078ef804 */
[----:B------:R-:W-:Y:S02]  /*03b0*/  LOP3.LUT R186, R186, 0x20, R183, 0xf8, !PT ;  /* 0x00000020baba7812 */ /* 0x000fe400078ef8b7 */
[--C-:B------:R-:W-:Y:S02]  /*03c0*/  LOP3.LUT R0, R11, 0x8, R4.reuse, 0xf8, !PT ;  /* 0x000000080b007812 */ /* 0x100fe400078ef804 */
[--C-:B------:R-:W-:Y:S02]  /*03d0*/  LOP3.LUT R6, R9, 0x8, R4.reuse, 0x78, !PT ;  /* 0x0000000809067812 */ /* 0x100fe400078e7804 */
[----:B------:R-:W-:-:S02]  /*03e0*/  LOP3.LUT R4, R7, 0x10, R4, 0xf8, !PT ;  /* 0x0000001007047812 */ /* 0x000fc400078ef804 */
[----:B------:R-:W-:Y:S02]  /*03f0*/  LOP3.LUT R186, R186, R5, R7, 0xf6, !PT ;  /* 0x00000005baba7212 */ /* 0x000fe400078ef607 */
[----:B------:R-:W-:Y:S02]  /*0400*/  LOP3.LUT R5, R4, 0xc0, R179, 0xf8, !PT ;  /* 0x000000c004057812 */ /* 0x000fe400078ef8b3 */
[----:B------:R-:W-:Y:S02]  /*0410*/  LOP3.LUT R4, R3, 0x200, RZ, 0xc0, !PT ;  /* 0x0000020003047812 */ /* 0x000fe400078ec0ff */
[----:B------:R-:W-:Y:S02]  /*0420*/  LOP3.LUT R187, R187, R8, RZ, 0xfc, !PT ;  /* 0x00000008bbbb7212 */ /* 0x000fe400078efcff */
[----:B------:R-:W-:Y:S02]  /*0430*/  LOP3.LUT R2, R5, R2, RZ, 0x3c, !PT ;  /* 0x0000000205027212 */ /* 0x000fe400078e3cff */
[----:B------:R-:W-:-:S02]  /*0440*/  LOP3.LUT R0, R0, 0x1c0, R3, 0xf8, !PT ;  /* 0x000001c000007812 */ /* 0x000fc400078ef803 */
[----:B------:R-:W-:Y:S02]  /*0450*/  LOP3.LUT R5, R4, 0xc00, R179, 0xf8, !PT ;  /* 0x00000c0004057812 */ /* 0x000fe400078ef8b3 */
[----:B------:R-:W-:Y:S02]  /*0460*/  LOP3.LUT R176, R3, 0x400, RZ, 0xc0, !PT ;  /* 0x0000040003b07812 */ /* 0x000fe400078ec0ff */
[----:B------:R-:W-:Y:S02]  /*0470*/  LEA R187, R187, UR9, 0x1 ;  /* 0x00000009bbbb7c11 */ /* 0x000fe4000f8e08ff */
[----:B------:R-:W-:Y:S01]  /*0480*/  LOP3.LUT R3, R0, 0x38, R183, 0x78, !PT ;  /* 0x0000003800037812 */ /* 0x000fe200078e78b7 */
[----:B---3--:R-:W-:Y:S01]  /*0490*/  IMAD.U32 R0, RZ, RZ, UR8 ;  /* 0x00000008ff007e24 */ /* 0x008fe2000f8e00ff */
[----:B------:R-:W-:Y:S01]  /*04a0*/  LOP3.LUT R177, R177, R6, RZ, 0xfc, !PT ;  /* 0x00000006b1b17212 */ /* 0x000fe200078efcff */
[----:B------:R-:W-:Y:S01]  /*04b0*/  VIADD R184, R187, 0x20 ;  /* 0x00000020bbb87836 */ /* 0x000fe20000000000 */
[----:B------:R-:W-:Y:S01]  /*04c0*/  LOP3.LUT R178, R5, R178, RZ, 0xfc, !PT ;  /* 0x000000b205b27212 */ /* 0x000fe200078efcff */
[----:B------:R-:W-:Y:S01]  /*04d0*/  IMAD R176, R3, 0x2, R176 ;  /* 0x0000000203b07824 */ /* 0x000fe200078e02b0 */
[----:B------:R-:W-:Y:S01]  /*04e0*/  LOP3.LUT R179, R2, 0x120, R179, 0xf8, !PT ;  /* 0x0000012002b37812 */ /* 0x000fe200078ef8b3 */
[----:B------:R-:W-:Y:S01]  /*04f0*/  @P0 VIADD R184, R187, 0xffffffe0 ;  /* 0xffffffe0bbb80836 */ /* 0x000fe20000000000 */
[----:B------:R-:W-:-:S02]  /*0500*/  LOP3.LUT R188, R183, 0x18, RZ, 0xc0, !PT ;  /* 0x00000018b7bc7812 */ /* 0x000fc400078ec0ff */
[----:B------:R-:W-:Y:S02]  /*0510*/  LEA R186, R186, UR6, 0x1 ;  /* 0x00000006baba7c11 */ /* 0x000fe4000f8e08ff */
[----:B------:R-:W-:Y:S02]  /*0520*/  LOP3.LUT R185, R188, 0x40, RZ, 0xfc, !PT ;  /* 0x00000040bcb97812 */ /* 0x000fe400078efcff */
[----:B------:R-:W-:Y:S02]  /*0530*/  LEA R177, R177, UR6, 0x1 ;  /* 0x00000006b1b17c11 */ /* 0x000fe4000f8e08ff */
[----:B------:R-:W-:Y:S02]  /*0540*/  LEA R178, R178, UR7, 0x1 ;  /* 0x00000007b2b27c11 */ /* 0x000fe4000f8e08ff */
[----:B-1----:R-:W-:-:S07]  /*0550*/  LEA R179, R179, UR7, 0x1 ;  /* 0x00000007b3b37c11 */ /* 0x002fce000f8e08ff */
.L_x_1628:
[----:B-1----:R-:W1:Y:S01]  /*0560*/  LDC.64 R8, c[0x0][0x478] ;  /* 0x00011e00ff087b82 */ /* 0x002e620000000a00 */
[----:B--2---:R-:W2:Y:S01]  /*0570*/  S2R R6, SR_CTAID.Y ;  /* 0x0000000000067919 */ /* 0x004ea20000002600 */
[----:B------:R-:W-:Y:S01]  /*0580*/  ISETP.NE.U32.AND P5, PT, RZ, UR12, PT ;  /* 0x0000000cff007c0c */ /* 0x000fe2000bfa5070 */
[----:B------:R-:W-:-:S03]  /*0590*/  IMAD.MOV.U32 R207, RZ, RZ, RZ ;  /* 0x000000ffffcf7224 */ /* 0x000fc600078e00ff */
[----:B------:R-:W-:Y:S02]  /*05a0*/  ISETP.NE.AND.EX P5, PT, RZ, UR13, PT, P5 ;  /* 0x0000000dff007c0c */ /* 0x000fe4000bfa5350 */
[----:B------:R-:W3:Y:S08]  /*05b0*/  LDC.64 R2, c[0x0][0x460] ;  /* 0x00011800ff027b82 */ /* 0x000ef00000000a00 */
        /* <DEDUP_REMOVED lines=12> */
[----:B------:R-:W-:Y:S02]  /*0680*/  ISETP.NE.AND.EX P2, PT, R3, RZ, PT, P2 ;  /* 0x000000ff0300720c */ /* 0x000fe40003f45320 */
[C---:B------:R-:W-:Y:S01]  /*0690*/  @P5 IADD3.X R19, PT, PT, R12.reuse, UR13, RZ, P1, !PT ;  /* 0x0000000d0c135c10 */ /* 0x040fe20008ffe4ff */
[----:B------:R-:W-:Y:S01]  /*06a0*/  @P4 IMAD.X R9, R12, 0x1, R9, P0 ;  /* 0x000000010c094824 */ /* 0x000fe200000e0609 */
[----:B------:R-:W3:Y:S01]  /*06b0*/  @!P4 LDC.64 R2, c[0x0][0x488] ;  /* 0x00012200ff02cb82 */ /* 0x000ee20000000a00 */
[----:B------:R-:W-:-:S02]  /*06c0*/  IMAD.MOV.U32 R16, RZ, RZ, -0x1 ;  /* 0xffffffffff107424 */ /* 0x000fc400078e00ff */
[----:B----4-:R-:W-:Y:S01]  /*06d0*/  IMAD.WIDE.U32 R14, R6, 0x4, R14 ;  /* 0x00000004060e7825 */ /* 0x010fe200078e000e */
[----:B------:R-:W4:Y:S04]  /*06e0*/  @P5 LDG.E R207, desc[UR26][R18.64] ;  /* 0x0000001a12cf5981 */ /* 0x000f28000c1e1900 */
[----:B------:R-:W4:Y:S04]  /*06f0*/  @P4 LDG.E R206, desc[UR26][R8.64] ;  /* 0x0000001a08ce4981 */ /* 0x000f28000c1e1900 */
[----:B-----5:R3:W5:Y:S04]  /*0700*/  @P3 LDG.E R16, desc[UR26][R14.64] ;  /* 0x0000001a0e103981 */ /* 0x020768000c1e1900 */
[----:B------:R3:W5:Y:S01]  /*0710*/  @P2 LDG.E R7, desc[UR26][R14.64+0x4] ;  /* 0x0000041a0e072981 */ /* 0x000762000c1e1900 */
[----:B-1----:R-:W-:Y:S01]  /*0720*/  ISETP.NE.AND P5, PT, R10, RZ, PT ;  /* 0x000000ff0a00720c */ /* 0x002fe20003fa5270 */
[----:B------:R-:W-:Y:S01]  /*0730*/  IMAD.MOV.U32 R208, RZ, RZ, -0x1 ;  /* 0xffffffffffd07424 */ /* 0x000fe200078e00ff */
[----:B--2---:R-:W-:-:S02]  /*0740*/  ISETP.EQ.U32.AND P1, PT, R4, RZ, PT ;  /* 0x000000ff0400720c */ /* 0x004fc40003f22070 */
[----:B------:R-:W-:Y:S02]  /*0750*/  IADD3 R10, P0, PT, R11, R4, RZ ;  /* 0x000000040b0a7210 */ /* 0x000fe40007f1e0ff */
[----:B------:R-:W-:-:S03]  /*0760*/  ISETP.EQ.OR.EX P1, PT, R5, RZ, !P5, P1 ;  /* 0x000000ff0500720c */ /* 0x000fc60006f22710 */
[----:B------:R-:W-:Y:S01]  /*0770*/  IMAD.X R11, R12, 0x1, R5, P0 ;  /* 0x000000010c0b7824 */ /* 0x000fe200000e0605 */
[----:B------:R-:W1:Y:S08]  /*0780*/  @!P2 LDC R209, c[0x0][0x434] ;  /* 0x00010d00ffd1ab82 */ /* 0x000e700000000800 */
[----:B------:R-:W2:Y:S01]  /*0790*/  @!P4 LDC R8, c[0x0][0x43c] ;  /* 0x00010f00ff08cb82 */ /* 0x000ea20000000800 */
[----:B------:R1:W5:Y:S01]  /*07a0*/  @!P1 LDG.E R208, desc[UR26][R10.64] ;  /* 0x0000001a0ad09981 */ /* 0x000362000c1e1900 */
[----:B------:R-:W-:Y:S01]  /*07b0*/  ISETP.NE.U32.AND P1, PT, R4, RZ, PT ;  /* 0x000000ff0400720c */ /* 0x000fe20003f25070 */
[----:B------:R-:W-:Y:S01]  /*07c0*/  USHF.L.U32 UR6, UR24, 0x7, URZ ;  /* 0x0000000718067899 */ /* 0x000fe200080006ff */
[----:B---3--:R-:W-:-:S02]  /*07d0*/  @!P4 ISETP.NE.U32.AND P0, PT, R2, RZ, PT ;  /* 0x000000ff0200c20c */ /* 0x008fc40003f05070 */
[----:B------:R-:W-:Y:S02]  /*07e0*/  ISETP.NE.AND.EX P1, PT, R5, RZ, PT, P1 ;  /* 0x000000ff0500720c */ /* 0x000fe40003f25310 */
[----:B------:R-:W-:-:S04]  /*07f0*/  @!P4 ISETP.NE.AND.EX P0, PT, R3, RZ, PT, P0 ;  /* 0x000000ff0300c20c */ /* 0x000fc80003f05300 */
[----:B--2---:R-:W-:Y:S01]  /*0800*/  @!P4 SEL R8, R8, RZ, P0 ;  /* 0x000000ff0808c207 */ /* 0x004fe20000000000 */
[----:B----4-:R-:W-:-:S06]  /*0810*/  @P4 IMAD.IADD R206, R206, 0x1, -R207 ;  /* 0x00000001cece4824 */ /* 0x010fcc00078e0acf */
[----:B-1----:R-:W-:Y:S05]  /*0820*/  @!P1 BRA `(.L_x_1569) ;  /* 0x00000000000c9947 */ /* 0x002fea0003800000 */
[----:B------:R-:W2:Y:S02]  /*0830*/  @P5 LDG.E R3, desc[UR26][R10.64+0x4] ;  /* 0x0000041a0a035981 */ /* 0x000ea4000c1e1900 */
[----:B--2--5:R-:W-:-:S06]  /*0840*/  @P5 IADD3 R0, PT, PT, R3, -R208, RZ ;  /* 0x800000d003005210 */ /* 0x024fcc0007ffe0ff */
[----:B------:R1:W5:Y:S02]  /*0850*/  @!P5 LDG.E R0, desc[UR26][R10.64] ;  /* 0x0000001a0a00d981 */ /* 0x000364000c1e1900 */
.L_x_1569:
[----:B-----5:R-:W-:Y:S01]  /*0860*/  @!P4 IADD3 R206, PT, PT, R8, R0, -R207 ;  /* 0x0000000008cec210 */ /* 0x020fe20007ffe8cf */
[----:B------:R-:W-:-:S03]  /*0870*/  @P2 IMAD.IADD R209, R7, 0x1, -R16 ;  /* 0x0000000107d12824 */ /* 0x000fc600078e0a10 */
[----:B------:R-:W-:-:S13]  /*0880*/  ISETP.GT.AND P0, PT, R206, UR6, PT ;  /* 0x00000006ce007c0c */ /* 0x000fda000bf04270 */
[----:B------:R-:W-:Y:S05]  /*0890*/  @!P0 BRA `(.L_x_1570) ;  /* 0x0000009000188947 */ /* 0x000fea0003800000 */
[----:B------:R-:W2:Y:S01]  /*08a0*/  LDC R8, c[0x0][0x504] ;  /* 0x00014100ff087b82 */ /* 0x000ea20000000800 */
[----:B------:R-:W-:Y:S01]  /*08b0*/  ISETP.NE.AND P4, PT, R16, -0x1, PT ;  /* 0xffffffff1000780c */ /* 0x000fe20003f85270 */
[C---:B------:R-:W-:Y:S01]  /*08c0*/  VIADD R193, R209.reuse, UR6 ;  /* 0x00000006d1c17c36 */ /* 0x040fe20008000000 */
        /* <DEDUP_REMOVED lines=30> */
[----:B-1----:R-:W-:Y:S01]  /*0ab0*/  IMAD R10, R6, UR9, R13 ;  /* 0x00000009060a7c24 */ /* 0x002fe2000f8e020d */
[----:B------:R-:W-:Y:S06]  /*0ac0*/  BRA `(.L_x_1572) ;  /* 0x0000000000147947 */ /* 0x000fec0003800000 */
.L_x_1571:
[----:B------:R-:W1:Y:S01]  /*0ad0*/  LDCU.64 UR22, c[0x0][0x3b8] ;  /* 0x00007700ff1677ac */ /* 0x000e620008000a00 */
[----:B------:R-:W-:-:S05]  /*0ae0*/  IADD3 R12, PT, PT, R207, R208, RZ ;  /* 0x000000d0cf0c7210 */ /* 0x000fca0007ffe0ff */
[C---:B-1----:R-:W-:Y:S02]  /*0af0*/  IMAD R10, R12.reuse, UR23, RZ ;  /* 0x000000170c0a7c24 */ /* 0x042fe4000f8e02ff */
[----:B------:R-:W-:-:S05]  /*0b00*/  IMAD.WIDE.U32 R12, R12, UR22, RZ ;  /* 0x000000160c0c7c25 */ /* 0x000fca000f8e00ff */
[----:B------:R-:W-:Y:S02]  /*0b10*/  IADD3 R10, PT, PT, R13, R10, RZ ;  /* 0x0000000a0d0a7210 */ /* 0x000fe40007ffe0ff */
.L_x_1572:
[----:B------:R-:W1:Y:S01]  /*0b20*/  LDC R0, c[0x0][0x3e8] ;  /* 0x0000fa00ff007b82 */ /* 0x000e620000000800 */
[----:B------:R-:W2:Y:S01]  /*0b30*/  S2R R7, SR_CTAID.Z ;  /* 0x0000000000077919 */ /* 0x000ea20000002700 */
[----:B------:R-:W-:Y:S01]  /*0b40*/  USHF.R.S32.HI UR5, URZ, 0x1f, UR6 ;  /* 0x0000001fff057899 */ /* 0x000fe20008011406 */
[----:B-1----:R-:W-:-:S04]  /*0b50*/  IABS R4, R0 ;  /* 0x0000000000047213 */ /* 0x002fc80000000000 */
[----:B------:R-:W1:Y:S08]  /*0b60*/  I2F.RP R5, R4 ;  /* 0x0000000400057306 */ /* 0x000e700000209400 */
[----:B-1----:R-:W1:Y:S02]  /*0b70*/  MUFU.RCP R8, R5 ;  /* 0x0000000500087308 */ /* 0x002e640000001000 */
[----:B-1----:R-:W-:-:S06]  /*0b80*/  VIADD R8, R8, 0xffffffe ;  /* 0x0ffffffe08087836 */ /* 0x002fcc0000000000 */
[----:B------:R-:W1:Y:S02]  /*0b90*/  F2I.FTZ.U32.TRUNC.NTZ R9, R8 ;  /* 0x0000000800097305 */ /* 0x000e64000021f000 */
[----:B-1----:R-:W-:Y:S01]  /*0ba0*/  IMAD.MOV R2, RZ, RZ, -R9 ;  /* 0x000000ffff027224 */ /* 0x002fe200078e0a09 */
[----:B------:R-:W-:-:S03]  /*0bb0*/  MOV R8, RZ ;  /* 0x000000ff00087202 */ /* 0x000fc60000000f00 */
[----:B------:R-:W-:Y:S01]  /*0bc0*/  IMAD R3, R2, R4, RZ ;  /* 0x0000000402037224 */ /* 0x000fe200078e02ff */
[----:B--2---:R-:W-:-:S03]  /*0bd0*/  IABS R2, R7 ;  /* 0x0000000700027213 */ /* 0x004fc60000000000 */
[----:B------:R-:W-:-:S06]  /*0be0*/  IMAD.HI.U32 R3, R9, R3, R8 ;  /* 0x0000000309037227 */ /* 0x000fcc00078e0008 */
[----:B------:R-:W-:-:S04]  /*0bf0*/  IMAD.HI.U32 R9, R3, R2, RZ ;  /* 0x0000000203097227 */ /* 0x000fc800078e00ff */
[----:B------:R-:W-:-:S04]  /*0c00*/  IMAD.MOV R3, RZ, RZ, -R9 ;  /* 0x000000ffff037224 */ /* 0x000fc800078e0a09 */
[----:B------:R-:W-:Y:S01]  /*0c10*/  IMAD R3, R4, R3, R2 ;  /* 0x0000000304037224 */ /* 0x000fe200078e0202 */
[----:B------:R-:W-:-:S04]  /*0c20*/  LOP3.LUT R2, R7, R0, RZ, 0x3c, !PT ;  /* 0x0000000007027212 */ /* 0x000fc800078e3cff */
        /* <DEDUP_REMOVED lines=22> */
.L_x_1573:
[----:B------:R-:W1:Y:S01]  /*0d90*/  LDCU.64 UR20, c[0x0][0x3c0] ;  /* 0x00007800ff1477ac */ /* 0x000e620008000a00 */
[----:B------:R-:W-:-:S05]  /*0da0*/  IADD3 R2, PT, PT, R207, R208, RZ ;  /* 0x000000d0cf027210 */ /* 0x000fca0007ffe0ff */
[C---:B-1----:R-:W-:Y:S02]  /*0db0*/  IMAD R11, R2.reuse, UR21, RZ ;  /* 0x00000015020b7c24 */ /* 0x042fe4000f8e02ff */
[----:B------:R-:W-:-:S05]  /*0dc0*/  IMAD.WIDE.U32 R2, R2, UR20, RZ ;  /* 0x0000001402027c25 */ /* 0x000fca000f8e00ff */
[----:B------:R-:W-:Y:S02]  /*0dd0*/  IADD3 R11, PT, PT, R3, R11, RZ ;  /* 0x0000000b030b7210 */ /* 0x000fe40007ffe0ff */
[----:B------:R-:W-:-:S07]  /*0de0*/  MOV R14, R2 ;  /* 0x00000002000e7202 */ /* 0x000fce0000000f00 */
.L_x_1574:
        /* <DEDUP_REMOVED lines=16> */
[----:B------:R-:W-:-:S05]  /*0ef0*/  IMAD R21, R6, UR9, RZ ;  /* 0x0000000906157c24 */ /* 0x000fca000f8e02ff */
[----:B------:R-:W-:-:S05]  /*0f00*/  IADD3 R21, PT, PT, R25, R21, RZ ;  /* 0x0000001519157210 */ /* 0x000fca0007ffe0ff */
[-C--:B------:R-:W-:Y:S02]  /*0f10*/  IMAD R2, R21, R0.reuse, RZ ;  /* 0x0000000015027224 */ /* 0x080fe400078e02ff */
[----:B------:R-:W-:-:S04]  /*0f20*/  IMAD.WIDE.U32 R20, R24, R0, RZ ;  /* 0x0000000018147225 */ /* 0x000fc800078e00ff */
        /* <DEDUP_REMOVED lines=8> */
.L_x_1575:
[-C--:B------:R-:W-:Y:S02]  /*0fb0*/  IMAD R21, R5, R16.reuse, RZ ;  /* 0x0000001005157224 */ /* 0x080fe400078e02ff */
[----:B------:R-:W-:-:S05]  /*0fc0*/  IMAD.WIDE.U32 R2, R4, R16, RZ ;  /* 0x0000001004027225 */ /* 0x000fca00078e00ff */
[----:B------:R-:W-:Y:S02]  /*0fd0*/  IADD3 R21, PT, PT, R3, R21, RZ ;  /* 0x0000001503157210 */ /* 0x000fe40007ffe0ff */
[----:B------:R-:W-:-:S07]  /*0fe0*/  MOV R18, R2 ;  /* 0x0000000200127202 */ /* 0x000fce0000000f00 */
.L_x_1576:
        /* <DEDUP_REMOVED lines=20> */
.L_x_1577:
[----:B------:R-:W1:Y:S01]  /*1130*/  LDC R4, c[0x0][0x434] ;  /* 0x00010d00ff047b82 */ /* 0x000e620000000800 */
[----:B------:R-:W-:-:S04]  /*1140*/  IMAD R3, R6, R0, R7 ;  /* 0x0000000006037224 */ /* 0x000fc800078e0207 */
[----:B-1----:R-:W-:-:S03]  /*1150*/  IMAD R4, R3, R4, RZ ;  /* 0x0000000403047224 */ /* 0x002fc600078e02ff */
.L_x_1578:
        /* <DEDUP_REMOVED lines=11> */
.L_x_1579:
[----:B------:R-:W1:Y:S01]  /*1210*/  LDC R16, c[0x0][0x444] ;  /* 0x00011100ff107b82 */ /* 0x000e620000000800 */
[----:B------:R-:W-:-:S04]  /*1220*/  IMAD R3, R6, R0, R7 ;  /* 0x0000000006037224 */ /* 0x000fc800078e0207 */
[----:B-1----:R-:W-:-:S07]  /*1230*/  IMAD R16, R3, R16, RZ ;  /* 0x0000001003107224 */ /* 0x002fce00078e02ff */
.L_x_1580:
[----:B------:R-:W1:Y:S01]  /*1240*/  LDCU.64 UR14, c[0x0][0x3b0] ;  /* 0x00007600ff0e77ac */ /* 0x000e620008000a00 */
[----:B------:R-:W2:Y:S01]  /*1250*/  S2R R5, SR_TID.X ;  /* 0x0000000000057919 */ /* 0x000ea20000002100 */
[----:B------:R-:W-:Y:S01]  /*1260*/  IADD3 R30, P0, PT, R188, R30, RZ ;  /* 0x0000001ebc1e7210 */ /* 0x000fe20007f1e0ff */
[----:B------:R-:W-:Y:S01]  /*1270*/  IMAD.MOV.U32 R189, RZ, RZ, RZ ;  /* 0x000000ffffbd7224 */ /* 0x000fe200078e00ff */
[----:B------:R-:W3:Y:S01]  /*1280*/  LDCU.128 UR8, c[0x0][0x590] ;  /* 0x0000b200ff0877ac */ /* 0x000ee20008000c00 */
[----:B------:R-:W-:Y:S01]  /*1290*/  IMAD R198, R0, UR33, RZ ;  /* 0x0000002100c67c24 */ /* 0x000fe2000f8e02ff */
[----:B------:R-:W4:Y:S01]  /*12a0*/  LDC.64 R216, c[0x0][0x420] ;  /* 0x00010800ffd87b82 */ /* 0x000f220000000a00 */
[----:B------:R-:W-:Y:S01]  /*12b0*/  IMAD.X R31, RZ, RZ, R13, P0 ;  /* 0x000000ffff1f7224 */ /* 0x000fe200000e060d */
[----:B------:R-:W5:Y:S01]  /*12c0*/  LDCU.64 UR18, c[0x0][0x3c8] ;  /* 0x00007900ff1277ac */ /* 0x000f620008000a00 */
[----:B------:R-:W2:Y:S01]  /*12d0*/  S2R R13, SR_TID.X ;  /* 0x00000000000d7919 */ /* 0x000ea20000002100 */
[----:B------:R-:W-:Y:S01]  /*12e0*/  IMAD R16, R205, 0x40, R16 ;  /* 0x00000040cd107824 */ /* 0x000fe200078e0210 */
[----:B------:R-:W-:Y:S01]  /*12f0*/  BSSY.RECONVERGENT B1, `(.L_x_1570) ;  /* 0x0000860000017945 */ /* 0x000fe20003800200 */
[----:B------:R-:W2:Y:S01]  /*1300*/  LDCU.64 UR16, c[0x0][0x380] ;  /* 0x00007000ff1077ac */ /* 0x000ea20008000a00 */
[----:B-1----:R-:W-:-:S02]  /*1310*/  IMAD R2, R15, UR14, RZ ;  /* 0x0000000e0f027c24 */ /* 0x002fc4000f8e02ff */
[----:B------:R-:W-:-:S04]  /*1320*/  IMAD.WIDE.U32 R32, R19, UR14, R188 ;  /* 0x0000000e13207c25 */ /* 0x000fc8000f8e00bc */
[----:B------:R-:W-:Y:S01]  /*1330*/  IMAD R3, R19, UR15, R2 ;  /* 0x0000000f13037c24 */ /* 0x000fe2000f8e0202 */
[----:B------:R-:W-:Y:S01]  /*1340*/  IADD3 R26, P0, PT, R26, R32, RZ ;  /* 0x000000201a1a7210 */ /* 0x000fe20007f1e0ff */
[----:B---3--:R-:W-:Y:S02]  /*1350*/  IMAD R2, R15, UR8, RZ ;  /* 0x000000080f027c24 */ /* 0x008fe4000f8e02ff */
[----:B------:R-:W-:Y:S01]  /*1360*/  IMAD.WIDE.U32 R30, R19, UR8, R30 ;  /* 0x00000008131e7c25 */ /* 0x000fe2000f8e001e */
[----:B------:R-:W-:-:S03]  /*1370*/  IADD3.X R27, PT, PT, R22, R33, R3, P0, !PT ;  /* 0x00000021161b7210 */ /* 0x000fc600007fe403 */
[----:B------:R-:W-:Y:S01]  /*1380*/  IMAD R15, R19, UR9, R2 ;  /* 0x00000009130f7c24 */ /* 0x000fe2000f8e0202 */
[----:B------:R-:W-:Y:S01]  /*1390*/  IADD3 R19, P1, P0, R28, R18, R20 ;  /* 0x000000121c137210 */ /* 0x000fe2000783e014 */
[----:B------:R-:W1:Y:S01]  /*13a0*/  LDC.64 R2, c[0x0][0x5f8] ;  /* 0x00017e00ff027b82 */ /* 0x000e620000000a00 */
[----:B-----5:R-:W-:Y:S01]  /*13b0*/  IMAD.WIDE.U32 R26, R7, UR18, R26 ;  /* 0x00000012071a7c25 */ /* 0x020fe2000f8e001a */
[----:B------:R-:W-:-:S03]  /*13c0*/  SHF.R.S32.HI R20, RZ, 0x1f, R20 ;  /* 0x0000001fff147819 */ /* 0x000fc60000011414 */
[----:B------:R-:W-:Y:S01]  /*13d0*/  IMAD.IADD R31, R31, 0x1, R15 ;  /* 0x000000011f1f7824 */ /* 0x000fe200078e020f */
[----:B--2---:R-:W-:Y:S01]  /*13e0*/  SHF.R.U32.HI R15, RZ, 0x2, R5 ;  /* 0x00000002ff0f7819 */ /* 0x004fe20000011605 */
[----:B------:R-:W-:Y:S01]  /*13f0*/  IMAD R27, R7, UR19, R27 ;  /* 0x00000013071b7c24 */ /* 0x000fe2000f8e021b */
[----:B------:R-:W2:Y:S01]  /*1400*/  LDC R5, c[0x0][0x508] ;  /* 0x00014200ff057b82 */ /* 0x000ea20000000800 */
[----:B------:R-:W-:Y:S01]  /*1410*/  LOP3.LUT R197, R13, 0x1f, RZ, 0xc0, !PT ;  /* 0x0000001f0dc57812 */ /* 0x000fe200078ec0ff */
[----:B------:R-:W-:Y:S01]  /*1420*/  IMAD.WIDE.U32 R22, R7, UR10, R30 ;  /* 0x0000000a07167c25 */ /* 0x000fe2000f8e001e */
[----:B------:R-:W-:-:S03]  /*1430*/  IADD3.X R24, PT, PT, R24, R21, R20, P1, P0 ;  /* 0x0000001518187210 */ /* 0x000fc60000fe0414 */
[C---:B------:R-:W-:Y:S02]  /*1440*/  IMAD.WIDE.U32 R26, R15.reuse, UR14, R26 ;  /* 0x0000000e0f1a7c25 */ /* 0x040fe4000f8e001a */
[----:B------:R-:W3:Y:S02]  /*1450*/  LDC.64 R20, c[0x0][0x5e8] ;  /* 0x00017a00ff147b82 */ /* 0x000ee40000000a00 */
[----:B------:R-:W-:Y:S01]  /*1460*/  IMAD R18, R15, UR15, R27 ;  /* 0x0000000f0f127c24 */ /* 0x000fe2000f8e021b */
[C---:B------:R-:W-:Y:S01]  /*1470*/  LEA R214, P3, R26.reuse, UR16, 0x1 ;  /* 0x000000101ad67c11 */ /* 0x040fe2000f8608ff */
[----:B------:R-:W5:Y:S01]  /*1480*/  LDCU.64 UR14, c[0x0][0x550] ;  /* 0x0000aa00ff0e77ac */ /* 0x000f620008000a00 */
[----:B------:R-:W-:Y:S02]  /*1490*/  IMAD R23, R7, UR11, R23 ;  /* 0x0000000b07177c24 */ /* 0x000fe4000f8e0217 */
[----:B------:R-:W-:Y:S01]  /*14a0*/  LEA.HI.X R215, R26, UR17, R18, 0x1, P3 ;  /* 0x000000111ad77c11 */ /* 0x000fe200098f0c12 */
[----:B-1----:R-:W-:Y:S01]  /*14b0*/  IMAD.WIDE.U32 R26, R2, UR29, RZ ;  /* 0x0000001d021a7c25 */ /* 0x002fe2000f8e00ff */
[----:B------:R-:W-:Y:S01]  /*14c0*/  SHF.R.U32.HI R18, RZ, 0x5, R13 ;  /* 0x00000005ff127819 */ /* 0x000fe2000001160d */
[----:B------:R-:W1:Y:S01]  /*14d0*/  LDCU.64 UR10, c[0x0][0x570] ;  /* 0x0000ae00ff0a77ac */ /* 0x000e620008000a00 */
[----:B------:R-:W-:Y:S01]  /*14e0*/  ISETP.NE.AND P3, PT, RZ, UR32, PT ;  /* 0x00000020ff007c0c */ /* 0x000fe2000bf65270 */
[----:B------:R-:W-:-:S02]  /*14f0*/  IMAD R25, R3, UR29, R27 ;  /* 0x0000001d03197c24 */ /* 0x000fc4000f8e021b */
[----:B------:R-:W-:Y:S01]  /*1500*/  IMAD R2, R198, R18, R197 ;  /* 0x00000012c6027224 */ /* 0x000fe200078e02c5 */
[----:B------:R-:W-:Y:S01]  /*1510*/  SEL R26, R26, RZ, P3 ;  /* 0x000000ff1a1a7207 */ /* 0x000fe20001800000 */
[----:B--2---:R-:W-:Y:S01]  /*1520*/  IMAD.IADD R18, R206, 0x1, R5 ;  /* 0x00000001ce127824 */ /* 0x004fe200078e0205 */
[----:B------:R-:W-:Y:S01]  /*1530*/  SEL R25, R25, RZ, P3 ;  /* 0x000000ff19197207 */ /* 0x000fe20001800000 */
[----:B------:R-:W-:Y:S01]  /*1540*/  IMAD.WIDE.U32 R22, R15, UR8, R22 ;  /* 0x000000080f167c25 */ /* 0x000fe2000f8e0016 */
[----:B------:R-:W-:Y:S02]  /*1550*/  IADD3 R26, P1, P0, R2, R19, R26 ;  /* 0x00000013021a7210 */ /* 0x000fe4000783e01a */
[----:B------:R-:W-:Y:S01]  /*1560*/  IADD3 R3, PT, PT, R193, -0x80, -R18 ;  /* 0xffffff80c1037810 */ /* 0x000fe20007ffe812 */
[----:B------:R-:W-:Y:S01]  /*1570*/  IMAD R18, R15, UR9, R23 ;  /* 0x000000090f127c24 */ /* 0x000fe2000f8e0217 */
[----:B------:R-:W-:Y:S01]  /*1580*/  SHF.R.S32.HI R2, RZ, 0x1f, R2 ;  /* 0x0000001fff027819 */ /* 0x000fe20000011402 */
[----:B------:R-:W-:Y:S01]  /*1590*/  IMAD.SHL.U32 R19, R198, 0x40, RZ ;  /* 0x00000040c6137824 */ /* 0x000fe200078e00ff */
[----:B------:R-:W-:Y:S01]  /*15a0*/  SHF.R.S32.HI R192, RZ, 0x1f, R3 ;  /* 0x0000001fffc07819 */ /* 0x000fe20000011403 */
[----:B---3--:R-:W-:Y:S01]  /*15b0*/  IMAD.WIDE R194, R16, 0x4, R20 ;  /* 0x0000000410c27825 */ /* 0x008fe200078e0214 */
[----:B------:R-:W-:-:S02]  /*15c0*/  IADD3.X R2, PT, PT, R2, R24, R25, P1, P0 ;  /* 0x0000001802027210 */ /* 0x000fc40000fe0419 */
[----:B------:R-:W-:Y:S02]  /*15d0*/  LEA.HI R192, R192, R3, RZ, 0x6 ;  /* 0x00000003c0c07211 */ /* 0x000fe400078f30ff */
[C---:B-----5:R-:W-:Y:S02]  /*15e0*/  LEA R212, P1, R22.reuse, UR14, 0x1 ;  /* 0x0000000e16d47c11 */ /* 0x060fe4000f8208ff */
[----:B------:R-:W-:Y:S02]  /*15f0*/  SHF.R.S32.HI R192, RZ, 0x6, R192 ;  /* 0x00000006ffc07819 */ /* 0x000fe400000114c0 */
[----:B------:R-:W-:Y:S02]  /*1600*/  LEA.HI.X R213, R22, UR15, R18, 0x1, P1 ;  /* 0x0000000f16d57c11 */ /* 0x000fe400088f0c12 */
[----:B------:R-:W-:Y:S02]  /*1610*/  VIMNMX R192, PT, PT, RZ, R192, !PT ;  /* 0x000000c0ffc07248 */ /* 0x000fe40007fe0100 */
[----:B------:R-:W-:-:S02]  /*1620*/  IADD3 R3, P0, PT, R19, R26, RZ ;  /* 0x0000001a13037210 */ /* 0x000fc40007f1e0ff */
[----:B------:R-:W-:Y:S02]  /*1630*/  ISETP.GT.AND P1, PT, R17, R192, PT ;  /* 0x000000c01100720c */ /* 0x000fe40003f24270 */
[----:B------:R-:W-:Y:S02]  /*1640*/  LEA.HI.X.SX32 R2, R19, R2, 0x1, P0 ;  /* 0x0000000213027211 */ /* 0x000fe400000f0eff */
[----:B-1----:R-:W-:Y:S02]  /*1650*/  LEA R210, P0, R3, UR10, 0x2 ;  /* 0x0000000a03d27c11 */ /* 0x002fe4000f8010ff */
[----:B------:R-:W-:Y:S02]  /*1660*/  LEA.HI R18, R13, 0x40, RZ, 0x1e ;  /* 0x000000400d127811 */ /* 0x000fe400078ff0ff */
[----:B------:R-:W-:Y:S01]  /*1670*/  LEA.HI.X R211, R3, UR11, R2, 0x2, P0 ;  /* 0x0000000b03d37c11 */ /* 0x000fe200080f1402 */
[----:B------:R-:W-:Y:S01]  /*1680*/  IMAD R3, R205, 0x40, R4 ;  /* 0x00000040cd037824 */ /* 0x000fe200078e0204 */
[----:B------:R-:W-:-:S03]  /*1690*/  IADD3 R17, P0, PT, R15, 0x40, RZ ;  /* 0x000000400f117810 */ /* 0x000fc60007f1e0ff */
[----:B----4-:R-:W-:Y:S01]  /*16a0*/  IMAD.WIDE R216, R3, 0x4, R216 ;  /* 0x0000000403d87825 */ /* 0x010fe200078e02d8 */
[----:B------:R-:W-:-:S03]  /*16b0*/  LOP3.LUT R3, R188, 0x20, RZ, 0xfc, !PT ;  /* 0x00000020bc037812 */ /* 0x000fc600078efcff */
        /* <DEDUP_REMOVED lines=14> */
.L_x_1582:
[----:B------:R-:W1:Y:S01]  /*17a0*/  LDCU.64 UR14, c[0x0][0x5c0] ;  /* 0x0000b800ff0e77ac */ /* 0x000e620008000a00 */
[----:B------:R-:W-:-:S05]  /*17b0*/  IADD3 R0, PT, PT, R207, R208, RZ ;  /* 0x000000d0cf007210 */ /* 0x000fca0007ffe0ff */
[C---:B-1----:R-:W-:Y:S02]  /*17c0*/  IMAD R2, R0.reuse, UR15, RZ ;  /* 0x0000000f00027c24 */ /* 0x042fe4000f8e02ff */
[----:B------:R-:W-:-:S05]  /*17d0*/  IMAD.WIDE.U32 R4, R0, UR14, RZ ;  /* 0x0000000e00047c25 */ /* 0x000fca000f8e00ff */
[----:B------:R-:W-:Y:S02]  /*17e0*/  IADD3 R0, PT, PT, R5, R2, RZ ;  /* 0x0000000205007210 */ /* 0x000fe40007ffe0ff */
[----:B------:R-:W-:Y:S02]  /*17f0*/  MOV R2, R4 ;  /* 0x0000000400027202 */ /* 0x000fe40000000f00 */
.L_x_1583:
        /* <DEDUP_REMOVED lines=11> */
.L_x_1584:
[----:B------:R-:W1:Y:S01]  /*18b0*/  LDCU.64 UR10, c[0x0][0x5c8] ;  /* 0x0000b900ff0a77ac */ /* 0x000e620008000a00 */
[----:B------:R-:W-:-:S05]  /*18c0*/  IADD3 R207, PT, PT, R207, R208, RZ ;  /* 0x000000d0cfcf7210 */ /* 0x000fca0007ffe0ff */
[C---:B-1----:R-:W-:Y:S02]  /*18d0*/  IMAD R6, R207.reuse, UR11, RZ ;  /* 0x0000000bcf067c24 */ /* 0x042fe4000f8e02ff */
[----:B------:R-:W-:-:S05]  /*18e0*/  IMAD.WIDE.U32 R4, R207, UR10, RZ ;  /* 0x0000000acf047c25 */ /* 0x000fca000f8e00ff */
[----:B------:R-:W-:-:S07]  /*18f0*/  IADD3 R6, PT, PT, R5, R6, RZ ;  /* 0x0000000605067210 */ /* 0x000fce0007ffe0ff */
.L_x_1585:
[----:B------:R-:W-:Y:S01]  /*1900*/  IMAD.U32 R5, RZ, RZ, UR14 ;  /* 0x0000000eff057e24 */ /* 0x000fe2000f8e00ff */
[----:B------:R-:W1:Y:S01]  /*1910*/  LDCU.64 UR8, c[0x0][0x5d8] ;  /* 0x0000bb00ff0877ac */ /* 0x000e620008000a00 */
[----:B------:R-:W-:Y:S01]  /*1920*/  IADD3 R206, PT, PT, R206, -UR6, RZ ;  /* 0x80000006cece7c10 */ /* 0x000fe2000fffe0ff */
[----:B------:R-:W-:Y:S01]  /*1930*/  BSSY.RECONVERGENT B0, `(.L_x_1586) ;  /* 0x0000019000007945 */ /* 0x000fe20003800200 */
[----:B------:R-:W-:Y:S01]  /*1940*/  IMAD.WIDE.U32 R8, R5, UR6, R188 ;  /* 0x0000000605087c25 */ /* 0x000fe2000f8e00bc */
[----:B------:R-:W-:Y:S01]  /*1950*/  UIMAD UR16, UR5, UR14, URZ ;  /* 0x0000000e051072a4 */ /* 0x000fe2000f8e02ff */
[-C--:B------:R-:W-:Y:S02]  /*1960*/  ISETP.GE.AND P5, PT, R15, R206.reuse, PT ;  /* 0x000000ce0f00720c */ /* 0x080fe40003fa6270 */
[----:B------:R-:W-:Y:S01]  /*1970*/  ISETP.GE.AND P4, PT, R18, R206, PT ;  /* 0x000000ce1200720c */ /* 0x000fe20003f86270 */
[----:B------:R-:W-:Y:S01]  /*1980*/  UIMAD UR16, UR6, UR15, UR16 ;  /* 0x0000000f061072a4 */ /* 0x000fe2000f8e0210 */
[----:B------:R-:W-:Y:S01]  /*1990*/  IADD3 R10, P0, PT, R2, R8, RZ ;  /* 0x00000008020a7210 */ /* 0x000fe20007f1e0ff */
[----:B------:R-:W-:-:S04]  /*19a0*/  IMAD.U32 R5, RZ, RZ, UR10 ;  /* 0x0000000aff057e24 */ /* 0x000fc8000f8e00ff */
[----:B------:R-:W-:-:S03]  /*19b0*/  IADD3.X R11, PT, PT, R0, UR16, R9, P0, !PT ;  /* 0x00000010000b7c10 */ /* 0x000fc600087fe409 */
        /* <DEDUP_REMOVED lines=16> */
.L_x_1587:
[----:B------:R-:W-:Y:S05]  /*1ac0*/  BSYNC.RECONVERGENT B0 ;  /* 0x0000000000007941 */ /* 0x000fea0003800200 */
.L_x_1586:
        /* <DEDUP_REMOVED lines=17> */
.L_x_1589:
[----:B------:R-:W-:Y:S05]  /*1be0*/  BSYNC.RECONVERGENT B0 ;  /* 0x0000000000007941 */ /* 0x000fea0003800200 */
.L_x_1588:
[----:B------:R-:W3:Y:S01]  /*1bf0*/  LDCU.64 UR8, c[0x0][0x5e0] ;  /* 0x0000bc00ff0877ac */ /* 0x000ee20008000a00 */
[----:B------:R-:W-:Y:S01]  /*1c00*/  IMAD.WIDE.U32 R8, R5, UR6, R188 ;  /* 0x0000000605087c25 */ /* 0x000fe2000f8e00bc */
[----:B------:R-:W-:Y:S01]  /*1c10*/  BSSY.RECONVERGENT B0, `(.L_x_1590) ;  /* 0x0000015000007945 */ /* 0x000fe20003800200 */
[----:B------:R-:W-:Y:S01]  /*1c20*/  UIMAD UR5, UR5, UR10, URZ ;  /* 0x0000000a050572a4 */ /* 0x000fe2000f8e02ff */
[----:B------:R-:W-:-:S03]  /*1c30*/  IADD3 R4, P0, PT, R4, R8, RZ ;  /* 0x0000000804047210 */ /* 0x000fc60007f1e0ff */
[----:B------:R-:W-:-:S06]  /*1c40*/  UIMAD UR5, UR6, UR11, UR5 ;  /* 0x0000000b060572a4 */ /* 0x000fcc000f8e0205 */
[----:B------:R-:W-:-:S03]  /*1c50*/  IADD3.X R5, PT, PT, R6, UR5, R9, P0, !PT ;  /* 0x0000000506057c10 */ /* 0x000fc600087fe409 */
[----:B---3--:R-:W-:-:S04]  /*1c60*/  IMAD.WIDE.U32 R4, R7, UR8, R4 ;  /* 0x0000000807047c25 */ /* 0x008fc8000f8e0004 */
[----:B------:R-:W-:Y:S01]  /*1c70*/  IMAD R7, R7, UR9, R5 ;  /* 0x0000000907077c24 */ /* 0x000fe2000f8e0205 */
[----:B------:R-:W-:Y:S06]  /*1c80*/  @P5 BRA `(.L_x_1591) ;  /* 0x0000000000345947 */ /* 0x000fec0003800000 */
[----:B------:R-:W3:Y:S01]  /*1c90*/  LDCU UR5, c[0x0][0x440] ;  /* 0x00008800ff0577ac */ /* 0x000ee20008000800 */
[----:B------:R-:W-:Y:S01]  /*1ca0*/  IMAD.MOV.U32 R6, RZ, RZ, R4 ;  /* 0x000000ffff067224 */ /* 0x000fe200078e0004 */
[----:B------:R-:W2:Y:S03]  /*1cb0*/  LDCU.64 UR8, c[0x0][0x568] ;  /* 0x0000ad00ff0877ac */ /* 0x000ea60008000a00 */
[----:B------:R-:W-:-:S04]  /*1cc0*/  IMAD.WIDE.U32 R8, R15, UR10, R6 ;  /* 0x0000000a0f087c25 */ /* 0x000fc8000f8e0006 */
[----:B------:R-:W-:Y:S01]  /*1cd0*/  IMAD R15, R15, UR11, R9 ;  /* 0x0000000b0f0f7c24 */ /* 0x000fe2000f8e0209 */
        /* <DEDUP_REMOVED lines=8> */
.L_x_1591:
[----:B------:R-:W-:Y:S05]  /*1d60*/  BSYNC.RECONVERGENT B0 ;  /* 0x0000000000007941 */ /* 0x000fea0003800200 */
.L_x_1590:
[----:B------:R-:W-:Y:S05]  /*1d70*/  @P4 BRA `(.L_x_1592) ;  /* 0x0000007800dc4947 */ /* 0x000fea0003800000 */
[----:B------:R-:W4:Y:S01]  /*1d80*/  LDCU UR5, c[0x0][0x440] ;  /* 0x00008800ff0577ac */ /* 0x000f220008000800 */
[----:B------:R-:W-:Y:S02]  /*1d90*/  IMAD.MOV.U32 R6, RZ, RZ, R4 ;  /* 0x000000ffff067224 */ /* 0x000fe400078e0004 */
[----:B------:R-:W-:Y:S01]  /*1da0*/  IMAD R16, R16, UR10, RZ ;  /* 0x0000000a10107c24 */ /* 0x000fe2000f8e02ff */
[----:B------:R-:W5:Y:S01]  /*1db0*/  LDCU.64 UR8, c[0x0][0x568] ;  /* 0x0000ad00ff0877ac */ /* 0x000f620008000a00 */
[----:B------:R-:W-:-:S04]  /*1dc0*/  IMAD.WIDE.U32 R6, R17, UR10, R6 ;  /* 0x0000000a11067c25 */ /* 0x000fc8000f8e0006 */
[----:B------:R-:W-:-:S04]  /*1dd0*/  IMAD R17, R17, UR11, R16 ;  /* 0x0000000b11117c24 */ /* 0x000fc8000f8e0210 */
        /* <DEDUP_REMOVED lines=11> */
.L_x_1581:
        /* <DEDUP_REMOVED lines=33> */
.L_x_1595:
[----:B------:R2:W-:Y:S01]  /*20a0*/  STS.128 [R19+0x8000], RZ ;  /* 0x008000ff13007388 */ /* 0x0005e20000000c00 */
[----:B------:R-:W-:Y:S05]  /*20b0*/  BRA `(.L_x_1596) ;  /* 0x00000000000c7947 */ /* 0x000fea0003800000 */
.L_x_1594:
[----:B------:R1:W-:Y:S04]  /*20c0*/  STS.128 [R19+0x6000], RZ ;  /* 0x006000ff13007388 */ /* 0x0003e80000000c00 */
[----:B------:R1:W-:Y:S04]  /*20d0*/  STS.128 [R19+0x7000], RZ ;  /* 0x007000ff13007388 */ /* 0x0003e80000000c00 */
[----:B------:R1:W-:Y:S02]  /*20e0*/  STS.128 [R19+0x8000], RZ ;  /* 0x008000ff13007388 */ /* 0x0003e40000000c00 */
.L_x_1596:
[----:B------:R-:W-:Y:S05]  /*20f0*/  BSYNC.RECONVERGENT B0 ;  /* 0x0000000000007941 */ /* 0x000fea0003800200 */
.L_x_1593:
        /* <DEDUP_REMOVED lines=23> */
.L_x_1599:
[----:B------:R1:W-:Y:S01]  /*2270*/  STS.128 [R204+0x2000], RZ ;  /* 0x002000ffcc007388 */ /* 0x0003e20000000c00 */
[----:B------:R-:W-:Y:S05]  /*2280*/  BRA `(.L_x_1600) ;  /* 0x00000000000c7947 */ /* 0x000fea0003800000 */
.L_x_1598:
[----:B------:R4:W-:Y:S04]  /*2290*/  STS.128 [R204], RZ ;  /* 0x000000ffcc007388 */ /* 0x0009e80000000c00 */
[----:B------:R4:W-:Y:S04]  /*22a0*/  STS.128 [R204+0x1000], RZ ;  /* 0x001000ffcc007388 */ /* 0x0009e80000000c00 */
[----:B------:R4:W-:Y:S02]  /*22b0*/  STS.128 [R204+0x2000], RZ ;  /* 0x002000ffcc007388 */ /* 0x0009e40000000c00 */
.L_x_1600:
[----:B------:R-:W-:Y:S05]  /*22c0*/  BSYNC.RECONVERGENT B0 ;  /* 0x0000000000007941 */ /* 0x000fea0003800200 */
.L_x_1597:
[C---:B------:R-:W-:Y:S01]  /*22d0*/  VIADD R21, R182.reuse, 0x28 ;  /* 0x00000028b6157836 */ /* 0x040fe20000000000 */
[C---:B------:R-:W-:Y:S01]  /*22e0*/  LOP3.LUT R23, R182.reuse, 0x20, RZ, 0xfc, !PT ;  /* 0x00000020b6177812 */ /* 0x040fe200078efcff */
[C---:B------:R-:W-:Y:S01]  /*22f0*/  VIADD R25, R182.reuse, 0x8 ;  /* 0x00000008b6197836 */ /* 0x040fe20000000000 */
[CC--:B------:R-:W-:Y:S01]  /*2300*/  ISETP.GE.AND P3, PT, R182.reuse, R2.reuse, PT ;  /* 0x00000002b600720c */ /* 0x0c0fe20003f66270 */
[----:B------:R-:W2:Y:S01]  /*2310*/  LDCU.64 UR8, c[0x0][0x3d0] ;  /* 0x00007a00ff0877ac */ /* 0x000ea20008000a00 */
[-C--:B------:R-:W-:Y:S01]  /*2320*/  ISETP.GE.AND P0, PT, R21, R2.reuse, PT ;  /* 0x000000021500720c */ /* 0x080fe20003f06270 */
[----:B------:R-:W-:Y:S01]  /*2330*/  IMAD.MOV.U32 R200, RZ, RZ, 0x7f800000 ;  /* 0x7f800000ffc87424 */ /* 0x000fe200078e00ff */
[-C--:B------:R-:W-:Y:S01]  /*2340*/  ISETP.GE.AND P2, PT, R25, R2.reuse, PT ;  /* 0x000000021900720c */ /* 0x080fe20003f46270 */
[----:B------:R-:W-:Y:S01]  /*2350*/  IMAD.WIDE.U32 R20, R182, 0x4, R216 ;  /* 0x00000004b6147825 */ /* 0x000fe200078e00d8 */
[----:B------:R-:W-:Y:S02]  /*2360*/  ISETP.GE.AND P1, PT, R23, R2, PT ;  /* 0x000000021700720c */ /* 0x000fe40003f26270 */
[----:B------:R-:W-:Y:S01]  /*2370*/  MOV R2, UR22 ;  /* 0x0000001600027c02 */ /* 0x000fe20008000f00 */
[----:B------:R-:W-:Y:S01]  /*2380*/  UIMAD UR10, UR5, UR22, URZ ;  /* 0x00000016050a72a4 */ /* 0x000fe2000f8e02ff */
[----:B------:R-:W-:Y:S01]  /*2390*/  MOV R203, 0x7f800000 ;  /* 0x7f80000000cb7802 */ /* 0x000fe20000000f00 */
[----:B------:R-:W-:Y:S01]  /*23a0*/  IMAD.MOV.U32 R202, RZ, RZ, 0x7f800000 ;  /* 0x7f800000ffca7424 */ /* 0x000fe200078e00ff */
[----:B------:R-:W-:Y:S01]  /*23b0*/  MOV R201, 0x7f800000 ;  /* 0x7f80000000c97802 */ /* 0x000fe20000000f00 */
[----:B------:R-:W-:Y:S01]  /*23c0*/  IMAD.WIDE.U32 R22, R2, UR6, R188 ;  /* 0x0000000602167c25 */ /* 0x000fe2000f8e00bc */
[----:B------:R-:W-:Y:S01]  /*23d0*/  UIMAD UR10, UR6, UR23, UR10 ;  /* 0x00000017060a72a4 */ /* 0x000fe2000f8e020a */
[----:B------:R-:W5:Y:S02]  /*23e0*/  @!P0 LDG.E R200, desc[UR26][R20.64+0xa0] ;  /* 0x0000a01a14c88981 */ /* 0x000f64000c1e1900 */
[----:B------:R-:W-:Y:S01]  /*23f0*/  VIADD R2, R206, -UR6 ;  /* 0x80000006ce027c36 */ /* 0x000fe20008000000 */
[----:B------:R-:W-:Y:S01]  /*2400*/  IADD3 R22, P0, PT, R12, R22, RZ ;  /* 0x000000160c167210 */ /* 0x000fe20007f1e0ff */
[----:B------:R-:W5:Y:S03]  /*2410*/  @!P3 LDG.E R203, desc[UR26][R20.64] ;  /* 0x0000001a14cbb981 */ /* 0x000f66000c1e1900 */
[----:B------:R-:W-:Y:S01]  /*2420*/  ISETP.GE.AND P4, PT, R15, R2, PT ;  /* 0x000000020f00720c */ /* 0x000fe20003f86270 */
[----:B------:R-:W5:Y:S01]  /*2430*/  @!P2 LDG.E R202, desc[UR26][R20.64+0x20] ;  /* 0x0000201a14caa981 */ /* 0x000f62000c1e1900 */
[----:B------:R-:W-:Y:S01]  /*2440*/  IADD3.X R23, PT, PT, R10, UR10, R23, P0, !PT ;  /* 0x0000000a0a177c10 */ /* 0x000fe200087fe417 */
[----:B--2---:R-:W-:-:S02]  /*2450*/  IMAD R10, R8, UR8, RZ ;  /* 0x00000008080a7c24 */ /* 0x004fc4000f8e02ff */
[----:B------:R2:W5:Y:S01]  /*2460*/  @!P1 LDG.E R201, desc[UR26][R20.64+0x80] ;  /* 0x0000801a14c99981 */ /* 0x000562000c1e1900 */
[C---:B------:R-:W-:Y:S01]  /*2470*/  IMAD.WIDE.U32 R22, R9.reuse, UR8, R22 ;  /* 0x0000000809167c25 */ /* 0x040fe2000f8e0016 */
[----:B------:R-:W-:Y:S03]  /*2480*/  BSSY.RECONVERGENT B0, `(.L_x_1601) ;  /* 0x0000023000007945 */ /* 0x000fe60003800200 */
        /* <DEDUP_REMOVED lines=29> */
.L_x_1603:
[----:B------:R2:W-:Y:S01]  /*2660*/  STS.128 [R19+0xd000], RZ ;  /* 0x00d000ff13007388 */ /* 0x0005e20000000c00 */
[----:B------:R-:W-:Y:S05]  /*2670*/  BRA `(.L_x_1604) ;  /* 0x00000000000c7947 */ /* 0x000fea0003800000 */
.L_x_1602:
[----:B------:R2:W-:Y:S04]  /*2680*/  STS.128 [R19+0x9000], RZ ;  /* 0x009000ff13007388 */ /* 0x0005e80000000c00 */
[----:B------:R2:W-:Y:S04]  /*2690*/  STS.128 [R19+0xb000], RZ ;  /* 0x00b000ff13007388 */ /* 0x0005e80000000c00 */
[----:B------:R2:W-:Y:S02]  /*26a0*/  STS.128 [R19+0xd000], RZ ;  /* 0x00d000ff13007388 */ /* 0x0005e40000000c00 */
.L_x_1604:
[----:B------:R-:W-:Y:S05]  /*26b0*/  BSYNC.RECONVERGENT B0 ;  /* 0x0000000000007941 */ /* 0x000fea0003800200 */
.L_x_1601:
        /* <DEDUP_REMOVED lines=34> */
.L_x_1607:
[----:B------:R3:W-:Y:S02]  /*28e0*/  STS.128 [R19+0xe000], RZ ;  /* 0x00e000ff13007388 */ /* 0x0007e40000000c00 */
.L_x_1606:
[----:B------:R-:W-:Y:S05]  /*28f0*/  BSYNC.RECONVERGENT B0 ;  /* 0x0000000000007941 */ /* 0x000fea0003800200 */
.L_x_1605:
        /* <DEDUP_REMOVED lines=39> */
.L_x_1610:
[----:B------:R2:W-:Y:S01]  /*2b70*/  STS.128 [R19+0x13000], RZ ;  /* 0x013000ff13007388 */ /* 0x0005e20000000c00 */
[----:B------:R-:W-:Y:S05]  /*2b80*/  BRA `(.L_x_1611) ;  /* 0x00000000000c7947 */ /* 0x000fea0003800000 */
.L_x_1609:
[----:B------:R2:W-:Y:S04]  /*2b90*/  STS.128 [R19+0xf000], RZ ;  /* 0x00f000ff13007388 */ /* 0x0005e80000000c00 */
[----:B------:R2:W-:Y:S04]  /*2ba0*/  STS.128 [R19+0x11000], RZ ;  /* 0x011000ff13007388 */ /* 0x0005e80000000c00 */
[----:B------:R2:W-:Y:S02]  /*2bb0*/  STS.128 [R19+0x13000], RZ ;  /* 0x013000ff13007388 */ /* 0x0005e40000000c00 */
.L_x_1611:
[----:B------:R-:W-:Y:S05]  /*2bc0*/  BSYNC.RECONVERGENT B0 ;  /* 0x0000000000007941 */ /* 0x000fea0003800200 */
.L_x_1608:
        /* <DEDUP_REMOVED lines=14> */
[C---:B----4-:R-:W-:Y:S02]  /*2cb0*/  LEA R2, P3, R8.reuse, UR8, 0x1 ;  /* 0x0000000808027c11 */ /* 0x050fe4000f8608ff */
        /* <DEDUP_REMOVED lines=17> */
.L_x_1613:
[----:B------:R-:W-:Y:S05]  /*2dd0*/  BSYNC.RECONVERGENT B0 ;  /* 0x0000000000007941 */ /* 0x000fea0003800200 */
.L_x_1612:
[----:B------:R-:W4:Y:S01]  /*2de0*/  LDCU.64 UR8, c[0x0][0x538] ;  /* 0x0000a700ff0877ac */ /* 0x000f220008000a00 */
[----:B-123--:R-:W1:Y:S01]  /*2df0*/  LDC.64 R18, c[0x0][0x528] ;  /* 0x00014a00ff127b82 */ /* 0x00ee620000000a00 */
[C---:B------:R-:W-:Y:S01]  /*2e00*/  IMAD.SHL.U32 R10, R13.reuse, 0x20, RZ ;  /* 0x000000200d0a7824 */ /* 0x040fe200078e00ff */
[----:B------:R-:W0:Y:S01]  /*2e10*/  LDGDEPBAR ;  /* 0x00000000000079af */ /* 0x000e220000000000 */
[----:B------:R-:W-:Y:S01]  /*2e20*/  IMAD R0, R6, R0, R7 ;  /* 0x0000000006007224 */ /* 0x000fe200078e0207 */
[----:B------:R-:W-:Y:S01]  /*2e30*/  LOP3.LUT P3, RZ, R13, 0x4, RZ, 0xc0, !PT ;  /* 0x000000040dff7812 */ /* 0x000fe2000786c0ff */
[----:B------:R-:W2:Y:S01]  /*2e40*/  LDCU UR17, c[0x0][0x3b0] ;  /* 0x00007600ff1177ac */ /* 0x000ea20008000800 */
[----:B------:R-:W3:Y:S01]  /*2e50*/  LDCU UR16, c[0x0][0x590] ;  /* 0x0000b200ff1077ac */ /* 0x000ee20008000800 */
[----:B------:R-:W1:Y:S01]  /*2e60*/  LDCU UR5, c[0x0][0x440] ;  /* 0x00008800ff0577ac */ /* 0x000e620008000800 */
[----:B----4-:R-:W-:Y:S01]  /*2e70*/  ISETP.NE.U32.AND P0, PT, RZ, UR8, PT ;  /* 0x00000008ff007c0c */ /* 0x010fe2000bf05070 */
[----:B------:R-:W4:Y:S03]  /*2e80*/  LDCU UR10, c[0x0][0x504] ;  /* 0x0000a080ff0a77ac */ /* 0x000f260008000800 */
[----:B------:R-:W-:Y:S01]  /*2e90*/  ISETP.NE.AND.EX P0, PT, RZ, UR9, PT, P0 ;  /* 0x00000009ff007c0c */ /* 0x000fe2000bf05300 */
[----:B------:R-:W1:Y:S02]  /*2ea0*/  LDCU UR14, c[0x0][0x45c] ;  /* 0x00008b80ff0e77ac */ /* 0x000e640008000800 */
[----:B-1----:R-:W4:Y:S01]  /*2eb0*/  LDG.E.64 R14, desc[UR26][R18.64] ;  /* 0x0000001a120e7981 */ /* 0x002f22000c1e1b00 */
[----:B------:R-:W1:Y:S03]  /*2ec0*/  LDCU.U8 UR11, c[0x0][0x4f8] ;  /* 0x00009f00ff0b77ac */ /* 0x000e660008000000 */
[----:B------:R-:W4:Y:S06]  /*2ed0*/  LDG.E.64 R16, desc[UR26][R18.64+0x8] ;  /* 0x0000081a12107981 */ /* 0x000f2c000c1e1b00 */
[----:B------:R-:W-:Y:S01]  /*2ee0*/  VOTEU.ANY UP0, P0 ;  /* 0x0000000000ff7886 */ /* 0x000fe20000000100 */
[----:B------:R-:W-:-:S13]  /*2ef0*/  PLOP3.LUT P0, PT, PT, PT, UP0, 0x80, 0x8 ;  /* 0x000000000008781c */ /* 0x000fda0003f0f008 */
[----:B------:R-:W2:Y:S01]  /*2f00*/  @P0 LDC.64 R2, c[0x0][0x540] ;  /* 0x00015000ff020b82 */ /* 0x000ea20000000a00 */
[----:B------:R-:W-:Y:S02]  /*2f10*/  @P0 IMAD.MOV.U32 R8, RZ, RZ, R7 ;  /* 0x000000ffff080224 */ /* 0x000fe400078e0007 */
[----:B------:R-:W-:Y:S02]  /*2f20*/  @P0 IMAD.MOV.U32 R9, RZ, RZ, RZ ;  /* 0x000000ffff090224 */ /* 0x000fe400078e00ff */
[----:B--2---:R-:W-:-:S03]  /*2f30*/  @P0 IMAD.WIDE.U32 R8, R6, R2, R8 ;  /* 0x0000000206080225 */ /* 0x004fc600078e0008 */
[----:B------:R-:W2:Y:S01]  /*2f40*/  @P0 LDC R2, c[0x0][0x458] ;  /* 0x00011600ff020b82 */ /* 0x000ea20000000800 */
[----:B------:R-:W-:Y:S01]  /*2f50*/  @P0 IMAD R3, R6, R3, R9 ;  /* 0x0000000306030224 */ /* 0x000fe200078e0209 */
[----:B------:R-:W-:Y:S01]  /*2f60*/  @P0 LEA R20, P1, R8, UR8, 0x2 ;  /* 0x0000000808140c11 */ /* 0x000fe2000f8210ff */
[C---:B------:R-:W-:Y:S01]  /*2f70*/  IMAD.SHL.U32 R6, R13.reuse, 0x2, RZ ;  /* 0x000000020d067824 */ /* 0x040fe200078e00ff */
[----:B------:R-:W-:Y:S01]  /*2f80*/  LOP3.LUT R9, R10, 0xc0, RZ, 0xc0, !PT ;  /* 0x000000c00a097812 */ /* 0x000fe200078ec0ff */
[C---:B------:R-:W-:Y:S01]  /*2f90*/  IMAD.SHL.U32 R7, R13.reuse, 0x10, RZ ;  /* 0x000000100d077824 */ /* 0x040fe200078e00ff */
[----:B------:R-:W-:Y:S01]  /*2fa0*/  @P0 LEA.HI.X R21, R8, UR9, R3, 0x2, P1 ;  /* 0x0000000908150c11 */ /* 0x000fe200088f1403 */
[----:B------:R-:W-:Y:S01]  /*2fb0*/  IMAD.SHL.U32 R8, R13, 0x4, RZ ;  /* 0x000000040d087824 */ /* 0x000fe200078e00ff */
[----:B--2---:R-:W2:Y:S03]  /*2fc0*/  @P0 MUFU.RCP R2, R2 ;  /* 0x0000000200020308 */ /* 0x004ea60000001000 */
[----:B------:R-:W2:Y:S01]  /*2fd0*/  @P0 LDG.E R3, desc[UR26][R20.64] ;  /* 0x0000001a14030981 */ /* 0x000ea2000c1e1900 */
[----:B------:R-:W-:Y:S01]  /*2fe0*/  LOP3.LUT R8, R9, 0x18, R8, 0xf8, !PT ;  /* 0x0000001809087812 */ /* 0x000fe200078ef808 */
[----:B------:R-:W-:Y:S01]  /*2ff0*/  IMAD.SHL.U32 R0, R0, 0x20, RZ ;  /* 0x0000002000007824 */ /* 0x000fe200078e00ff */
[----:B------:R-:W-:Y:S01]  /*3000*/  LOP3.LUT R10, R10, 0x120, RZ, 0xc0, !PT ;  /* 0x000001200a0a7812 */ /* 0x000fe200078ec0ff */
[----:B------:R-:W-:Y:S01]  /*3010*/  IMAD.MOV.U32 R168, RZ, RZ, 0x20 ;  /* 0x00000020ffa87424 */ /* 0x000fe200078e00ff */
[----:B------:R-:W-:Y:S01]  /*3020*/  SHF.R.U32.HI R13, RZ, 0x1, R13 ;  /* 0x00000001ff0d7819 */ /* 0x000fe2000001160d */
[----:B------:R-:W-:Y:S01]  /*3030*/  IMAD.SHL.U32 R198, R198, 0x8, RZ ;  /* 0x00000008c6c67824 */ /* 0x000fe200078e00ff */
[----:B------:R-:W-:Y:S01]  /*3040*/  LOP3.LUT R7, R10, 0x200, R7, 0xf8, !PT ;  /* 0x000002000a077812 */ /* 0x000fe200078ef807 */
[----:B------:R-:W-:Y:S01]  /*3050*/  IMAD.MOV.U32 R199, RZ, RZ, R204 ;  /* 0x000000ffffc77224 */ /* 0x000fe200078e00cc */
[----:B------:R-:W-:Y:S01]  /*3060*/  LOP3.LUT R8, R8, 0x8, R13, 0x78, !PT ;  /* 0x0000000808087812 */ /* 0x000fe200078e780d */
[----:B------:R-:W-:Y:S01]  /*3070*/  VIADD R189, R178, 0x15000 ;  /* 0x00015000b2bd7836 */ /* 0x000fe20000000000 */
[----:B------:R-:W-:-:S02]  /*3080*/  LOP3.LUT R6, R6, 0x6, RZ, 0xc0, !PT ;  /* 0x0000000606067812 */ /* 0x000fc400078ec0ff */
[----:B------:R-:W-:Y:S02]  /*3090*/  CS2R R126, SRZ ;  /* 0x00000000007e7805 */ /* 0x000fe4000001ff00 */
[----:B------:R-:W-:Y:S02]  /*30a0*/  LOP3.LUT R7, R7, R8, RZ, 0xfc, !PT ;  /* 0x0000000807077212 */ /* 0x000fe400078efcff */
[----:B------:R-:W-:Y:S02]  /*30b0*/  CS2R R124, SRZ ;  /* 0x00000000007c7805 */ /* 0x000fe4000001ff00 */
[----:B------:R-:W-:Y:S02]  /*30c0*/  SEL R168, R168, 0xffffffe0, !P3 ;  /* 0xffffffe0a8a87807 */ /* 0x000fe40005800000 */
[----:B------:R-:W-:Y:S02]  /*30d0*/  CS2R R130, SRZ ;  /* 0x0000000000827805 */ /* 0x000fe4000001ff00 */
[----:B------:R-:W-:-:S02]  /*30e0*/  LEA R7, R7, UR28, 0x1 ;  /* 0x0000001c07077c11 */ /* 0x000fc4000f8e08ff */
[----:B------:R-:W-:Y:S02]  /*30f0*/  CS2R R128, SRZ ;  /* 0x0000000000807805 */ /* 0x000fe4000001ff00 */
[----:B------:R-:W-:Y:S02]  /*3100*/  LOP3.LUT R191, R6, 0x1e0, R13, 0xf8, !PT ;  /* 0x000001e006bf7812 */ /* 0x000fe400078ef80d */
[----:B------:R-:W-:Y:S02]  /*3110*/  CS2R R122, SRZ ;  /* 0x00000000007a7805 */ /* 0x000fe4000001ff00 */
[----:B------:R-:W-:Y:S02]  /*3120*/  IADD3 R190, PT, PT, R193, -R5, -R206 ;  /* 0x80000005c1be7210 */ /* 0x000fe40007ffe8ce */
        /* <DEDUP_REMOVED lines=43> */
[----:B------:R-:W-:Y:S01]  /*33e0*/  IMAD.IADD R180, R177, 0x1, R168 ;  /* 0x00000001b1b47824 */ /* 0x000fe200078e02a8 */
[----:B------:R-:W-:Y:S01]  /*33f0*/  IADD3 R191, PT, PT, R206, -R193, -R191 ;  /* 0x800000c1cebf7210 */ /* 0x000fe20007ffe8bf */
[----:B------:R-:W-:-:S02]  /*3400*/  UIADD3 UR37, UPT, UPT, UR6, 0x80, URZ ;  /* 0x0000008006257890 */ /* 0x000fc4000fffe0ff */
[----:B------:R-:W-:Y:S01]  /*3410*/  USHF.L.U32 UR6, UR17, 0x6, URZ ;  /* 0x0000000611067899 */ /* 0x000fe200080006ff */
[----:B------:R-:W-:Y:S01]  /*3420*/  UMOV UR38, URZ ;  /* 0x000000ff00267c82 */ /* 0x000fe20008000000 */
[----:B------:R-:W1:Y:S01]  /*3430*/  LDCU UR9, c[0x0][0x508] ;  /* 0x0000a100ff0977ac */ /* 0x000e620008000800 */
[----:B------:R-:W1:Y:S01]  /*3440*/  LDCU UR8, c[0x0][0x3e0] ;  /* 0x00007c00ff0877ac */ /* 0x000e620008000800 */
[----:B---3--:R-:W-:Y:S01]  /*3450*/  USHF.L.U32 UR16, UR16, 0x6, URZ ;  /* 0x0000000610107899 */ /* 0x008fe200080006ff */
[----:B----4-:R-:W-:Y:S02]  /*3460*/  R2UR UR40, R14 ;  /* 0x000000000e2872ca */ /* 0x010fe400000e0000 */
[----:B------:R-:W-:Y:S02]  /*3470*/  R2UR UR41, R15 ;  /* 0x000000000f2972ca */ /* 0x000fe400000e0000 */
[----:B------:R-:W-:-:S09]  /*3480*/  IADD3 R197, P2, P1, R0, R16, R197 ;  /* 0x0000001000c57210 */ /* 0x000fd2000795e0c5 */
        /* <DEDUP_REMOVED lines=12> */
[----:B--2---:R-:W-:-:S05]  /*3550*/  @P0 FMUL.FTZ R2, R3, R2 ;  /* 0x0000000203020220 */ /* 0x004fca0000410000 */
[----:B------:R-:W-:Y:S02]  /*3560*/  @P0 R2UR UR15, R2 ;  /* 0x00000000020f02ca */ /* 0x000fe400000e0000 */
[----:B------:R-:W-:Y:S01]  /*3570*/  SHF.R.S32.HI R3, RZ, 0x1f, R0 ;  /* 0x0000001fff037819 */ /* 0x000fe20000011400 */
[----:B------:R-:W-:Y:S02]  /*3580*/  IMAD.IADD R2, R179, 0x1, R4 ;  /* 0x00000001b3027824 */ /* 0x000fe400078e0204 */
[----:B------:R-:W-:Y:S01]  /*3590*/  IMAD.MOV.U32 R0, RZ, RZ, 0x20 ;  /* 0x00000020ff007424 */ /* 0x000fe200078e00ff */
[----:B------:R-:W-:Y:S01]  /*35a0*/  IADD3.X R196, PT, PT, R3, R17, RZ, P2, P1 ;  /* 0x0000001103c47210 */ /* 0x000fe200017e24ff */
[----:B------:R-:W-:-:S06]  /*35b0*/  IMAD.IADD R3, R4, 0x1, R7 ;  /* 0x0000000104037824 */ /* 0x000fcc00078e0207 */
[----:B-1----:R-:W-:-:S05]  /*35c0*/  @UP0 UMOV UR38, UR15 ;  /* 0x0000000f00260c82 */ /* 0x002fca0008000000 */
.L_x_1618:
[----:B------:R-:W0:Y:S01]  /*35d0*/  LDGDEPBAR ;  /* 0x00000000000079af */ /* 0x000e220000000000 */
[----:B------:R-:W-:Y:S01]  /*35e0*/  IMAD.IADD R181, R3, 0x1, R168 ;  /* 0x0000000103b57824 */ /* 0x000fe200078e02a8 */
[C---:B------:R-:W-:Y:S04]  /*35f0*/  LEA R222, P0, R182.reuse, R194, 0x2 ;  /* 0x000000c2b6de7211 */ /* 0x040fe800078010ff */
[----:B------:R-:W-:Y:S01]  /*3600*/  LEA.HI.X R223, R182, R195, RZ, 0x2, P0 ;  /* 0x000000c3b6df7211 */ /* 0x000fe200000f14ff */
        /* <DEDUP_REMOVED lines=26> */
[C---:B-1----:R-:W-:Y:S07]  /*37b0*/  HMMA.16816.F32.BF16 R8, R156.reuse, R152, R8 ;  /* 0x000000989c08723c */ /* 0x042fee0000041808 */
[----:B-----5:R-:W5:Y:S04]  /*37c0*/  LDG.E R221, desc[UR26][R222.64] ;  /* 0x0000001adedd7981 */ /* 0x020f68000c1e1900 */
[----:B------:R-:W5:Y:S01]  /*37d0*/  LDG.E R220, desc[UR26][R222.64+0x20] ;  /* 0x0000201adedc7981 */ /* 0x000f62000c1e1900 */
[-C--:B------:R-:W-:Y:S03]  /*37e0*/  HMMA.16816.F32.BF16 R12, R156, R154.reuse, R12 ;  /* 0x0000009a9c0c723c */ /* 0x080fe6000004180c */
[----:B------:R-:W5:Y:S04]  /*37f0*/  LDG.E R219, desc[UR26][R222.64+0x80] ;  /* 0x0000801adedb7981 */ /* 0x000f68000c1e1900 */
[----:B------:R1:W5:Y:S01]  /*3800*/  LDG.E R218, desc[UR26][R222.64+0xa0] ;  /* 0x0000a01adeda7981 */ /* 0x000362000c1e1900 */
[C---:B------:R-:W-:Y:S03]  /*3810*/  HMMA.16816.F32.BF16 R16, R148.reuse, R154, R16 ;  /* 0x0000009a9410723c */ /* 0x040fe60000041810 */
[----:B------:R-:W-:Y:S05]  /*3820*/  LDSM.16.M88.4 R152, [R177+0x4000] ;  /* 0x00400000b198783b */ /* 0x000fea0000000200 */
[-C--:B--2---:R-:W-:Y:S08]  /*3830*/  HMMA.16816.F32.BF16 R20, R148, R160.reuse, R20 ;  /* 0x000000a09414723c */ /* 0x084ff00000041814 */
[C---:B------:R-:W-:Y:S04]  /*3840*/  HMMA.16816.F32.BF16 R24, R156.reuse, R160, R24 ;  /* 0x000000a09c18723c */ /* 0x040fe80000041818 */
[----:B-1----:R-:W-:Y:S04]  /*3850*/  IMAD.SHL.U32 R223, R205, 0x40, RZ ;  /* 0x00000040cddf7824 */ /* 0x002fe800078e00ff */
[-C--:B------:R-:W-:Y:S01]  /*3860*/  HMMA.16816.F32.BF16 R28, R156, R162.reuse, R28 ;  /* 0x000000a29c1c723c */ /* 0x080fe2000004181c */
[----:B------:R-:W-:Y:S02]  /*3870*/  LDSM.16.M88.4 R156, [R177+0x4400] ;  /* 0x00440000b19c783b */ /* 0x000fe40000000200 */
[C---:B------:R-:W-:Y:S02]  /*3880*/  LOP3.LUT R222, R223.reuse, R182, RZ, 0xfc, !PT ;  /* 0x000000b6dfde7212 */ /* 0x040fe400078efcff */
[----:B------:R-:W-:Y:S02]  /*3890*/  ISETP.GE.AND P0, PT, R223, R190, PT ;  /* 0x000000bedf00720c */ /* 0x000fe40003f06270 */
[----:B------:R-:W-:Y:S01]  /*38a0*/  IADD3 R224, PT, PT, R222, R191, RZ ;  /* 0x000000bfdee07210 */ /* 0x000fe20007ffe0ff */
[----:B------:R-:W-:Y:S01]  /*38b0*/  HMMA.16816.F32.BF16 R32, R148, R162, R32 ;  /* 0x000000a29420723c */ /* 0x000fe20000041820 */
[----:B------:R-:W1:Y:S03]  /*38c0*/  LDSM.16.M88.4 R148, [R180+0x2400] ;  /* 0x00240000b494783b */ /* 0x000e660000000200 */
[C---:B------:R-:W-:Y:S01]  /*38d0*/  VIADD R233, R224.reuse, 0xa8 ;  /* 0x000000a8e0e97836 */ /* 0x040fe20000000000 */
[C---:B------:R-:W-:Y:S01]  /*38e0*/  IADD3 R230, PT, PT, R224.reuse, 0xa7, RZ ;  /* 0x000000a7e0e67810 */ /* 0x040fe20007ffe0ff */
[C---:B------:R-:W-:Y:S01]  /*38f0*/  VIADD R231, R224.reuse, 0xa0 ;  /* 0x000000a0e0e77836 */ /* 0x040fe20000000000 */
[C---:B------:R-:W-:Y:S01]  /*3900*/  IADD3 R225, PT, PT, R224.reuse, 0x88, RZ ;  /* 0x00000088e0e17810 */ /* 0x040fe20007ffe0ff */
[-C--:B------:R-:W-:Y:S01]  /*3910*/  HMMA.16816.F32.BF16 R4, R164, R168.reuse, R4 ;  /* 0x000000a8a404723c */ /* 0x080fe20000041804 */
[----:B------:R-:W-:Y:S04]  /*3920*/  LDSM.16.M88.4 R160, [R181+0x2000] ;  /* 0x00200000b5a0783b */ /* 0x000fe80000000200 */
[----:B------:R-:W-:Y:S01]  /*3930*/  IABS R233, R233 ;  /* 0x000000e900e97213 */ /* 0x000fe20000000000 */
[C---:B------:R-:W-:Y:S01]  /*3940*/  VIADD R229, R224.reuse, 0x9f ;  /* 0x0000009fe0e57836 */ /* 0x040fe20000000000 */
[----:B------:R-:W-:Y:S01]  /*3950*/  IABS R231, R231 ;  /* 0x000000e700e77213 */ /* 0x000fe20000000000 */
[C---:B---3--:R-:W-:Y:S04]  /*3960*/  HMMA.16816.F32.BF16 R8, R172.reuse, R168, R8 ;  /* 0x000000a8ac08723c */ /* 0x048fe80000041808 */
[----:B------:R-:W-:Y:S01]  /*3970*/  I2FP.F32.S32 R233, R233 ;  /* 0x000000e900e97245 */ /* 0x000fe20000201400 */
[C---:B------:R-:W-:Y:S01]  /*3980*/  VIADD R228, R224.reuse, 0x7f ;  /* 0x0000007fe0e47836 */ /* 0x040fe20000000000 */
[----:B------:R-:W-:Y:S01]  /*3990*/  IABS R229, R229 ;  /* 0x000000e500e57213 */ /* 0x000fe20000000000 */
[C---:B------:R-:W-:Y:S01]  /*39a0*/  VIADD R227, R224.reuse, 0x80 ;  /* 0x00000080e0e37836 */ /* 0x040fe20000000000 */
[-C--:B------:R-:W-:Y:S03]  /*39b0*/  HMMA.16816.F32.BF16 R12, R172, R170.reuse, R12 ;  /* 0x000000aaac0c723c */ /* 0x080fe6000004180c */
[----:B------:R-:W-:Y:S01]  /*39c0*/  IMAD.MOV.U32 R232, RZ, RZ, R229 ;  /* 0x000000ffffe87224 */ /* 0x000fe200078e00e5 */
[----:B------:R-:W-:Y:S01]  /*39d0*/  IABS R228, R228 ;  /* 0x000000e400e47213 */ /* 0x000fe20000000000 */
[C---:B------:R-:W-:Y:S01]  /*39e0*/  VIADD R226, R224.reuse, 0x87 ;  /* 0x00000087e0e27836 */ /* 0x040fe20000000000 */
[----:B------:R-:W-:Y:S01]  /*39f0*/  IABS R227, R227 ;  /* 0x000000e300e37213 */ /* 0x000fe20000000000 */
[----:B------:R-:W-:Y:S01]  /*3a00*/  VIADD R234, R224, 0x90 ;  /* 0x00000090e0ea7836 */ /* 0x000fe20000000000 */
[C---:B------:R-:W-:Y:S04]  /*3a10*/  HMMA.16816.F32.BF16 R16, R164.reuse, R170, R16 ;  /* 0x000000aaa410723c */ /* 0x040fe80000041810 */
[----:B------:R-:W-:Y:S02]  /*3a20*/  I2FP.F32.S32 R232, R232 ;  /* 0x000000e800e87245 */ /* 0x000fe40000201400 */
[----:B------:R-:W-:Y:S02]  /*3a30*/  I2FP.F32.S32 R228, R228 ;  /* 0x000000e400e47245 */ /* 0x000fe40000201400 */
[-C--:B------:R-:W-:Y:S03]  /*3a40*/  HMMA.16816.F32.BF16 R20, R164, R132.reuse, R20 ;  /* 0x00000084a414723c */ /* 0x080fe60000041814 */
[----:B------:R-:W-:Y:S02]  /*3a50*/  IABS R230, R230 ;  /* 0x000000e600e67213 */ /* 0x000fe40000000000 */
[----:B------:R-:W-:Y:S02]  /*3a60*/  I2FP.F32.S32 R227, R227 ;  /* 0x000000e300e37245 */ /* 0x000fe40000201400 */
[----:B------:R-:W-:Y:S01]  /*3a70*/  I2FP.F32.S32 R230, R230 ;  /* 0x000000e600e67245 */ /* 0x000fe20000201400 */
[C---:B------:R-:W-:Y:S04]  /*3a80*/  HMMA.16816.F32.BF16 R24, R172.reuse, R132, R24 ;  /* 0x00000084ac18723c */ /* 0x040fe80000041818 */
[----:B------:R-:W-:Y:S02]  /*3a90*/  IABS R225, R225 ;  /* 0x000000e100e17213 */ /* 0x000fe40000000000 */
[----:B------:R-:W-:Y:S02]  /*3aa0*/  IABS R226, R226 ;  /* 0x000000e200e27213 */ /* 0x000fe40000000000 */
[-C--:B------:R-:W-:Y:S03]  /*3ab0*/  HMMA.16816.F32.BF16 R28, R172, R134.reuse, R28 ;  /* 0x00000086ac1c723c */ /* 0x080fe6000004181c */
[----:B------:R-:W-:Y:S02]  /*3ac0*/  I2FP.F32.S32 R225, R225 ;  /* 0x000000e100e17245 */ /* 0x000fe40000201400 */
[----:B------:R-:W-:Y:S03]  /*3ad0*/  I2FP.F32.S32 R226, R226 ;  /* 0x000000e200e27245 */ /* 0x000fe60000201400 */
[----:B------:R-:W-:Y:S01]  /*3ae0*/  HMMA.16816.F32.BF16 R32, R164, R134, R32 ;  /* 0x00000086a420723c */ /* 0x000fe20000041820 */
[----:B------:R-:W2:Y:S07]  /*3af0*/  LDSM.16.M88.4 R132, [R3+0x2000] ;  /* 0x002000000384783b */ /* 0x000eae0000000200 */
[-C--:B------:R-:W-:Y:S01]  /*3b00*/  HMMA.16816.F32.BF16 R4, R136, R140.reuse, R4 ;  /* 0x0000008c8804723c */ /* 0x080fe20000041804 */
[----:B------:R-:W-:Y:S07]  /*3b10*/  LDSM.16.M88.4 R164, [R180+0x4000] ;  /* 0x00400000b4a4783b */ /* 0x000fee0000000200 */
[C---:B----4-:R-:W-:Y:S08]  /*3b20*/  HMMA.16816.F32.BF16 R8, R144.reuse, R140, R8 ;  /* 0x0000008c9008723c */ /* 0x050ff00000041808 */
        /* <DEDUP_REMOVED lines=13> */
[C---:B------:R-:W-:Y:S08]  /*3c00*/  HMMA.16816.F32.BF16 R24, R140.reuse, R156, R24 ;  /* 0x0000009c8c18723c */ /* 0x040ff00000041818 */
        /* <DEDUP_REMOVED lines=12> */
[----:B------:R-:W-:Y:S01]  /*3cd0*/  MOV R233, R231 ;  /* 0x000000e700e97202 */ /* 0x000fe20000000f00 */
[----:B------:R-:W-:Y:S02]  /*3ce0*/  VIADD R231, R224, 0x98 ;  /* 0x00000098e0e77836 */ /* 0x000fe40000000000 */
[----:B------:R-:W-:Y:S01]  /*3cf0*/  FFMA.FTZ R9, R232, -UR38, R9 ;  /* 0x80000026e8097c23 */ /* 0x000fe20008010009 */
[----:B------:R-:W-:Y:S01]  /*3d00*/  FFMA.FTZ R11, R230, -UR38, R11 ;  /* 0x80000026e60b7c23 */ /* 0x000fe2000801000b */
[----:B------:R-:W-:Y:S01]  /*3d10*/  I2FP.F32.S32 R229, R233 ;  /* 0x000000e900e57245 */ /* 0x000fe20000201400 */
[-C--:B--2---:R-:W-:Y:S03]  /*3d20*/  HMMA.16816.F32.BF16 R20, R160, R132.reuse, R20 ;  /* 0x00000084a014723c */ /* 0x084fe60000041814 */
[----:B------:R-:W-:Y:S01]  /*3d30*/  IABS R231, R231 ;  /* 0x000000e700e77213 */ /* 0x000fe20000000000 */
[C---:B------:R-:W-:Y:S01]  /*3d40*/  FFMA.FTZ R8, R229.reuse, -UR38, R8 ;  /* 0x80000026e5087c23 */ /* 0x040fe20008010008 */
[C---:B------:R-:W-:Y:S01]  /*3d50*/  IADD3 R230, PT, PT, R224.reuse, 0x97, RZ ;  /* 0x00000097e0e67810 */ /* 0x040fe20007ffe0ff */
[----:B------:R-:W-:Y:S01]  /*3d60*/  FFMA.FTZ R14, R229, -UR38, R14 ;  /* 0x80000026e50e7c23 */ /* 0x000fe2000801000e */
[C---:B------:R-:W-:Y:S01]  /*3d70*/  VIADD R233, R224.reuse, 0x78 ;  /* 0x00000078e0e97836 */ /* 0x040fe20000000000 */
[C---:B------:R-:W-:Y:S04]  /*3d80*/  HMMA.16816.F32.BF16 R24, R144.reuse, R132, R24 ;  /* 0x000000849018723c */ /* 0x040fe80000041818 */
[----:B------:R-:W-:Y:S01]  /*3d90*/  IABS R233, R233 ;  /* 0x000000e900e97213 */ /* 0x000fe20000000000 */
[----:B------:R-:W-:Y:S01]  /*3da0*/  IMAD.MOV.U32 R229, RZ, RZ, R231 ;  /* 0x000000ffffe57224 */ /* 0x000fe200078e00e7 */
[----:B------:R-:W-:Y:S01]  /*3db0*/  IADD3 R231, PT, PT, R224, 0x77, RZ ;  /* 0x00000077e0e77810 */ /* 0x000fe20007ffe0ff */
[----:B------:R-:W-:Y:S01]  /*3dc0*/  FFMA.FTZ R15, R232, -UR38, R15 ;  /* 0x80000026e80f7c23 */ /* 0x000fe2000801000f */
[----:B------:R-:W-:Y:S01]  /*3dd0*/  IABS R230, R230 ;  /* 0x000000e600e67213 */ /* 0x000fe20000000000 */
[-C--:B------:R-:W-:Y:S03]  /*3de0*/  HMMA.16816.F32.BF16 R28, R144, R134.reuse, R28 ;  /* 0x00000086901c723c */ /* 0x080fe6000004181c */
[----:B------:R-:W-:Y:S01]  /*3df0*/  IABS R231, R231 ;  /* 0x000000e700e77213 */ /* 0x000fe20000000000 */
[----:B------:R-:W-:Y:S01]  /*3e00*/  FFMA.FTZ R19, R228, -UR38, R19 ;  /* 0x80000026e4137c23 */ /* 0x000fe20008010013 */
[----:B------:R-:W-:Y:S01]  /*3e10*/  I2FP.F32.S32 R229, R229 ;  /* 0x000000e500e57245 */ /* 0x000fe20000201400 */
[C---:B------:R-:W-:Y:S01]  /*3e20*/  VIADD R232, R224.reuse, 0x70 ;  /* 0x00000070e0e87836 */ /* 0x040fe20000000000 */
[----:B------:R-:W-:Y:S01]  /*3e30*/  I2FP.F32.S32 R228, R231 ;  /* 0x000000e700e47245 */ /* 0x000fe20000201400 */
[----:B------:R-:W-:Y:S04]  /*3e40*/  HMMA.16816.F32.BF16 R32, R160, R134, R32 ;  /* 0x00000086a020723c */ /* 0x000fe80000041820 */
[C---:B------:R-:W-:Y:S01]  /*3e50*/  IADD3 R231, PT, PT, R224.reuse, 0x6f, RZ ;  /* 0x0000006fe0e77810 */ /* 0x040fe20007ffe0ff */
[----:B------:R-:W-:Y:S01]  /*3e60*/  FFMA.FTZ R18, R227, -UR38, R18 ;  /* 0x80000026e3127c23 */ /* 0x000fe20008010012 */
[----:B------:R-:W-:Y:S01]  /*3e70*/  I2FP.F32.S32 R227, R233 ;  /* 0x000000e900e37245 */ /* 0x000fe20000201400 */
[C---:B------:R-:W-:Y:S01]  /*3e80*/  FFMA.FTZ R12, R229.reuse, -UR38, R12 ;  /* 0x80000026e50c7c23 */ /* 0x040fe2000801000c */
[----:B------:R-:W-:Y:S01]  /*3e90*/  IABS R232, R232 ;  /* 0x000000e800e87213 */ /* 0x000fe20000000000 */
[----:B------:R-:W-:Y:S01]  /*3ea0*/  FFMA.FTZ R26, R229, -UR38, R26 ;  /* 0x80000026e51a7c23 */ /* 0x000fe2000801001a */
[----:B------:R-:W-:Y:S01]  /*3eb0*/  IABS R231, R231 ;  /* 0x000000e700e77213 */ /* 0x000fe20000000000 */
[C---:B------:R-:W-:Y:S01]  /*3ec0*/  VIADD R229, R224.reuse, 0x68 ;  /* 0x00000068e0e57836 */ /* 0x040fe20000000000 */
[C---:B------:R-:W-:Y:S01]  /*3ed0*/  IADD3 R233, PT, PT, R224.reuse, 0x8f, RZ ;  /* 0x0000008fe0e97810 */ /* 0x040fe20007ffe0ff */
[C---:B------:R-:W-:Y:S01]  /*3ee0*/  FFMA.FTZ R16, R227.reuse, -UR38, R16 ;  /* 0x80000026e3107c23 */ /* 0x040fe20008010010 */
[----:B------:R-:W-:Y:S01]  /*3ef0*/  IADD3 R224, PT, PT, R224, 0x67, RZ ;  /* 0x00000067e0e07810 */ /* 0x000fe20007ffe0ff */
[----:B------:R-:W-:Y:S01]  /*3f00*/  FFMA.FTZ R22, R227, -UR38, R22 ;  /* 0x80000026e3167c23 */ /* 0x000fe20008010016 */
[----:B------:R-:W-:Y:S01]  /*3f10*/  I2FP.F32.S32 R227, R232 ;  /* 0x000000e800e37245 */ /* 0x000fe20000201400 */
[C---:B------:R-:W-:Y:S01]  /*3f20*/  FFMA.FTZ R17, R228.reuse, -UR38, R17 ;  /* 0x80000026e4117c23 */ /* 0x040fe20008010011 */
[----:B------:R-:W-:Y:S01]  /*3f30*/  I2FP.F32.S32 R232, R231 ;  /* 0x000000e700e87245 */ /* 0x000fe20000201400 */
        /* <DEDUP_REMOVED lines=16> */
[----:B------:R-:W-:Y:S01]  /*4040*/  FFMA.FTZ R27, R230, -UR38, R27 ;  /* 0x80000026e61b7c23 */ /* 0x000fe2000801001b */
[----:B------:R-:W-:Y:S01]  /*4050*/  I2FP.F32.S32 R224, R224 ;  /* 0x000000e000e07245 */ /* 0x000fe20000201400 */
[C---:B------:R-:W-:Y:S01]  /*4060*/  FFMA.FTZ R24, R231.reuse, -UR38, R24 ;  /* 0x80000026e7187c23 */ /* 0x040fe20008010018 */
[C---:B------:R-:W-:Y:S01]  /*4070*/  FFMA.FTZ R25, R228.reuse, -UR38, R25 ;  /* 0x80000026e4197c23 */ /* 0x040fe20008010019 */
[----:B------:R-:W-:Y:S01]  /*4080*/  FFMA.FTZ R30, R231, -UR38, R30 ;  /* 0x80000026e71e7c23 */ /* 0x000fe2000801001e */
[----:B------:R-:W-:Y:S01]  /*4090*/  FFMA.FTZ R31, R228, -UR38, R31 ;  /* 0x80000026e41f7c23 */ /* 0x000fe2000801001f */
[----:B------:R-:W-:Y:S01]  /*40a0*/  FFMA.FTZ R32, R229, -UR38, R32 ;  /* 0x80000026e5207c23 */ /* 0x000fe20008010020 */
[----:B------:R-:W-:Y:S01]  /*40b0*/  FFMA.FTZ R33, R224, -UR38, R33 ;  /* 0x80000026e0217c23 */ /* 0x000fe20008010021 */
[----:B------:R-:W-:Y:S06]  /*40c0*/  @!P0 BRA `(.L_x_1614) ;  /* 0x00000000001c8947 */ /* 0x000fec0003800000 */
[----:B------:R-:W-:Y:S01]  /*40d0*/  IADD3 R132, PT, PT, R193, UR10, -R206 ;  /* 0x0000000ac1847c10 */ /* 0x000fe2000fffe8ce */
[----:B------:R-:W-:Y:S01]  /*40e0*/  VIADD R223, R223, 0x40 ;  /* 0x00000040dfdf7836 */ /* 0x000fe20000000000 */
[----:B------:R-:W-:Y:S03]  /*40f0*/  ISETP.GT.AND P0, PT, R206, UR37, PT ;  /* 0x00000025ce007c0c */ /* 0x000fe6000bf04270 */
[----:B------:R-:W-:Y:S05]  /*4100*/  VIADD R132, R132, 0xffffff80 ;  /* 0xffffff8084847836 */ /* 0x000fea0000000000 */
[----:B------:R-:W-:Y:S11]  /*4110*/  ISETP.GE.AND P1, PT, R223, R132, PT ;  /* 0x00000084df00720c */ /* 0x000ff60003f26270 */
[----:B------:R-:W-:Y:S02]  /*4120*/  @!UPT UIADD3 URZ, UPT, UPT, URZ, URZ, URZ ;  /* 0x000000fffffff290 */ /* 0x000fe4000fffe0ff */
[----:B------:R-:W-:Y:S05]  /*4130*/  @!P1 BRA P0, `(.L_x_1615) ;  /* 0x0000000800689947 */ /* 0x000fea0000000000 */
.L_x_1614:
[C-C-:B------:R-:W-:Y:S01]  /*4140*/  IADD3 R135, PT, PT, R206.reuse, -UR10, -R209.reuse ;  /* 0x8000000ace877c10 */ /* 0x140fe2000fffe8d1 */
[----:B------:R-:W1:Y:S01]  /*4150*/  S2R R132, SR_TID.X ;  /* 0x0000000000847919 */ /* 0x000e620000002100 */
[----:B------:R-:W-:Y:S03]  /*4160*/  IADD3 R137, PT, PT, R206, UR9, -R209 ;  /* 0x00000009ce897c10 */ /* 0x000fe6000fffe8d1 */
[C---:B------:R-:W-:Y:S02]  /*4170*/  IMAD.IADD R138, R222.reuse, 0x1, R135 ;  /* 0x00000001de8a7824 */ /* 0x040fe400078e0287 */
[----:B------:R-:W-:Y:S02]  /*4180*/  IMAD.U32 R135, RZ, RZ, UR24 ;  /* 0x00000018ff877e24 */ /* 0x000fe4000f8e00ff */
[----:B------:R-:W-:Y:S01]  /*4190*/  IMAD.IADD R137, R222, 0x1, R137 ;  /* 0x00000001de897824 */ /* 0x000fe200078e0289 */
[C---:B------:R-:W-:Y:S02]  /*41a0*/  VIADDMNMX R142, R138.reuse, 0x8, RZ, !PT ;  /* 0x000000088a8e7846 */ /* 0x040fe400078001ff */
[----:B------:R-:W-:Y:S02]  /*41b0*/  VIMNMX R144, PT, PT, RZ, R138, !PT ;  /* 0x0000008aff907248 */ /* 0x000fe40007fe0100 */
[C---:B------:R-:W-:Y:S02]  /*41c0*/  VIADDMNMX R140, R138.reuse, 0x20, RZ, !PT ;  /* 0x000000208a8c7846 */ /* 0x040fe400078001ff */
[----:B------:R-:W-:Y:S02]  /*41d0*/  VIADDMNMX R138, R138, 0x28, RZ, !PT ;  /* 0x000000288a8a7846 */ /* 0x000fe400078001ff */
[C-C-:B------:R-:W-:Y:S02]  /*41e0*/  VIADDMNMX R136, R137.reuse, 0x1, R206.reuse, PT ;  /* 0x0000000189887846 */ /* 0x140fe400038001ce */
[----:B------:R-:W-:Y:S01]  /*41f0*/  VIADDMNMX R134, R137, 0x9, R206, PT ;  /* 0x0000000989867846 */ /* 0x000fe200038001ce */
[----:B-1----:R-:W-:Y:S01]  /*4200*/  IMAD.SHL.U32 R133, R132, 0x2, RZ ;  /* 0x0000000284857824 */ /* 0x002fe200078e00ff */
[----:B------:R-:W-:Y:S04]  /*4210*/  SHF.R.U32.HI R132, RZ, 0x1, R132 ;  /* 0x00000001ff847819 */ /* 0x000fe80000011684 */
[----:B------:R-:W-:Y:S04]  /*4220*/  LOP3.LUT R133, R133, 0x6, RZ, 0xc0, !PT ;  /* 0x0000000685857812 */ /* 0x000fe800078ec0ff */
[----:B------:R-:W-:Y:S02]  /*4230*/  LOP3.LUT R132, R133, 0x1e0, R132, 0xf8, !PT ;  /* 0x000001e085847812 */ /* 0x000fe400078ef884 */
[----:B------:R-:W-:Y:S03]  /*4240*/  VIADDMNMX R133, R137, 0x21, R206, PT ;  /* 0x0000002189857846 */ /* 0x000fe600038001ce */
[----:B------:R-:W-:Y:S01]  /*4250*/  IMAD R135, R135, 0x80, R132 ;  /* 0x0000008087877824 */ /* 0x000fe200078e0284 */
[----:B------:R-:W-:Y:S03]  /*4260*/  VIADDMNMX R132, R137, 0x29, R206, PT ;  /* 0x0000002989847846 */ /* 0x000fe600038001ce */
        /* <DEDUP_REMOVED lines=135> */
.L_x_1615:
[C---:B------:R-:W-:Y:S01]  /*4ae0*/  FSETP.NEU.FTZ.AND P1, PT, R203.reuse, -INF , PT ;  /* 0xff800000cb00780b */ /* 0x040fe20003f3d000 */
[----:B------:R-:W1:Y:S01]  /*4af0*/  S2R R169, SR_TID.X ;  /* 0x0000000000a97919 */ /* 0x000e620000002100 */
[C---:B------:R-:W-:Y:S01]  /*4b00*/  FSETP.NEU.FTZ.AND P0, PT, R202.reuse, -INF , PT ;  /* 0xff800000ca00780b */ /* 0x040fe20003f1d000 */
[----:B------:R-:W-:Y:S01]  /*4b10*/  FMUL.FTZ R249, R203, 1.4426950216293334961 ;  /* 0x3fb8aa3bcbf97820 */ /* 0x000fe20000410000 */
[----:B------:R-:W-:Y:S02]  /*4b20*/  IMAD.MOV.U32 R168, RZ, RZ, 0x20 ;  /* 0x00000020ffa87424 */ /* 0x000fe400078e00ff */
[----:B------:R-:W-:Y:S01]  /*4b30*/  FMUL.FTZ R248, R202, 1.4426950216293334961 ;  /* 0x3fb8aa3bcaf87820 */ /* 0x000fe20000410000 */
[----:B------:R-:W-:Y:S02]  /*4b40*/  IMAD.MOV.U32 R172, RZ, RZ, 0x10 ;  /* 0x00000010ffac7424 */ /* 0x000fe400078e00ff */
[----:B------:R-:W-:Y:S01]  /*4b50*/  FMUL.FTZ R134, R201, 1.4426950216293334961 ;  /* 0x3fb8aa3bc9867820 */ /* 0x000fe20000410000 */
[----:B------:R-:W-:Y:S01]  /*4b60*/  FSEL R249, R249, RZ, P1 ;  /* 0x000000fff9f97208 */ /* 0x000fe20000800000 */
[----:B------:R-:W-:Y:S01]  /*4b70*/  IMAD.U32 R132, RZ, RZ, UR24 ;  /* 0x00000018ff847e24 */ /* 0x000fe2000f8e00ff */
[----:B------:R-:W-:Y:S02]  /*4b80*/  FSEL R248, R248, RZ, P0 ;  /* 0x000000fff8f87208 */ /* 0x000fe40000000000 */
[----:B------:R-:W-:Y:S01]  /*4b90*/  FSETP.NEU.FTZ.AND P0, PT, R201, -INF , PT ;  /* 0xff800000c900780b */ /* 0x000fe20003f1d000 */
[--C-:B------:R-:W-:Y:S01]  /*4ba0*/  FFMA.FTZ R33, R33, UR14, -R249.reuse ;  /* 0x0000000e21217c23 */ /* 0x100fe200080108f9 */
[--C-:B------:R-:W-:Y:S01]  /*4bb0*/  FFMA.FTZ R20, R20, UR14, -R249.reuse ;  /* 0x0000000e14147c23 */ /* 0x100fe200080108f9 */
[--C-:B------:R-:W-:Y:S01]  /*4bc0*/  FFMA.FTZ R16, R16, UR14, -R249.reuse ;  /* 0x0000000e10107c23 */ /* 0x100fe200080108f9 */
[----:B------:R-:W-:Y:S01]  /*4bd0*/  FSEL R134, R134, RZ, P0 ;  /* 0x000000ff86867208 */ /* 0x000fe20000000000 */
[--C-:B------:R-:W-:Y:S01]  /*4be0*/  FFMA.FTZ R17, R17, UR14, -R249.reuse ;  /* 0x0000000e11117c23 */ /* 0x100fe200080108f9 */
[----:B------:R-:W-:Y:S01]  /*4bf0*/  FSETP.NEU.FTZ.AND P0, PT, R200, -INF , PT ;  /* 0xff800000c800780b */ /* 0x000fe20003f1d000 */
        /* <DEDUP_REMOVED lines=13> */
[----:B------:R-:W-:Y:S01]  /*4cd0*/  FFMA.FTZ R32, R32, UR14, -R249 ;  /* 0x0000000e20207c23 */ /* 0x000fe200080108f9 */
[--C-:B-1----:R-:W-:Y:S01]  /*4ce0*/  SHF.R.U32.HI R133, RZ, 0x6, R169.reuse ;  /* 0x00000006ff857819 */ /* 0x102fe200000116a9 */
[--C-:B------:R-:W-:Y:S01]  /*4cf0*/  FFMA.FTZ R34, R34, UR14, -R248.reuse ;  /* 0x0000000e22227c23 */ /* 0x100fe200080108f8 */
[----:B------:R-:W-:Y:S01]  /*4d00*/  SHF.R.U32.HI R136, RZ, 0x5, R169 ;  /* 0x00000005ff887819 */ /* 0x000fe200000116a9 */
[--C-:B------:R-:W-:Y:S01]  /*4d10*/  FFMA.FTZ R250, R4, UR14, -R249.reuse ;  /* 0x0000000e04fa7c23 */ /* 0x100fe200080108f9 */
[----:B------:R-:W-:Y:S04]  /*4d20*/  FFMA.FTZ R249, R5, UR14, -R249 ;  /* 0x0000000e05f97c23 */ /* 0x000fe800080108f9 */
[----:B------:R-:W-:Y:S01]  /*4d30*/  MUFU.EX2 R227, R35 ;  /* 0x0000002300e37308 */ /* 0x000fe20000000800 */
[----:B------:R-:W-:Y:S01]  /*4d40*/  LOP3.LUT R136, R136, 0x1, RZ, 0xc0, !PT ;  /* 0x0000000188887812 */ /* 0x000fe200078ec0ff */
[----:B------:R-:W-:Y:S04]  /*4d50*/  IMAD.WIDE.U32 R4, R197, -0x2daee0ad, RZ ;  /* 0xd2511f53c5047825 */ /* 0x000fe800078e00ff */
[--C-:B------:R-:W-:Y:S04]  /*4d60*/  FFMA.FTZ R22, R22, UR14, -R248.reuse ;  /* 0x0000000e16167c23 */ /* 0x100fe800080108f8 */
[----:B------:R-:W-:Y:S01]  /*4d70*/  MUFU.EX2 R228, R34 ;  /* 0x0000002200e47308 */ /* 0x000fe20000000800 */
[--C-:B------:R-:W-:Y:S01]  /*4d80*/  FFMA.FTZ R23, R23, UR14, -R248.reuse ;  /* 0x0000000e17177c23 */ /* 0x100fe200080108f8 */
[----:B------:R-:W-:Y:S02]  /*4d90*/  IMAD R132, R132, 0x4, R133 ;  /* 0x0000000484847824 */ /* 0x000fe400078e0285 */
[----:B------:R-:W-:Y:S06]  /*4da0*/  FFMA.FTZ R7, R7, UR14, -R248 ;  /* 0x0000000e07077c23 */ /* 0x000fec00080108f8 */
[----:B------:R-:W-:Y:S01]  /*4db0*/  MUFU.EX2 R234, R20 ;  /* 0x0000001400ea7308 */ /* 0x000fe20000000800 */
[----:B------:R-:W-:Y:S02]  /*4dc0*/  IMAD R133, R205, 0x4, R136 ;  /* 0x00000004cd857824 */ /* 0x000fe400078e0288 */
[----:B------:R-:W-:Y:S01]  /*4dd0*/  FFMA.FTZ R248, R6, UR14, -R248 ;  /* 0x0000000e06f87c23 */ /* 0x000fe200080108f8 */
[----:B------:R-:W-:Y:S01]  /*4de0*/  LOP3.LUT R132, R132, UR41, R5, 0x96, !PT ;  /* 0x0000002984847c12 */ /* 0x000fe2000f8e9605 */
[----:B------:R-:W-:Y:S01]  /*4df0*/  FMUL.FTZ R6, R200, 1.4426950216293334961 ;  /* 0x3fb8aa3bc8067820 */ /* 0x000fe20000410000 */
[C---:B------:R-:W-:Y:S04]  /*4e00*/  VIADD R5, R133.reuse, 0x2 ;  /* 0x0000000285057836 */ /* 0x040fe80000000000 */
[----:B------:R-:W1:Y:S01]  /*4e10*/  MUFU.EX2 R231, R32 ;  /* 0x0000002000e77308 */ /* 0x000e620000000800 */
[----:B------:R-:W-:Y:S09]  /*4e20*/  IMAD.WIDE.U32 R138, R133, -0x326172a9, RZ ;  /* 0xcd9e8d57858a7825 */ /* 0x000ff200078e00ff */
[----:B------:R-:W-:Y:S01]  /*4e30*/  MUFU.EX2 R224, R29 ;  /* 0x0000001d00e07308 */ /* 0x000fe20000000800 */
[----:B------:R-:W-:Y:S01]  /*4e40*/  IMAD.WIDE.U32 R132, R132, -0x326172a9, RZ ;  /* 0xcd9e8d5784847825 */ /* 0x000fe200078e00ff */
[----:B------:R-:W-:Y:S08]  /*4e50*/  LOP3.LUT R134, R196, UR40, R139, 0x96, !PT ;  /* 0x00000028c4867c12 */ /* 0x000ff0000f8e968b */
[----:B------:R2:W-:Y:S01]  /*4e60*/  MUFU.EX2 R223, R28 ;  /* 0x0000001c00df7308 */ /* 0x0005e20000000800 */
[----:B------:R-:W-:Y:S01]  /*4e70*/  IMAD.WIDE.U32 R144, R5, -0x326172a9, RZ ;  /* 0xcd9e8d5705907825 */ /* 0x000fe200078e00ff */
[----:B------:R-:W-:Y:S02]  /*4e80*/  LOP3.LUT R138, R138, UR36, R133, 0x96, !PT ;  /* 0x000000248a8a7c12 */ /* 0x000fe4000f8e9685 */
[----:B------:R-:W-:Y:S01]  /*4e90*/  FSEL R5, R6, RZ, P0 ;  /* 0x000000ff06057208 */ /* 0x000fe20000000000 */
[----:B------:R-:W-:Y:S01]  /*4ea0*/  IMAD.WIDE.U32 R134, R134, -0x2daee0ad, RZ ;  /* 0xd2511f5386867825 */ /* 0x000fe200078e00ff */
[----:B------:R-:W-:Y:S04]  /*4eb0*/  LOP3.LUT R6, R196, UR40, R145, 0x96, !PT ;  /* 0x00000028c4067c12 */ /* 0x000fe8000f8e9691 */
[----:B------:R-:W-:Y:S01]  /*4ec0*/  MUFU.EX2 R238, R16 ;  /* 0x0000001000ee7308 */ /* 0x000fe20000000800 */
[----:B------:R-:W-:Y:S01]  /*4ed0*/  LOP3.LUT R144, R144, UR36, R133, 0x96, !PT ;  /* 0x0000002490907c12 */ /* 0x000fe2000f8e9685 */
[----:B------:R-:W-:Y:S04]  /*4ee0*/  IMAD.WIDE.U32 R138, R138, -0x2daee0ad, RZ ;  /* 0xd2511f538a8a7825 */ /* 0x000fe800078e00ff */
[--C-:B------:R-:W-:Y:S04]  /*4ef0*/  FFMA.FTZ R30, R30, UR14, -R5.reuse ;  /* 0x0000000e1e1e7c23 */ /* 0x100fe80008010805 */
[----:B------:R-:W-:Y:S01]  /*4f00*/  MUFU.EX2 R236, R18 ;  /* 0x0000001200ec7308 */ /* 0x000fe20000000800 */
[--C-:B------:R-:W-:Y:S01]  /*4f10*/  FFMA.FTZ R31, R31, UR14, -R5.reuse ;  /* 0x0000000e1f1f7c23 */ /* 0x100fe20008010805 */
[----:B------:R-:W-:Y:S01]  /*4f20*/  FFMA.FTZ R14, R14, UR14, -R5 ;  /* 0x0000000e0e0e7c23 */ /* 0x000fe20008010805 */
[----:B------:R-:W-:Y:S01]  /*4f30*/  LOP3.LUT R134, R134, UR33, R139, 0x96, !PT ;  /* 0x0000002186867c12 */ /* 0x000fe2000f8e968b */
[--C-:B------:R-:W-:Y:S01]  /*4f40*/  FFMA.FTZ R15, R15, UR14, -R5.reuse ;  /* 0x0000000e0f0f7c23 */ /* 0x100fe20008010805 */
[--C-:B------:R-:W-:Y:S01]  /*4f50*/  FFMA.FTZ R11, R11, UR14, -R5.reuse ;  /* 0x0000000e0b0b7c23 */ /* 0x100fe20008010805 */
[--C-:B------:R-:W-:Y:S01]  /*4f60*/  FFMA.FTZ R10, R10, UR14, -R5.reuse ;  /* 0x0000000e0a0a7c23 */ /* 0x100fe20008010805 */
[--C-:B------:R-:W-:Y:S01]  /*4f70*/  FFMA.FTZ R27, R27, UR14, -R5.reuse ;  /* 0x0000000e1b1b7c23 */ /* 0x100fe20008010805 */
[----:B------:R-:W-:Y:S01]  /*4f80*/  FFMA.FTZ R26, R26, UR14, -R5 ;  /* 0x0000000e1a1a7c23 */ /* 0x000fe20008010805 */
[----:B------:R-:W-:Y:S01]  /*4f90*/  LOP3.LUT R5, R4, UR35, R135, 0x96, !PT ;  /* 0x0000002304057c12 */ /* 0x000fe2000f8e9687 */
[----:B------:R-:W-:Y:S01]  /*4fa0*/  IMAD.WIDE.U32 R140, R6, -0x2daee0ad, RZ ;  /* 0xd2511f53068c7825 */ /* 0x000fe200078e00ff */
[----:B------:R-:W-:Y:S03]  /*4fb0*/  MUFU.EX2 R174, R30 ;  /* 0x0000001e00ae7308 */ /* 0x000fe60000000800 */
[----:B------:R-:W-:Y:S01]  /*4fc0*/  IMAD.WIDE.U32 R142, R5, -0x326172a9, RZ ;  /* 0xcd9e8d57058e7825 */ /* 0x000fe200078e00ff */
[----:B------:R-:W-:Y:S06]  /*4fd0*/  LOP3.LUT R133, R4, UR35, R141, 0x96, !PT ;  /* 0x0000002304857c12 */ /* 0x000fec000f8e968d */
        /* <DEDUP_REMOVED lines=18> */
[----:B------:R3:W4:Y:S01]  /*5100*/  MUFU.EX2 R229, R23 ;  /* 0x0000001700e57308 */ /* 0x0007220000000800 */
[----:B------:R-:W-:Y:S01]  /*5110*/  IMAD.SHL.U32 R6, R169, 0x20, RZ ;  /* 0x00000020a9067824 */ /* 0x000fe200078e00ff */
[----:B------:R-:W-:Y:S01]  /*5120*/  LOP3.LUT R136, R146, UR32, R141, 0x96, !PT ;  /* 0x0000002092887c12 */ /* 0x000fe2000f8e968d */
[----:B------:R-:W-:Y:S07]  /*5130*/  IMAD.WIDE.U32 R146, R133, -0x2daee0ad, RZ ;  /* 0xd2511f5385927825 */ /* 0x000fee00078e00ff */
[----:B------:R4:W4:Y:S01]  /*5140*/  MUFU.EX2 R230, R22 ;  /* 0x0000001600e67308 */ /* 0x0009220000000800 */
[----:B------:R-:W-:Y:S01]  /*5150*/  LOP3.LUT R5, R6, 0xc0, RZ, 0xc0, !PT ;  /* 0x000000c006057812 */ /* 0x000fe200078ec0ff */
[----:B------:R-:W-:Y:S01]  /*5160*/  IMAD.WIDE.U32 R148, R132, -0x326172a9, RZ ;  /* 0xcd9e8d5784947825 */ /* 0x000fe200078e00ff */
[----:B------:R-:W-:Y:S07]  /*5170*/  LOP3.LUT R133, R144, UR23, R147, 0x96, !PT ;  /* 0x0000001790857c12 */ /* 0x000fee000f8e9693 */
[----:B------:R-:W4:Y:S01]  /*5180*/  MUFU.EX2 R247, R7 ;  /* 0x0000000700f77308 */ /* 0x000f220000000800 */
[----:B------:R-:W-:Y:S01]  /*5190*/  LOP3.LUT R6, R6, 0x120, RZ, 0xc0, !PT ;  /* 0x0000012006067812 */ /* 0x000fe200078ec0ff */
[----:B------:R-:W-:Y:S01]  /*51a0*/  IMAD.WIDE.U32 R138, R138, -0x326172a9, RZ ;  /* 0xcd9e8d578a8a7825 */ /* 0x000fe200078e00ff */
[----:B------:R-:W-:Y:S07]  /*51b0*/  LOP3.LUT R135, R134, UR22, R149, 0x96, !PT ;  /* 0x0000001686877c12 */ /* 0x000fee000f8e9695 */
[----:B------:R-:W4:Y:S01]  /*51c0*/  MUFU.EX2 R250, R250 ;  /* 0x000000fa00fa7308 */ /* 0x000f220000000800 */
[----:B------:R-:W-:Y:S01]  /*51d0*/  IMAD.SHL.U32 R4, R169, 0x4, RZ ;  /* 0x00000004a9047824 */ /* 0x000fe200078e00ff */
[----:B------:R-:W-:Y:S01]  /*51e0*/  LOP3.LUT R134, R148, UR20, R139, 0x96, !PT ;  /* 0x0000001494867c12 */ /* 0x000fe2000f8e968b */
[----:B------:R-:W-:Y:S07]  /*51f0*/  IMAD.WIDE.U32 R136, R136, -0x2daee0ad, RZ ;  /* 0xd2511f5388887825 */ /* 0x000fee00078e00ff */
[----:B------:R-:W4:Y:S01]  /*5200*/  MUFU.EX2 R239, R15 ;  /* 0x0000000f00ef7308 */ /* 0x000f220000000800 */
[----:B------:R-:W-:Y:S01]  /*5210*/  LOP3.LUT R4, R5, 0x18, R4, 0xf8, !PT ;  /* 0x0000001805047812 */ /* 0x000fe200078ef804 */
[----:B------:R-:W-:Y:S01]  /*5220*/  IMAD.SHL.U32 R5, R169, 0x10, RZ ;  /* 0x00000010a9057824 */ /* 0x000fe200078e00ff */
[----:B------:R-:W-:Y:S01]  /*5230*/  LOP3.LUT R132, R146, UR21, R137, 0x96, !PT ;  /* 0x0000001592847c12 */ /* 0x000fe2000f8e9689 */
[----:B------:R-:W-:Y:S06]  /*5240*/  IMAD.WIDE.U32 R146, R133, -0x326172a9, RZ ;  /* 0xcd9e8d5785927825 */ /* 0x000fec00078e00ff */
[----:B------:R-:W-:Y:S01]  /*5250*/  MUFU.EX2 R233, R21 ;  /* 0x0000001500e97308 */ /* 0x000fe20000000800 */
[----:B------:R-:W-:Y:S01]  /*5260*/  LOP3.LUT R6, R6, 0x200, R5, 0xf8, !PT ;  /* 0x0000020006067812 */ /* 0x000fe200078ef805 */
[----:B------:R-:W-:Y:S01]  /*5270*/  IMAD.WIDE.U32 R144, R134, -0x2daee0ad, RZ ;  /* 0xd2511f5386907825 */ /* 0x000fe200078e00ff */
[----:B------:R-:W-:Y:S07]  /*5280*/  SHF.R.U32.HI R5, RZ, 0x1, R169 ;  /* 0x00000001ff057819 */ /* 0x000fee00000116a9 */
[----:B------:R-:W4:Y:S01]  /*5290*/  MUFU.EX2 R248, R248 ;  /* 0x000000f800f87308 */ /* 0x000f220000000800 */
[----:B------:R-:W-:Y:S01]  /*52a0*/  LOP3.LUT R134, R140, UR22, R147, 0x96, !PT ;  /* 0x000000168c867c12 */ /* 0x000fe2000f8e9693 */
[----:B------:R-:W-:Y:S01]  /*52b0*/  IMAD.WIDE.U32 R132, R132, -0x326172a9, RZ ;  /* 0xcd9e8d5784847825 */ /* 0x000fe200078e00ff */
[----:B------:R-:W-:Y:S07]  /*52c0*/  PRMT R140, R144, 0x7770, RZ ;  /* 0x00007770908c7816 */ /* 0x000fee00000000ff */
[----:B------:R-:W4:Y:S01]  /*52d0*/  MUFU.EX2 R246, R8 ;  /* 0x0000000800f67308 */ /* 0x000f220000000800 */
[----:B------:R-:W-:Y:S01]  /*52e0*/  LOP3.LUT R5, R4, 0x8, R5, 0x78, !PT ;  /* 0x0000000804057812 */ /* 0x000fe200078e7805 */
[----:B------:R-:W-:Y:S01]  /*52f0*/  IMAD.WIDE.U32 R148, R135, -0x2daee0ad, RZ ;  /* 0xd2511f5387947825 */ /* 0x000fe200078e00ff */
[----:B------:R-:W-:Y:S07]  /*5300*/  LOP3.LUT R4, R146, UR20, R133, 0x96, !PT ;  /* 0x0000001492047c12 */ /* 0x000fee000f8e9685 */
[----:B------:R-:W-:Y:S01]  /*5310*/  MUFU.EX2 R249, R249 ;  /* 0x000000f900f97308 */ /* 0x000fe20000000800 */
[----:B------:R-:W-:Y:S02]  /*5320*/  ISETP.LE.U32.AND P1, PT, R140, UR11, PT ;  /* 0x0000000b8c007c0c */ /* 0x000fe4000bf23070 */
[----:B------:R-:W-:Y:S01]  /*5330*/  PRMT R137, R144, 0x7773, RZ ;  /* 0x0000777390897816 */ /* 0x000fe200000000ff */
[----:B------:R-:W-:Y:S01]  /*5340*/  IMAD.WIDE.U32 R140, R4, -0x2daee0ad, RZ ;  /* 0xd2511f53048c7825 */ /* 0x000fe200078e00ff */
[----:B------:R-:W-:Y:S05]  /*5350*/  LOP3.LUT R5, R6, R5, RZ, 0xfc, !PT ;  /* 0x0000000506057212 */ /* 0x000fea00078efcff */
[----:B------:R-:W4:Y:S01]  /*5360*/  MUFU.EX2 R243, R11 ;  /* 0x0000000b00f37308 */ /* 0x000f220000000800 */
[----:B------:R-:W-:Y:S01]  /*5370*/  LOP3.LUT R135, R142, UR19, R149, 0x96, !PT ;  /* 0x000000138e877c12 */ /* 0x000fe2000f8e9695 */
[----:B------:R-:W-:Y:S01]  /*5380*/  IMAD.WIDE.U32 R142, R134, -0x2daee0ad, RZ ;  /* 0xd2511f53868e7825 */ /* 0x000fe200078e00ff */
[----:B------:R-:W-:Y:S07]  /*5390*/  LOP3.LUT R6, R148, UR17, R145, 0x96, !PT ;  /* 0x0000001194067c12 */ /* 0x000fee000f8e9691 */
[----:B------:R-:W4:Y:S01]  /*53a0*/  MUFU.EX2 R244, R10 ;  /* 0x0000000a00f47308 */ /* 0x000f220000000800 */
[----:B------:R-:W-:Y:S02]  /*53b0*/  PRMT R133, R144, 0x7772, RZ ;  /* 0x0000777290857816 */ /* 0x000fe400000000ff */
[----:B------:R-:W-:Y:S01]  /*53c0*/  ISETP.GT.U32.AND P4, PT, R137, UR11, PT ;  /* 0x0000000b89007c0c */ /* 0x000fe2000bf84070 */
[----:B-1----:R-:W-:Y:S01]  /*53d0*/  @!P1 FADD.FTZ R231, -R231, -RZ ;  /* 0x800000ffe7e79221 */ /* 0x002fe20000010100 */
[----:B------:R-:W-:Y:S05]  /*53e0*/  SHF.R.U32.HI R34, RZ, 0x18, R6 ;  /* 0x00000018ff227819 */ /* 0x000fea0000011606 */
[----:B------:R-:W1:Y:S01]  /*53f0*/  MUFU.EX2 R245, R9 ;  /* 0x0000000900f57308 */ /* 0x000e620000000800 */
[----:B------:R-:W-:Y:S02]  /*5400*/  ISETP.GT.U32.AND P5, PT, R133, UR11, PT ;  /* 0x0000000b85007c0c */ /* 0x000fe4000bfa4070 */
[----:B------:R-:W-:Y:S07]  /*5410*/  LOP3.LUT R133, R136, UR19, R143, 0x96, !PT ;  /* 0x0000001388857c12 */ /* 0x000fee000f8e968f */
[----:B------:R-:W-:Y:S01]  /*5420*/  MUFU.EX2 R226, R24 ;  /* 0x0000001800e27308 */ /* 0x000fe20000000800 */
[----:B------:R-:W-:Y:S02]  /*5430*/  LOP3.LUT R4, R142, UR17, R141, 0x96, !PT ;  /* 0x000000118e047c12 */ /* 0x000fe4000f8e968d */
[C---:B------:R-:W-:Y:S01]  /*5440*/  PRMT R136, R140.reuse, 0x7771, RZ ;  /* 0x000077718c887816 */ /* 0x040fe200000000ff */
[----:B--2---:R-:W-:Y:S01]  /*5450*/  IMAD.WIDE.U32 R28, R133, -0x326172a9, RZ ;  /* 0xcd9e8d57851c7825 */ /* 0x004fe200078e00ff */
[C---:B------:R-:W-:Y:S05]  /*5460*/  PRMT R134, R140.reuse, 0x7772, RZ ;  /* 0x000077728c867816 */ /* 0x040fea00000000ff */
[----:B------:R-:W2:Y:S01]  /*5470*/  MUFU.EX2 R181, R27 ;  /* 0x0000001b00b57308 */ /* 0x000ea20000000800 */
[C---:B------:R-:W-:Y:S01]  /*5480*/  PRMT R33, R140.reuse, 0x7773, RZ ;  /* 0x000077738c217816 */ /* 0x040fe200000000ff */
[----:B------:R-:W-:Y:S01]  /*5490*/  @P4 FADD.FTZ R227, -R227, -RZ ;  /* 0x800000ffe3e34221 */ /* 0x000fe20000010100 */
[----:B------:R-:W-:Y:S01]  /*54a0*/  PRMT R32, R140, 0x7770, RZ ;  /* 0x000077708c207816 */ /* 0x000fe200000000ff */
[----:B------:R-:W-:Y:S01]  /*54b0*/  IMAD.WIDE.U32 R140, R135, -0x326172a9, RZ ;  /* 0xcd9e8d57878c7825 */ /* 0x000fe200078e00ff */
[----:B------:R-:W-:Y:S05]  /*54c0*/  ISETP.LE.U32.AND P0, PT, R34, UR11, PT ;  /* 0x0000000b22007c0c */ /* 0x000fea000bf03070 */
[----:B------:R-:W-:Y:S01]  /*54d0*/  MUFU.EX2 R225, R25 ;  /* 0x0000001900e17308 */ /* 0x000fe20000000800 */
[----:B------:R-:W-:Y:S01]  /*54e0*/  ISETP.GT.U32.AND P1, PT, R136, UR11, PT ;  /* 0x0000000b88007c0c */ /* 0x000fe2000bf24070 */
[----:B------:R-:W-:Y:S01]  /*54f0*/  @P5 FADD.FTZ R228, -R228, -RZ ;  /* 0x800000ffe4e45221 */ /* 0x000fe20000010100 */
[----:B------:R-:W-:Y:S07]  /*5500*/  PRMT R135, R140, 0x7770, RZ ;  /* 0x000077708c877816 */ /* 0x000fee00000000ff */
[----:B------:R-:W2:Y:S01]  /*5510*/  MUFU.EX2 R222, R26 ;  /* 0x0000001a00de7308 */ /* 0x000ea20000000800 */
[----:B------:R-:W-:Y:S02]  /*5520*/  ISETP.LE.U32.AND P2, PT, R32, UR11, PT ;  /* 0x0000000b20007c0c */ /* 0x000fe4000bf43070 */
[----:B------:R-:W-:Y:S02]  /*5530*/  ISETP.LE.U32.AND P4, PT, R135, UR11, PT ;  /* 0x0000000b87007c0c */ /* 0x000fe4000bf83070 */
[----:B------:R-:W-:Y:S02]  /*5540*/  PRMT R34, R140, 0x7772, RZ ;  /* 0x000077728c227816 */ /* 0x000fe400000000ff */
[----:B---3--:R-:W-:Y:S01]  /*5550*/  PRMT R23, R6, 0x7632, R23 ;  /* 0x0000763206177816 */ /* 0x008fe20000000017 */
[----:B----4-:R-:W-:Y:S01]  /*5560*/  @!P0 FADD.FTZ R229, -R229, -RZ ;  /* 0x800000ffe5e58221 */ /* 0x010fe20000010100 */
[----:B------:R-:W-:Y:S01]  /*5570*/  ISETP.GT.U32.AND P0, PT, R34, UR11, PT ;  /* 0x0000000b22007c0c */ /* 0x000fe2000bf04070 */
[----:B------:R-:W-:Y:S01]  /*5580*/  @P1 FADD.FTZ R224, -R224, -RZ ;  /* 0x800000ffe0e01221 */ /* 0x000fe20000010100 */
[----:B------:R-:W-:Y:S02]  /*5590*/  LOP3.LUT R23, R23, 0xff, RZ, 0xc0, !PT ;  /* 0x000000ff17177812 */ /* 0x000fe400078ec0ff */
[----:B------:R-:W-:Y:S01]  /*55a0*/  LOP3.LUT R32, R138, UR18, R141, 0x96, !PT ;  /* 0x000000128a207c12 */ /* 0x000fe2000f8e968d */
[----:B------:R-:W-:Y:S01]  /*55b0*/  @!P2 FADD.FTZ R223, -R223, -RZ ;  /* 0x800000ffdfdfa221 */ /* 0x000fe20000010100 */
[----:B------:R-:W-:Y:S01]  /*55c0*/  PRMT R20, R140, 0x7773, RZ ;  /* 0x000077738c147816 */ /* 0x000fe200000000ff */
[----:B------:R-:W-:Y:S01]  /*55d0*/  @!P4 FADD.FTZ R238, -R238, -RZ ;  /* 0x800000ffeeeec221 */ /* 0x000fe20000010100 */
[----:B------:R-:W-:Y:S02]  /*55e0*/  ISETP.LE.U32.AND P1, PT, R23, UR11, PT ;  /* 0x0000000b17007c0c */ /* 0x000fe4000bf23070 */
[----:B------:R-:W-:Y:S02]  /*55f0*/  SHF.R.U32.HI R23, RZ, 0x18, R32 ;  /* 0x00000018ff177819 */ /* 0x000fe40000011620 */
[----:B------:R-:W-:Y:S01]  /*5600*/  ISETP.GT.U32.AND P2, PT, R20, UR11, PT ;  /* 0x0000000b14007c0c */ /* 0x000fe2000bf44070 */
[----:B------:R-:W-:Y:S01]  /*5610*/  @P0 FADD.FTZ R236, -R236, -RZ ;  /* 0x800000ffecec0221 */ /* 0x000fe20000010100 */
[----:B------:R-:W-:Y:S02]  /*5620*/  ISETP.LE.U32.AND P4, PT, R23, UR11, PT ;  /* 0x0000000b17007c0c */ /* 0x000fe4000bf83070 */
[----:B------:R-:W-:Y:S02]  /*5630*/  LOP3.LUT R22, R32, 0xff, RZ, 0xc0, !PT ;  /* 0x000000ff20167812 */ /* 0x000fe400078ec0ff */
[----:B------:R-:W-:Y:S02]  /*5640*/  PRMT R18, R28, 0x7771, RZ ;  /* 0x000077711c127816 */ /* 0x000fe400000000ff */
[----:B------:R-:W-:Y:S01]  /*5650*/  ISETP.LE.U32.AND P0, PT, R22, UR11, PT ;  /* 0x0000000b16007c0c */ /* 0x000fe2000bf03070 */
[----:B------:R-:W-:Y:S01]  /*5660*/  @!P1 FADD.FTZ R230, -R230, -RZ ;  /* 0x800000ffe6e69221 */ /* 0x000fe20000010100 */
[----:B------:R-:W-:Y:S02]  /*5670*/  PRMT R20, R28, 0x7770, RZ ;  /* 0x000077701c147816 */ /* 0x000fe400000000ff */
[----:B------:R-:W-:Y:S01]  /*5680*/  LOP3.LUT R137, R6, 0xff, RZ, 0xc0, !PT ;  /* 0x000000ff06897812 */ /* 0x000fe200078ec0ff */
[----:B------:R-:W-:Y:S01]  /*5690*/  @P2 FADD.FTZ R235, -R235, -RZ ;  /* 0x800000ffebeb2221 */ /* 0x000fe20000010100 */
[----:B------:R-:W-:Y:S01]  /*56a0*/  ISETP.GT.U32.AND P1, PT, R18, UR11, PT ;  /* 0x0000000b12007c0c */ /* 0x000fe2000bf24070 */
[----:B------:R-:W-:Y:S01]  /*56b0*/  @!P4 FADD.FTZ R247, -R247, -RZ ;  /* 0x800000fff7f7c221 */ /* 0x000fe20000010100 */
[----:B------:R-:W-:Y:S02]  /*56c0*/  PRMT R17, R28, 0x7772, RZ ;  /* 0x000077721c117816 */ /* 0x000fe400000000ff */
[----:B------:R-:W-:Y:S02]  /*56d0*/  LOP3.LUT R6, R6, 0xffff, RZ, 0xc0, !PT ;  /* 0x0000ffff06067812 */ /* 0x000fe400078ec0ff */
[----:B------:R-:W-:Y:S01]  /*56e0*/  ISETP.LE.U32.AND P2, PT, R20, UR11, PT ;  /* 0x0000000b14007c0c */ /* 0x000fe2000bf43070 */
[----:B------:R-:W-:Y:S01]  /*56f0*/  @!P0 FADD.FTZ R250, -R250, -RZ ;  /* 0x800000fffafa8221 */ /* 0x000fe20000010100 */
[----:B------:R-:W-:Y:S02]  /*5700*/  ISETP.GT.U32.AND P4, PT, R17, UR11, PT ;  /* 0x0000000b11007c0c */ /* 0x000fe4000bf84070 */
[--C-:B------:R-:W-:Y:S02]  /*5710*/  SHF.R.U32.HI R7, RZ, 0x8, R6.reuse ;  /* 0x00000008ff077819 */ /* 0x100fe40000011606 */
[----:B------:R-:W-:Y:S01]  /*5720*/  PRMT R16, R28, 0x7773, RZ ;  /* 0x000077731c107816 */ /* 0x000fe200000000ff */
[----:B------:R-:W-:Y:S01]  /*5730*/  @P1 FADD.FTZ R241, -R241, -RZ ;  /* 0x800000fff1f11221 */ /* 0x000fe20000010100 */
[----:B------:R-:W-:Y:S02]  /*5740*/  PRMT R6, R32, 0x7632, R6 ;  /* 0x0000763220067816 */ /* 0x000fe40000000006 */
[----:B------:R-:W-:Y:S02]  /*5750*/  ISETP.GT.U32.AND P0, PT, R16, UR11, PT ;  /* 0x0000000b10007c0c */ /* 0x000fe4000bf04070 */
[----:B------:R-:W-:Y:S01]  /*5760*/  LOP3.LUT R6, R6, 0xff, RZ, 0xc0, !PT ;  /* 0x000000ff06067812 */ /* 0x000fe200078ec0ff */
[----:B------:R-:W-:Y:S01]  /*5770*/  @!P2 FADD.FTZ R242, -R242, -RZ ;  /* 0x800000fff2f2a221 */ /* 0x000fe20000010100 */
[----:B------:R-:W-:Y:S01]  /*5780*/  LOP3.LUT R132, R132, UR18, R29, 0x96, !PT ;  /* 0x0000001284847c12 */ /* 0x000fe2000f8e961d */
[----:B------:R-:W-:Y:S01]  /*5790*/  @P4 FADD.FTZ R240, -R240, -RZ ;  /* 0x800000fff0f04221 */ /* 0x000fe20000010100 */
[----:B------:R-:W-:Y:S02]  /*57a0*/  LOP3.LUT R7, R7, 0xffff, RZ, 0xc0, !PT ;  /* 0x0000ffff07077812 */ /* 0x000fe400078ec0ff */
[----:B------:R-:W-:Y:S02]  /*57b0*/  ISETP.LE.U32.AND P1, PT, R6, UR11, PT ;  /* 0x0000000b06007c0c */ /* 0x000fe4000bf23070 */
[----:B------:R-:W-:Y:S02]  /*57c0*/  LOP3.LUT R6, R132, 0xff, RZ, 0xc0, !PT ;  /* 0x000000ff84067812 */ /* 0x000fe400078ec0ff */
[----:B------:R-:W-:Y:S01]  /*57d0*/  ISETP.LE.U32.AND P2, PT, R7, UR11, PT ;  /* 0x0000000b07007c0c */ /* 0x000fe2000bf43070 */
[----:B------:R-:W-:Y:S01]  /*57e0*/  @P0 FADD.FTZ R239, -R239, -RZ ;  /* 0x800000ffefef0221 */ /* 0x000fe20000010100 */
[----:B------:R-:W-:Y:S02]  /*57f0*/  LOP3.LUT R32, R32, 0xffff, RZ, 0xc0, !PT ;  /* 0x0000ffff20207812 */ /* 0x000fe400078ec0ff */
[----:B------:R-:W-:Y:S02]  /*5800*/  ISETP.LE.U32.AND P4, PT, R6, UR11, PT ;  /* 0x0000000b06007c0c */ /* 0x000fe4000bf83070 */
[----:B------:R-:W-:Y:S02]  /*5810*/  SHF.R.U32.HI R6, RZ, 0x18, R132 ;  /* 0x00000018ff067819 */ /* 0x000fe40000011684 */
[----:B------:R-:W-:Y:S01]  /*5820*/  SHF.R.U32.HI R32, RZ, 0x8, R32 ;  /* 0x00000008ff207819 */ /* 0x000fe20000011620 */
[----:B------:R-:W-:Y:S01]  /*5830*/  @!P1 FADD.FTZ R248, -R248, -RZ ;  /* 0x800000fff8f89221 */ /* 0x000fe20000010100 */
[----:B------:R-:W-:Y:S02]  /*5840*/  ISETP.LE.U32.AND P0, PT, R6, UR11, PT ;  /* 0x0000000b06007c0c */ /* 0x000fe4000bf03070 */
[C---:B------:R-:W-:Y:S01]  /*5850*/  PRMT R6, R132.reuse, 0x7632, R6 ;  /* 0x0000763284067816 */ /* 0x040fe20000000006 */
[----:B------:R-:W-:Y:S01]  /*5860*/  @!P2 FADD.FTZ R233, -R233, -RZ ;  /* 0x800000ffe9e9a221 */ /* 0x000fe20000010100 */
[----:B------:R-:W-:Y:S02]  /*5870*/  LOP3.LUT R132, R132, 0xffff, RZ, 0xc0, !PT ;  /* 0x0000ffff84847812 */ /* 0x000fe400078ec0ff */
[----:B------:R-:W-:Y:S01]  /*5880*/  LOP3.LUT R32, R32, 0xffff, RZ, 0xc0, !PT ;  /* 0x0000ffff20207812 */ /* 0x000fe200078ec0ff */
[----:B------:R-:W-:Y:S01]  /*5890*/  @!P4 FADD.FTZ R246, -R246, -RZ ;  /* 0x800000fff6f6c221 */ /* 0x000fe20000010100 */
[----:B------:R-:W-:Y:S02]  /*58a0*/  LOP3.LUT R6, R6, 0xff, RZ, 0xc0, !PT ;  /* 0x000000ff06067812 */ /* 0x000fe400078ec0ff */
[----:B------:R-:W-:Y:S02]  /*58b0*/  SHF.R.U32.HI R132, RZ, 0x8, R132 ;  /* 0x00000008ff847819 */ /* 0x000fe40000011684 */
[----:B------:R-:W-:Y:S01]  /*58c0*/  ISETP.LE.U32.AND P2, PT, R32, UR11, PT ;  /* 0x0000000b20007c0c */ /* 0x000fe2000bf43070 */
[----:B------:R-:W-:Y:S01]  /*58d0*/  @!P0 FADD.FTZ R243, -R243, -RZ ;  /* 0x800000fff3f38221 */ /* 0x000fe20000010100 */
[----:B------:R-:W-:Y:S02]  /*58e0*/  ISETP.LE.U32.AND P1, PT, R6, UR11, PT ;  /* 0x0000000b06007c0c */ /* 0x000fe4000bf23070 */
[----:B------:R-:W-:Y:S02]  /*58f0*/  LOP3.LUT R6, R132, 0xffff, RZ, 0xc0, !PT ;  /* 0x0000ffff84067812 */ /* 0x000fe400078ec0ff */
[----:B------:R-:W-:Y:S02]  /*5900*/  ISETP.LE.U32.AND P3, PT, R137, UR11, PT ;  /* 0x0000000b89007c0c */ /* 0x000fe4000bf63070 */
[----:B------:R-:W-:Y:S02]  /*5910*/  ISETP.LE.U32.AND P4, PT, R6, UR11, PT ;  /* 0x0000000b06007c0c */ /* 0x000fe4000bf83070 */
[C---:B------:R-:W-:Y:S02]  /*5920*/  LOP3.LUT R19, R4.reuse, 0xff, RZ, 0xc0, !PT ;  /* 0x000000ff04137812 */ /* 0x040fe400078ec0ff */
[----:B------:R-:W-:Y:S01]  /*5930*/  SHF.R.U32.HI R6, RZ, 0x18, R4 ;  /* 0x00000018ff067819 */ /* 0x000fe20000011604 */
[----:B------:R-:W-:Y:S01]  /*5940*/  @!P2 FADD.FTZ R249, -R249, -RZ ;  /* 0x800000fff9f9a221 */ /* 0x000fe20000010100 */
[----:B------:R-:W-:Y:S01]  /*5950*/  PRMT R7, R4, 0x7632, R7 ;  /* 0x0000763204077816 */ /* 0x000fe20000000007 */
[----:B------:R-:W-:Y:S01]  /*5960*/  @!P1 FADD.FTZ R244, -R244, -RZ ;  /* 0x800000fff4f49221 */ /* 0x000fe20000010100 */
[----:B------:R-:W-:Y:S02]  /*5970*/  LOP3.LUT R4, R4, 0xffff, RZ, 0xc0, !PT ;  /* 0x0000ffff04047812 */ /* 0x000fe400078ec0ff */
[----:B------:R-:W-:Y:S01]  /*5980*/  LOP3.LUT R7, R7, 0xff, RZ, 0xc0, !PT ;  /* 0x000000ff07077812 */ /* 0x000fe200078ec0ff */
[----:B------:R-:W-:Y:S01]  /*5990*/  @!P3 FADD.FTZ R234, -R234, -RZ ;  /* 0x800000ffeaeab221 */ /* 0x000fe20000010100 */
[----:B------:R-:W-:Y:S01]  /*59a0*/  SHF.R.U32.HI R4, RZ, 0x8, R4 ;  /* 0x00000008ff047819 */ /* 0x000fe20000011604 */
[----:B-1----:R-:W-:Y:S01]  /*59b0*/  @!P4 FADD.FTZ R245, -R245, -RZ ;  /* 0x800000fff5f5c221 */ /* 0x002fe20000010100 */
[----:B------:R-:W-:Y:S02]  /*59c0*/  ISETP.LE.U32.AND P2, PT, R7, UR11, PT ;  /* 0x0000000b07007c0c */ /* 0x000fe4000bf43070 */
[----:B------:R-:W-:Y:S02]  /*59d0*/  ISETP.LE.U32.AND P0, PT, R6, UR11, PT ;  /* 0x0000000b06007c0c */ /* 0x000fe4000bf03070 */
[----:B------:R-:W-:Y:S02]  /*59e0*/  LOP3.LUT R7, R4, 0xffff, RZ, 0xc0, !PT ;  /* 0x0000ffff04077812 */ /* 0x000fe400078ec0ff */
[----:B------:R-:W-:Y:S02]  /*59f0*/  PRMT R35, R140, 0x7771, RZ ;  /* 0x000077718c237816 */ /* 0x000fe400000000ff */
[----:B------:R-:W-:Y:S02]  /*5a00*/  F2FP.RELU.BF16.F32.PACK_AB R4, R247, R248 ;  /* 0x000000f8f704723e */ /* 0x000fe400000018ff */
[----:B------:R-:W-:Y:S02]  /*5a10*/  F2FP.RELU.BF16.F32.PACK_AB R6, R249, R250 ;  /* 0x000000faf906723e */ /* 0x000fe400000018ff */
[----:B------:R-:W-:Y:S01]  /*5a20*/  ISETP.GT.U32.AND P3, PT, R35, UR11, PT ;  /* 0x0000000b23007c0c */ /* 0x000fe2000bf64070 */
[----:B------:R1:W-:Y:S01]  /*5a30*/  STS [R187+0x400], R4 ;  /* 0x00040004bb007388 */ /* 0x0003e20000000800 */
[----:B------:R-:W-:Y:S01]  /*5a40*/  LOP3.LUT P1, RZ, R169, 0x4, RZ, 0xc0, !PT ;  /* 0x00000004a9ff7812 */ /* 0x000fe2000782c0ff */
[----:B--2---:R-:W-:Y:S01]  /*5a50*/  @!P0 FADD.FTZ R181, -R181, -RZ ;  /* 0x800000ffb5b58221 */ /* 0x004fe20000010100 */
[----:B------:R-:W-:Y:S01]  /*5a60*/  PRMT R139, R144, 0x7771, RZ ;  /* 0x00007771908b7816 */ /* 0x000fe200000000ff */
[----:B------:R2:W-:Y:S01]  /*5a70*/  STS [R187], R6 ;  /* 0x00000006bb007388 */ /* 0x0005e20000000800 */
[----:B------:R-:W-:Y:S01]  /*5a80*/  SEL R172, R172, 0xfffffff0, !P1 ;  /* 0xfffffff0acac7807 */ /* 0x000fe20004800000 */
[----:B------:R-:W-:Y:S01]  /*5a90*/  @!P2 FADD.FTZ R222, -R222, -RZ ;  /* 0x800000ffdedea221 */ /* 0x000fe20000010100 */
[----:B------:R-:W-:Y:S02]  /*5aa0*/  ISETP.GT.U32.AND P6, PT, R139, UR11, PT ;  /* 0x0000000b8b007c0c */ /* 0x000fe4000bfc4070 */
[----:B------:R-:W-:Y:S01]  /*5ab0*/  F2FP.RELU.BF16.F32.PACK_AB R8, R235, R236 ;  /* 0x000000eceb08723e */ /* 0x000fe200000018ff */
[--C-:B------:R-:W-:Y:S01]  /*5ac0*/  IMAD.IADD R173, R187, 0x1, R172.reuse ;  /* 0x00000001bbad7824 */ /* 0x100fe200078e02ac */
[----:B------:R-:W-:Y:S01]  /*5ad0*/  F2FP.RELU.BF16.F32.PACK_AB R14, R245, R246 ;  /* 0x000000f6f50e723e */ /* 0x000fe200000018ff */
[----:B------:R-:W-:Y:S01]  /*5ae0*/  @P3 FADD.FTZ R237, -R237, -RZ ;  /* 0x800000ffeded3221 */ /* 0x000fe20000010100 */
[----:B------:R-:W-:Y:S01]  /*5af0*/  F2FP.RELU.BF16.F32.PACK_AB R12, R243, R244 ;  /* 0x000000f4f30c723e */ /* 0x000fe200000018ff */
[----:B------:R-:W-:Y:S01]  /*5b00*/  IMAD.IADD R172, R184, 0x1, R172 ;  /* 0x00000001b8ac7824 */ /* 0x000fe200078e02ac */
[----:B------:R-:W-:Y:S01]  /*5b10*/  STS [R173+0x400], R8 ;  /* 0x00040008ad007388 */ /* 0x000fe20000000800 */
[----:B------:R-:W-:Y:S02]  /*5b20*/  F2FP.RELU.BF16.F32.PACK_AB R11, R233, R234 ;  /* 0x000000eae90b723e */ /* 0x000fe400000018ff */
[----:B------:R-:W-:Y:S02]  /*5b30*/  F2FP.RELU.BF16.F32.PACK_AB R10, R237, R238 ;  /* 0x000000eeed0a723e */ /* 0x000fe400000018ff */
[----:B------:R-:W-:Y:S01]  /*5b40*/  @P6 FADD.FTZ R232, -R232, -RZ ;  /* 0x800000ffe8e86221 */ /* 0x000fe20000010100 */
[----:B------:R-:W-:Y:S02]  /*5b50*/  F2FP.RELU.BF16.F32.PACK_AB R9, R229, R230 ;  /* 0x000000e6e509723e */ /* 0x000fe400000018ff */
[----:B------:R-:W-:Y:S01]  /*5b60*/  STS [R173], R10 ;  /* 0x0000000aad007388 */ /* 0x000fe20000000800 */
[----:B------:R-:W-:Y:S02]  /*5b70*/  ISETP.LE.U32.AND P4, PT, R7, UR11, PT ;  /* 0x0000000b07007c0c */ /* 0x000fe4000bf83070 */
[----:B-1----:R-:W-:Y:S01]  /*5b80*/  F2FP.RELU.BF16.F32.PACK_AB R4, R239, R240 ;  /* 0x000000f0ef04723e */ /* 0x002fe200000018ff */
[----:B------:R-:W-:Y:S01]  /*5b90*/  STS [R187+0x1000], R14 ;  /* 0x0010000ebb007388 */ /* 0x000fe20000000800 */
[----:B------:R-:W-:Y:S02]  /*5ba0*/  F2FP.RELU.BF16.F32.PACK_AB R7, R232, R231 ;  /* 0x000000e7e807723e */ /* 0x000fe400000018ff */
[----:B--2---:R-:W-:Y:S01]  /*5bb0*/  F2FP.RELU.BF16.F32.PACK_AB R6, R241, R242 ;  /* 0x000000f2f106723e */ /* 0x004fe200000018ff */
[----:B------:R-:W-:Y:S01]  /*5bc0*/  STS [R187+0x1400], R12 ;  /* 0x0014000cbb007388 */ /* 0x000fe20000000800 */
[----:B------:R-:W-:Y:S02]  /*5bd0*/  ISETP.LE.U32.AND P3, PT, R19, UR11, PT ;  /* 0x0000000b13007c0c */ /* 0x000fe4000bf63070 */
[----:B------:R-:W-:Y:S01]  /*5be0*/  ISETP.GT.U32.AND P6, PT, R134, UR11, PT ;  /* 0x0000000b86007c0c */ /* 0x000fe2000bfc4070 */
[----:B------:R-:W-:Y:S01]  /*5bf0*/  STS [R173+0x1000], R6 ;  /* 0x00100006ad007388 */ /* 0x000fe20000000800 */
[----:B------:R-:W-:Y:S01]  /*5c00*/  ISETP.GT.U32.AND P5, PT, R33, UR11, PT ;  /* 0x0000000b21007c0c */ /* 0x000fe2000bfa4070 */
[----:B------:R-:W-:Y:S01]  /*5c10*/  @!P4 FADD.FTZ R225, -R225, -RZ ;  /* 0x800000ffe1e1c221 */ /* 0x000fe20000010100 */
[----:B------:R-:W-:Y:S01]  /*5c20*/  F2FP.RELU.BF16.F32.PACK_AB R15, R227, R228 ;  /* 0x000000e4e30f723e */ /* 0x000fe200000018ff */
[----:B------:R-:W-:Y:S01]  /*5c30*/  STS [R173+0x1400], R4 ;  /* 0x00140004ad007388 */ /* 0x000fe20000000800 */
[----:B------:R-:W-:Y:S02]  /*5c40*/  LEA R171, R5, UR4, 0x1 ;  /* 0x0000000405ab7c11 */ /* 0x000fe4000f8e08ff */
[----:B------:R-:W-:Y:S01]  /*5c50*/  SEL R168, R168, 0xffffffe0, !P1 ;  /* 0xffffffe0a8a87807 */ /* 0x000fe20004800000 */
[----:B------:R1:W-:Y:S01]  /*5c60*/  STS [R184], R11 ;  /* 0x0000000bb8007388 */ /* 0x0003e20000000800 */
[----:B------:R-:W-:Y:S01]  /*5c70*/  FSETP.GE.FTZ.AND P4, PT, R250, RZ, PT ;  /* 0x000000fffa00720b */ /* 0x000fe20003f96000 */
[----:B------:R-:W-:Y:S01]  /*5c80*/  @!P3 FADD.FTZ R226, -R226, -RZ ;  /* 0x800000ffe2e2b221 */ /* 0x000fe20000010100 */
[----:B------:R-:W-:Y:S01]  /*5c90*/  FSETP.GE.FTZ.AND P3, PT, R249, RZ, PT ;  /* 0x000000fff900720b */ /* 0x000fe20003f76000 */
[----:B------:R2:W-:Y:S01]  /*5ca0*/  STS [R184+0x400], R9 ;  /* 0x00040009b8007388 */ /* 0x0005e20000000800 */
[----:B------:R-:W-:Y:S01]  /*5cb0*/  @P6 FADD.FTZ R174, -R174, -RZ ;  /* 0x800000ffaeae6221 */ /* 0x000fe20000010100 */
[----:B------:R-:W-:Y:S01]  /*5cc0*/  @P5 FADD.FTZ R175, -R175, -RZ ;  /* 0x800000ffafaf5221 */ /* 0x000fe20000010100 */
[----:B------:R-:W-:Y:S01]  /*5cd0*/  F2FP.RELU.BF16.F32.PACK_AB R13, R225, R226 ;  /* 0x000000e2e10d723e */ /* 0x000fe200000018ff */
[----:B------:R3:W-:Y:S01]  /*5ce0*/  STS [R172], R7 ;  /* 0x00000007ac007388 */ /* 0x0007e20000000800 */
[--C-:B------:R-:W-:Y:S01]  /*5cf0*/  IMAD.IADD R170, R171, 0x1, R168.reuse ;  /* 0x00000001abaa7824 */ /* 0x100fe200078e02a8 */
[----:B------:R-:W-:Y:S01]  /*5d00*/  FSETP.GE.FTZ.AND P0, PT, R247, RZ, PT ;  /* 0x000000fff700720b */ /* 0x000fe20003f16000 */
[----:B------:R-:W-:Y:S01]  /*5d10*/  IMAD.IADD R180, R177, 0x1, R168 ;  /* 0x00000001b1b47824 */ /* 0x000fe200078e02a8 */
[----:B------:R-:W-:Y:S01]  /*5d20*/  STS [R172+0x400], R15 ;  /* 0x0004000fac007388 */ /* 0x000fe20000000800 */
[----:B------:R-:W-:Y:S02]  /*5d30*/  FSETP.GE.FTZ.AND P2, PT, R248, RZ, PT ;  /* 0x000000fff800720b */ /* 0x000fe40003f56000 */
[----:B------:R-:W-:Y:S01]  /*5d40*/  FSETP.GE.FTZ.AND P5, PT, R232, RZ, PT ;  /* 0x000000ffe800720b */ /* 0x000fe20003fb6000 */
        /* <DEDUP_REMOVED lines=21> */
[-C--:B---3--:R-:W-:Y:S07]  /*5ea0*/  HMMA.16816.F32.BF16 R20, R32, R132.reuse, RZ ;  /* 0x000000842014723c */ /* 0x088fee00000418ff */
[----:B------:R-:W-:Y:S01]  /*5eb0*/  LDSM.16.M88.4 R160, [R170+0x7000] ;  /* 0x00700000aaa0783b */ /* 0x000fe20000000200 */
[C---:B------:R-:W-:Y:S07]  /*5ec0*/  HMMA.16816.F32.BF16 R24, R28.reuse, R132, RZ ;  /* 0x000000841c18723c */ /* 0x040fee00000418ff */
[----:B------:R-:W-:Y:S01]  /*5ed0*/  LDSM.16.M88.4 R164, [R180+0x8000] ;  /* 0x00800000b4a4783b */ /* 0x000fe20000000200 */
        /* <DEDUP_REMOVED lines=14> */
[-C--:B---3--:R-:W-:Y:S01]  /*5fc0*/  HMMA.16816.F32.BF16 R4, R132, R152.reuse, R4 ;  /* 0x000000988404723c */ /* 0x088fe20000041804 */
[----:B------:R-:W-:Y:S07]  /*5fd0*/  LDSM.16.M88.4 R148, [R171+0x8800] ;  /* 0x00880000ab94783b */ /* 0x000fee0000000200 */
[C---:B------:R-:W-:Y:S08]  /*5fe0*/  HMMA.16816.F32.BF16 R8, R156.reuse, R152, R8 ;  /* 0x000000989c08723c */ /* 0x040ff00000041808 */
[-C--:B------:R-:W-:Y:S08]  /*5ff0*/  HMMA.16816.F32.BF16 R12, R156, R154.reuse, R12 ;  /* 0x0000009a9c0c723c */ /* 0x080ff0000004180c */
[C---:B------:R-:W-:Y:S01]  /*6000*/  HMMA.16816.F32.BF16 R16, R132.reuse, R154, R16 ;  /* 0x0000009a8410723c */ /* 0x040fe20000041810 */
[----:B------:R-:W-:Y:S07]  /*6010*/  LDSM.16.M88.4 R152, [R177+0xa400] ;  /* 0x00a40000b198783b */ /* 0x000fee0000000200 */
[-C--:B-1----:R-:W-:Y:S08]  /*6020*/  HMMA.16816.F32.BF16 R20, R132, R140.reuse, R20 ;  /* 0x0000008c8414723c */ /* 0x082ff00000041814 */
[C---:B------:R-:W-:Y:S08]  /*6030*/  HMMA.16816.F32.BF16 R24, R156.reuse, R140, R24 ;  /* 0x0000008c9c18723c */ /* 0x040ff00000041818 */
[-C--:B------:R-:W-:Y:S01]  /*6040*/  HMMA.16816.F32.BF16 R28, R156, R142.reuse, R28 ;  /* 0x0000008e9c1c723c */ /* 0x080fe2000004181c */
[----:B------:R-:W-:Y:S07]  /*6050*/  LDSM.16.M88.4 R156, [R170+0x8000] ;  /* 0x00800000aa9c783b */ /* 0x000fee0000000200 */
[----:B------:R-:W-:Y:S01]  /*6060*/  HMMA.16816.F32.BF16 R32, R132, R142, R32 ;  /* 0x0000008e8420723c */ /* 0x000fe20000041820 */
[----:B------:R-:W-:Y:S07]  /*6070*/  LDSM.16.M88.4 R132, [R171+0x8000] ;  /* 0x00800000ab84783b */ /* 0x000fee0000000200 */
[-C--:B------:R-:W-:Y:S01]  /*6080*/  HMMA.16816.F32.BF16 R4, R160, R164.reuse, R4 ;  /* 0x000000a4a004723c */ /* 0x080fe20000041804 */
[----:B------:R-:W1:Y:S07]  /*6090*/  LDSM.16.M88.4 R140, [R177+0xa000] ;  /* 0x00a00000b18c783b */ /* 0x000e6e0000000200 */
[C---:B--2---:R-:W-:Y:S08]  /*60a0*/  HMMA.16816.F32.BF16 R8, R144.reuse, R164, R8 ;  /* 0x000000a49008723c */ /* 0x044ff00000041808 */
[-C--:B------:R-:W-:Y:S08]  /*60b0*/  HMMA.16816.F32.BF16 R12, R144, R166.reuse, R12 ;  /* 0x000000a6900c723c */ /* 0x080ff0000004180c */
[C---:B------:R-:W-:Y:S01]  /*60c0*/  HMMA.16816.F32.BF16 R16, R160.reuse, R166, R16 ;  /* 0x000000a6a010723c */ /* 0x040fe20000041810 */
[----:B------:R-:W2:Y:S07]  /*60d0*/  LDSM.16.M88.4 R164, [R180+0xa000] ;  /* 0x00a00000b4a4783b */ /* 0x000eae0000000200 */
[-C--:B----4-:R-:W-:Y:S08]  /*60e0*/  HMMA.16816.F32.BF16 R20, R160, R136.reuse, R20 ;  /* 0x00000088a014723c */ /* 0x090ff00000041814 */
[C---:B------:R-:W-:Y:S08]  /*60f0*/  HMMA.16816.F32.BF16 R24, R144.reuse, R136, R24 ;  /* 0x000000889018723c */ /* 0x040ff00000041818 */
[-C--:B------:R-:W-:Y:S01]  /*6100*/  HMMA.16816.F32.BF16 R28, R144, R138.reuse, R28 ;  /* 0x0000008a901c723c */ /* 0x080fe2000004181c */
[----:B------:R-:W3:Y:S07]  /*6110*/  LDSM.16.M88.4 R144, [R170+0x8800] ;  /* 0x00880000aa90783b */ /* 0x000eee0000000200 */
        /* <DEDUP_REMOVED lines=8> */
[----:B------:R-:W-:Y:S01]  /*61a0*/  HMMA.16816.F32.BF16 R32, R132, R154, R32 ;  /* 0x0000009a8420723c */ /* 0x000fe20000041820 */
[----:B------:R-:W1:Y:S07]  /*61b0*/  LDSM.16.M88.4 R132, [R180+0xa400] ;  /* 0x00a40000b484783b */ /* 0x000e6e0000000200 */
[-C--:B--2---:R-:W-:Y:S08]  /*61c0*/  HMMA.16816.F32.BF16 R4, R156, R164.reuse, R4 ;  /* 0x000000a49c04723c */ /* 0x084ff00000041804 */
[C---:B---3--:R-:W-:Y:S08]  /*61d0*/  HMMA.16816.F32.BF16 R8, R144.reuse, R164, R8 ;  /* 0x000000a49008723c */ /* 0x048ff00000041808 */
[-C--:B------:R-:W-:Y:S03]  /*61e0*/  HMMA.16816.F32.BF16 R12, R144, R166.reuse, R12 ;  /* 0x000000a6900c723c */ /* 0x080fe6000004180c */
[C---:B-----5:R-:W-:Y:S01]  /*61f0*/  FADD.FTZ R4, -R221.reuse, R4 ;  /* 0x00000004dd047221 */ /* 0x060fe20000010100 */
[----:B------:R-:W-:Y:S01]  /*6200*/  FADD.FTZ R136, -R221, R5 ;  /* 0x00000005dd887221 */ /* 0x000fe20000010100 */
[C---:B------:R-:W-:Y:S01]  /*6210*/  FADD.FTZ R7, -R220.reuse, R7 ;  /* 0x00000007dc077221 */ /* 0x040fe20000010100 */
[----:B------:R-:W-:Y:S02]  /*6220*/  FADD.FTZ R137, -R220, R6 ;  /* 0x00000006dc897221 */ /* 0x000fe40000010100 */
[C---:B------:R-:W-:Y:S04]  /*6230*/  HMMA.16816.F32.BF16 R16, R156.reuse, R166, R16 ;  /* 0x000000a69c10723c */ /* 0x040fe80000041810 */
[-C--:B------:R-:W-:Y:S01]  /*6240*/  FSEL R136, R136, R221.reuse, P3 ;  /* 0x000000dd88887208 */ /* 0x080fe20001800000 */
[----:B------:R-:W-:Y:S01]  /*6250*/  FADD.FTZ R6, -R219, R9 ;  /* 0x00000009db067221 */ /* 0x000fe20000010100 */
[----:B------:R-:W-:Y:S01]  /*6260*/  FSEL R9, R4, R221, P4 ;  /* 0x000000dd04097208 */ /* 0x000fe20002000000 */
[C---:B------:R-:W-:Y:S01]  /*6270*/  FADD.FTZ R11, -R218.reuse, R11 ;  /* 0x0000000bda0b7221 */ /* 0x040fe20000010100 */
[----:B------:R-:W-:Y:S01]  /*6280*/  FSEL R4, R7, R220, P0 ;  /* 0x000000dc07047208 */ /* 0x000fe20000000000 */
[-C--:B-1----:R-:W-:Y:S03]  /*6290*/  HMMA.16816.F32.BF16 R20, R156, R132.reuse, R20 ;  /* 0x000000849c14723c */ /* 0x082fe60000041814 */
[----:B------:R-:W-:Y:S01]  /*62a0*/  FSETP.GE.FTZ.AND P3, PT, R245, RZ, PT ;  /* 0x000000fff500720b */ /* 0x000fe20003f76000 */
[----:B------:R-:W-:Y:S01]  /*62b0*/  FADD.FTZ R8, -R219, R8 ;  /* 0x00000008db087221 */ /* 0x000fe20000010100 */
[----:B------:R-:W-:Y:S01]  /*62c0*/  FSETP.GE.FTZ.AND P0, PT, R243, RZ, PT ;  /* 0x000000fff300720b */ /* 0x000fe20003f16000 */
[----:B------:R-:W-:Y:S01]  /*62d0*/  FADD.FTZ R5, -R218, R10 ;  /* 0x0000000ada057221 */ /* 0x000fe20000010100 */
[----:B------:R-:W-:Y:S01]  /*62e0*/  FSETP.GE.FTZ.AND P4, PT, R246, RZ, PT ;  /* 0x000000fff600720b */ /* 0x000fe20003f96000 */
[C---:B------:R-:W-:Y:S04]  /*62f0*/  HMMA.16816.F32.BF16 R24, R144.reuse, R132, R24 ;  /* 0x000000849018723c */ /* 0x040fe80000041818 */
[----:B------:R-:W-:Y:S01]  /*6300*/  FSEL R10, R6, R219, P3 ;  /* 0x000000db060a7208 */ /* 0x000fe20001800000 */
[----:B------:R-:W-:Y:S01]  /*6310*/  FMUL.FTZ R9, R250, R9 ;  /* 0x00000009fa097220 */ /* 0x000fe20000410000 */
[----:B------:R-:W-:Y:S01]  /*6320*/  FSEL R6, R11, R218, P0 ;  /* 0x000000da0b067208 */ /* 0x000fe20000000000 */
[----:B------:R-:W-:Y:S01]  /*6330*/  FMUL.FTZ R136, R249, R136 ;  /* 0x00000088f9887220 */ /* 0x000fe20000410000 */
[----:B------:R-:W-:Y:S01]  /*6340*/  FSEL R139, R8, R219, P4 ;  /* 0x000000db088b7208 */ /* 0x000fe20002000000 */
        /* <DEDUP_REMOVED lines=9> */
[----:B------:R-:W-:Y:S01]  /*63e0*/  FSETP.GE.FTZ.AND P0, PT, R239, RZ, PT ;  /* 0x000000ffef00720b */ /* 0x000fe20003f16000 */
[C---:B------:R-:W-:Y:S01]  /*63f0*/  FADD.FTZ R16, -R221.reuse, R16 ;  /* 0x00000010dd107221 */ /* 0x040fe20000010100 */
[----:B------:R-:W-:Y:S01]  /*6400*/  F2FP.BF16.F32.PACK_AB R6, R136, R9 ;  /* 0x000000098806723e */ /* 0x000fe200000010ff */
[----:B------:R-:W-:Y:S01]  /*6410*/  FADD.FTZ R10, -R221, R17 ;  /* 0x00000011dd0a7221 */ /* 0x000fe20000010100 */
[-C--:B------:R-:W-:Y:S01]  /*6420*/  FSEL R9, R12, R219.reuse, P4 ;  /* 0x000000db0c097208 */ /* 0x080fe20002000000 */
[----:B------:R-:W-:Y:S01]  /*6430*/  FADD.FTZ R19, -R220, R19 ;  /* 0x00000013dc137221 */ /* 0x000fe20000010100 */
[----:B------:R-:W-:Y:S01]  /*6440*/  FSEL R8, R8, R219, P3 ;  /* 0x000000db08087208 */ /* 0x000fe20001800000 */
[-C--:B------:R-:W-:Y:S03]  /*6450*/  HMMA.16816.F32.BF16 R28, R144, R134.reuse, R28 ;  /* 0x00000086901c723c */ /* 0x080fe6000004181c */
        /* <DEDUP_REMOVED lines=10> */
[----:B------:R-:W-:Y:S01]  /*6500*/  FSETP.GE.FTZ.AND P0, PT, R235, RZ, PT ;  /* 0x000000ffeb00720b */ /* 0x000fe20003f16000 */
        /* <DEDUP_REMOVED lines=18> */
[----:B------:R-:W-:Y:S01]  /*6630*/  FADD.FTZ R27, -R218, R27 ;  /* 0x0000001bda1b7221 */ /* 0x000fe20000010100 */
[-C--:B------:R-:W-:Y:S01]  /*6640*/  FSEL R7, R7, R220.reuse, P2 ;  /* 0x000000dc07077208 */ /* 0x080fe20001000000 */
[----:B------:R-:W-:Y:S04]  /*6650*/  HMMA.16816.F32.BF16 R32, R156, R134, R32 ;  /* 0x000000869c20723c */ /* 0x000fe80000041820 */
[-C--:B------:R-:W-:Y:S01]  /*6660*/  FSEL R20, R23, R220.reuse, P0 ;  /* 0x000000dc17147208 */ /* 0x080fe20000000000 */
[----:B------:R-:W-:Y:S01]  /*6670*/  FMUL.FTZ R7, R236, R7 ;  /* 0x00000007ec077220 */ /* 0x000fe20000410000 */
[----:B------:R-:W-:Y:S01]  /*6680*/  FSETP.GE.FTZ.AND P0, PT, R226, RZ, PT ;  /* 0x000000ffe200720b */ /* 0x000fe20003f16000 */
[----:B------:R-:W-:Y:S01]  /*6690*/  FADD.FTZ R14, -R221, R21 ;  /* 0x00000015dd0e7221 */ /* 0x000fe20000010100 */
[----:B------:R-:W-:Y:S01]  /*66a0*/  FSETP.GE.FTZ.AND P2, PT, R230, RZ, PT ;  /* 0x000000ffe600720b */ /* 0x000fe20003f56000 */
[C---:B------:R-:W-:Y:S01]  /*66b0*/  FADD.FTZ R18, -R219.reuse, R25 ;  /* 0x00000019db127221 */ /* 0x040fe20000010100 */
[----:B------:R-:W-:Y:S01]  /*66c0*/  F2FP.BF16.F32.PACK_AB R10, R10, R13 ;  /* 0x0000000d0a0a723e */ /* 0x000fe200000010ff */
[----:B------:R-:W-:Y:S01]  /*66d0*/  FMUL.FTZ R9, R234, R9 ;  /* 0x00000009ea097220 */ /* 0x000fe20000410000 */
[----:B------:R-:W-:Y:S01]  /*66e0*/  F2FP.BF16.F32.PACK_AB R12, R12, R5 ;  /* 0x000000050c0c723e */ /* 0x000fe200000010ff */
[----:B------:R-:W-:Y:S01]  /*66f0*/  FADD.FTZ R5, -R218, R26 ;  /* 0x0000001ada057221 */ /* 0x000fe20000010100 */
[----:B------:R-:W-:Y:S01]  /*6700*/  FSEL R13, R24, R219, P0 ;  /* 0x000000db180d7208 */ /* 0x000fe20000000000 */
[----:B------:R-:W-:Y:S01]  /*6710*/  FADD.FTZ R28, -R219, R28 ;  /* 0x0000001cdb1c7221 */ /* 0x000fe20000010100 */
[----:B------:R-:W-:Y:S01]  /*6720*/  FSEL R11, R11, R220, P2 ;  /* 0x000000dc0b0b7208 */ /* 0x000fe20001000000 */
[----:B------:R-:W-:Y:S01]  /*6730*/  FMUL.FTZ R137, R248, R137 ;  /* 0x00000089f8897220 */ /* 0x000fe20000410000 */
[----:B------:R-:W-:Y:S01]  /*6740*/  FSETP.GE.FTZ.AND P0, PT, R181, RZ, PT ;  /* 0x000000ffb500720b */ /* 0x000fe20003f16000 */
[----:B------:R-:W-:Y:S01]  /*6750*/  FADD.FTZ R32, -R221, R32 ;  /* 0x00000020dd207221 */ /* 0x000fe20000010100 */
[----:B------:R-:W-:Y:S01]  /*6760*/  FSETP.GE.FTZ.AND P2, PT, R222, RZ, PT ;  /* 0x000000ffde00720b */ /* 0x000fe20003f56000 */
[----:B------:R-:W-:Y:S01]  /*6770*/  FMUL.FTZ R4, R247, R4 ;  /* 0x00000004f7047220 */ /* 0x000fe20000410000 */
[----:B------:R-:W-:Y:S01]  /*6780*/  FSETP.GE.FTZ.AND P3, PT, R233, RZ, PT ;  /* 0x000000ffe900720b */ /* 0x000fe20003f76000 */
[----:B------:R-:W-:Y:S01]  /*6790*/  FMUL.FTZ R246, R246, R139 ;  /* 0x0000008bf6f67220 */ /* 0x000fe20000410000 */
[----:B------:R-:W-:Y:S01]  /*67a0*/  F2FP.BF16.F32.PACK_AB R16, R16, R7 ;  /* 0x000000071010723e */ /* 0x000fe200000010ff */
[----:B------:R-:W-:Y:S01]  /*67b0*/  FADD.FTZ R7, -R218, R30 ;  /* 0x0000001eda077221 */ /* 0x000fe20000010100 */
        /* <DEDUP_REMOVED lines=15> */
[----:B------:R-:W-:Y:S01]  /*68b0*/  FSETP.GE.FTZ.AND P4, PT, R223, RZ, PT ;  /* 0x000000ffdf00720b */ /* 0x000fe20003f96000 */
[----:B------:R-:W-:Y:S01]  /*68c0*/  @P0 FADD.FTZ R218, -R218, R31 ;  /* 0x0000001fdada0221 */ /* 0x000fe20000010100 */
[----:B------:R-:W-:Y:S02]  /*68d0*/  FSEL R18, R18, R219, P3 ;  /* 0x000000db12127208 */ /* 0x000fe40001800000 */
[----:B------:R-:W-:Y:S01]  /*68e0*/  FSETP.GE.FTZ.AND P3, PT, R224, RZ, PT ;  /* 0x000000ffe000720b */ /* 0x000fe20003f76000 */
[----:B------:R-:W-:Y:S01]  /*68f0*/  FMUL.FTZ R218, R175, R218 ;  /* 0x000000daafda7220 */ /* 0x000fe20000410000 */
[----:B------:R-:W-:Y:S01]  /*6900*/  F2FP.BF16.F32.PACK_AB R15, R14, R9 ;  /* 0x000000090e0f723e */ /* 0x000fe200000010ff */
[----:B------:R-:W-:Y:S01]  /*6910*/  FADD.FTZ R9, -R220, R34 ;  /* 0x00000022dc097221 */ /* 0x000fe20000010100 */
[----:B------:R-:W-:Y:S01]  /*6920*/  FSETP.GE.FTZ.AND P0, PT, R228, RZ, PT ;  /* 0x000000ffe400720b */ /* 0x000fe20003f16000 */
[----:B------:R-:W-:Y:S01]  /*6930*/  FMUL.FTZ R18, R225, R18 ;  /* 0x00000012e1127220 */ /* 0x000fe20000410000 */
[----:B------:R-:W-:Y:S02]  /*6940*/  FSEL R28, R28, R219, P4 ;  /* 0x000000db1c1c7208 */ /* 0x000fe40002000000 */
[----:B------:R-:W-:Y:S01]  /*6950*/  FSEL R9, R9, R220, P0 ;  /* 0x000000dc09097208 */ /* 0x000fe20000000000 */
[----:B------:R-:W-:Y:S01]  /*6960*/  @P2 FADD.FTZ R220, -R220, R35 ;  /* 0x00000023dcdc2221 */ /* 0x000fe20000010100 */
[----:B------:R-:W-:Y:S01]  /*6970*/  ISETP.GT.AND P2, PT, R205, R192, PT ;  /* 0x000000c0cd00720c */ /* 0x000fe20003f44270 */
        /* <DEDUP_REMOVED lines=16> */
[----:B------:R-:W-:Y:S02]  /*6a80*/  F2FP.BF16.F32.PACK_AB R219, R219, R28 ;  /* 0x0000001cdbdb723e */ /* 0x000fe400000010ff */
[----:B------:R-:W-:Y:S02]  /*6a90*/  F2FP.BF16.F32.PACK_AB R135, R218, R7 ;  /* 0x00000007da87723e */ /* 0x000fe400000010ff */
[----:B------:R-:W-:Y:S01]  /*6aa0*/  LOP3.LUT R167, R188, 0x20, RZ, 0xfc, !PT ;  /* 0x00000020bca77812 */ /* 0x000fe200078efcff */
        /* <DEDUP_REMOVED lines=35> */
.L_x_1616:
        /* <DEDUP_REMOVED lines=124> */
.L_x_1617:
[----:B------:R-:W-:Y:S01]  /*74a0*/  LDSM.16.M88.4 R28, [R178+0x15000] ;  /* 0x01500000b21c783b */ /* 0x000fe20000000200 */
[----:B------:R-:W-:Y:S01]  /*74b0*/  LOP3.LUT P0, RZ, R169, 0x2, RZ, 0xc0, !PT ;  /* 0x00000002a9ff7812 */ /* 0x000fe2000780c0ff */
[----:B------:R-:W-:Y:S01]  /*74c0*/  VIADD R165, R178, 0x15040 ;  /* 0x00015040b2a57836 */ /* 0x000fe20000000000 */
        /* <DEDUP_REMOVED lines=239> */
[----:B------:R-:W-:Y:S02]  /*83c0*/  LOP3.LUT R3, R0, 0x40, RZ, 0xc0, !PT ;  /* 0x0000004000037812 */ /* 0x000fe400078ec0ff */
[----:B------:R-:W3:Y:S01]  /*83d0*/  S2R R0, SR_CTAID.Y ;  /* 0x0000000000007919 */ /* 0x000ee20000002600 */
[----:B------:R-:W-:Y:S02]  /*83e0*/  ISETP.NE.AND P0, PT, R208, -0x1, PT ;  /* 0xffffffffd000780c */ /* 0x000fe40003f05270 */
[----:B------:R-:W-:-:S06]  /*83f0*/  IADD3 R5, PT, PT, R186, -R3, RZ ;  /* 0x80000003ba057210 */ /* 0x000fcc0007ffe0ff */
[----:B------:R-:W4:Y:S01]  /*8400*/  @P1 LDC.64 R2, c[0x0][0x5c0] ;  /* 0x00017000ff021b82 */ /* 0x000f220000000a00 */
        /* <DEDUP_REMOVED lines=66> */
[----:B--2---:R-:W-:Y:S01]  /*8830*/  FMUL.FTZ R36, R36, UR6 ;  /* 0x0000000624247c20 */ /* 0x004fe20008410000 */
        /* <DEDUP_REMOVED lines=110> */
[----:B------:R-:W-:Y:S01]  /*8f20*/  @P1 IADD3 R42, PT, PT, R207, R208, RZ ;  /* 0x000000d0cf2a1210 */ /* 0x000fe20007ffe0ff */
[----:B------:R2:W-:Y:S04]  /*8f30*/  STS [R186+0x8000], R53 ;  /* 0x00800035ba007388 */ /* 0x0005e80000000800 */
[----:B------:R2:W-:Y:S01]  /*8f40*/  STS [R186+0x8200], R55 ;  /* 0x00820037ba007388 */ /* 0x0005e20000000800 */
[----:B----4-:R-:W-:-:S03]  /*8f50*/  @P1 IMAD R40, R42, R3, RZ ;  /* 0x000000032a281224 */ /* 0x010fc600078e02ff */
[----:B------:R2:W-:Y:S04]  /*8f60*/  STS [R5+0x8020], R64 ;  /* 0x0080204005007388 */ /* 0x0005e80000000800 */
[----:B------:R2:W-:Y:S01]  /*8f70*/  STS [R5+0x8220], R66 ;  /* 0x0082204205007388 */ /* 0x0005e20000000800 */
[----:B-1----:R-:W-:-:S03]  /*8f80*/  @P1 IMAD.WIDE.U32 R42, R42, R2, RZ ;  /* 0x000000022a2a1225 */ /* 0x002fc600078e00ff */
[----:B------:R2:W-:Y:S02]  /*8f90*/  STS [R186+0x9000], R57 ;  /* 0x00900039ba007388 */ /* 0x0005e40000000800 */
[----:B------:R-:W-:Y:S02]  /*8fa0*/  @P1 IADD3 R40, PT, PT, R43, R40, RZ ;  /* 0x000000282b281210 */ /* 0x000fe40007ffe0ff */
        /* <DEDUP_REMOVED lines=11> */
[----:B---3--:R-:W-:Y:S05]  /*9060*/  @P1 BRA `(.L_x_1619) ;  /* 0x0000000000241947 */ /* 0x008fea0003800000 */
[----:B------:R-:W1:Y:S01]  /*9070*/  LDC.64 R2, c[0x0][0x5c0] ;  /* 0x00017000ff027b82 */ /* 0x000e620000000a00 */
[----:B------:R-:W-:-:S07]  /*9080*/  SHF.R.S32.HI R7, RZ, 0x1f, R207 ;  /* 0x0000001fff077819 */ /* 0x000fce00000114cf */
[----:B--2---:R-:W2:Y:S01]  /*9090*/  LDC.64 R4, c[0x0][0x5a8] ;  /* 0x00016a00ff047b82 */ /* 0x004ea20000000a00 */
[-C--:B-1----:R-:W-:Y:S02]  /*90a0*/  IMAD R6, R7, R2.reuse, RZ ;  /* 0x0000000207067224 */ /* 0x082fe400078e02ff */
[----:B------:R-:W-:-:S04]  /*90b0*/  IMAD.WIDE.U32 R8, R207, R2, RZ ;  /* 0x00000002cf087225 */ /* 0x000fc800078e00ff */
[----:B------:R-:W-:-:S05]  /*90c0*/  IMAD R6, R207, R3, R6 ;  /* 0x00000003cf067224 */ /* 0x000fca00078e0206 */
[----:B------:R-:W-:-:S03]  /*90d0*/  IADD3 R9, PT, PT, R9, R6, RZ ;  /* 0x0000000609097210 */ /* 0x000fc60007ffe0ff */
[----:B--2---:R-:W-:-:S04]  /*90e0*/  IMAD.WIDE.U32 R42, R0, R4, R8 ;  /* 0x00000004002a7225 */ /* 0x004fc800078e0008 */
[----:B------:R-:W-:Y:S02]  /*90f0*/  IMAD R40, R0, R5, R43 ;  /* 0x0000000500287224 */ /* 0x000fe400078e022b */
.L_x_1619:
        /* <DEDUP_REMOVED lines=11> */
.L_x_1620:
[----:B------:R-:W1:Y:S01]  /*91b0*/  LDCU.64 UR10, c[0x0][0x5c8] ;  /* 0x0000b900ff0a77ac */ /* 0x000e620008000a00 */
[----:B------:R-:W-:-:S05]  /*91c0*/  IADD3 R52, PT, PT, R207, R208, RZ ;  /* 0x000000d0cf347210 */ /* 0x000fca0007ffe0ff */
[C---:B-1----:R-:W-:Y:S02]  /*91d0*/  IMAD R0, R52.reuse, UR11, RZ ;  /* 0x0000000b34007c24 */ /* 0x042fe4000f8e02ff */
[----:B--2---:R-:W-:-:S05]  /*91e0*/  IMAD.WIDE.U32 R52, R52, UR10, RZ ;  /* 0x0000000a34347c25 */ /* 0x004fca000f8e00ff */
[----:B------:R-:W-:-:S07]  /*91f0*/  IADD3 R0, PT, PT, R53, R0, RZ ;  /* 0x0000000035007210 */ /* 0x000fce0007ffe0ff */
.L_x_1621:
[----:B------:R-:W-:Y:S01]  /*9200*/  BAR.SYNC.DEFER_BLOCKING 0x0 ;  /* 0x0000000000007b1d */ /* 0x000fe20000010000 */
[----:B------:R-:W-:Y:S01]  /*9210*/  USHF.L.U32 UR5, UR24, 0x7, URZ ;  /* 0x0000000718057899 */ /* 0x000fe200080006ff */
[----:B------:R-:W-:Y:S01]  /*9220*/  LEA.HI R169, R169, 0x40, RZ, 0x1e ;  /* 0x00000040a9a97811 */ /* 0x000fe200078ff0ff */
[----:B------:R-:W-:Y:S02]  /*9230*/  USHF.L.U32 UR8, UR24, 0x7, URZ ;  /* 0x0000000718087899 */ /* 0x000fe400080006ff */
[----:B------:R-:W-:-:S03]  /*9240*/  USHF.R.S32.HI UR6, URZ, 0x1f, UR5 ;  /* 0x0000001fff067899 */ /* 0x000fc60008011405 */
[----:B------:R-:W1:Y:S01]  /*9250*/  LDC.64 R6, c[0x0][0x5d8] ;  /* 0x00017600ff067b82 */ /* 0x000e620000000a00 */
[----:B------:R-:W-:Y:S01]  /*9260*/  IMAD.WIDE.U32 R44, R2, UR5, RZ ;  /* 0x00000005022c7c25 */ /* 0x000fe2000f8e00ff */
[----:B------:R-:W2:Y:S01]  /*9270*/  S2R R53, SR_TID.X ;  /* 0x0000000000357919 */ /* 0x000ea20000002100 */
[----:B------:R-:W-:Y:S02]  /*9280*/  BSSY.RECONVERGENT B0, `(.L_x_1622) ;  /* 0x0000029000007945 */ /* 0x000fe40003800200 */
[----:B------:R-:W-:Y:S01]  /*9290*/  VIADD R206, R206, -UR8 ;  /* 0x80000008cece7c36 */ /* 0x000fe20008000000 */
[----:B------:R-:W-:Y:S01]  /*92a0*/  LOP3.LUT R41, R44, 0x18, R183, 0xf8, !PT ;  /* 0x000000182c297812 */ /* 0x000fe200078ef8b7 */
[----:B------:R-:W-:Y:S01]  /*92b0*/  IMAD R44, R2, UR6, RZ ;  /* 0x00000006022c7c24 */ /* 0x000fe2000f8e02ff */
[----:B------:R-:W3:Y:S02]  /*92c0*/  LDC.64 R4, c[0x0][0x5e0] ;  /* 0x00017800ff047b82 */ /* 0x000ee40000000a00 */
[----:B------:R-:W-:Y:S01]  /*92d0*/  IADD3 R56, P0, PT, R42, R41, RZ ;  /* 0x000000292a387210 */ /* 0x000fe20007f1e0ff */
[----:B------:R-:W-:Y:S01]  /*92e0*/  IMAD R41, R3, UR5, R44 ;  /* 0x0000000503297c24 */ /* 0x000fe2000f8e022c */
[----:B------:R-:W-:-:S04]  /*92f0*/  ISETP.GE.AND P6, PT, R169, R206, PT ;  /* 0x000000cea900720c */ /* 0x000fc80003fc6270 */
[----:B------:R-:W-:Y:S01]  /*9300*/  IADD3.X R57, PT, PT, R40, R45, R41, P0, !PT ;  /* 0x0000002d28397210 */ /* 0x000fe200007fe429 */
[----:B------:R4:W2:Y:S04]  /*9310*/  LDS.128 R36, [R171+0xa000] ;  /* 0x00a00000ab247984 */ /* 0x0008a80000000c00 */
[----:B------:R4:W3:Y:S01]  /*9320*/  LDS.128 R32, [R171+0xc000] ;  /* 0x00c00000ab207984 */ /* 0x0008e20000000c00 */
[----:B-1----:R-:W-:-:S03]  /*9330*/  IMAD.WIDE.U32 R56, R6, UR25, R56 ;  /* 0x0000001906387c25 */ /* 0x002fc6000f8e0038 */
[----:B------:R4:W1:Y:S01]  /*9340*/  LDS.128 R28, [R171+0xf000] ;  /* 0x00f00000ab1c7984 */ /* 0x0008620000000c00 */
[----:B------:R-:W-:-:S03]  /*9350*/  IMAD.U32 R6, RZ, RZ, UR10 ;  /* 0x0000000aff067e24 */ /* 0x000fc6000f8e00ff */
[----:B------:R4:W1:Y:S01]  /*9360*/  LDS.128 R24, [R171+0x10000] ;  /* 0x01000000ab187984 */ /* 0x0008620000000c00 */
[----:B------:R-:W-:-:S03]  /*9370*/  IMAD R7, R7, UR25, R57 ;  /* 0x0000001907077c24 */ /* 0x000fc6000f8e0239 */
[----:B------:R4:W1:Y:S01]  /*9380*/  LDS.128 R20, [R171+0x11000] ;  /* 0x01100000ab147984 */ /* 0x0008620000000c00 */
[----:B--2---:R-:W-:-:S03]  /*9390*/  SHF.R.U32.HI R53, RZ, 0x2, R53 ;  /* 0x00000002ff357819 */ /* 0x004fc60000011635 */
[----:B------:R4:W2:Y:S01]  /*93a0*/  LDS.128 R16, [R171+0x12000] ;  /* 0x01200000ab107984 */ /* 0x0008a20000000c00 */
[C---:B------:R-:W-:Y:S02]  /*93b0*/  ISETP.GE.AND P4, PT, R53.reuse, R206, PT ;  /* 0x000000ce3500720c */ /* 0x040fe40003f86270 */
[----:B------:R-:W-:Y:S01]  /*93c0*/  IADD3 R54, P0, PT, R53, 0x40, RZ ;  /* 0x0000004035367810 */ /* 0x000fe20007f1e0ff */
[----:B------:R4:W1:Y:S04]  /*93d0*/  LDS.128 R12, [R171+0x13000] ;  /* 0x01300000ab0c7984 */ /* 0x0008680000000c00 */
[----:B------:R4:W1:Y:S06]  /*93e0*/  LDS.128 R8, [R171+0x14000] ;  /* 0x01400000ab087984 */ /* 0x00086c0000000c00 */
[----:B---3--:R-:W-:Y:S05]  /*93f0*/  @P4 BRA `(.L_x_1623) ;  /* 0x0000000000444947 */ /* 0x008fea0003800000 */
[----:B------:R-:W3:Y:S01]  /*9400*/  LDCU UR14, c[0x0][0x440] ;  /* 0x00008800ff0e77ac */ /* 0x000ee20008000800 */
[----:B------:R-:W4:Y:S01]  /*9410*/  LDS.128 R48, [R171+0xb000] ;  /* 0x00b00000ab307984 */ /* 0x000f220000000c00 */
[----:B------:R-:W-:Y:S01]  /*9420*/  IMAD.MOV.U32 R58, RZ, RZ, R56 ;  /* 0x000000ffff3a7224 */ /* 0x000fe200078e0038 */
[----:B------:R-:W2:Y:S02]  /*9430*/  LDCU.64 UR8, c[0x0][0x560] ;  /* 0x0000ac00ff0877ac */ /* 0x000ea40008000a00 */
[----:B------:R-:W1:Y:S01]  /*9440*/  LDS.128 R44, [R171+0xd000] ;  /* 0x00d00000ab2c7984 */ /* 0x000e620000000c00 */
[----:B------:R-:W-:Y:S02]  /*9450*/  IMAD.MOV.U32 R59, RZ, RZ, R7 ;  /* 0x000000ffff3b7224 */ /* 0x000fe400078e0007 */
        /* <DEDUP_REMOVED lines=11> */
.L_x_1623:
[----:B------:R-:W-:Y:S05]  /*9510*/  BSYNC.RECONVERGENT B0 ;  /* 0x0000000000007941 */ /* 0x000fea0003800200 */
.L_x_1622:
[----:B---3--:R3:W1:Y:S01]  /*9520*/  LDS.128 R40, [R171+0xe000] ;  /* 0x00e00000ab287984 */ /* 0x0086620000000c00 */
[----:B------:R-:W-:Y:S01]  /*9530*/  BSSY.RECONVERGENT B0, `(.L_x_1624) ;  /* 0x0000013000007945 */ /* 0x000fe20003800200 */
[----:B------:R-:W-:-:S03]  /*9540*/  IADD3.X R45, PT, PT, RZ, RZ, RZ, P0, !PT ;  /* 0x000000ffff2d7210 */ /* 0x000fc600007fe4ff */
[----:B------:R-:W-:Y:S05]  /*9550*/  @P6 BRA `(.L_x_1625) ;  /* 0x0000000000406947 */ /* 0x000fea0003800000 */
[----:B------:R-:W4:Y:S01]  /*9560*/  LDCU UR14, c[0x0][0x440] ;  /* 0x00008800ff0e77ac */ /* 0x000f220008000800 */
[----:B------:R-:W-:Y:S01]  /*9570*/  MOV R47, R7 ;  /* 0x00000007002f7202 */ /* 0x000fe20000000f00 */
[-C--:B------:R-:W-:Y:S01]  /*9580*/  IMAD R44, R45, R2.reuse, RZ ;  /* 0x000000022d2c7224 */ /* 0x080fe200078e02ff */
[----:B------:R-:W2:Y:S01]  /*9590*/  LDCU.64 UR8, c[0x0][0x560] ;  /* 0x0000ac00ff0877ac */ /* 0x000ea20008000a00 */
[----:B------:R-:W-:Y:S02]  /*95a0*/  IMAD.MOV.U32 R46, RZ, RZ, R56 ;  /* 0x000000ffff2e7224 */ /* 0x000fe400078e0038 */
[C---:B------:R-:W-:Y:S02]  /*95b0*/  IMAD R44, R54.reuse, R3, R44 ;  /* 0x00000003362c7224 */ /* 0x040fe400078e022c */
[----:B------:R-:W-:-:S04]  /*95c0*/  IMAD.WIDE.U32 R46, R54, R2, R46 ;  /* 0x00000002362e7225 */ /* 0x000fc800078e002e */
[----:B------:R-:W-:Y:S01]  /*95d0*/  IMAD.IADD R44, R44, 0x1, R47 ;  /* 0x000000012c2c7824 */ /* 0x000fe200078e022f */
[----:B----4-:R-:W-:Y:S02]  /*95e0*/  ISETP.GE.AND P2, PT, R188, UR14, PT ;  /* 0x0000000ebc007c0c */ /* 0x010fe4000bf46270 */
[----:B------:R-:W-:Y:S02]  /*95f0*/  ISETP.GE.AND P1, PT, R167, UR14, PT ;  /* 0x0000000ea7007c0c */ /* 0x000fe4000bf26270 */
[----:B------:R-:W-:Y:S02]  /*9600*/  ISETP.GE.AND P0, PT, R185, UR14, PT ;  /* 0x0000000eb9007c0c */ /* 0x000fe4000bf06270 */
[----:B--2---:R-:W-:-:S04]  /*9610*/  LEA R2, P3, R46, UR8, 0x1 ;  /* 0x000000082e027c11 */ /* 0x004fc8000f8608ff */
[----:B------:R-:W-:-:S05]  /*9620*/  LEA.HI.X R3, R46, UR9, R44, 0x1, P3 ;  /* 0x000000092e037c11 */ /* 0x000fca00098f0c2c */
[----:B------:R2:W-:Y:S04]  /*9630*/  @!P2 STG.E.128 desc[UR26][R2.64], R36 ;  /* 0x000000240200a986 */ /* 0x0005e8000c101d1a */
[----:B------:R2:W-:Y:S04]  /*9640*/  @!P1 STG.E.128 desc[UR26][R2.64+0x40], R32 ;  /* 0x0000402002009986 */ /* 0x0005e8000c101d1a */
[----:B-1----:R2:W-:Y:S02]  /*9650*/  @!P0 STG.E.128 desc[UR26][R2.64+0x80], R40 ;  /* 0x0000802802008986 */ /* 0x0025e4000c101d1a */
.L_x_1625:
[----:B------:R-:W-:Y:S05]  /*9660*/  BSYNC.RECONVERGENT B0 ;  /* 0x0000000000007941 */ /* 0x000fea0003800200 */
.L_x_1624:
[----:B------:R-:W-:Y:S01]  /*9670*/  MOV R189, RZ ;  /* 0x000000ff00bd7202 */ /* 0x000fe20000000f00 */
[----:B------:R-:W-:Y:S01]  /*9680*/  UIMAD UR6, UR6, UR10, URZ ;  /* 0x0000000a060672a4 */ /* 0x000fe2000f8e02ff */
[----:B------:R-:W-:Y:S01]  /*9690*/  BSSY.RECONVERGENT B0, `(.L_x_1626) ;  /* 0x0000015000007945 */ /* 0x000fe20003800200 */
[----:B------:R-:W-:Y:S02]  /*96a0*/  IMAD.WIDE.U32 R6, R6, UR5, R188 ;  /* 0x0000000506067c25 */ /* 0x000fe4000f8e00bc */
[----:B------:R-:W-:Y:S01]  /*96b0*/  UIMAD UR6, UR5, UR11, UR6 ;  /* 0x0000000b050672a4 */ /* 0x000fe2000f8e0206 */
[----:B--2---:R-:W-:-:S05]  /*96c0*/  IADD3 R2, P0, PT, R52, R6, RZ ;  /* 0x0000000634027210 */ /* 0x004fca0007f1e0ff */
[----:B------:R-:W-:-:S03]  /*96d0*/  IADD3.X R3, PT, PT, R0, UR6, R7, P0, !PT ;  /* 0x0000000600037c10 */ /* 0x000fc600087fe407 */
[----:B------:R-:W-:-:S04]  /*96e0*/  IMAD.WIDE.U32 R2, R4, UR25, R2 ;  /* 0x0000001904027c25 */ /* 0x000fc8000f8e0002 */
[----:B------:R-:W-:Y:S01]  /*96f0*/  IMAD R5, R5, UR25, R3 ;  /* 0x0000001905057c24 */ /* 0x000fe2000f8e0203 */
        /* <DEDUP_REMOVED lines=14> */
.L_x_1627:
[----:B------:R-:W-:Y:S05]  /*97e0*/  BSYNC.RECONVERGENT B0 ;  /* 0x0000000000007941 */ /* 0x000fea0003800200 */
.L_x_1626:
[----:B------:R-:W-:Y:S05]  /*97f0*/  @P6 BRA `(.L_x_1592) ;  /* 0x00000000003c6947 */ /* 0x000fea0003800000 */
[----:B------:R-:W1:Y:S01]  /*9800*/  LDCU UR5, c[0x0][0x440] ;  /* 0x00008800ff0577ac */ /* 0x000e620008000800 */
[----:B------:R-:W-:Y:S02]  /*9810*/  IMAD R45, R45, UR10, RZ ;  /* 0x0000000a2d2d7c24 */ /* 0x000fe4000f8e02ff */
[----:B------:R-:W-:Y:S01]  /*9820*/  IMAD.MOV.U32 R4, RZ, RZ, R2 ;  /* 0x000000ffff047224 */ /* 0x000fe200078e0002 */
[----:B------:R-:W3:Y:S01]  /*9830*/  LDCU.64 UR8, c[0x0][0x568] ;  /* 0x0000ad00ff0877ac */ /* 0x000ee20008000a00 */
[C---:B------:R-:W-:Y:S02]  /*9840*/  IMAD R45, R54.reuse, UR11, R45 ;  /* 0x0000000b362d7c24 */ /* 0x040fe4000f8e022d */
[----:B------:R-:W-:-:S04]  /*9850*/  IMAD.WIDE.U32 R2, R54, UR10, R4 ;  /* 0x0000000a36027c25 */ /* 0x000fc8000f8e0004 */
[----:B------:R-:W-:Y:S01]  /*9860*/  IMAD.IADD R45, R45, 0x1, R3 ;  /* 0x000000012d2d7824 */ /* 0x000fe200078e0203 */
[----:B-1----:R-:W-:Y:S02]  /*9870*/  ISETP.GE.AND P1, PT, R167, UR5, PT ;  /* 0x00000005a7007c0c */ /* 0x002fe4000bf26270 */
[----:B------:R-:W-:Y:S02]  /*9880*/  ISETP.GE.AND P2, PT, R188, UR5, PT ;  /* 0x00000005bc007c0c */ /* 0x000fe4000bf46270 */
[----:B------:R-:W-:Y:S02]  /*9890*/  ISETP.GE.AND P0, PT, R185, UR5, PT ;  /* 0x00000005b9007c0c */ /* 0x000fe4000bf06270 */
[----:B---3--:R-:W-:-:S04]  /*98a0*/  LEA R4, P3, R2, UR8, 0x1 ;  /* 0x0000000802047c11 */ /* 0x008fc8000f8608ff */
[----:B------:R-:W-:-:S05]  /*98b0*/  LEA.HI.X R5, R2, UR9, R45, 0x1, P3 ;  /* 0x0000000902057c11 */ /* 0x000fca00098f0c2d */
[----:B------:R1:W-:Y:S04]  /*98c0*/  @!P2 STG.E.128 desc[UR26][R4.64], R24 ;  /* 0x000000180400a986 */ /* 0x0003e8000c101d1a */
[----:B------:R1:W-:Y:S04]  /*98d0*/  @!P1 STG.E.128 desc[UR26][R4.64+0x40], R16 ;  /* 0x0000401004009986 */ /* 0x0003e8000c101d1a */
[----:B------:R1:W-:Y:S02]  /*98e0*/  @!P0 STG.E.128 desc[UR26][R4.64+0x80], R8 ;  /* 0x0000800804008986 */ /* 0x0003e4000c101d1a */
.L_x_1592:
[----:B------:R-:W-:Y:S05]  /*98f0*/  BSYNC.RECONVERGENT B1 ;  /* 0x0000000000017941 */ /* 0x000fea0003800200 */
.L_x_1570:
[----:B------:R-:W4:Y:S01]  /*9900*/  LDCU UR6, c[0x0][0x438] ;  /* 0x00008700ff0677ac */ /* 0x000f220008000800 */
[----:B------:R-:W1:Y:S01]  /*9910*/  LDC R0, c[0x0][0x438] ;  /* 0x00010e00ff007b82 */ /* 0x000e620000000800 */
[----:B------:R-:W3:Y:S01]  /*9920*/  LDCU UR8, c[0x0][0x370] ;  /* 0x00006e00ff0877ac */ /* 0x000ee20008000800 */
        /* <DEDUP_REMOVED lines=8> */
.L_x_1629:
        /* <DEDUP_REMOVED lines=13> */
.L_x_1745:


//--------------------- .text._ZN5flash44flash_bwd_dq_dk_dv_loop_seqk_parallel_kernelI23Flash_bwd_kernel_traitsILi96ELi64ELi128ELi8ELi2ELi4ELi4ELb0ELb0EN7cutlass10bfloat16_tE19Flash_kernel_traitsILi96ELi64ELi128ELi8ES3_EELb0ELb0ELb1ELb1ELb0ELb0ELb1EEEvNS_16Flash_bwd_paramsE --------------------------
	.section	.text._ZN5flash44flash_bwd_dq_dk_dv_loop_seqk_parallel_kernelI23Flash_bwd_kernel_traitsILi96ELi64ELi128ELi8ELi2ELi4ELi4ELb0ELb0EN7cutlass10bfloat16_tE19Flash_kernel_traitsILi96ELi64ELi128ELi8ES3_EELb0ELb0ELb1ELb1ELb0ELb0ELb1EEEvNS_16Flash_bwd_paramsE,"ax",@progbits
	.align	128
        .global         _ZN5flash44flash_bwd_dq_dk_dv_loop_seqk_parallel_kernelI23Flash_bwd_kernel_traitsILi96ELi64ELi128ELi8ELi2ELi4ELi4ELb0ELb0EN7cutlass10bfloat16_tE19Flash_kernel_traitsILi96ELi64ELi128ELi8ES3_EELb0ELb0ELb1ELb1ELb0ELb0ELb1EEEvNS_16Flash_bwd_paramsE
        .type           _ZN5flash44flash_bwd_dq_dk_dv_loop_seqk_parallel_kernelI23Flash_bwd_kernel_traitsILi96ELi64ELi128ELi8ELi2ELi4ELi4ELb0ELb0EN7cutlass10bfloat16_tE19Flash_kernel_traitsILi96ELi64ELi128ELi8ES3_EELb0ELb0ELb1ELb1ELb0ELb0ELb1EEEvNS_16Flash_bwd_paramsE,@function
        .size           _ZN5flash44flash_bwd_dq_dk_dv_loop_seqk_parallel_kernelI23Flash_bwd_kernel_traitsILi96ELi64ELi128ELi8ELi2ELi4ELi4ELb0ELb0EN7cutlass10bfloat16_tE19Flash_kernel_traitsILi96ELi64ELi128ELi8ES3_EELb0ELb0ELb1ELb1ELb0ELb0ELb1EEEvNS_16Flash_bwd_paramsE,(.L_x_1746 - _ZN5flash44flash_bwd_dq_dk_dv_loop_seqk_parallel_kernelI23Flash_bwd_kernel_traitsILi96ELi64ELi128ELi8ELi2ELi4ELi4ELb0ELb0EN7cutlass10bfloat16_tE19Flash_kernel_traitsILi96ELi64ELi128ELi8ES3_EELb0ELb0ELb1ELb1ELb0ELb0ELb1EEEvNS_16Flash_bwd_paramsE)
        .other          _ZN5flash44flash_bwd_dq_dk_dv_loop_seqk_parallel_kernelI23Flash_bwd_kernel_traitsILi96ELi64ELi128ELi8ELi2ELi4ELi4ELb0ELb0EN7cutlass10bfloat16_tE19Flash_kernel_traitsILi96ELi64ELi128ELi8ES3_EELb0ELb0ELb1ELb1ELb0ELb0ELb1EEEvNS_16Flash_bwd_paramsE,@"STO_CUDA_ENTRY STV_DEFAULT"
_ZN5flash44flash_bwd_dq_dk_dv_loop_seqk_parallel_kernelI23Flash_bwd_kernel_traitsILi96ELi64ELi128ELi8ELi2ELi4ELi4ELb0ELb0EN7cutlass10bfloat16_tE19Flash_kernel_traitsILi96ELi64ELi128ELi8ES3_EELb0ELb0ELb1ELb1ELb0ELb0ELb1EEEvNS_16Flash_bwd_paramsE:
.text._ZN5flash44flash_bwd_dq_dk_dv_loop_seqk_parallel_kernelI23Flash_bwd_kernel_traitsILi96ELi64ELi128ELi8ELi2ELi4ELi4ELb0ELb0EN7cutlass10bfloat16_tE19Flash_kernel_traitsILi96ELi64ELi128ELi8ES3_EELb0ELb0ELb1ELb1ELb0ELb0ELb1EEEvNS_16Flash_bwd_paramsE:
        /* <DEDUP_REMOVED lines=49> */
.L_x_1690:
        /* <DEDUP_REMOVED lines=54> */
.L_x_1630:
        /* <DEDUP_REMOVED lines=43> */
.L_x_1632:
[----:B------:R-:W1:Y:S01]  /*0920*/  LDCU.64 UR16, c[0x0][0x3b8] ;  /* 0x00007700ff1077ac */ /* 0x000e620008000a00 */
[----:B------:R-:W-:-:S04]  /*0930*/  UIADD3 UR8, UPT, UPT, UR41, UR43, URZ ;  /* 0x0000002b29087290 */ /* 0x000fc8000fffe0ff */
[----:B-1----:R-:W-:Y:S02]  /*0940*/  UIMAD.WIDE.U32 UR56, UR8, UR16, URZ ;  /* 0x00000010083872a5 */ /* 0x002fe4000f8e00ff */
[----:B------:R-:W-:-:S04]  /*0950*/  UIMAD UR8, UR8, UR17, URZ ;  /* 0x00000011080872a4 */ /* 0x000fc8000f8e02ff */
[----:B------:R-:W-:-:S06]  /*0960*/  UIADD3 UR8, UPT, UPT, UR57, UR8, URZ ;  /* 0x0000000839087290 */ /* 0x000fcc000fffe0ff */
[----:B------:R-:W-:Y:S02]  /*0970*/  MOV R4, UR8 ;  /* 0x0000000800047c02 */ /* 0x000fe40008000f00 */
.L_x_1633:
        /* <DEDUP_REMOVED lines=43> */
.L_x_1634:
[----:B------:R-:W1:Y:S01]  /*0c30*/  LDCU.64 UR14, c[0x0][0x3c0] ;  /* 0x00007800ff0e77ac */ /* 0x000e620008000a00 */
[----:B------:R-:W-:-:S04]  /*0c40*/  UIADD3 UR8, UPT, UPT, UR41, UR43, URZ ;  /* 0x0000002b29087290 */ /* 0x000fc8000fffe0ff */
[----:B-1----:R-:W-:Y:S02]  /*0c50*/  UIMAD.WIDE.U32 UR10, UR8, UR14, URZ ;  /* 0x0000000e080a72a5 */ /* 0x002fe4000f8e00ff */
[----:B------:R-:W-:-:S04]  /*0c60*/  UIMAD UR8, UR8, UR15, URZ ;  /* 0x0000000f080872a4 */ /* 0x000fc8000f8e02ff */
[----:B------:R-:W-:Y:S01]  /*0c70*/  UIADD3 UR8, UPT, UPT, UR11, UR8, URZ ;  /* 0x000000080b087290 */ /* 0x000fe2000fffe0ff */
[----:B------:R-:W-:-:S05]  /*0c80*/  UMOV UR54, UR10 ;  /* 0x0000000a00367c82 */ /* 0x000fca0008000000 */
[----:B------:R-:W-:-:S07]  /*0c90*/  MOV R5, UR8 ;  /* 0x0000000800057c02 */ /* 0x000fce0008000f00 */
.L_x_1635:
        /* <DEDUP_REMOVED lines=28> */
.L_x_1636:
[----:B------:R-:W-:Y:S02]  /*0e60*/  UIMAD.WIDE.U32 UR10, UR60, UR12, URZ ;  /* 0x0000000c3c0a72a5 */ /* 0x000fe4000f8e00ff */
[----:B------:R-:W-:-:S04]  /*0e70*/  UIMAD UR8, UR61, UR12, URZ ;  /* 0x0000000c3d0872a4 */ /* 0x000fc8000f8e02ff */
[----:B------:R-:W-:-:S12]  /*0e80*/  UIADD3 UR8, UPT, UPT, UR11, UR8, URZ ;  /* 0x000000080b087290 */ /* 0x000fd8000fffe0ff */
.L_x_1637:
        /* <DEDUP_REMOVED lines=21> */
.L_x_1638:
[----:B------:R-:W1:Y:S01]  /*0fe0*/  LDCU UR61, c[0x0][0x434] ;  /* 0x00008680ff3d77ac */ /* 0x000e620008000800 */
[----:B------:R-:W-:-:S04]  /*0ff0*/  UIMAD UR9, UR29, UR63, UR28 ;  /* 0x0000003f1d0972a4 */ /* 0x000fc8000f8e021c */
[----:B-1----:R-:W-:Y:S02]  /*1000*/  UIMAD UR61, UR9, UR61, URZ ;  /* 0x0000003d093d72a4 */ /* 0x002fe4000f8e02ff */
.L_x_1639:
        /* <DEDUP_REMOVED lines=11> */
.L_x_1640:
[----:B------:R-:W1:Y:S01]  /*10c0*/  LDCU UR60, c[0x0][0x444] ;  /* 0x00008880ff3c77ac */ /* 0x000e620008000800 */
[----:B------:R-:W-:-:S04]  /*10d0*/  UIMAD UR9, UR29, UR63, UR28 ;  /* 0x0000003f1d0972a4 */ /* 0x000fc8000f8e021c */
[----:B-1----:R-:W-:-:S12]  /*10e0*/  UIMAD UR60, UR9, UR60, URZ ;  /* 0x0000003c093c72a4 */ /* 0x002fd8000f8e02ff */
.L_x_1641:
        /* <DEDUP_REMOVED lines=23> */
[----:B-----5:R-:W-:Y:S01]  /*1260*/  IMAD.U32 R20, RZ, RZ, UR18 ;  /* 0x00000012ff147e24 */ /* 0x020fe2000f8e00ff */
[----:B------:R-:W-:Y:S01]  /*1270*/  ULEA UR61, UR50, UR61, 0x6 ;  /* 0x0000003d323d7291 */ /* 0x000fe2000f8e30ff */
        /* <DEDUP_REMOVED lines=12> */
[----:B------:R-:W-:Y:S02]  /*1340*/  USEL UR45, URZ, UR45, !UP0 ;  /* 0x0000002dff2d7287 */ /* 0x000fe4000c000000 */
[----:B------:R-:W-:Y:S01]  /*1350*/  IADD3.X R13, PT, PT, R11, UR21, R0, P1, !PT ;  /* 0x000000150b0d7c10 */ /* 0x000fe20008ffe400 */
[----:B------:R-:W3:Y:S01]  /*1360*/  LDCU.64 UR64, c[0x0][0x5e8] ;  /* 0x0000bd00ff4077ac */ /* 0x000ee20008000a00 */
[----:B------:R-:W-:Y:S01]  /*1370*/  LOP3.LUT R0, R8, 0x1f, RZ, 0xc0, !PT ;  /* 0x0000001f08007812 */ /* 0x000fe200078ec0ff */
[----:B------:R-:W-:Y:S01]  /*1380*/  IMAD.WIDE.U32 R20, R20, UR28, R12 ;  /* 0x0000001c14147c25 */ /* 0x000fe2000f8e000c */
[--C-:B------:R-:W-:Y:S01]  /*1390*/  SHF.R.U32.HI R13, RZ, 0x5, R8.reuse ;  /* 0x00000005ff0d7819 */ /* 0x100fe20000011608 */
[----:B-1----:R-:W-:Y:S01]  /*13a0*/  UIMAD UR55, UR55, UR8, URZ ;  /* 0x00000008373772a4 */ /* 0x002fe2000f8e02ff */
[----:B------:R-:W-:Y:S01]  /*13b0*/  MOV R10, UR8 ;  /* 0x00000008000a7c02 */ /* 0x000fe20008000f00 */
[----:B------:R-:W-:Y:S01]  /*13c0*/  IMAD R19, R18, UR28, R21 ;  /* 0x0000001c12137c24 */ /* 0x000fe2000f8e0215 */
[----:B------:R-:W-:Y:S01]  /*13d0*/  SHF.R.U32.HI R12, RZ, 0x2, R8 ;  /* 0x00000002ff0c7819 */ /* 0x000fe20000011608 */
[----:B------:R-:W-:Y:S01]  /*13e0*/  IMAD R0, R13, UR49, R0 ;  /* 0x000000310d007c24 */ /* 0x000fe2000f8e0200 */
[----:B------:R-:W-:Y:S01]  /*13f0*/  UISETP.GT.AND UP0, UPT, UR53, UR45, UPT ;  /* 0x0000002d3500728c */ /* 0x000fe2000bf04270 */
[----:B------:R-:W-:Y:S01]  /*1400*/  IMAD.WIDE.U32 R10, R10, UR20, R14 ;  /* 0x000000140a0a7c25 */ /* 0x000fe2000f8e000e */
[----:B------:R-:W-:Y:S01]  /*1410*/  UIMAD UR20, UR20, UR9, UR55 ;  /* 0x00000009141472a4 */ /* 0x000fe2000f8e0237 */
[----:B------:R-:W-:Y:S01]  /*1420*/  MOV R14, UR10 ;  /* 0x0000000a000e7c02 */ /* 0x000fe20008000f00 */
[----:B------:R-:W-:Y:S01]  /*1430*/  USHF.L.U32 UR55, UR49, 0x6, URZ ;  /* 0x0000000631377899 */ /* 0x000fe200080006ff */
[----:B------:R-:W-:Y:S01]  /*1440*/  IMAD.U32 R13, RZ, RZ, UR11 ;  /* 0x0000000bff0d7e24 */ /* 0x000fe2000f8e00ff */
[----:B------:R-:W1:Y:S01]  /*1450*/  LDCU.64 UR10, c[0x0][0x570] ;  /* 0x0000ae00ff0a77ac */ /* 0x000e620008000a00 */
[----:B------:R-:W-:-:S02]  /*1460*/  IMAD.MOV.U32 R18, RZ, RZ, R20 ;  /* 0x000000ffff127224 */ /* 0x000fc400078e0014 */
[----:B------:R-:W-:Y:S02]  /*1470*/  VIADD R11, R11, UR20 ;  /* 0x000000140b0b7c36 */ /* 0x000fe40008000000 */
[----:B------:R-:W-:Y:S02]  /*1480*/  IMAD.WIDE.U32 R18, R12, UR12, R18 ;  /* 0x0000000c0c127c25 */ /* 0x000fe4000f8e0012 */
[----:B------:R-:W4:Y:S02]  /*1490*/  LDCU.64 UR20, c[0x0][0x380] ;  /* 0x00007000ff1477ac */ /* 0x000f240008000a00 */
[----:B------:R-:W-:Y:S01]  /*14a0*/  IMAD.WIDE.U32 R14, R14, UR28, R10 ;  /* 0x0000001c0e0e7c25 */ /* 0x000fe2000f8e000a */
[----:B------:R-:W-:-:S03]  /*14b0*/  SEL R11, R22, RZ, P3 ;  /* 0x000000ff160b7207 */ /* 0x000fc60001800000 */
[----:B------:R-:W-:Y:S01]  /*14c0*/  IMAD R15, R13, UR28, R15 ;  /* 0x0000001c0d0f7c24 */ /* 0x000fe2000f8e020f */
[----:B------:R-:W-:Y:S01]  /*14d0*/  IADD3 R10, P1, P0, R0, UR59, R11 ;  /* 0x0000003b000a7c10 */ /* 0x000fe2000f83e00b */
[----:B------:R-:W5:Y:S01]  /*14e0*/  LDCU.64 UR58, c[0x0][0x420] ;  /* 0x00008400ff3a77ac */ /* 0x000f620008000a00 */
        /* <DEDUP_REMOVED lines=10> */
[----:B-1----:R-:W-:Y:S01]  /*1590*/  LEA R188, P0, R10, UR10, 0x2 ;  /* 0x0000000a0abc7c11 */ /* 0x002fe2000f8010ff */
[----:B---3--:R-:W-:Y:S01]  /*15a0*/  UIMAD.WIDE UR12, UR60, 0x4, UR64 ;  /* 0x000000043c0c78a5 */ /* 0x008fe2000f8e0240 */
[----:B----4-:R-:W-:Y:S02]  /*15b0*/  LEA R192, P2, R18, UR20, 0x1 ;  /* 0x0000001412c07c11 */ /* 0x010fe4000f8408ff */
[----:B------:R-:W-:Y:S02]  /*15c0*/  LEA.HI.X R189, R10, UR11, R7, 0x2, P0 ;  /* 0x0000000b0abd7c11 */ /* 0x000fe400080f1407 */
[----:B------:R-:W-:Y:S02]  /*15d0*/  IADD3 R7, P0, PT, R12, 0x40, RZ ;  /* 0x000000400c077810 */ /* 0x000fe40007f1e0ff */
[----:B------:R-:W-:-:S02]  /*15e0*/  LEA.HI.X R191, R14, UR19, R6, 0x1, P1 ;  /* 0x000000130ebf7c11 */ /* 0x000fc400088f0c06 */
[----:B------:R-:W-:Y:S01]  /*15f0*/  IADD3 R10, PT, PT, R12, 0x40, RZ ;  /* 0x000000400c0a7810 */ /* 0x000fe20007ffe0ff */
[----:B------:R-:W-:Y:S01]  /*1600*/  IMAD.X R6, RZ, RZ, RZ, P0 ;  /* 0x000000ffff067224 */ /* 0x000fe200000e06ff */
[----:B------:R-:W-:Y:S02]  /*1610*/  LOP3.LUT R14, R16, 0x40, RZ, 0xfc, !PT ;  /* 0x00000040100e7812 */ /* 0x000fe400078efcff */
[----:B------:R-:W-:Y:S01]  /*1620*/  LEA.HI.X R193, R18, UR21, R0, 0x1, P2 ;  /* 0x0000001512c17c11 */ /* 0x000fe200090f0c00 */
[----:B-----5:R-:W-:Y:S01]  /*1630*/  UIMAD.WIDE UR20, UR61, 0x4, UR58 ;  /* 0x000000043d1478a5 */ /* 0x020fe2000f8e023a */
        /* <DEDUP_REMOVED lines=13> */
.L_x_1643:
[----:B------:R-:W1:Y:S01]  /*1710*/  LDCU.64 UR10, c[0x0][0x5c0] ;  /* 0x0000b800ff0a77ac */ /* 0x000e620008000a00 */
[----:B------:R-:W-:-:S04]  /*1720*/  UIADD3 UR5, UPT, UPT, UR41, UR43, URZ ;  /* 0x0000002b29057290 */ /* 0x000fc8000fffe0ff */
[----:B-1----:R-:W-:Y:S02]  /*1730*/  UIMAD.WIDE.U32 UR16, UR5, UR10, URZ ;  /* 0x0000000a051072a5 */ /* 0x002fe4000f8e00ff */
[----:B------:R-:W-:-:S04]  /*1740*/  UIMAD UR5, UR5, UR11, URZ ;  /* 0x0000000b050572a4 */ /* 0x000fc8000f8e02ff */
[----:B------:R-:W-:-:S06]  /*1750*/  UIADD3 UR5, UPT, UPT, UR17, UR5, URZ ;  /* 0x0000000511057290 */ /* 0x000fcc000fffe0ff */
[----:B------:R-:W-:Y:S02]  /*1760*/  MOV R2, UR5 ;  /* 0x0000000500027c02 */ /* 0x000fe40008000f00 */
.L_x_1644:
        /* <DEDUP_REMOVED lines=12> */
.L_x_1645:
[----:B------:R-:W1:Y:S01]  /*1830*/  LDCU.64 UR8, c[0x0][0x5c8] ;  /* 0x0000b900ff0877ac */ /* 0x000e620008000a00 */
[----:B------:R-:W-:-:S04]  /*1840*/  UIADD3 UR41, UPT, UPT, UR41, UR43, URZ ;  /* 0x0000002b29297290 */ /* 0x000fc8000fffe0ff */
[----:B-1----:R-:W-:Y:S02]  /*1850*/  UIMAD.WIDE.U32 UR14, UR41, UR8, URZ ;  /* 0x00000008290e72a5 */ /* 0x002fe4000f8e00ff */
[----:B------:R-:W-:-:S04]  /*1860*/  UIMAD UR41, UR41, UR9, URZ ;  /* 0x00000009292972a4 */ /* 0x000fc8000f8e02ff */
[----:B------:R-:W-:-:S06]  /*1870*/  UIADD3 UR41, UPT, UPT, UR15, UR41, URZ ;  /* 0x000000290f297290 */ /* 0x000fcc000fffe0ff */
[----:B------:R-:W-:Y:S02]  /*1880*/  MOV R0, UR41 ;  /* 0x0000002900007c02 */ /* 0x000fe40008000f00 */
.L_x_1646:
        /* <DEDUP_REMOVED lines=29> */
.L_x_1648:
[----:B------:R-:W-:Y:S05]  /*1a60*/  BSYNC.RECONVERGENT B0 ;  /* 0x0000000000007941 */ /* 0x000fea0003800200 */
.L_x_1647:
        /* <DEDUP_REMOVED lines=17> */
.L_x_1650:
[----:B------:R-:W-:Y:S05]  /*1b80*/  BSYNC.RECONVERGENT B0 ;  /* 0x0000000000007941 */ /* 0x000fea0003800200 */
.L_x_1649:
        /* <DEDUP_REMOVED lines=26> */
.L_x_1652:
[----:B------:R-:W-:Y:S05]  /*1d30*/  BSYNC.RECONVERGENT B0 ;  /* 0x0000000000007941 */ /* 0x000fea0003800200 */
.L_x_1651:
        /* <DEDUP_REMOVED lines=18> */
.L_x_1642:
        /* <DEDUP_REMOVED lines=32> */
.L_x_1656:
[----:B------:R2:W-:Y:S01]  /*2060*/  STS.128 [R11+0x8000], RZ ;  /* 0x008000ff0b007388 */ /* 0x0005e20000000c00 */
[----:B------:R-:W-:Y:S05]  /*2070*/  BRA `(.L_x_1657) ;  /* 0x00000000000c7947 */ /* 0x000fea0003800000 */
.L_x_1655:
[----:B------:R1:W-:Y:S04]  /*2080*/  STS.128 [R11+0x6000], RZ ;  /* 0x006000ff0b007388 */ /* 0x0003e80000000c00 */
[----:B------:R1:W-:Y:S04]  /*2090*/  STS.128 [R11+0x7000], RZ ;  /* 0x007000ff0b007388 */ /* 0x0003e80000000c00 */
[----:B------:R1:W-:Y:S02]  /*20a0*/  STS.128 [R11+0x8000], RZ ;  /* 0x008000ff0b007388 */ /* 0x0003e40000000c00 */
.L_x_1657:
[----:B------:R-:W-:Y:S05]  /*20b0*/  BSYNC.RECONVERGENT B0 ;  /* 0x0000000000007941 */ /* 0x000fea0003800200 */
.L_x_1654:
        /* <DEDUP_REMOVED lines=23> */
.L_x_1660:
[----:B------:R1:W-:Y:S01]  /*2230*/  STS.128 [R187+0x2000], RZ ;  /* 0x002000ffbb007388 */ /* 0x0003e20000000c00 */
[----:B------:R-:W-:Y:S05]  /*2240*/  BRA `(.L_x_1661) ;  /* 0x00000000000c7947 */ /* 0x000fea0003800000 */
.L_x_1659:
[----:B------:R4:W-:Y:S04]  /*2250*/  STS.128 [R187], RZ ;  /* 0x000000ffbb007388 */ /* 0x0009e80000000c00 */
[----:B------:R4:W-:Y:S04]  /*2260*/  STS.128 [R187+0x1000], RZ ;  /* 0x001000ffbb007388 */ /* 0x0009e80000000c00 */
[----:B------:R4:W-:Y:S02]  /*2270*/  STS.128 [R187+0x2000], RZ ;  /* 0x002000ffbb007388 */ /* 0x0009e40000000c00 */
.L_x_1661:
[----:B------:R-:W-:Y:S05]  /*2280*/  BSYNC.RECONVERGENT B0 ;  /* 0x0000000000007941 */ /* 0x000fea0003800200 */
.L_x_1658:
        /* <DEDUP_REMOVED lines=62> */
.L_x_1664:
[----:B------:R2:W-:Y:S01]  /*2670*/  STS.128 [R11+0xd000], RZ ;  /* 0x00d000ff0b007388 */ /* 0x0005e20000000c00 */
[----:B------:R-:W-:Y:S05]  /*2680*/  BRA `(.L_x_1665) ;  /* 0x00000000000c7947 */ /* 0x000fea0003800000 */
.L_x_1663:
[----:B------:R2:W-:Y:S04]  /*2690*/  STS.128 [R11+0x9000], RZ ;  /* 0x009000ff0b007388 */ /* 0x0005e80000000c00 */
[----:B------:R2:W-:Y:S04]  /*26a0*/  STS.128 [R11+0xb000], RZ ;  /* 0x00b000ff0b007388 */ /* 0x0005e80000000c00 */
[----:B------:R2:W-:Y:S02]  /*26b0*/  STS.128 [R11+0xd000], RZ ;  /* 0x00d000ff0b007388 */ /* 0x0005e40000000c00 */
.L_x_1665:
[----:B------:R-:W-:Y:S05]  /*26c0*/  BSYNC.RECONVERGENT B0 ;  /* 0x0000000000007941 */ /* 0x000fea0003800200 */
.L_x_1662:
        /* <DEDUP_REMOVED lines=34> */
.L_x_1668:
[----:B------:R2:W-:Y:S02]  /*28f0*/  STS.128 [R11+0xe000], RZ ;  /* 0x00e000ff0b007388 */ /* 0x0005e40000000c00 */
.L_x_1667:
[----:B------:R-:W-:Y:S05]  /*2900*/  BSYNC.RECONVERGENT B0 ;  /* 0x0000000000007941 */ /* 0x000fea0003800200 */
.L_x_1666:
        /* <DEDUP_REMOVED lines=39> */
.L_x_1671:
[----:B------:R2:W-:Y:S01]  /*2b80*/  STS.128 [R11+0x13000], RZ ;  /* 0x013000ff0b007388 */ /* 0x0005e20000000c00 */
[----:B------:R-:W-:Y:S05]  /*2b90*/  BRA `(.L_x_1672) ;  /* 0x00000000000c7947 */ /* 0x000fea0003800000 */
.L_x_1670:
[----:B------:R3:W-:Y:S04]  /*2ba0*/  STS.128 [R11+0xf000], RZ ;  /* 0x00f000ff0b007388 */ /* 0x0007e80000000c00 */
[----:B------:R3:W-:Y:S04]  /*2bb0*/  STS.128 [R11+0x11000], RZ ;  /* 0x011000ff0b007388 */ /* 0x0007e80000000c00 */
[----:B------:R3:W-:Y:S02]  /*2bc0*/  STS.128 [R11+0x13000], RZ ;  /* 0x013000ff0b007388 */ /* 0x0007e40000000c00 */
.L_x_1672:
[----:B------:R-:W-:Y:S05]  /*2bd0*/  BSYNC.RECONVERGENT B0 ;  /* 0x0000000000007941 */ /* 0x000fea0003800200 */
.L_x_1669:
        /* <DEDUP_REMOVED lines=33> */
.L_x_1675:
[----:B------:R4:W-:Y:S02]  /*2df0*/  STS.128 [R11+0x14000], RZ ;  /* 0x014000ff0b007388 */ /* 0x0009e40000000c00 */
.L_x_1674:
[----:B------:R-:W-:Y:S05]  /*2e00*/  BSYNC.RECONVERGENT B0 ;  /* 0x0000000000007941 */ /* 0x000fea0003800200 */
.L_x_1673:
[----:B------:R-:W3:Y:S01]  /*2e10*/  LDCU.64 UR10, c[0x0][0x538] ;  /* 0x0000a700ff0a77ac */ /* 0x000ee20008000a00 */
[C---:B------:R-:W-:Y:S02]  /*2e20*/  IMAD.SHL.U32 R2, R8.reuse, 0x20, RZ ;  /* 0x0000002008027824 */ /* 0x040fe400078e00ff */
[C---:B------:R-:W-:Y:S01]  /*2e30*/  IMAD.SHL.U32 R0, R8.reuse, 0x10, RZ ;  /* 0x0000001008007824 */ /* 0x040fe200078e00ff */
[----:B------:R-:W-:Y:S01]  /*2e40*/  SHF.R.U32.HI R3, RZ, 0x4, R8 ;  /* 0x00000004ff037819 */ /* 0x000fe20000011608 */
[C---:B--2-4-:R-:W-:Y:S01]  /*2e50*/  IMAD.SHL.U32 R4, R8.reuse, 0x4, RZ ;  /* 0x0000000408047824 */ /* 0x054fe200078e00ff */
[----:B------:R-:W0:Y:S01]  /*2e60*/  LDGDEPBAR ;  /* 0x00000000000079af */ /* 0x000e220000000000 */
[----:B------:R-:W-:Y:S01]  /*2e70*/  LOP3.LUT P1, RZ, R8, 0x4, RZ, 0xc0, !PT ;  /* 0x0000000408ff7812 */ /* 0x000fe2000782c0ff */
[----:B------:R-:W-:Y:S01]  /*2e80*/  IMAD.U32 R180, RZ, RZ, UR5 ;  /* 0x00000005ffb47e24 */ /* 0x000fe2000f8e00ff */
[----:B------:R-:W-:Y:S01]  /*2e90*/  USHF.L.U32 UR49, UR49, 0x3, URZ ;  /* 0x0000000331317899 */ /* 0x000fe200080006ff */
[----:B------:R-:W2:Y:S01]  /*2ea0*/  LDCU UR16, c[0x0][0x504] ;  /* 0x0000a080ff1077ac */ /* 0x000ea20008000800 */
[----:B------:R-:W4:Y:S01]  /*2eb0*/  LDCU UR19, c[0x0][0x50c] ;  /* 0x0000a180ff1377ac */ /* 0x000f220008000800 */
[----:B---3--:R-:W-:Y:S01]  /*2ec0*/  UISETP.NE.U32.AND UP0, UPT, UR10, URZ, UPT ;  /* 0x000000ff0a00728c */ /* 0x008fe2000bf05070 */
[----:B------:R-:W3:Y:S03]  /*2ed0*/  LDCU UR17, c[0x0][0x45c] ;  /* 0x00008b80ff1177ac */ /* 0x000ee60008000800 */
[----:B------:R-:W-:-:S06]  /*2ee0*/  UISETP.NE.AND.EX UP0, UPT, UR11, URZ, UPT, UP0 ;  /* 0x000000ff0b00728c */ /* 0x000fcc000bf05300 */
[----:B------:R-:W-:-:S05]  /*2ef0*/  PLOP3.LUT P0, PT, PT, PT, UP0, 0x80, 0x8 ;  /* 0x000000000008781c */ /* 0x000fca0003f0f008 */
[----:B------:R-:W1:Y:S01]  /*2f00*/  @UP0 LDCU.64 UR8, c[0x0][0x540] ;  /* 0x0000a800ff0807ac */ /* 0x000e620008000a00 */
[----:B------:R-:W-:Y:S01]  /*2f10*/  @UP0 UMOV UR14, UR28 ;  /* 0x0000001c000e0c82 */ /* 0x000fe20008000000 */
[----:B------:R-:W-:Y:S02]  /*2f20*/  @UP0 UMOV UR15, URZ ;  /* 0x000000ff000f0c82 */ /* 0x000fe40008000000 */
[----:B-1----:R-:W-:-:S04]  /*2f30*/  @UP0 UIMAD.WIDE.U32 UR14, UR29, UR8, UR14 ;  /* 0x000000081d0e02a5 */ /* 0x002fc8000f8e000e */
[----:B------:R-:W-:Y:S02]  /*2f40*/  @UP0 UIMAD UR9, UR29, UR9, UR15 ;  /* 0x000000091d0902a4 */ /* 0x000fe4000f8e020f */
[----:B------:R-:W-:-:S04]  /*2f50*/  @UP0 ULEA UR10, UP1, UR14, UR10, 0x2 ;  /* 0x0000000a0e0a0291 */ /* 0x000fc8000f8210ff */
[----:B------:R-:W-:Y:S02]  /*2f60*/  @UP0 ULEA.HI.X UR11, UR14, UR11, UR9, 0x2, UP1 ;  /* 0x0000000b0e0b0291 */ /* 0x000fe400088f1409 */
[----:B------:R-:W-:Y:S01]  /*2f70*/  IMAD.U32 R6, RZ, RZ, UR10 ;  /* 0x0000000aff067e24 */ /* 0x000fe2000f8e00ff */
[C---:B------:R-:W-:Y:S02]  /*2f80*/  LOP3.LUT R177, R2.reuse, 0x20, RZ, 0xc0, !PT ;  /* 0x0000002002b17812 */ /* 0x040fe400078ec0ff */
[----:B------:R-:W-:Y:S01]  /*2f90*/  LOP3.LUT R5, R2, 0x120, RZ, 0xc0, !PT ;  /* 0x0000012002057812 */ /* 0x000fe200078ec0ff */
[----:B------:R-:W-:Y:S01]  /*2fa0*/  IMAD.U32 R7, RZ, RZ, UR11 ;  /* 0x0000000bff077e24 */ /* 0x000fe2000f8e00ff */
[----:B------:R-:W1:Y:S01]  /*2fb0*/  @UP0 LDCU UR9, c[0x0][0x458] ;  /* 0x00008b00ff0907ac */ /* 0x000e620008000800 */
[--C-:B------:R-:W-:Y:S02]  /*2fc0*/  LOP3.LUT R177, R177, 0x3c00, R0.reuse, 0xf8, !PT ;  /* 0x00003c00b1b17812 */ /* 0x100fe400078ef800 */
[--C-:B------:R-:W-:Y:S01]  /*2fd0*/  LOP3.LUT R5, R5, 0x200, R0.reuse, 0xf8, !PT ;  /* 0x0000020005057812 */ /* 0x100fe200078ef800 */
[----:B------:R-:W2:Y:S01]  /*2fe0*/  LDCU UR10, c[0x0][0x3b0] ;  /* 0x00007600ff0a77ac */ /* 0x000ea20008000800 */
[----:B------:R4:W3:Y:S01]  /*2ff0*/  @P0 LDG.E R7, desc[UR38][R6.64] ;  /* 0x0000002606070981 */ /* 0x0008e2000c1e1900 */
[----:B------:R-:W-:Y:S01]  /*3000*/  LOP3.LUT R177, R177, 0x100, R0, 0xf8, !PT ;  /* 0x00000100b1b17812 */ /* 0x000fe200078ef800 */
[----:B------:R-:W-:Y:S01]  /*3010*/  IMAD.MOV.U32 R160, RZ, RZ, 0x20 ;  /* 0x00000020ffa07424 */ /* 0x000fe200078e00ff */
[----:B------:R-:W-:Y:S01]  /*3020*/  LOP3.LUT R3, R3, 0x8, RZ, 0xc0, !PT ;  /* 0x0000000803037812 */ /* 0x000fe200078ec0ff */
[----:B------:R-:W-:Y:S01]  /*3030*/  IMAD.MOV.U32 R181, RZ, RZ, R187 ;  /* 0x000000ffffb57224 */ /* 0x000fe200078e00bb */
[----:B------:R-:W-:Y:S01]  /*3040*/  LOP3.LUT R4, R4, 0x18, RZ, 0xc0, !PT ;  /* 0x0000001804047812 */ /* 0x000fe200078ec0ff */
[----:B------:R-:W-:Y:S01]  /*3050*/  IMAD.MOV.U32 R179, RZ, RZ, 0x4 ;  /* 0x00000004ffb37424 */ /* 0x000fe200078e00ff */
[----:B------:R-:W-:-:S02]  /*3060*/  LOP3.LUT R3, R3, 0x10, R8, 0xf8, !PT ;  /* 0x0000001003037812 */ /* 0x000fc400078ef808 */
[----:B------:R-:W-:Y:S02]  /*3070*/  CS2R R126, SRZ ;  /* 0x00000000007e7805 */ /* 0x000fe4000001ff00 */
[--C-:B------:R-:W-:Y:S02]  /*3080*/  LOP3.LUT R10, R4, 0xc0, R2.reuse, 0xf8, !PT ;  /* 0x000000c0040a7812 */ /* 0x100fe400078ef802 */
[----:B------:R-:W-:Y:S02]  /*3090*/  CS2R R124, SRZ ;  /* 0x00000000007c7805 */ /* 0x000fe4000001ff00 */
[----:B------:R-:W-:Y:S02]  /*30a0*/  LOP3.LUT R3, R3, 0xc0, R2, 0xf8, !PT ;  /* 0x000000c003037812 */ /* 0x000fe400078ef802 */
[----:B------:R-:W-:Y:S01]  /*30b0*/  CS2R R130, SRZ ;  /* 0x0000000000827805 */ /* 0x000fe2000001ff00 */
[----:B-1----:R-:W3:Y:S01]  /*30c0*/  @P0 MUFU.RCP R0, UR9 ;  /* 0x0000000900000d08 */ /* 0x002ee20008001000 */
[----:B------:R-:W1:Y:S01]  /*30d0*/  LDCU UR9, c[0x0][0x590] ;  /* 0x0000b200ff0977ac */ /* 0x000e620008000800 */
[----:B------:R-:W-:-:S02]  /*30e0*/  SEL R160, R160, 0xffffffe0, !P1 ;  /* 0xffffffe0a0a07807 */ /* 0x000fc40004800000 */
        /* <DEDUP_REMOVED lines=9> */
[----:B----4-:R-:W-:Y:S01]  /*3180*/  IMAD.SHL.U32 R6, R8, 0x2, RZ ;  /* 0x0000000208067824 */ /* 0x010fe200078e00ff */
        /* <DEDUP_REMOVED lines=12> */
[----:B------:R-:W-:Y:S02]  /*3250*/  LOP3.LUT R9, R3, R4, RZ, 0x3c, !PT ;  /* 0x0000000403097212 */ /* 0x000fe400078e3cff */
[----:B------:R-:W-:Y:S02]  /*3260*/  CS2R R96, SRZ ;  /* 0x0000000000607805 */ /* 0x000fe4000001ff00 */
        /* <DEDUP_REMOVED lines=8> */
[----:B------:R-:W-:Y:S02]  /*32f0*/  LEA R177, R177, UR30, 0x1 ;  /* 0x0000001eb1b17c11 */ /* 0x000fe4000f8e08ff */
[----:B------:R-:W-:Y:S02]  /*3300*/  CS2R R78, SRZ ;  /* 0x00000000004e7805 */ /* 0x000fe4000001ff00 */
[----:B------:R-:W-:Y:S02]  /*3310*/  IADD3 R180, PT, PT, -R180, UR40, -R11 ;  /* 0x00000028b4b47c10 */ /* 0x000fe4000fffe90b */
        /* <DEDUP_REMOVED lines=24> */
[----:B------:R-:W-:Y:S01]  /*34a0*/  UMOV UR8, URZ ;  /* 0x000000ff00087c82 */ /* 0x000fe20008000000 */
[----:B------:R-:W-:Y:S01]  /*34b0*/  VIADD R2, R2, UR18 ;  /* 0x0000001202027c36 */ /* 0x000fe20008000000 */
[----:B------:R-:W4:Y:S01]  /*34c0*/  LDCU UR11, c[0x0][0x440] ;  /* 0x00008800ff0b77ac */ /* 0x000f220008000800 */
[----:B------:R-:W-:Y:S01]  /*34d0*/  IMAD.IADD R176, R160, 0x1, R177 ;  /* 0x00000001a0b07824 */ /* 0x000fe200078e02b1 */
[----:B------:R-:W3:Y:S01]  /*34e0*/  LDCU UR15, c[0x0][0x508] ;  /* 0x0000a100ff0f77ac */ /* 0x000ee20008000800 */
[----:B------:R-:W3:Y:S01]  /*34f0*/  LDCU UR14, c[0x0][0x3e0] ;  /* 0x00007c00ff0e77ac */ /* 0x000ee20008000800 */
[----:B------:R-:W-:-:S02]  /*3500*/  UIADD3 UR5, UPT, UPT, UR5, -UR48, -UR40 ;  /* 0x8000003005057290 */ /* 0x000fc4000fffe828 */
[----:B--2---:R-:W-:Y:S02]  /*3510*/  USHF.L.U32 UR10, UR10, 0x6, URZ ;  /* 0x000000060a0a7899 */ /* 0x004fe400080006ff */
[----:B-1----:R-:W-:Y:S01]  /*3520*/  USHF.L.U32 UR9, UR9, 0x6, URZ ;  /* 0x0000000609097899 */ /* 0x002fe200080006ff */
[----:B---3--:R-:W-:-:S05]  /*3530*/  @P0 FMUL.FTZ R0, R7, R0 ;  /* 0x0000000007000220 */ /* 0x008fca0000410000 */
[----:B------:R-:W-:Y:S01]  /*3540*/  @P0 R2UR UR29, R0 ;  /* 0x00000000001d02ca */ /* 0x000fe200000e0000 */
[----:B------:R-:W-:-:S12]  /*3550*/  IMAD.MOV.U32 R0, RZ, RZ, 0x20 ;  /* 0x00000020ff007424 */ /* 0x000fd800078e00ff */
[----:B----4-:R-:W-:-:S05]  /*3560*/  @UP0 UMOV UR8, UR29 ;  /* 0x0000001d00080c82 */ /* 0x010fca0008000000 */
.L_x_1680:
        /* <DEDUP_REMOVED lines=41> */
[----:B------:R-:W1:Y:S05]  /*3800*/  LDSM.16.M88.4 R152, [R176+0xb400] ;  /* 0x00b40000b098783b */ /* 0x000e6a0000000200 */
        /* <DEDUP_REMOVED lines=14> */
[-C--:B------:R-:W-:Y:S08]  /*38f0*/  HMMA.16816.F32.BF16 R28, R168, R174.reuse, R28 ;  /* 0x000000aea81c723c */ /* 0x080ff0000004181c */
[----:B------:R-:W-:Y:S01]  /*3900*/  HMMA.16816.F32.BF16 R32, R136, R174, R32 ;  /* 0x000000ae8820723c */ /* 0x000fe20000041820 */
[----:B------:R-:W-:Y:S07]  /*3910*/  LDSM.16.M88.4 R136, [R178+0x2000] ;  /* 0x00200000b288783b */ /* 0x000fee0000000200 */
[-C--:B------:R-:W-:Y:S08]  /*3920*/  HMMA.16816.F32.BF16 R4, R132, R140.reuse, R4 ;  /* 0x0000008c8404723c */ /* 0x080ff00000041804 */
[C---:B----4-:R-:W-:Y:S08]  /*3930*/  HMMA.16816.F32.BF16 R8, R144.reuse, R140, R8 ;  /* 0x0000008c9008723c */ /* 0x050ff00000041808 */
        /* <DEDUP_REMOVED lines=8> */
[----:B------:R-:W1:Y:S07]  /*39c0*/  LDSM.16.M88.4 R132, [R178+0x2800] ;  /* 0x00280000b284783b */ /* 0x000e6e0000000200 */
[-C--:B--2---:R-:W-:Y:S08]  /*39d0*/  HMMA.16816.F32.BF16 R4, R148, R156.reuse, R4 ;  /* 0x0000009c9404723c */ /* 0x084ff00000041804 */
[C---:B------:R-:W-:Y:S08]  /*39e0*/  HMMA.16816.F32.BF16 R8, R160.reuse, R156, R8 ;  /* 0x0000009ca008723c */ /* 0x040ff00000041808 */
[-C--:B------:R-:W-:Y:S08]  /*39f0*/  HMMA.16816.F32.BF16 R12, R160, R158.reuse, R12 ;  /* 0x0000009ea00c723c */ /* 0x080ff0000004180c */
[C---:B------:R-:W-:Y:S08]  /*3a00*/  HMMA.16816.F32.BF16 R16, R148.reuse, R158, R16 ;  /* 0x0000009e9410723c */ /* 0x040ff00000041810 */
[-C--:B---3--:R-:W-:Y:S08]  /*3a10*/  HMMA.16816.F32.BF16 R20, R148, R164.reuse, R20 ;  /* 0x000000a49414723c */ /* 0x088ff00000041814 */
[C---:B------:R-:W-:Y:S08]  /*3a20*/  HMMA.16816.F32.BF16 R24, R160.reuse, R164, R24 ;  /* 0x000000a4a018723c */ /* 0x040ff00000041818 */
[-C--:B------:R-:W-:Y:S08]  /*3a30*/  HMMA.16816.F32.BF16 R28, R160, R166.reuse, R28 ;  /* 0x000000a6a01c723c */ /* 0x080ff0000004181c */
[----:B------:R-:W-:Y:S08]  /*3a40*/  HMMA.16816.F32.BF16 R32, R148, R166, R32 ;  /* 0x000000a69420723c */ /* 0x000ff00000041820 */
[-C--:B----4-:R-:W-:Y:S08]  /*3a50*/  HMMA.16816.F32.BF16 R4, R136, R140.reuse, R4 ;  /* 0x0000008c8804723c */ /* 0x090ff00000041804 */
[C---:B-1----:R-:W-:Y:S08]  /*3a60*/  HMMA.16816.F32.BF16 R8, R132.reuse, R140, R8 ;  /* 0x0000008c8408723c */ /* 0x042ff00000041808 */
[-C--:B------:R-:W-:Y:S03]  /*3a70*/  HMMA.16816.F32.BF16 R12, R132, R142.reuse, R12 ;  /* 0x0000008e840c723c */ /* 0x080fe6000004180c */
[----:B------:R-:W-:Y:S01]  /*3a80*/  FMUL.FTZ R200, R4, UR19 ;  /* 0x0000001304c87c20 */ /* 0x000fe20008410000 */
[----:B------:R-:W-:Y:S01]  /*3a90*/  FMUL.FTZ R201, R5, UR19 ;  /* 0x0000001305c97c20 */ /* 0x000fe20008410000 */
[----:B------:R-:W-:Y:S01]  /*3aa0*/  FMUL.FTZ R252, R6, UR19 ;  /* 0x0000001306fc7c20 */ /* 0x000fe20008410000 */
[----:B------:R-:W-:Y:S01]  /*3ab0*/  FMUL.FTZ R251, R7, UR19 ;  /* 0x0000001307fb7c20 */ /* 0x000fe20008410000 */
[----:B------:R1:W-:Y:S01]  /*3ac0*/  MUFU.TANH R165, R200 ;  /* 0x000000c800a57308 */ /* 0x0003e20000002400 */
[C---:B------:R-:W-:Y:S04]  /*3ad0*/  HMMA.16816.F32.BF16 R16, R136.reuse, R142, R16 ;  /* 0x0000008e8810723c */ /* 0x040fe80000041810 */
[----:B------:R-:W-:Y:S01]  /*3ae0*/  FMUL.FTZ R198, R10, UR19 ;  /* 0x000000130ac67c20 */ /* 0x000fe20008410000 */
[----:B------:R-:W-:Y:S01]  /*3af0*/  FMUL.FTZ R249, R9, UR19 ;  /* 0x0000001309f97c20 */ /* 0x000fe20008410000 */
[----:B------:R-:W-:Y:S03]  /*3b00*/  FMUL.FTZ R199, R11, UR19 ;  /* 0x000000130bc77c20 */ /* 0x000fe60008410000 */
[----:B------:R-:W-:Y:S01]  /*3b10*/  MUFU.TANH R175, R201 ;  /* 0x000000c900af7308 */ /* 0x000fe20000002400 */
[-C--:B------:R-:W-:Y:S03]  /*3b20*/  HMMA.16816.F32.BF16 R20, R136, R144.reuse, R20 ;  /* 0x000000908814723c */ /* 0x080fe60000041814 */
[----:B------:R-:W-:Y:S01]  /*3b30*/  FMUL.FTZ R247, R13, UR19 ;  /* 0x000000130df77c20 */ /* 0x000fe20008410000 */
[----:B------:R-:W-:Y:S01]  /*3b40*/  FMUL.FTZ R216, R15, UR19 ;  /* 0x000000130fd87c20 */ /* 0x000fe20008410000 */
[----:B------:R-:W-:Y:S01]  /*3b50*/  LOP3.LUT R9, R186, UR48, RZ, 0xfc, !PT ;  /* 0x00000030ba097c12 */ /* 0x000fe2000f8efcff */
[----:B------:R-:W-:Y:S03]  /*3b60*/  FMUL.FTZ R224, R8, UR19 ;  /* 0x0000001308e07c20 */ /* 0x000fe60008410000 */
[----:B------:R-:W-:Y:S01]  /*3b70*/  MUFU.TANH R198, R198 ;  /* 0x000000c600c67308 */ /* 0x000fe20000002400 */
[C---:B------:R-:W-:Y:S04]  /*3b80*/  HMMA.16816.F32.BF16 R24, R132.reuse, R144, R24 ;  /* 0x000000908418723c */ /* 0x040fe80000041818 */
[----:B-1----:R-:W-:Y:S01]  /*3b90*/  IADD3 R200, PT, PT, R9, R180, RZ ;  /* 0x000000b409c87210 */ /* 0x002fe20007ffe0ff */
[----:B------:R-:W-:Y:S01]  /*3ba0*/  FMUL.FTZ R207, R14, UR19 ;  /* 0x000000130ecf7c20 */ /* 0x000fe20008410000 */
[----:B------:R-:W-:Y:S03]  /*3bb0*/  FMUL.FTZ R227, R17, UR19 ;  /* 0x0000001311e37c20 */ /* 0x000fe60008410000 */
[----:B------:R-:W1:Y:S01]  /*3bc0*/  MUFU.TANH R247, R247 ;  /* 0x000000f700f77308 */ /* 0x000e620000002400 */
[-C--:B------:R-:W-:Y:S03]  /*3bd0*/  HMMA.16816.F32.BF16 R28, R132, R146.reuse, R28 ;  /* 0x00000092841c723c */ /* 0x080fe6000004181c */
[----:B------:R-:W-:Y:S01]  /*3be0*/  FMUL.FTZ R221, R20, UR19 ;  /* 0x0000001314dd7c20 */ /* 0x000fe20008410000 */
[----:B------:R-:W-:Y:S01]  /*3bf0*/  FMUL.FTZ R205, R21, UR19 ;  /* 0x0000001315cd7c20 */ /* 0x000fe20008410000 */
[----:B------:R-:W-:Y:S01]  /*3c00*/  IADD3 R235, PT, PT, R200, 0xa8, RZ ;  /* 0x000000a8c8eb7810 */ /* 0x000fe20007ffe0ff */
[----:B------:R-:W-:Y:S03]  /*3c10*/  FMUL.FTZ R217, R18, UR19 ;  /* 0x0000001312d97c20 */ /* 0x000fe60008410000 */
[----:B------:R2:W-:Y:S01]  /*3c20*/  MUFU.TANH R174, R221 ;  /* 0x000000dd00ae7308 */ /* 0x0005e20000002400 */
[----:B------:R-:W-:Y:S04]  /*3c30*/  HMMA.16816.F32.BF16 R32, R136, R146, R32 ;  /* 0x000000928820723c */ /* 0x000fe80000041820 */
[----:B------:R-:W-:Y:S01]  /*3c40*/  FMUL.FTZ R250, R16, UR19 ;  /* 0x0000001310fa7c20 */ /* 0x000fe20008410000 */
[----:B------:R-:W-:Y:S01]  /*3c50*/  FMUL.FTZ R212, R22, UR19 ;  /* 0x0000001316d47c20 */ /* 0x000fe20008410000 */
[----:B------:R-:W-:Y:S03]  /*3c60*/  IADD3 R222, PT, PT, R200, 0xa7, RZ ;  /* 0x000000a7c8de7810 */ /* 0x000fe60007ffe0ff */
[----:B------:R-:W-:Y:S01]  /*3c70*/  MUFU.TANH R173, R205 ;  /* 0x000000cd00ad7308 */ /* 0x000fe20000002400 */
[----:B------:R-:W-:Y:S01]  /*3c80*/  FMUL.FTZ R232, R19, UR19 ;  /* 0x0000001313e87c20 */ /* 0x000fe20008410000 */
[----:B------:R-:W-:Y:S01]  /*3c90*/  IABS R235, R235 ;  /* 0x000000eb00eb7213 */ /* 0x000fe20000000000 */
[----:B------:R-:W-:Y:S01]  /*3ca0*/  FMUL.FTZ R244, R12, UR19 ;  /* 0x000000130cf47c20 */ /* 0x000fe20008410000 */
[----:B------:R-:W-:Y:S01]  /*3cb0*/  FMUL.FTZ R220, R30, UR19 ;  /* 0x000000131edc7c20 */ /* 0x000fe20008410000 */
[----:B------:R-:W-:Y:S01]  /*3cc0*/  IADD3 R234, PT, PT, R200, 0x70, RZ ;  /* 0x00000070c8ea7810 */ /* 0x000fe20007ffe0ff */
[----:B------:R-:W-:Y:S01]  /*3cd0*/  FMUL.FTZ R210, R26, UR19 ;  /* 0x000000131ad27c20 */ /* 0x000fe20008410000 */
[----:B------:R-:W-:Y:S03]  /*3ce0*/  IABS R222, R222 ;  /* 0x000000de00de7213 */ /* 0x000fe60000000000 */
[----:B------:R3:W-:Y:S01]  /*3cf0*/  MUFU.TANH R15, R220 ;  /* 0x000000dc000f7308 */ /* 0x0007e20000002400 */
[----:B-1----:R-:W-:Y:S01]  /*3d00*/  FFMA.FTZ R166, -R247, R247, 1 ;  /* 0x3f800000f7a67423 */ /* 0x002fe200000101f7 */
[----:B--2---:R-:W-:Y:S01]  /*3d10*/  I2FP.F32.S32 R221, R235 ;  /* 0x000000eb00dd7245 */ /* 0x004fe20000201400 */
[----:B------:R-:W-:Y:S01]  /*3d20*/  FMUL.FTZ R219, R25, UR19 ;  /* 0x0000001319db7c20 */ /* 0x000fe20008410000 */
[----:B------:R-:W-:Y:S01]  /*3d30*/  IADD3 R246, PT, PT, R200, 0xa0, RZ ;  /* 0x000000a0c8f67810 */ /* 0x000fe20007ffe0ff */
[----:B------:R-:W-:Y:S01]  /*3d40*/  FMUL.FTZ R231, R28, UR19 ;  /* 0x000000131ce77c20 */ /* 0x000fe20008410000 */
[----:B------:R-:W-:Y:S01]  /*3d50*/  FMUL.FTZ R230, R34, UR19 ;  /* 0x0000001322e67c20 */ /* 0x000fe20008410000 */
[C---:B------:R-:W-:Y:S03]  /*3d60*/  IADD3 R218, PT, PT, R200.reuse, 0x9f, RZ ;  /* 0x0000009fc8da7810 */ /* 0x040fe60007ffe0ff */
[----:B------:R-:W1:Y:S01]  /*3d70*/  MUFU.TANH R199, R199 ;  /* 0x000000c700c77308 */ /* 0x000e620000002400 */
[----:B------:R-:W-:Y:S01]  /*3d80*/  FMUL.FTZ R214, R31, UR19 ;  /* 0x000000131fd67c20 */ /* 0x000fe20008410000 */
[----:B------:R-:W-:Y:S01]  /*3d90*/  IADD3 R226, PT, PT, R200, 0x80, RZ ;  /* 0x00000080c8e27810 */ /* 0x000fe20007ffe0ff */
[----:B------:R-:W-:Y:S01]  /*3da0*/  FMUL.FTZ R208, R23, UR19 ;  /* 0x0000001317d07c20 */ /* 0x000fe20008410000 */
[----:B------:R-:W-:Y:S01]  /*3db0*/  IABS R234, R234 ;  /* 0x000000ea00ea7213 */ /* 0x000fe20000000000 */
[----:B------:R-:W-:Y:S01]  /*3dc0*/  FFMA.FTZ R248, R221, -UR8, R198 ;  /* 0x80000008ddf87c23 */ /* 0x000fe200080100c6 */
[----:B------:R-:W-:Y:S01]  /*3dd0*/  I2FP.F32.S32 R222, R222 ;  /* 0x000000de00de7245 */ /* 0x000fe20000201400 */
[----:B------:R-:W-:Y:S03]  /*3de0*/  FFMA.FTZ R238, -R198, R198, 1 ;  /* 0x3f800000c6ee7423 */ /* 0x000fe600000101c6 */
[----:B------:R-:W2:Y:S01]  /*3df0*/  MUFU.TANH R224, R224 ;  /* 0x000000e000e07308 */ /* 0x000ea20000002400 */
[----:B------:R-:W-:Y:S01]  /*3e00*/  IABS R246, R246 ;  /* 0x000000f600f67213 */ /* 0x000fe20000000000 */
[----:B---3--:R-:W-:Y:S01]  /*3e10*/  FMUL.FTZ R220, R166, UR19 ;  /* 0x00000013a6dc7c20 */ /* 0x008fe20008410000 */
[----:B------:R-:W-:Y:S01]  /*3e20*/  FMUL.FTZ R206, R27, UR19 ;  /* 0x000000131bce7c20 */ /* 0x000fe20008410000 */
[----:B------:R-:W-:Y:S01]  /*3e30*/  FMUL.FTZ R167, R29, UR19 ;  /* 0x000000131da77c20 */ /* 0x000fe20008410000 */
[----:B------:R-:W-:Y:S01]  /*3e40*/  FMUL.FTZ R170, R32, UR19 ;  /* 0x0000001320aa7c20 */ /* 0x000fe20008410000 */
[----:B------:R-:W-:Y:S01]  /*3e50*/  FMUL.FTZ R242, R33, UR19 ;  /* 0x0000001321f27c20 */ /* 0x000fe20008410000 */
[C---:B------:R-:W-:Y:S03]  /*3e60*/  IADD3 R225, PT, PT, R200.reuse, 0x7f, RZ ;  /* 0x0000007fc8e17810 */ /* 0x040fe60007ffe0ff */
[----:B------:R-:W3:Y:S01]  /*3e70*/  MUFU.TANH R249, R249 ;  /* 0x000000f900f97308 */ /* 0x000ee20000002400 */
[----:B------:R-:W-:Y:S01]  /*3e80*/  IADD3 R215, PT, PT, R200, 0x78, RZ ;  /* 0x00000078c8d77810 */ /* 0x000fe20007ffe0ff */
[----:B------:R-:W-:Y:S01]  /*3e90*/  FMUL.FTZ R233, R24, UR19 ;  /* 0x0000001318e97c20 */ /* 0x000fe20008410000 */
[----:B------:R-:W-:Y:S01]  /*3ea0*/  IABS R218, R218 ;  /* 0x000000da00da7213 */ /* 0x000fe20000000000 */
[----:B------:R-:W-:Y:S01]  /*3eb0*/  FMUL.FTZ R211, R35, UR19 ;  /* 0x0000001323d37c20 */ /* 0x000fe20008410000 */
[----:B------:R-:W-:Y:S01]  /*3ec0*/  IABS R226, R226 ;  /* 0x000000e200e27213 */ /* 0x000fe20000000000 */
[----:B-1----:R-:W-:Y:S01]  /*3ed0*/  FFMA.FTZ R245, R222, -UR8, R199 ;  /* 0x80000008def57c23 */ /* 0x002fe200080100c7 */
[----:B------:R-:W-:Y:S03]  /*3ee0*/  I2FP.F32.S32 R205, R234 ;  /* 0x000000ea00cd7245 */ /* 0x000fe60000201400 */
[----:B------:R-:W1:Y:S01]  /*3ef0*/  MUFU.TANH R207, R207 ;  /* 0x000000cf00cf7308 */ /* 0x000e620000002400 */
[----:B------:R-:W-:Y:S01]  /*3f00*/  FFMA.FTZ R234, -R199, R199, 1 ;  /* 0x3f800000c7ea7423 */ /* 0x000fe200000101c7 */
[----:B------:R-:W-:Y:S01]  /*3f10*/  I2FP.F32.S32 R246, R246 ;  /* 0x000000f600f67245 */ /* 0x000fe20000201400 */
[----:B--2---:R-:W-:Y:S01]  /*3f20*/  FFMA.FTZ R239, -R224, R224, 1 ;  /* 0x3f800000e0ef7423 */ /* 0x004fe200000101e0 */
[----:B------:R-:W-:Y:S01]  /*3f30*/  IABS R225, R225 ;  /* 0x000000e100e17213 */ /* 0x000fe20000000000 */
[----:B------:R-:W-:Y:S01]  /*3f40*/  FFMA.FTZ R241, -R165, R165, 1 ;  /* 0x3f800000a5f17423 */ /* 0x000fe200000101a5 */
[----:B------:R-:W-:Y:S01]  /*3f50*/  IABS R215, R215 ;  /* 0x000000d700d77213 */ /* 0x000fe20000000000 */
[----:B------:R-:W-:Y:S03]  /*3f60*/  FFMA.FTZ R224, R246, -UR8, R224 ;  /* 0x80000008f6e07c23 */ /* 0x000fe600080100e0 */
[----:B------:R-:W2:Y:S01]  /*3f70*/  MUFU.TANH R216, R216 ;  /* 0x000000d800d87308 */ /* 0x000ea20000002400 */
[----:B------:R-:W-:Y:S01]  /*3f80*/  I2FP.F32.S32 R218, R218 ;  /* 0x000000da00da7245 */ /* 0x000fe20000201400 */
[----:B---3--:R-:W-:Y:S01]  /*3f90*/  FFMA.FTZ R235, -R249, R249, 1 ;  /* 0x3f800000f9eb7423 */ /* 0x008fe200000101f9 */
[----:B------:R-:W-:Y:S01]  /*3fa0*/  IADD3 R209, PT, PT, R200, 0x98, RZ ;  /* 0x00000098c8d17810 */ /* 0x000fe20007ffe0ff */
[----:B------:R-:W-:Y:S01]  /*3fb0*/  FFMA.FTZ R237, -R175, R175, 1 ;  /* 0x3f800000afed7423 */ /* 0x000fe200000101af */
[----:B------:R-:W-:Y:S01]  /*3fc0*/  I2FP.F32.S32 R226, R226 ;  /* 0x000000e200e27245 */ /* 0x000fe20000201400 */
[----:B------:R-:W-:Y:S01]  /*3fd0*/  FFMA.FTZ R249, R218, -UR8, R249 ;  /* 0x80000008daf97c23 */ /* 0x000fe200080100f9 */
[C---:B------:R-:W-:Y:S03]  /*3fe0*/  IADD3 R223, PT, PT, R200.reuse, 0x88, RZ ;  /* 0x00000088c8df7810 */ /* 0x040fe60007ffe0ff */
[----:B------:R-:W3:Y:S01]  /*3ff0*/  MUFU.TANH R227, R227 ;  /* 0x000000e300e37308 */ /* 0x000ee20000002400 */
[----:B------:R-:W-:Y:S01]  /*4000*/  IADD3 R204, PT, PT, R200, 0x8f, RZ ;  /* 0x0000008fc8cc7810 */ /* 0x000fe20007ffe0ff */
[----:B-1----:R-:W-:Y:S01]  /*4010*/  FFMA.FTZ R246, R246, -UR8, R207 ;  /* 0x80000008f6f67c23 */ /* 0x002fe200080100cf */
[----:B------:R-:W-:Y:S01]  /*4020*/  I2FP.F32.S32 R225, R225 ;  /* 0x000000e100e17245 */ /* 0x000fe20000201400 */
[----:B------:R-:W-:Y:S01]  /*4030*/  FFMA.FTZ R221, -R207, R207, 1 ;  /* 0x3f800000cfdd7423 */ /* 0x000fe200000101cf */
[----:B------:R-:W-:Y:S01]  /*4040*/  I2FP.F32.S32 R215, R215 ;  /* 0x000000d700d77245 */ /* 0x000fe20000201400 */
[----:B------:R-:W-:Y:S01]  /*4050*/  FFMA.FTZ R165, R226, -UR8, R165 ;  /* 0x80000008e2a57c23 */ /* 0x000fe200080100a5 */
[----:B------:R-:W-:Y:S03]  /*4060*/  IADD3 R213, PT, PT, R200, 0x77, RZ ;  /* 0x00000077c8d57810 */ /* 0x000fe60007ffe0ff */
[----:B------:R-:W1:Y:S01]  /*4070*/  MUFU.TANH R217, R217 ;  /* 0x000000d900d97308 */ /* 0x000e620000002400 */
[----:B------:R-:W-:Y:S01]  /*4080*/  IABS R209, R209 ;  /* 0x000000d100d17213 */ /* 0x000fe20000000000 */
[----:B--2---:R-:W-:Y:S01]  /*4090*/  FFMA.FTZ R243, R218, -UR8, R216 ;  /* 0x80000008daf37c23 */ /* 0x004fe200080100d8 */
[----:B------:R-:W-:Y:S01]  /*40a0*/  IADD3 R229, PT, PT, R200, 0x97, RZ ;  /* 0x00000097c8e57810 */ /* 0x000fe20007ffe0ff */
[----:B------:R-:W-:Y:S01]  /*40b0*/  FFMA.FTZ R218, -R216, R216, 1 ;  /* 0x3f800000d8da7423 */ /* 0x000fe200000101d8 */
[C---:B------:R-:W-:Y:S01]  /*40c0*/  IADD3 R203, PT, PT, R200.reuse, 0x6f, RZ ;  /* 0x0000006fc8cb7810 */ /* 0x040fe20007ffe0ff */
[----:B------:R-:W-:Y:S01]  /*40d0*/  FFMA.FTZ R175, R225, -UR8, R175 ;  /* 0x80000008e1af7c23 */ /* 0x000fe200080100af */
[C---:B------:R-:W-:Y:S03]  /*40e0*/  IADD3 R202, PT, PT, R200.reuse, 0x87, RZ ;  /* 0x00000087c8ca7810 */ /* 0x040fe60007ffe0ff */
[----:B------:R-:W2:Y:S01]  /*40f0*/  MUFU.TANH R250, R250 ;  /* 0x000000fa00fa7308 */ /* 0x000ea20000002400 */
[----:B------:R-:W-:Y:S01]  /*4100*/  IADD3 R201, PT, PT, R200, 0x68, RZ ;  /* 0x00000068c8c97810 */ /* 0x000fe20007ffe0ff */
[----:B---3--:R-:W-:Y:S01]  /*4110*/  FFMA.FTZ R207, -R227, R227, 1 ;  /* 0x3f800000e3cf7423 */ /* 0x008fe200000101e3 */
[----:B------:R-:W-:Y:S01]  /*4120*/  IABS R223, R223 ;  /* 0x000000df00df7213 */ /* 0x000fe20000000000 */
[----:B------:R-:W-:Y:S01]  /*4130*/  FMUL.FTZ R241, R241, UR19 ;  /* 0x00000013f1f17c20 */ /* 0x000fe20008410000 */
[----:B------:R-:W-:Y:S01]  /*4140*/  IABS R204, R204 ;  /* 0x000000cc00cc7213 */ /* 0x000fe20000000000 */
[----:B------:R-:W-:Y:S01]  /*4150*/  FMUL.FTZ R237, R237, UR19 ;  /* 0x00000013eded7c20 */ /* 0x000fe20008410000 */
[----:B------:R-:W-:Y:S03]  /*4160*/  IABS R213, R213 ;  /* 0x000000d500d57213 */ /* 0x000fe60000000000 */
[----:B------:R-:W3:Y:S01]  /*4170*/  MUFU.TANH R212, R212 ;  /* 0x000000d400d47308 */ /* 0x000ee20000002400 */
[----:B------:R-:W-:Y:S01]  /*4180*/  I2FP.F32.S32 R209, R209 ;  /* 0x000000d100d17245 */ /* 0x000fe20000201400 */
[----:B-1----:R-:W-:Y:S01]  /*4190*/  FFMA.FTZ R226, R226, -UR8, R217 ;  /* 0x80000008e2e27c23 */ /* 0x002fe200080100d9 */
[----:B------:R-:W-:Y:S01]  /*41a0*/  FFMA.FTZ R216, -R217, R217, 1 ;  /* 0x3f800000d9d87423 */ /* 0x000fe200000101d9 */
[----:B------:R-:W-:Y:S01]  /*41b0*/  IADD3 R228, PT, PT, R200, 0x90, RZ ;  /* 0x00000090c8e47810 */ /* 0x000fe20007ffe0ff */
[----:B------:R-:W-:Y:S01]  /*41c0*/  FMUL.FTZ R239, R239, UR19 ;  /* 0x00000013efef7c20 */ /* 0x000fe20008410000 */
[----:B------:R-:W-:Y:S01]  /*41d0*/  IABS R229, R229 ;  /* 0x000000e500e57213 */ /* 0x000fe20000000000 */
[----:B------:R-:W-:Y:S03]  /*41e0*/  FMUL.FTZ R235, R235, UR19 ;  /* 0x00000013ebeb7c20 */ /* 0x000fe60008410000 */
[----:B------:R-:W1:Y:S01]  /*41f0*/  MUFU.TANH R232, R232 ;  /* 0x000000e800e87308 */ /* 0x000e620000002400 */
[----:B------:R-:W-:Y:S01]  /*4200*/  IABS R203, R203 ;  /* 0x000000cb00cb7213 */ /* 0x000fe20000000000 */
[----:B--2---:R-:W-:Y:S01]  /*4210*/  FFMA.FTZ R217, -R250, R250, 1 ;  /* 0x3f800000fad97423 */ /* 0x004fe200000101fa */
[C---:B------:R-:W-:Y:S01]  /*4220*/  FFMA.FTZ R250, R215.reuse, -UR8, R250 ;  /* 0x80000008d7fa7c23 */ /* 0x040fe200080100fa */
[----:B------:R-:W-:Y:S01]  /*4230*/  IADD3 R200, PT, PT, R200, 0x67, RZ ;  /* 0x00000067c8c87810 */ /* 0x000fe20007ffe0ff */
[----:B------:R-:W-:Y:S01]  /*4240*/  FMUL.FTZ R238, R238, UR19 ;  /* 0x00000013eeee7c20 */ /* 0x000fe20008410000 */
[----:B------:R-:W-:Y:S01]  /*4250*/  IABS R202, R202 ;  /* 0x000000ca00ca7213 */ /* 0x000fe20000000000 */
[----:B------:R-:W-:Y:S03]  /*4260*/  FMUL.FTZ R234, R234, UR19 ;  /* 0x00000013eaea7c20 */ /* 0x000fe60008410000 */
[----:B------:R-:W2:Y:S01]  /*4270*/  MUFU.TANH R244, R244 ;  /* 0x000000f400f47308 */ /* 0x000ea20000002400 */
[----:B------:R-:W-:Y:S01]  /*4280*/  IABS R201, R201 ;  /* 0x000000c900c97213 */ /* 0x000fe20000000000 */
[----:B---3--:R-:W-:Y:S01]  /*4290*/  FFMA.FTZ R169, R215, -UR8, R212 ;  /* 0x80000008d7a97c23 */ /* 0x008fe200080100d4 */
[----:B------:R-:W-:Y:S01]  /*42a0*/  FMUL.FTZ R215, R207, UR19 ;  /* 0x00000013cfd77c20 */ /* 0x000fe20008410000 */
[----:B------:R-:W-:Y:S01]  /*42b0*/  I2FP.F32.S32 R223, R223 ;  /* 0x000000df00df7245 */ /* 0x000fe20000201400 */
[----:B------:R-:W-:Y:S01]  /*42c0*/  FFMA.FTZ R207, -R173, R173, 1 ;  /* 0x3f800000adcf7423 */ /* 0x000fe200000101ad */
[----:B------:R-:W-:Y:S01]  /*42d0*/  I2FP.F32.S32 R204, R204 ;  /* 0x000000cc00cc7245 */ /* 0x000fe20000201400 */
[----:B------:R-:W-:Y:S03]  /*42e0*/  FFMA.FTZ R212, -R212, R212, 1 ;  /* 0x3f800000d4d47423 */ /* 0x000fe600000101d4 */
[----:B------:R-:W3:Y:S01]  /*42f0*/  MUFU.TANH R210, R210 ;  /* 0x000000d200d27308 */ /* 0x000ee20000002400 */
[----:B------:R-:W-:Y:S01]  /*4300*/  I2FP.F32.S32 R213, R213 ;  /* 0x000000d500d57245 */ /* 0x000fe20000201400 */
[----:B-1----:R-:W-:Y:S01]  /*4310*/  FFMA.FTZ R225, R225, -UR8, R232 ;  /* 0x80000008e1e17c23 */ /* 0x002fe200080100e8 */
[----:B------:R-:W-:Y:S01]  /*4320*/  FFMA.FTZ R232, -R232, R232, 1 ;  /* 0x3f800000e8e87423 */ /* 0x000fe200000101e8 */
[----:B------:R-:W-:Y:S01]  /*4330*/  I2FP.F32.S32 R229, R229 ;  /* 0x000000e500e57245 */ /* 0x000fe20000201400 */
[----:B------:R-:W-:Y:S01]  /*4340*/  FMUL.FTZ R221, R221, UR19 ;  /* 0x00000013dddd7c20 */ /* 0x000fe20008410000 */
[----:B------:R-:W-:Y:S01]  /*4350*/  I2FP.F32.S32 R203, R203 ;  /* 0x000000cb00cb7245 */ /* 0x000fe20000201400 */
[----:B------:R-:W-:Y:S03]  /*4360*/  FFMA.FTZ R227, R213, -UR8, R227 ;  /* 0x80000008d5e37c23 */ /* 0x000fe600080100e3 */
[----:B------:R3:W-:Y:S01]  /*4370*/  MUFU.TANH R166, R230 ;  /* 0x000000e600a67308 */ /* 0x0007e20000002400 */
[----:B------:R-:W-:Y:S01]  /*4380*/  IABS R228, R228 ;  /* 0x000000e400e47213 */ /* 0x000fe20000000000 */
[----:B--2---:R-:W-:Y:S01]  /*4390*/  FFMA.FTZ R222, -R244, R244, 1 ;  /* 0x3f800000f4de7423 */ /* 0x004fe200000101f4 */
[----:B------:R-:W-:Y:S01]  /*43a0*/  FFMA.FTZ R244, R209, -UR8, R244 ;  /* 0x80000008d1f47c23 */ /* 0x000fe200080100f4 */
[----:B------:R-:W-:Y:S01]  /*43b0*/  IABS R200, R200 ;  /* 0x000000c800c87213 */ /* 0x000fe20000000000 */
[----:B------:R-:W-:Y:S01]  /*43c0*/  FFMA.FTZ R247, R229, -UR8, R247 ;  /* 0x80000008e5f77c23 */ /* 0x000fe200080100f7 */
[----:B------:R-:W-:Y:S01]  /*43d0*/  I2FP.F32.S32 R202, R202 ;  /* 0x000000ca00ca7245 */ /* 0x000fe20000201400 */
[----:B------:R-:W-:Y:S03]  /*43e0*/  FFMA.FTZ R173, R203, -UR8, R173 ;  /* 0x80000008cbad7c23 */ /* 0x000fe600080100ad */
[----:B------:R-:W1:Y:S01]  /*43f0*/  MUFU.TANH R252, R252 ;  /* 0x000000fc00fc7308 */ /* 0x000e620000002400 */
[----:B------:R-:W-:Y:S01]  /*4400*/  I2FP.F32.S32 R201, R201 ;  /* 0x000000c900c97245 */ /* 0x000fe20000201400 */
[----:B------:R-:W-:Y:S01]  /*4410*/  FMUL.FTZ R218, R218, UR19 ;  /* 0x00000013dada7c20 */ /* 0x000fe20008410000 */
[----:B------:R-:W-:Y:S01]  /*4420*/  I2FP.F32.S32 R228, R228 ;  /* 0x000000e400e47245 */ /* 0x000fe20000201400 */
[----:B------:R-:W-:Y:S01]  /*4430*/  FMUL.FTZ R222, R222, UR19 ;  /* 0x00000013dede7c20 */ /* 0x000fe20008410000 */
[----:B------:R-:W-:Y:S01]  /*4440*/  I2FP.F32.S32 R200, R200 ;  /* 0x000000c800c87245 */ /* 0x000fe20000201400 */
[----:B------:R-:W-:Y:S01]  /*4450*/  FMUL.FTZ R216, R216, UR19 ;  /* 0x00000013d8d87c20 */ /* 0x000fe20008410000 */
[----:B------:R-:W-:Y:S03]  /*4460*/  FMUL.FTZ R217, R217, UR19 ;  /* 0x00000013d9d97c20 */ /* 0x000fe60008410000 */
[----:B------:R2:W-:Y:S01]  /*4470*/  MUFU.TANH R198, R214 ;  /* 0x000000d600c67308 */ /* 0x0005e20000002400 */
[----:B------:R-:W-:Y:S01]  /*4480*/  FMUL.FTZ R212, R212, UR19 ;  /* 0x00000013d4d47c20 */ /* 0x000fe20008410000 */
[----:B---3--:R-:W-:Y:S01]  /*4490*/  FFMA.FTZ R230, R209, -UR8, R210 ;  /* 0x80000008d1e67c23 */ /* 0x008fe200080100d2 */
[----:B------:R-:W-:Y:S01]  /*44a0*/  FMUL.FTZ R209, R207, UR19 ;  /* 0x00000013cfd17c20 */ /* 0x000fe20008410000 */
[----:B------:R-:W-:Y:S06]  /*44b0*/  FFMA.FTZ R210, -R210, R210, 1 ;  /* 0x3f800000d2d27423 */ /* 0x000fec00000101d2 */
[----:B------:R-:W3:Y:S01]  /*44c0*/  MUFU.TANH R219, R219 ;  /* 0x000000db00db7308 */ /* 0x000ee20000002400 */
[----:B------:R-:W-:Y:S01]  /*44d0*/  FMUL.FTZ R210, R210, UR19 ;  /* 0x00000013d2d27c20 */ /* 0x000fe20008410000 */
[----:B-1----:R-:W-:Y:S01]  /*44e0*/  FFMA.FTZ R240, -R252, R252, 1 ;  /* 0x3f800000fcf07423 */ /* 0x002fe200000101fc */
[----:B------:R-:W-:Y:S03]  /*44f0*/  FFMA.FTZ R252, R223, -UR8, R252 ;  /* 0x80000008dffc7c23 */ /* 0x000fe600080100fc */
[----:B------:R-:W-:Y:S04]  /*4500*/  FMUL.FTZ R240, R240, UR19 ;  /* 0x00000013f0f07c20 */ /* 0x000fe80008410000 */
[----:B------:R-:W1:Y:S01]  /*4510*/  MUFU.TANH R231, R231 ;  /* 0x000000e700e77308 */ /* 0x000e620000002400 */
[----:B--2---:R-:W-:Y:S09]  /*4520*/  FMUL.FTZ R214, R232, UR19 ;  /* 0x00000013e8d67c20 */ /* 0x004ff20008410000 */
[----:B------:R-:W2:Y:S01]  /*4530*/  MUFU.TANH R208, R208 ;  /* 0x000000d000d07308 */ /* 0x000ea20000002400 */
[----:B---3--:R-:W-:Y:S01]  /*4540*/  FFMA.FTZ R207, -R219, R219, 1 ;  /* 0x3f800000dbcf7423 */ /* 0x008fe200000101db */
[C---:B------:R-:W-:Y:S03]  /*4550*/  FFMA.FTZ R219, R204.reuse, -UR8, R219 ;  /* 0x80000008ccdb7c23 */ /* 0x040fe600080100db */
[----:B------:R-:W-:Y:S05]  /*4560*/  FMUL.FTZ R207, R207, UR19 ;  /* 0x00000013cfcf7c20 */ /* 0x000fea0008410000 */
[----:B------:R2:W3:Y:S01]  /*4570*/  MUFU.TANH R199, R167 ;  /* 0x000000a700c77308 */ /* 0x0004e20000002400 */
[----:B-1----:R-:W-:Y:S01]  /*4580*/  FFMA.FTZ R232, R223, -UR8, R231 ;  /* 0x80000008dfe87c23 */ /* 0x002fe200080100e7 */
[----:B------:R-:W-:Y:S01]  /*4590*/  FFMA.FTZ R223, R204, -UR8, R198 ;  /* 0x80000008ccdf7c23 */ /* 0x000fe200080100c6 */
[----:B------:R-:W-:Y:S01]  /*45a0*/  FFMA.FTZ R204, -R166, R166, 1 ;  /* 0x3f800000a6cc7423 */ /* 0x000fe200000101a6 */
[----:B------:R-:W-:Y:S01]  /*45b0*/  FFMA.FTZ R11, -R231, R231, 1 ;  /* 0x3f800000e70b7423 */ /* 0x000fe200000101e7 */
[----:B------:R-:W-:Y:S05]  /*45c0*/  FFMA.FTZ R198, -R198, R198, 1 ;  /* 0x3f800000c6c67423 */ /* 0x000fea00000101c6 */
[----:B------:R1:W-:Y:S01]  /*45d0*/  MUFU.TANH R13, R242 ;  /* 0x000000f2000d7308 */ /* 0x0003e20000002400 */
[----:B------:R-:W-:Y:S01]  /*45e0*/  FMUL.FTZ R204, R204, UR19 ;  /* 0x00000013cccc7c20 */ /* 0x000fe20008410000 */
[----:B------:R-:W-:Y:S08]  /*45f0*/  FMUL.FTZ R198, R198, UR19 ;  /* 0x00000013c6c67c20 */ /* 0x000ff00008410000 */
[----:B------:R-:W4:Y:S01]  /*4600*/  MUFU.TANH R251, R251 ;  /* 0x000000fb00fb7308 */ /* 0x000f220000002400 */
[----:B--2---:R-:W-:Y:S01]  /*4610*/  FFMA.FTZ R167, R213, -UR8, R208 ;  /* 0x80000008d5a77c23 */ /* 0x004fe200080100d0 */
[----:B------:R-:W-:Y:S01]  /*4620*/  FFMA.FTZ R213, -R174, R174, 1 ;  /* 0x3f800000aed57423 */ /* 0x000fe200000101ae */
[----:B------:R-:W-:Y:S01]  /*4630*/  FFMA.FTZ R174, R205, -UR8, R174 ;  /* 0x80000008cdae7c23 */ /* 0x000fe200080100ae */
[----:B---3--:R-:W-:Y:S01]  /*4640*/  FFMA.FTZ R231, R202, -UR8, R199 ;  /* 0x80000008cae77c23 */ /* 0x008fe200080100c7 */
[----:B------:R-:W-:Y:S01]  /*4650*/  FFMA.FTZ R208, -R208, R208, 1 ;  /* 0x3f800000d0d07423 */ /* 0x000fe200000101d0 */
[----:B------:R-:W-:Y:S04]  /*4660*/  FFMA.FTZ R199, -R199, R199, 1 ;  /* 0x3f800000c7c77423 */ /* 0x000fe800000101c7 */
[----:B------:R-:W2:Y:S01]  /*4670*/  MUFU.TANH R171, R211 ;  /* 0x000000d300ab7308 */ /* 0x000ea20000002400 */
[----:B------:R-:W-:Y:S01]  /*4680*/  FMUL.FTZ R213, R213, UR19 ;  /* 0x00000013d5d57c20 */ /* 0x000fe20008410000 */
[----:B-1----:R-:W-:Y:S01]  /*4690*/  FFMA.FTZ R242, R205, -UR8, R166 ;  /* 0x80000008cdf27c23 */ /* 0x002fe200080100a6 */
[----:B------:R-:W-:Y:S01]  /*46a0*/  FMUL.FTZ R208, R208, UR19 ;  /* 0x00000013d0d07c20 */ /* 0x000fe20008410000 */
[----:B------:R-:W-:Y:S06]  /*46b0*/  FMUL.FTZ R199, R199, UR19 ;  /* 0x00000013c7c77c20 */ /* 0x000fec0008410000 */
[----:B------:R-:W1:Y:S01]  /*46c0*/  MUFU.TANH R206, R206 ;  /* 0x000000ce00ce7308 */ /* 0x000e620000002400 */
[----:B----4-:R-:W-:Y:S01]  /*46d0*/  FFMA.FTZ R236, -R251, R251, 1 ;  /* 0x3f800000fbec7423 */ /* 0x010fe200000101fb */
[----:B------:R-:W-:Y:S01]  /*46e0*/  FFMA.FTZ R251, R202, -UR8, R251 ;  /* 0x80000008cafb7c23 */ /* 0x000fe200080100fb */
[----:B------:R-:W-:Y:S02]  /*46f0*/  FFMA.FTZ R202, -R15, R15, 1 ;  /* 0x3f8000000fca7423 */ /* 0x000fe4000001010f */
[----:B------:R-:W-:Y:S05]  /*4700*/  FMUL.FTZ R236, R236, UR19 ;  /* 0x00000013ecec7c20 */ /* 0x000fea0008410000 */
[----:B------:R-:W3:Y:S01]  /*4710*/  MUFU.TANH R170, R170 ;  /* 0x000000aa00aa7308 */ /* 0x000ee20000002400 */
[----:B------:R-:W-:Y:S01]  /*4720*/  FMUL.FTZ R202, R202, UR19 ;  /* 0x00000013caca7c20 */ /* 0x000fe20008410000 */
[----:B--2---:R-:W-:Y:S01]  /*4730*/  FFMA.FTZ R166, R203, -UR8, R171 ;  /* 0x80000008cba67c23 */ /* 0x004fe200080100ab */
[----:B------:R-:W-:Y:S01]  /*4740*/  FFMA.FTZ R10, -R171, R171, 1 ;  /* 0x3f800000ab0a7423 */ /* 0x000fe200000101ab */
[----:B------:R-:W-:Y:S06]  /*4750*/  FMUL.FTZ R203, R11, UR19 ;  /* 0x000000130bcb7c20 */ /* 0x000fec0008410000 */
[----:B------:R-:W2:Y:S01]  /*4760*/  MUFU.TANH R233, R233 ;  /* 0x000000e900e97308 */ /* 0x000ea20000002400 */
[----:B-1----:R-:W-:Y:S01]  /*4770*/  FFMA.FTZ R229, R229, -UR8, R206 ;  /* 0x80000008e5e57c23 */ /* 0x002fe200080100ce */
[----:B------:R-:W-:Y:S04]  /*4780*/  FFMA.FTZ R206, -R206, R206, 1 ;  /* 0x3f800000cece7423 */ /* 0x000fe800000101ce */
[----:B------:R-:W-:Y:S01]  /*4790*/  FMUL.FTZ R206, R206, UR19 ;  /* 0x00000013cece7c20 */ /* 0x000fe20008410000 */
[----:B---3--:R-:W-:Y:S01]  /*47a0*/  FFMA.FTZ R171, R201, -UR8, R170 ;  /* 0x80000008c9ab7c23 */ /* 0x008fe200080100aa */
[----:B------:R-:W-:Y:S01]  /*47b0*/  FFMA.FTZ R205, -R170, R170, 1 ;  /* 0x3f800000aacd7423 */ /* 0x000fe200000101aa */
[----:B------:R-:W-:Y:S01]  /*47c0*/  FFMA.FTZ R201, -R13, R13, 1 ;  /* 0x3f8000000dc97423 */ /* 0x000fe2000001010d */
[----:B------:R-:W-:Y:S01]  /*47d0*/  FFMA.FTZ R170, R200, -UR8, R13 ;  /* 0x80000008c8aa7c23 */ /* 0x000fe2000801000d */
[----:B------:R-:W-:Y:S01]  /*47e0*/  FMUL.FTZ R200, R10, UR19 ;  /* 0x000000130ac87c20 */ /* 0x000fe20008410000 */
[----:B------:R-:W-:Y:S01]  /*47f0*/  FMUL.FTZ R205, R205, UR19 ;  /* 0x00000013cdcd7c20 */ /* 0x000fe20008410000 */
[----:B------:R-:W-:Y:S01]  /*4800*/  FMUL.FTZ R201, R201, UR19 ;  /* 0x00000013c9c97c20 */ /* 0x000fe20008410000 */
[----:B--2---:R-:W-:Y:S01]  /*4810*/  FFMA.FTZ R211, -R233, R233, 1 ;  /* 0x3f800000e9d37423 */ /* 0x004fe200000101e9 */
[C---:B------:R-:W-:Y:S01]  /*4820*/  FFMA.FTZ R233, R228.reuse, -UR8, R233 ;  /* 0x80000008e4e97c23 */ /* 0x040fe200080100e9 */
[----:B------:R-:W-:Y:S02]  /*4830*/  FFMA.FTZ R228, R228, -UR8, R15 ;  /* 0x80000008e4e47c23 */ /* 0x000fe4000801000f */
[----:B------:R-:W-:Y:S01]  /*4840*/  FMUL.FTZ R211, R211, UR19 ;  /* 0x00000013d3d37c20 */ /* 0x000fe20008410000 */
[----:B------:R-:W-:Y:S06]  /*4850*/  BRA.U !UP0, `(.L_x_1676) ;  /* 0x0000000108347547 */ /* 0x000fec000b800000 */
        /* <DEDUP_REMOVED lines=13> */
.L_x_1676:
[----:B------:R-:W1:Y:S01]  /*4930*/  S2R R8, SR_TID.X ;  /* 0x0000000000087919 */ /* 0x000e620000002100 */
[----:B------:R-:W-:Y:S01]  /*4940*/  UIADD3 UR18, UPT, UPT, UR40, UR15, -UR42 ;  /* 0x0000000f28127290 */ /* 0x000fe2000fffe82a */
[----:B------:R-:W-:Y:S01]  /*4950*/  IMAD.U32 R7, RZ, RZ, UR44 ;  /* 0x0000002cff077e24 */ /* 0x000fe2000f8e00ff */
[----:B------:R-:W-:Y:S01]  /*4960*/  UIADD3 UR29, UPT, UPT, UR40, -UR16, -UR42 ;  /* 0x80000010281d7290 */ /* 0x000fe2000fffe82a */
[----:B------:R-:W-:Y:S02]  /*4970*/  IMAD.MOV.U32 R12, RZ, RZ, 0x1 ;  /* 0x00000001ff0c7424 */ /* 0x000fe400078e00ff */
[----:B------:R-:W-:Y:S02]  /*4980*/  IMAD.MOV.U32 R6, RZ, RZ, 0x9 ;  /* 0x00000009ff067424 */ /* 0x000fe400078e00ff */
[C---:B------:R-:W-:Y:S02]  /*4990*/  VIADD R11, R9.reuse, UR18 ;  /* 0x00000012090b7c36 */ /* 0x040fe40008000000 */
[----:B------:R-:W-:Y:S02]  /*49a0*/  VIADD R9, R9, UR29 ;  /* 0x0000001d09097c36 */ /* 0x000fe40008000000 */
[----:B------:R-:W-:Y:S01]  /*49b0*/  IMAD.MOV.U32 R10, RZ, RZ, 0x21 ;  /* 0x00000021ff0a7424 */ /* 0x000fe200078e00ff */
[----:B------:R-:W-:Y:S01]  /*49c0*/  VIADDMNMX R12, R11, R12, UR40, PT ;  /* 0x000000280b0c7e46 */ /* 0x000fe2000b80010c */
[----:B------:R-:W-:Y:S01]  /*49d0*/  IMAD.MOV.U32 R4, RZ, RZ, 0x29 ;  /* 0x00000029ff047424 */ /* 0x000fe200078e00ff */
[C---:B------:R-:W-:Y:S02]  /*49e0*/  VIADDMNMX R18, R9.reuse, 0x8, RZ, !PT ;  /* 0x0000000809127846 */ /* 0x040fe400078001ff */
[----:B------:R-:W-:Y:S02]  /*49f0*/  VIMNMX R20, PT, PT, RZ, R9, !PT ;  /* 0x00000009ff147248 */ /* 0x000fe40007fe0100 */
[C---:B------:R-:W-:Y:S02]  /*4a00*/  VIADDMNMX R16, R9.reuse, 0x20, RZ, !PT ;  /* 0x0000002009107846 */ /* 0x040fe400078001ff */
[----:B------:R-:W-:Y:S02]  /*4a10*/  VIADDMNMX R14, R9, 0x28, RZ, !PT ;  /* 0x00000028090e7846 */ /* 0x000fe400078001ff */
[C---:B------:R-:W-:Y:S02]  /*4a20*/  VIADDMNMX R6, R11.reuse, R6, UR40, PT ;  /* 0x000000280b067e46 */ /* 0x040fe4000b800106 */
[----:B------:R-:W-:Y:S01]  /*4a30*/  VIADDMNMX R4, R11, R4, UR40, PT ;  /* 0x000000280b047e46 */ /* 0x000fe2000b800104 */
[----:B-1----:R-:W-:Y:S01]  /*4a40*/  IMAD.SHL.U32 R5, R8, 0x2, RZ ;  /* 0x0000000208057824 */ /* 0x002fe200078e00ff */
[----:B------:R-:W-:Y:S04]  /*4a50*/  SHF.R.U32.HI R8, RZ, 0x1, R8 ;  /* 0x00000001ff087819 */ /* 0x000fe80000011608 */
[----:B------:R-:W-:Y:S04]  /*4a60*/  LOP3.LUT R5, R5, 0x6, RZ, 0xc0, !PT ;  /* 0x0000000605057812 */ /* 0x000fe800078ec0ff */
[----:B------:R-:W-:Y:S02]  /*4a70*/  LOP3.LUT R8, R5, 0x1e0, R8, 0xf8, !PT ;  /* 0x000001e005087812 */ /* 0x000fe400078ef808 */
[----:B------:R-:W-:Y:S03]  /*4a80*/  VIADDMNMX R5, R11, R10, UR40, PT ;  /* 0x000000280b057e46 */ /* 0x000fe6000b80010a */
[----:B------:R-:W-:Y:S04]  /*4a90*/  IMAD R7, R7, 0x80, R8 ;  /* 0x0000008007077824 */ /* 0x000fe800078e0208 */
        /* <DEDUP_REMOVED lines=135> */
.L_x_1677:
        /* <DEDUP_REMOVED lines=8> */
[----:B------:R-:W1:Y:S01]  /*5390*/  S2R R161, SR_TID.X ;  /* 0x0000000000a17919 */ /* 0x000e620000002100 */
[----:B------:R-:W-:Y:S01]  /*53a0*/  FSETP.NEU.FTZ.AND P0, PT, R182, -INF , PT ;  /* 0xff800000b600780b */ /* 0x000fe20003f1d000 */
[--C-:B------:R-:W-:Y:S01]  /*53b0*/  FFMA.FTZ R7, R252, UR17, -R4.reuse ;  /* 0x00000011fc077c23 */ /* 0x100fe20008010804 */
[----:B------:R-:W-:Y:S01]  /*53c0*/  FFMA.FTZ R9, R251, UR17, -R4 ;  /* 0x00000011fb097c23 */ /* 0x000fe20008010804 */
[--C-:B------:R-:W-:Y:S01]  /*53d0*/  FFMA.FTZ R11, R250, UR17, -R8.reuse ;  /* 0x00000011fa0b7c23 */ /* 0x100fe20008010808 */
[----:B------:R-:W-:Y:S01]  /*53e0*/  FFMA.FTZ R12, R227, UR17, -R8 ;  /* 0x00000011e30c7c23 */ /* 0x000fe20008010808 */
[----:B------:R2:W-:Y:S01]  /*53f0*/  MUFU.EX2 R251, R7 ;  /* 0x0000000700fb7308 */ /* 0x0005e20000000800 */
[----:B------:R-:W-:Y:S01]  /*5400*/  FFMA.FTZ R10, R226, UR17, -R4 ;  /* 0x00000011e20a7c23 */ /* 0x000fe20008010804 */
[----:B------:R-:W-:Y:S01]  /*5410*/  FSETP.NEU.FTZ.AND P1, PT, R183, -INF , PT ;  /* 0xff800000b700780b */ /* 0x000fe20003f3d000 */
[--C-:B------:R-:W-:Y:S07]  /*5420*/  FFMA.FTZ R175, R175, UR17, -R8.reuse ;  /* 0x00000011afaf7c23 */ /* 0x100fee0008010808 */
[----:B------:R3:W-:Y:S01]  /*5430*/  MUFU.EX2 R250, R9 ;  /* 0x0000000900fa7308 */ /* 0x0007e20000000800 */
[----:B------:R-:W-:Y:S01]  /*5440*/  FSEL R5, R5, RZ, P0 ;  /* 0x000000ff05057208 */ /* 0x000fe20000000000 */
[--C-:B------:R-:W-:Y:S01]  /*5450*/  FFMA.FTZ R164, R171, UR17, -R8.reuse ;  /* 0x00000011aba47c23 */ /* 0x100fe20008010808 */
[----:B------:R-:W-:Y:S07]  /*5460*/  FSEL R6, R6, RZ, P1 ;  /* 0x000000ff06067208 */ /* 0x000fee0000800000 */
[----:B------:R4:W-:Y:S01]  /*5470*/  MUFU.EX2 R227, R11 ;  /* 0x0000000b00e37308 */ /* 0x0009e20000000800 */
[--C-:B------:R-:W-:Y:S01]  /*5480*/  FFMA.FTZ R171, R170, UR17, -R8.reuse ;  /* 0x00000011aaab7c23 */ /* 0x100fe20008010808 */
[--C-:B------:R-:W-:Y:S01]  /*5490*/  FFMA.FTZ R13, R245, UR17, -R5.reuse ;  /* 0x00000011f50d7c23 */ /* 0x100fe20008010805 */
[----:B------:R-:W-:Y:S07]  /*54a0*/  FFMA.FTZ R165, R165, UR17, -R8 ;  /* 0x00000011a5a57c23 */ /* 0x000fee0008010808 */
[----:B------:R1:W-:Y:S01]  /*54b0*/  MUFU.EX2 R226, R12 ;  /* 0x0000000c00e27308 */ /* 0x0003e20000000800 */
[----:B------:R-:W-:Y:S01]  /*54c0*/  FFMA.FTZ R14, R249, UR17, -R6 ;  /* 0x00000011f90e7c23 */ /* 0x000fe20008010806 */
[--C-:B--2---:R-:W-:Y:S01]  /*54d0*/  FFMA.FTZ R7, R225, UR17, -R4.reuse ;  /* 0x00000011e1077c23 */ /* 0x104fe20008010804 */
[----:B------:R-:W-:Y:S07]  /*54e0*/  FFMA.FTZ R172, R167, UR17, -R4 ;  /* 0x00000011a7ac7c23 */ /* 0x000fee0008010804 */
[----:B------:R2:W-:Y:S01]  /*54f0*/  MUFU.EX2 R225, R10 ;  /* 0x0000000a00e17308 */ /* 0x0005e20000000800 */
[--C-:B------:R-:W-:Y:S01]  /*5500*/  FFMA.FTZ R178, R233, UR17, -R6.reuse ;  /* 0x00000011e9b27c23 */ /* 0x100fe20008010806 */
[--C-:B---3--:R-:W-:Y:S01]  /*5510*/  FFMA.FTZ R9, R224, UR17, -R6.reuse ;  /* 0x00000011e0097c23 */ /* 0x108fe20008010806 */
[--C-:B------:R-:W-:Y:S07]  /*5520*/  FFMA.FTZ R233, R232, UR17, -R6.reuse ;  /* 0x00000011e8e97c23 */ /* 0x100fee0008010806 */
[----:B------:R3:W-:Y:S01]  /*5530*/  MUFU.EX2 R224, R7 ;  /* 0x0000000700e07308 */ /* 0x0007e20000000800 */
[--C-:B------:R-:W-:Y:S01]  /*5540*/  FFMA.FTZ R232, R231, UR17, -R6.reuse ;  /* 0x00000011e7e87c23 */ /* 0x100fe20008010806 */
[--C-:B----4-:R-:W-:Y:S01]  /*5550*/  FFMA.FTZ R11, R248, UR17, -R5.reuse ;  /* 0x00000011f80b7c23 */ /* 0x110fe20008010805 */
[--C-:B------:R-:W-:Y:S07]  /*5560*/  FFMA.FTZ R231, R230, UR17, -R5.reuse ;  /* 0x00000011e6e77c23 */ /* 0x100fee0008010805 */
[----:B------:R4:W-:Y:S01]  /*5570*/  MUFU.EX2 R249, R9 ;  /* 0x0000000900f97308 */ /* 0x0009e20000000800 */
[--C-:B------:R-:W-:Y:S01]  /*5580*/  FFMA.FTZ R230, R229, UR17, -R5.reuse ;  /* 0x00000011e5e67c23 */ /* 0x100fe20008010805 */
[--C-:B-1----:R-:W-:Y:S01]  /*5590*/  FFMA.FTZ R12, R247, UR17, -R6.reuse ;  /* 0x00000011f70c7c23 */ /* 0x102fe20008010806 */
[--C-:B------:R-:W-:Y:S07]  /*55a0*/  FFMA.FTZ R229, R228, UR17, -R5.reuse ;  /* 0x00000011e4e57c23 */ /* 0x100fee0008010805 */
[----:B------:R1:W-:Y:S01]  /*55b0*/  MUFU.EX2 R245, R11 ;  /* 0x0000000b00f57308 */ /* 0x0003e20000000800 */
[--C-:B------:R-:W-:Y:S01]  /*55c0*/  FFMA.FTZ R228, R223, UR17, -R5.reuse ;  /* 0x00000011dfe47c23 */ /* 0x100fe20008010805 */
[----:B--2---:R-:W-:Y:S01]  /*55d0*/  FFMA.FTZ R10, R244, UR17, -R6 ;  /* 0x00000011f40a7c23 */ /* 0x004fe20008010806 */
[----:B------:R-:W-:Y:S07]  /*55e0*/  MOV R168, 0x10 ;  /* 0x0000001000a87802 */ /* 0x000fee0000000f00 */
[----:B------:R2:W-:Y:S01]  /*55f0*/  MUFU.EX2 R252, R175 ;  /* 0x000000af00fc7308 */ /* 0x0005e20000000800 */
[----:B------:R-:W-:Y:S01]  /*5600*/  MOV R160, 0x20 ;  /* 0x0000002000a07802 */ /* 0x000fe20000000f00 */
[--C-:B---3--:R-:W-:Y:S01]  /*5610*/  FFMA.FTZ R7, R246, UR17, -R5.reuse ;  /* 0x00000011f6077c23 */ /* 0x108fe20008010805 */
[----:B------:R-:W-:Y:S07]  /*5620*/  UISETP.GT.AND UP0, UPT, UR50, UR45, UPT ;  /* 0x0000002d3200728c */ /* 0x000fee000bf04270 */
[----:B------:R3:W-:Y:S01]  /*5630*/  MUFU.EX2 R247, R10 ;  /* 0x0000000a00f77308 */ /* 0x0007e20000000800 */
[--C-:B----4-:R-:W-:Y:S01]  /*5640*/  FFMA.FTZ R9, R174, UR17, -R8.reuse ;  /* 0x00000011ae097c23 */ /* 0x110fe20008010808 */
[----:B------:R-:W-:Y:S08]  /*5650*/  FFMA.FTZ R174, R173, UR17, -R8 ;  /* 0x00000011adae7c23 */ /* 0x000ff00008010808 */
[----:B------:R-:W-:Y:S01]  /*5660*/  MUFU.EX2 R246, R12 ;  /* 0x0000000c00f67308 */ /* 0x000fe20000000800 */
[----:B------:R-:W-:Y:S01]  /*5670*/  FFMA.FTZ R8, R219, UR17, -R6 ;  /* 0x00000011db087c23 */ /* 0x000fe20008010806 */
[----:B-1----:R-:W-:Y:S01]  /*5680*/  FFMA.FTZ R11, R243, UR17, -R5 ;  /* 0x00000011f30b7c23 */ /* 0x002fe20008010805 */
[--C-:B------:R-:W-:Y:S07]  /*5690*/  FFMA.FTZ R173, R166, UR17, -R4.reuse ;  /* 0x00000011a6ad7c23 */ /* 0x100fee0008010804 */
[----:B------:R1:W-:Y:S01]  /*56a0*/  MUFU.EX2 R243, R7 ;  /* 0x0000000700f37308 */ /* 0x0003e20000000800 */
[--C-:B--2---:R-:W-:Y:S09]  /*56b0*/  FFMA.FTZ R175, R169, UR17, -R4.reuse ;  /* 0x00000011a9af7c23 */ /* 0x104ff20008010804 */
[----:B------:R-:W-:Y:S01]  /*56c0*/  MUFU.EX2 R248, R14 ;  /* 0x0000000e00f87308 */ /* 0x000fe20000000800 */
[----:B---3--:R-:W-:Y:S09]  /*56d0*/  FFMA.FTZ R10, R242, UR17, -R4 ;  /* 0x00000011f20a7c23 */ /* 0x008ff20008010804 */
[----:B------:R2:W-:Y:S10]  /*56e0*/  MUFU.EX2 R242, R11 ;  /* 0x0000000b00f27308 */ /* 0x0005f40000000800 */
[----:B------:R3:W-:Y:S10]  /*56f0*/  MUFU.EX2 R219, R9 ;  /* 0x0000000900db7308 */ /* 0x0007f40000000800 */
[----:B------:R4:W-:Y:S10]  /*5700*/  MUFU.EX2 R166, R10 ;  /* 0x0000000a00a67308 */ /* 0x0009f40000000800 */
[----:B------:R-:W4:Y:S10]  /*5710*/  MUFU.EX2 R165, R165 ;  /* 0x000000a500a57308 */ /* 0x000f340000000800 */
[----:B------:R4:W-:Y:S10]  /*5720*/  MUFU.EX2 R223, R8 ;  /* 0x0000000800df7308 */ /* 0x0009f40000000800 */
[----:B------:R-:W4:Y:S10]  /*5730*/  MUFU.EX2 R244, R13 ;  /* 0x0000000d00f47308 */ /* 0x000f340000000800 */
[----:B------:R-:W4:Y:S10]  /*5740*/  MUFU.EX2 R174, R174 ;  /* 0x000000ae00ae7308 */ /* 0x000f340000000800 */
[----:B------:R-:W-:Y:S10]  /*5750*/  MUFU.EX2 R175, R175 ;  /* 0x000000af00af7308 */ /* 0x000ff40000000800 */
[----:B------:R-:W4:Y:S10]  /*5760*/  MUFU.EX2 R172, R172 ;  /* 0x000000ac00ac7308 */ /* 0x000f340000000800 */
[----:B------:R-:W-:Y:S10]  /*5770*/  MUFU.EX2 R164, R164 ;  /* 0x000000a400a47308 */ /* 0x000ff40000000800 */
[----:B------:R-:W-:Y:S10]  /*5780*/  MUFU.EX2 R171, R171 ;  /* 0x000000ab00ab7308 */ /* 0x000ff40000000800 */
[----:B------:R-:W4:Y:S10]  /*5790*/  MUFU.EX2 R173, R173 ;  /* 0x000000ad00ad7308 */ /* 0x000f340000000800 */
        /* <DEDUP_REMOVED lines=8> */
[----:B------:R-:W-:Y:S02]  /*5820*/  SHF.L.U32 R4, R161, 0x5, RZ ;  /* 0x00000005a1047819 */ /* 0x000fe400000006ff */
[----:B------:R-:W-:Y:S02]  /*5830*/  LOP3.LUT R12, R7, 0x1c0, RZ, 0xc0, !PT ;  /* 0x000001c0070c7812 */ /* 0x000fe400078ec0ff */
[C---:B--2---:R-:W-:Y:S02]  /*5840*/  SHF.L.U32 R11, R161.reuse, 0x1, RZ ;  /* 0x00000001a10b7819 */ /* 0x044fe400000006ff */
[----:B---3--:R-:W-:Y:S02]  /*5850*/  SHF.R.U32.HI R9, RZ, 0x1, R161 ;  /* 0x00000001ff097819 */ /* 0x008fe400000116a1 */
[----:B------:R-:W-:Y:S02]  /*5860*/  LOP3.LUT R12, R12, 0x38, R11, 0xf8, !PT ;  /* 0x000000380c0c7812 */ /* 0x000fe400078ef80b */
[C---:B------:R-:W-:Y:S02]  /*5870*/  LOP3.LUT R14, R4.reuse, 0x7400, RZ, 0xc0, !PT ;  /* 0x00007400040e7812 */ /* 0x040fe400078ec0ff */
[----:B------:R-:W-:Y:S02]  /*5880*/  SHF.L.U32 R6, R161, 0x2, RZ ;  /* 0x00000002a1067819 */ /* 0x000fe400000006ff */
[----:B------:R-:W-:Y:S02]  /*5890*/  LOP3.LUT R5, R4, 0xc0, RZ, 0xc0, !PT ;  /* 0x000000c004057812 */ /* 0x000fe400078ec0ff */
[----:B------:R-:W-:Y:S02]  /*58a0*/  LOP3.LUT R12, R12, 0x20, R9, 0x78, !PT ;  /* 0x000000200c0c7812 */ /* 0x000fe400078e7809 */
[----:B------:R-:W-:Y:S02]  /*58b0*/  LOP3.LUT R11, R14, 0x6, R11, 0xf8, !PT ;  /* 0x000000060e0b7812 */ /* 0x000fe400078ef80b */
[C---:B------:R-:W-:Y:S02]  /*58c0*/  LOP3.LUT R14, R4.reuse, 0x20, RZ, 0xc0, !PT ;  /* 0x00000020040e7812 */ /* 0x040fe400078ec0ff */
[----:B------:R-:W-:Y:S02]  /*58d0*/  LOP3.LUT R4, R4, 0x120, RZ, 0xc0, !PT ;  /* 0x0000012004047812 */ /* 0x000fe400078ec0ff */
[----:B------:R-:W-:Y:S02]  /*58e0*/  LOP3.LUT R6, R5, 0x18, R6, 0xf8, !PT ;  /* 0x0000001805067812 */ /* 0x000fe400078ef806 */
[----:B------:R-:W-:Y:S02]  /*58f0*/  LOP3.LUT R11, R11, R12, RZ, 0xfc, !PT ;  /* 0x0000000c0b0b7212 */ /* 0x000fe400078efcff */
[----:B------:R-:W-:Y:S02]  /*5900*/  LOP3.LUT R5, R4, 0x200, R7, 0xf8, !PT ;  /* 0x0000020004057812 */ /* 0x000fe400078ef807 */
[C---:B------:R-:W-:Y:S02]  /*5910*/  LOP3.LUT R4, R6.reuse, 0x8, R9, 0x78, !PT ;  /* 0x0000000806047812 */ /* 0x040fe400078e7809 */
[----:B----4-:R-:W-:Y:S02]  /*5920*/  LOP3.LUT R10, R6, 0x8, R161, 0x78, !PT ;  /* 0x00000008060a7812 */ /* 0x010fe400078e78a1 */
[----:B------:R-:W-:Y:S02]  /*5930*/  F2FP.BF16.F32.PACK_AB R6, R252, R165 ;  /* 0x000000a5fc06723e */ /* 0x000fe400000010ff */
[----:B------:R-:W-:Y:S02]  /*5940*/  LEA R167, R11, UR4, 0x1 ;  /* 0x000000040ba77c11 */ /* 0x000fe4000f8e08ff */
[C---:B------:R-:W-:Y:S02]  /*5950*/  LOP3.LUT P1, RZ, R161.reuse, 0x4, RZ, 0xc0, !PT ;  /* 0x00000004a1ff7812 */ /* 0x040fe4000782c0ff */
[----:B------:R-:W-:Y:S01]  /*5960*/  LOP3.LUT P0, RZ, R161, 0x8, RZ, 0xc0, !PT ;  /* 0x00000008a1ff7812 */ /* 0x000fe2000780c0ff */
[----:B------:R1:W-:Y:S01]  /*5970*/  STS [R167+0x19000], R6 ;  /* 0x01900006a7007388 */ /* 0x0003e20000000800 */
[----:B------:R-:W-:Y:S02]  /*5980*/  F2FP.BF16.F32.PACK_AB R8, R250, R251 ;  /* 0x000000fbfa08723e */ /* 0x000fe400000010ff */
[----:B------:R-:W-:Y:S02]  /*5990*/  SEL R168, R168, 0xfffffff0, !P1 ;  /* 0xfffffff0a8a87807 */ /* 0x000fe40004800000 */
[----:B------:R-:W-:Y:S01]  /*59a0*/  F2FP.BF16.F32.PACK_AB R11, R226, R227 ;  /* 0x000000e3e20b723e */ /* 0x000fe200000010ff */
[----:B------:R2:W-:Y:S01]  /*59b0*/  STS [R167+0x19400], R8 ;  /* 0x01940008a7007388 */ /* 0x0005e20000000800 */
[----:B------:R-:W-:Y:S02]  /*59c0*/  F2FP.BF16.F32.PACK_AB R9, R224, R225 ;  /* 0x000000e1e009723e */ /* 0x000fe400000010ff */
[----:B------:R-:W-:Y:S02]  /*59d0*/  IADD3 R170, PT, PT, R168, R167, RZ ;  /* 0x000000a7a8aa7210 */ /* 0x000fe40007ffe0ff */
[----:B------:R-:W-:Y:S02]  /*59e0*/  LOP3.LUT R4, R5, R4, RZ, 0xfc, !PT ;  /* 0x0000000405047212 */ /* 0x000fe400078efcff */
[--C-:B------:R-:W-:Y:S01]  /*59f0*/  LOP3.LUT R14, R14, 0x3c00, R7.reuse, 0xf8, !PT ;  /* 0x00003c000e0e7812 */ /* 0x100fe200078ef807 */
[----:B------:R3:W-:Y:S01]  /*5a00*/  STS [R170+0x19000], R11 ;  /* 0x0190000baa007388 */ /* 0x0007e20000000800 */
[C---:B------:R-:W-:Y:S02]  /*5a10*/  IADD3 R5, PT, PT, R167.reuse, 0x19000, RZ ;  /* 0x00019000a7057810 */ /* 0x040fe40007ffe0ff */
[----:B------:R-:W-:Y:S01]  /*5a20*/  F2FP.BF16.F32.PACK_AB R12, R248, R249 ;  /* 0x000000f9f80c723e */ /* 0x000fe200000010ff */
[----:B------:R4:W-:Y:S01]  /*5a30*/  STS [R170+0x19400], R9 ;  /* 0x01940009aa007388 */ /* 0x0009e20000000800 */
[----:B------:R-:W-:Y:S02]  /*5a40*/  IADD3 R169, PT, PT, R167, 0x19020, RZ ;  /* 0x00019020a7a97810 */ /* 0x000fe40007ffe0ff */
[----:B------:R-:W-:Y:S01]  /*5a50*/  @P0 IADD3 R169, PT, PT, R5, -0x20, RZ ;  /* 0xffffffe005a90810 */ /* 0x000fe20007ffe0ff */
[----:B------:R4:W-:Y:S01]  /*5a60*/  STS [R167+0x1a000], R12 ;  /* 0x01a0000ca7007388 */ /* 0x0009e20000000800 */
[----:B------:R-:W-:Y:S02]  /*5a70*/  LOP3.LUT R177, R14, 0x100, R7, 0xf8, !PT ;  /* 0x000001000eb17812 */ /* 0x000fe400078ef807 */
[----:B-1----:R-:W-:Y:S02]  /*5a80*/  F2FP.BF16.F32.PACK_AB R6, R244, R245 ;  /* 0x000000f5f406723e */ /* 0x002fe400000010ff */
[----:B------:R-:W-:Y:S02]  /*5a90*/  F2FP.BF16.F32.PACK_AB R7, R246, R247 ;  /* 0x000000f7f607723e */ /* 0x000fe400000010ff */
[----:B------:R-:W-:Y:S01]  /*5aa0*/  F2FP.BF16.F32.PACK_AB R5, R242, R243 ;  /* 0x000000f3f205723e */ /* 0x000fe200000010ff */
[----:B------:R1:W-:Y:S01]  /*5ab0*/  STS [R167+0x1a400], R6 ;  /* 0x01a40006a7007388 */ /* 0x0003e20000000800 */
[----:B------:R-:W-:Y:S02]  /*5ac0*/  LOP3.LUT R177, R177, R10, RZ, 0xfc, !PT ;  /* 0x0000000ab1b17212 */ /* 0x000fe400078efcff */
[----:B------:R-:W-:Y:S01]  /*5ad0*/  F2FP.BF16.F32.PACK_AB R10, R174, R219 ;  /* 0x000000dbae0a723e */ /* 0x000fe200000010ff */
[----:B------:R1:W-:Y:S01]  /*5ae0*/  STS [R170+0x1a000], R7 ;  /* 0x01a00007aa007388 */ /* 0x0003e20000000800 */
[----:B--2---:R-:W-:Y:S02]  /*5af0*/  F2FP.BF16.F32.PACK_AB R8, R172, R175 ;  /* 0x000000afac08723e */ /* 0x004fe400000010ff */
[----:B------:R-:W-:Y:S01]  /*5b00*/  IADD3 R168, PT, PT, R168, R169, RZ ;  /* 0x000000a9a8a87210 */ /* 0x000fe20007ffe0ff */
[----:B------:R2:W-:Y:S01]  /*5b10*/  STS [R170+0x1a400], R5 ;  /* 0x01a40005aa007388 */ /* 0x0005e20000000800 */
[----:B---3--:R-:W-:Y:S02]  /*5b20*/  F2FP.BF16.F32.PACK_AB R11, R173, R166 ;  /* 0x000000a6ad0b723e */ /* 0x008fe400000010ff */
[----:B------:R-:W-:Y:S01]  /*5b30*/  LEA R163, R4, UR4, 0x1 ;  /* 0x0000000404a37c11 */ /* 0x000fe2000f8e08ff */
[----:B------:R-:W-:Y:S01]  /*5b40*/  STS [R169], R10 ;  /* 0x0000000aa9007388 */ /* 0x000fe20000000800 */
[----:B----4-:R-:W-:Y:S02]  /*5b50*/  F2FP.BF16.F32.PACK_AB R9, R171, R164 ;  /* 0x000000a4ab09723e */ /* 0x010fe400000010ff */
[----:B------:R-:W-:Y:S01]  /*5b60*/  LEA R177, R177, UR4, 0x1 ;  /* 0x00000004b1b17c11 */ /* 0x000fe2000f8e08ff */
[----:B------:R-:W-:Y:S01]  /*5b70*/  STS [R169+0x400], R8 ;  /* 0x00040008a9007388 */ /* 0x000fe20000000800 */
[----:B------:R-:W-:Y:S02]  /*5b80*/  F2FP.BF16.F32.PACK_AB R12, R223, R178 ;  /* 0x000000b2df0c723e */ /* 0x000fe400000010ff */
[----:B------:R-:W-:Y:S01]  /*5b90*/  SEL R160, R160, 0xffffffe0, !P1 ;  /* 0xffffffe0a0a07807 */ /* 0x000fe20004800000 */
[----:B------:R-:W-:Y:S03]  /*5ba0*/  STS [R168], R9 ;  /* 0x00000009a8007388 */ /* 0x000fe60000000800 */
[----:B------:R-:W-:Y:S01]  /*5bb0*/  IADD3 R162, PT, PT, R163, R160, RZ ;  /* 0x000000a0a3a27210 */ /* 0x000fe20007ffe0ff */
[----:B------:R-:W-:Y:S01]  /*5bc0*/  STS [R168+0x400], R11 ;  /* 0x0004000ba8007388 */ /* 0x000fe20000000800 */
[----:B-1----:R-:W-:Y:S02]  /*5bd0*/  F2FP.BF16.F32.PACK_AB R6, R230, R231 ;  /* 0x000000e7e606723e */ /* 0x002fe400000010ff */
[----:B------:R-:W-:Y:S01]  /*5be0*/  IADD3 R176, PT, PT, R160, R177, RZ ;  /* 0x000000b1a0b07210 */ /* 0x000fe20007ffe0ff */
[----:B------:R-:W-:Y:S01]  /*5bf0*/  STS [R169+0x1000], R12 ;  /* 0x0010000ca9007388 */ /* 0x000fe20000000800 */
[----:B------:R-:W-:Y:S03]  /*5c00*/  F2FP.BF16.F32.PACK_AB R7, R232, R233 ;  /* 0x000000e9e807723e */ /* 0x000fe600000010ff */
        /* <DEDUP_REMOVED lines=57> */
[----:B------:R-:W2:Y:S07]  /*5fa0*/  LDSM.16.M88.4 R132, [R177+0x13400] ;  /* 0x01340000b184783b */ /* 0x000eae0000000200 */
[-C--:B-1----:R-:W-:Y:S01]  /*5fb0*/  HMMA.16816.F32.BF16 R4, R148, R152.reuse, R4 ;  /* 0x000000989404723c */ /* 0x082fe20000041804 */
[----:B------:R1:W3:Y:S07]  /*5fc0*/  LDSM.16.M88.4 R136, [R162+0x8000] ;  /* 0x00800000a288783b */ /* 0x0002ee0000000200 */
[C---:B------:R-:W-:Y:S04]  /*5fd0*/  HMMA.16816.F32.BF16 R8, R156.reuse, R152, R8 ;  /* 0x000000989c08723c */ /* 0x040fe80000041808 */
[----:B------:R-:W-:Y:S02]  /*5fe0*/  MOV R153, R165 ;  /* 0x000000a500997202 */ /* 0x000fe40000000f00 */
[--C-:B------:R-:W-:Y:S02]  /*5ff0*/  SHF.R.U32.HI R165, RZ, 0x1, R161.reuse ;  /* 0x00000001ffa57819 */ /* 0x100fe400000116a1 */
[-C--:B------:R-:W-:Y:S08]  /*6000*/  HMMA.16816.F32.BF16 R12, R156, R154.reuse, R12 ;  /* 0x0000009a9c0c723c */ /* 0x080ff0000004180c */
[C---:B------:R-:W-:Y:S04]  /*6010*/  HMMA.16816.F32.BF16 R16, R148.reuse, R154, R16 ;  /* 0x0000009a9410723c */ /* 0x040fe80000041810 */
[----:B-1----:R-:W-:Y:S04]  /*6020*/  SHF.L.U32 R162, R161, 0x3, RZ ;  /* 0x00000003a1a27819 */ /* 0x002fe800000006ff */
[-C--:B--2---:R-:W-:Y:S08]  /*6030*/  HMMA.16816.F32.BF16 R20, R148, R132.reuse, R20 ;  /* 0x000000849414723c */ /* 0x084ff00000041814 */
[C---:B------:R-:W-:Y:S04]  /*6040*/  HMMA.16816.F32.BF16 R24, R156.reuse, R132, R24 ;  /* 0x000000849c18723c */ /* 0x040fe80000041818 */
[----:B------:R-:W-:Y:S04]  /*6050*/  LOP3.LUT R132, R165, 0x30, RZ, 0xc0, !PT ;  /* 0x00000030a5847812 */ /* 0x000fe800078ec0ff */
[-C--:B------:R-:W-:Y:S03]  /*6060*/  HMMA.16816.F32.BF16 R28, R156, R134.reuse, R28 ;  /* 0x000000869c1c723c */ /* 0x080fe6000004181c */
[----:B------:R-:W-:Y:S05]  /*6070*/  LOP3.LUT R133, R132, 0x8, R161, 0xf8, !PT ;  /* 0x0000000884857812 */ /* 0x000fea00078ef8a1 */
[----:B------:R-:W-:Y:S04]  /*6080*/  HMMA.16816.F32.BF16 R32, R148, R134, R32 ;  /* 0x000000869420723c */ /* 0x000fe80000041820 */
[----:B------:R-:W-:Y:S04]  /*6090*/  SHF.L.U32 R148, R161, 0x6, RZ ;  /* 0x00000006a1947819 */ /* 0x000fe800000006ff */
[-C--:B---3--:R-:W-:Y:S05]  /*60a0*/  HMMA.16816.F32.BF16 R4, R136, R140.reuse, R4 ;  /* 0x0000008c8804723c */ /* 0x088fea0000041804 */
[----:B------:R-:W-:Y:S03]  /*60b0*/  LOP3.LUT R163, R148, 0x400, RZ, 0xc0, !PT ;  /* 0x0000040094a37812 */ /* 0x000fe600078ec0ff */
[C---:B------:R-:W-:Y:S04]  /*60c0*/  HMMA.16816.F32.BF16 R8, R144.reuse, R140, R8 ;  /* 0x0000008c9008723c */ /* 0x040fe80000041808 */
[----:B------:R-:W-:Y:S02]  /*60d0*/  LOP3.LUT R141, R133, 0x1c0, R148, 0xf8, !PT ;  /* 0x000001c0858d7812 */ /* 0x000fe400078ef894 */
[----:B------:R-:W1:Y:S02]  /*60e0*/  LDSM.16.M88.4 R132, [R176+0x13400] ;  /* 0x01340000b084783b */ /* 0x000e640000000200 */
[-C--:B------:R-:W-:Y:S03]  /*60f0*/  HMMA.16816.F32.BF16 R12, R144, R142.reuse, R12 ;  /* 0x0000008e900c723c */ /* 0x080fe6000004180c */
[----:B-----5:R-:W-:Y:S01]  /*6100*/  FADD.FTZ R5, -R197, R5 ;  /* 0x00000005c5057221 */ /* 0x020fe20000010100 */
[----:B------:R-:W-:Y:S01]  /*6110*/  LOP3.LUT R140, R141, 0x38, R162, 0x78, !PT ;  /* 0x000000388d8c7812 */ /* 0x000fe200078e78a2 */
[C---:B------:R-:W-:Y:S01]  /*6120*/  FADD.FTZ R6, -R196.reuse, R6 ;  /* 0x00000006c4067221 */ /* 0x040fe20000010100 */
[----:B------:R-:W-:Y:S01]  /*6130*/  FADD.FTZ R7, -R196, R7 ;  /* 0x00000007c4077221 */ /* 0x000fe20000010100 */
[----:B------:R-:W-:Y:S01]  /*6140*/  FMUL.FTZ R252, R252, R5 ;  /* 0x00000005fcfc7220 */ /* 0x000fe20000410000 */
[C---:B------:R-:W-:Y:S04]  /*6150*/  HMMA.16816.F32.BF16 R16, R136.reuse, R142, R16 ;  /* 0x0000008e8810723c */ /* 0x040fe80000041810 */
[----:B------:R-:W-:Y:S01]  /*6160*/  FADD.FTZ R9, -R195, R9 ;  /* 0x00000009c3097221 */ /* 0x000fe20000010100 */
[----:B------:R-:W-:Y:S01]  /*6170*/  FMUL.FTZ R251, R251, R6 ;  /* 0x00000006fbfb7220 */ /* 0x000fe20000410000 */
[----:B------:R-:W-:Y:S01]  /*6180*/  FADD.FTZ R4, -R197, R4 ;  /* 0x00000004c5047221 */ /* 0x000fe20000010100 */
[----:B------:R-:W-:Y:S01]  /*6190*/  FMUL.FTZ R7, R250, R7 ;  /* 0x00000007fa077220 */ /* 0x000fe20000410000 */
[----:B------:R-:W-:Y:S01]  /*61a0*/  FMUL.FTZ R248, R248, R9 ;  /* 0x00000009f8f87220 */ /* 0x000fe20000410000 */
[C---:B------:R-:W-:Y:S01]  /*61b0*/  FADD.FTZ R10, -R194.reuse, R10 ;  /* 0x0000000ac20a7221 */ /* 0x040fe20000010100 */
[C---:B------:R-:W-:Y:S01]  /*61c0*/  FADD.FTZ R11, -R194.reuse, R11 ;  /* 0x0000000bc20b7221 */ /* 0x040fe20000010100 */
        /* <DEDUP_REMOVED lines=19> */
[-C--:B-1----:R-:W-:Y:S03]  /*6300*/  HMMA.16816.F32.BF16 R20, R136, R132.reuse, R20 ;  /* 0x000000848814723c */ /* 0x082fe60000041814 */
[----:B------:R-:W-:Y:S01]  /*6310*/  FMUL.FTZ R238, R238, R245 ;  /* 0x000000f5eeee7220 */ /* 0x000fe20000410000 */
[----:B------:R-:W-:Y:S01]  /*6320*/  FMUL.FTZ R11, R234, R11 ;  /* 0x0000000bea0b7220 */ /* 0x000fe20000410000 */
[----:B------:R-:W-:Y:S01]  /*6330*/  F2FP.BF16.F32.PACK_AB R240, R7, R240 ;  /* 0x000000f007f0723e */ /* 0x000fe200000010ff */
[----:B------:R-:W-:Y:S01]  /*6340*/  FADD.FTZ R8, -R195, R8 ;  /* 0x00000008c3087221 */ /* 0x000fe20000010100 */
[----:B------:R-:W-:Y:S01]  /*6350*/  F2FP.BF16.F32.PACK_AB R10, R237, R4 ;  /* 0x00000004ed0a723e */ /* 0x000fe200000010ff */
[C---:B------:R-:W-:Y:S04]  /*6360*/  HMMA.16816.F32.BF16 R24, R144.reuse, R132, R24 ;  /* 0x000000849018723c */ /* 0x040fe80000041818 */
[----:B------:R-:W-:Y:S01]  /*6370*/  F2FP.BF16.F32.PACK_AB R7, R5, R222 ;  /* 0x000000de0507723e */ /* 0x000fe200000010ff */
[----:B------:R-:W-:Y:S01]  /*6380*/  FADD.FTZ R16, -R197, R16 ;  /* 0x00000010c5107221 */ /* 0x000fe20000010100 */
[----:B------:R-:W-:Y:S01]  /*6390*/  F2FP.BF16.F32.PACK_AB R9, R9, R6 ;  /* 0x000000060909723e */ /* 0x000fe200000010ff */
[C---:B------:R-:W-:Y:S01]  /*63a0*/  FADD.FTZ R17, -R197.reuse, R17 ;  /* 0x00000011c5117221 */ /* 0x040fe20000010100 */
[-C--:B------:R-:W-:Y:S03]  /*63b0*/  HMMA.16816.F32.BF16 R28, R144, R134.reuse, R28 ;  /* 0x00000086901c723c */ /* 0x080fe6000004181c */
[C---:B------:R-:W-:Y:S01]  /*63c0*/  FADD.FTZ R18, -R196.reuse, R18 ;  /* 0x00000012c4127221 */ /* 0x040fe20000010100 */
[C---:B------:R-:W-:Y:S01]  /*63d0*/  FADD.FTZ R19, -R196.reuse, R19 ;  /* 0x00000013c4137221 */ /* 0x040fe20000010100 */
[C---:B------:R-:W-:Y:S01]  /*63e0*/  FADD.FTZ R4, -R197.reuse, R20 ;  /* 0x00000014c5047221 */ /* 0x040fe20000010100 */
[----:B------:R-:W-:Y:S01]  /*63f0*/  FADD.FTZ R21, -R197, R21 ;  /* 0x00000015c5157221 */ /* 0x000fe20000010100 */
[C---:B------:R-:W-:Y:S01]  /*6400*/  FADD.FTZ R22, -R196.reuse, R22 ;  /* 0x00000016c4167221 */ /* 0x040fe20000010100 */
[----:B------:R-:W-:Y:S04]  /*6410*/  HMMA.16816.F32.BF16 R32, R136, R134, R32 ;  /* 0x000000868820723c */ /* 0x000fe80000041820 */
[----:B------:R-:W-:Y:S01]  /*6420*/  FADD.FTZ R23, -R196, R23 ;  /* 0x00000017c4177221 */ /* 0x000fe20000010100 */
[C---:B------:R-:W-:Y:S01]  /*6430*/  FADD.FTZ R5, -R195.reuse, R24 ;  /* 0x00000018c3057221 */ /* 0x040fe20000010100 */
[----:B------:R-:W-:Y:S01]  /*6440*/  FADD.FTZ R6, -R195, R25 ;  /* 0x00000019c3067221 */ /* 0x000fe20000010100 */
[C---:B------:R-:W-:Y:S01]  /*6450*/  FADD.FTZ R26, -R194.reuse, R26 ;  /* 0x0000001ac21a7221 */ /* 0x040fe20000010100 */
[C---:B------:R-:W-:Y:S01]  /*6460*/  FADD.FTZ R27, -R194.reuse, R27 ;  /* 0x0000001bc21b7221 */ /* 0x040fe20000010100 */
[----:B------:R-:W-:Y:S01]  /*6470*/  F2FP.BF16.F32.PACK_AB R238, R11, R238 ;  /* 0x000000ee0bee723e */ /* 0x000fe200000010ff */
        /* <DEDUP_REMOVED lines=23> */
[C---:B------:R-:W-:Y:S01]  /*65f0*/  FADD.FTZ R5, -R197.reuse, R32 ;  /* 0x00000020c5057221 */ /* 0x040fe20000010100 */
[----:B------:R-:W-:Y:S01]  /*6600*/  LEA R163, R140, R163, 0x1 ;  /* 0x000000a38ca37211 */ /* 0x000fe200078e08ff */
        /* <DEDUP_REMOVED lines=11> */
[----:B------:R-:W-:Y:S01]  /*66c0*/  LOP3.LUT R174, R162, 0x18, RZ, 0xc0, !PT ;  /* 0x00000018a2ae7812 */ /* 0x000fe200078ec0ff */
[----:B------:R-:W-:Y:S01]  /*66d0*/  FMUL.FTZ R175, R212, R175 ;  /* 0x000000afd4af7220 */ /* 0x000fe20000410000 */
[----:B------:R-:W-:Y:S01]  /*66e0*/  F2FP.BF16.F32.PACK_AB R19, R19, R216 ;  /* 0x000000d81313723e */ /* 0x000fe200000010ff */
[----:B------:R-:W-:Y:S01]  /*66f0*/  FMUL.FTZ R208, R208, R23 ;  /* 0x00000017d0d07220 */ /* 0x000fe20000410000 */
[----:B------:R-:W-:Y:S01]  /*6700*/  LOP3.LUT R172, R174, 0x20, RZ, 0xfc, !PT ;  /* 0x00000020aeac7812 */ /* 0x000fe200078efcff */
[----:B------:R-:W-:Y:S01]  /*6710*/  FMUL.FTZ R178, R211, R178 ;  /* 0x000000b2d3b27220 */ /* 0x000fe20000410000 */
[----:B------:R-:W-:Y:S01]  /*6720*/  FMUL.FTZ R207, R207, R6 ;  /* 0x00000006cfcf7220 */ /* 0x000fe20000410000 */
[----:B------:R-:W-:Y:S01]  /*6730*/  F2FP.BF16.F32.PACK_AB R6, R209, R4 ;  /* 0x00000004d106723e */ /* 0x000fe200000010ff */
        /* <DEDUP_REMOVED lines=16> */
[----:B------:R-:W-:Y:S01]  /*6840*/  SHF.R.U32.HI R166, RZ, 0x4, R161 ;  /* 0x00000004ffa67819 */ /* 0x000fe200000116a1 */
        /* <DEDUP_REMOVED lines=38> */
.L_x_1678:
[----:B------:R-:W-:Y:S01]  /*6ab0*/  STS [R167+0x15000], R10 ;  /* 0x0150000aa7007388 */ /* 0x000fe20000000800 */
[----:B------:R-:W-:Y:S01]  /*6ac0*/  F2FP.BF16.F32.PACK_AB R201, R201, R164 ;  /* 0x000000a4c9c9723e */ /* 0x000fe200000010ff */
[C---:B------:R-:W-:Y:S01]  /*6ad0*/  IMAD.SHL.U32 R149, R161.reuse, 0x20, RZ ;  /* 0x00000020a1957824 */ /* 0x040fe200078e00ff */
[----:B------:R-:W-:Y:S02]  /*6ae0*/  F2FP.BF16.F32.PACK_AB R21, R200, R11 ;  /* 0x0000000bc815723e */ /* 0x000fe400000010ff */
[----:B------:R-:W-:Y:S01]  /*6af0*/  STS [R167+0x15400], R240 ;  /* 0x015400f0a7007388 */ /* 0x000fe20000000800 */
[----:B------:R-:W-:Y:S01]  /*6b00*/  LOP3.LUT R166, R166, 0x8, RZ, 0xc0, !PT ;  /* 0x00000008a6a67812 */ /* 0x000fe200078ec0ff */
[----:B------:R-:W-:Y:S03]  /*6b10*/  IMAD.SHL.U32 R164, R161, 0x4, RZ ;  /* 0x00000004a1a47824 */ /* 0x000fe600078e00ff */
        /* <DEDUP_REMOVED lines=9> */
[----:B------:R-:W-:Y:S05]  /*6bb0*/  STS [R170+0x16400], R9 ;  /* 0x01640009aa007388 */ /* 0x000fea0000000800 */
[----:B------:R-:W-:Y:S05]  /*6bc0*/  STS [R169+-0x4000], R6 ;  /* 0xffc00006a9007388 */ /* 0x000fea0000000800 */
[----:B------:R-:W-:Y:S05]  /*6bd0*/  STS [R169+-0x3c00], R208 ;  /* 0xffc400d0a9007388 */ /* 0x000fea0000000800 */
[----:B------:R-:W-:Y:S05]  /*6be0*/  STS [R168+-0x4000], R201 ;  /* 0xffc000c9a8007388 */ /* 0x000fea0000000800 */
[----:B------:R-:W-:Y:S01]  /*6bf0*/  STS [R168+-0x3c00], R21 ;  /* 0xffc40015a8007388 */ /* 0x000fe20000000800 */
[----:B--2---:R-:W-:Y:S04]  /*6c00*/  LEA R167, R4, UR4, 0x1 ;  /* 0x0000000404a77c11 */ /* 0x004fe8000f8e08ff */
[----:B------:R2:W-:Y:S05]  /*6c10*/  STS [R169+-0x3000], R178 ;  /* 0xffd000b2a9007388 */ /* 0x0005ea0000000800 */
[----:B------:R-:W-:Y:S05]  /*6c20*/  STS [R169+-0x2c00], R210 ;  /* 0xffd400d2a9007388 */ /* 0x000fea0000000800 */
[----:B------:R-:W-:Y:S05]  /*6c30*/  STS [R168+-0x3000], R199 ;  /* 0xffd000c7a8007388 */ /* 0x000fea0000000800 */
[----:B------:R-:W-:Y:S01]  /*6c40*/  STS [R168+-0x2c00], R133 ;  /* 0xffd40085a8007388 */ /* 0x000fe20000000800 */
[----:B------:R-:W-:Y:S06]  /*6c50*/  BAR.SYNC.DEFER_BLOCKING 0x0 ;  /* 0x0000000000007b1d */ /* 0x000fec0000010000 */
[----:B------:R-:W-:Y:S02]  /*6c60*/  LDSM.16.MT88.4 R4, [R163+UR4+0x19000] ;  /* 0x01900004a304783b */ /* 0x000fe40008004200 */
[----:B--2---:R-:W2:Y:S03]  /*6c70*/  LDC R178, c[0x0][0x44c] ;  /* 0x00011300ffb27b82 */ /* 0x004ea60000000800 */
[----:B------:R-:W3:Y:S05]  /*6c80*/  LDSM.16.MT88.4 R8, [R167+0x6000] ;  /* 0x00600000a708783b */ /* 0x000eea0000004200 */
[----:B------:R-:W4:Y:S05]  /*6c90*/  LDSM.16.MT88.4 R12, [R163+UR4+0x1b000] ;  /* 0x01b00004a30c783b */ /* 0x000f2a0008004200 */
[----:B------:R-:W5:Y:S05]  /*6ca0*/  LDSM.16.MT88.4 R16, [R167+0x7000] ;  /* 0x00700000a710783b */ /* 0x000f6a0000004200 */
[----:B------:R-:W1:Y:S05]  /*6cb0*/  LDSM.16.MT88.4 R20, [R167+0x8000] ;  /* 0x00800000a714783b */ /* 0x000e6a0000004200 */
[----:B------:R-:W-:Y:S05]  /*6cc0*/  LDSM.16.MT88.4 R24, [R163+UR4+0x19800] ;  /* 0x01980004a318783b */ /* 0x000fea0008004200 */
[----:B------:R-:W1:Y:S05]  /*6cd0*/  LDSM.16.MT88.4 R28, [R167+0x6400] ;  /* 0x00640000a71c783b */ /* 0x000e6a0000004200 */
[----:B------:R-:W1:Y:S05]  /*6ce0*/  LDSM.16.MT88.4 R32, [R163+UR4+0x1b800] ;  /* 0x01b80004a320783b */ /* 0x000e6a0008004200 */
[----:B------:R-:W1:Y:S01]  /*6cf0*/  LDSM.16.MT88.4 R132, [R167+0x7400] ;  /* 0x00740000a784783b */ /* 0x000e620000004200 */
[-C--:B---3--:R-:W-:Y:S04]  /*6d00*/  HMMA.16816.F32.BF16 R36, R4, R8.reuse, R36 ;  /* 0x000000080424723c */ /* 0x088fe80000041824 */
[----:B------:R-:W-:Y:S01]  /*6d10*/  LDSM.16.MT88.4 R136, [R167+0x6c00] ;  /* 0x006c0000a788783b */ /* 0x000fe20000004200 */
[----:B--2---:R-:W-:Y:S04]  /*6d20*/  IMAD R178, R178, UR14, RZ ;  /* 0x0000000eb2b27c24 */ /* 0x004fe8000f8e02ff */
[----:B------:R-:W-:Y:S01]  /*6d30*/  LDSM.16.MT88.4 R140, [R163+UR4+0x1c800] ;  /* 0x01c80004a38c783b */ /* 0x000fe20008004200 */
[C---:B----4-:R-:W-:Y:S04]  /*6d40*/  HMMA.16816.F32.BF16 R40, R12.reuse, R8, R40 ;  /* 0x000000080c28723c */ /* 0x050fe80000041828 */
[----:B------:R-:W-:Y:S04]  /*6d50*/  LDSM.16.MT88.4 R144, [R167+0x7c00] ;  /* 0x007c0000a790783b */ /* 0x000fe80000004200 */
[-C--:B------:R-:W-:Y:S08]  /*6d60*/  HMMA.16816.F32.BF16 R44, R12, R10.reuse, R44 ;  /* 0x0000000a0c2c723c */ /* 0x080ff0000004182c */
[C---:B------:R-:W-:Y:S01]  /*6d70*/  HMMA.16816.F32.BF16 R48, R4.reuse, R10, R48 ;  /* 0x0000000a0430723c */ /* 0x040fe20000041830 */
[----:B------:R-:W2:Y:S07]  /*6d80*/  LDSM.16.MT88.4 R8, [R167+0x8400] ;  /* 0x00840000a708783b */ /* 0x000eae0000004200 */
[-C--:B-----5:R-:W-:Y:S08]  /*6d90*/  HMMA.16816.F32.BF16 R52, R4, R16.reuse, R52 ;  /* 0x000000100434723c */ /* 0x0a0ff00000041834 */
        /* <DEDUP_REMOVED lines=85> */
.L_x_1679:
        /* <DEDUP_REMOVED lines=427> */
.L_x_1681:
        /* <DEDUP_REMOVED lines=12> */
.L_x_1682:
[----:B------:R-:W2:Y:S01]  /*8e60*/  LDCU.64 UR8, c[0x0][0x5c8] ;  /* 0x0000b900ff0877ac */ /* 0x000ea20008000a00 */
[----:B------:R-:W-:-:S04]  /*8e70*/  UIADD3 UR5, UPT, UPT, UR41, UR43, URZ ;  /* 0x0000002b29057290 */ /* 0x000fc8000fffe0ff */
[----:B--2---:R-:W-:Y:S02]  /*8e80*/  UIMAD.WIDE.U32 UR18, UR5, UR8, URZ ;  /* 0x00000008051272a5 */ /* 0x004fe4000f8e00ff */
[----:B------:R-:W-:-:S04]  /*8e90*/  UIMAD UR5, UR5, UR9, URZ ;  /* 0x00000009050572a4 */ /* 0x000fc8000f8e02ff */
[----:B------:R-:W-:-:S06]  /*8ea0*/  UIADD3 UR5, UPT, UPT, UR19, UR5, URZ ;  /* 0x0000000513057290 */ /* 0x000fcc000fffe0ff */
[----:B------:R-:W-:-:S07]  /*8eb0*/  MOV R0, UR5 ;  /* 0x0000000500007c02 */ /* 0x000fce0008000f00 */
.L_x_1683:
        /* <DEDUP_REMOVED lines=53> */
.L_x_1685:
[----:B------:R-:W-:Y:S05]  /*9210*/  BSYNC.RECONVERGENT B0 ;  /* 0x0000000000007941 */ /* 0x000fea0003800200 */
.L_x_1684:
        /* <DEDUP_REMOVED lines=20> */
.L_x_1687:
[----:B------:R-:W-:Y:S05]  /*9360*/  BSYNC.RECONVERGENT B0 ;  /* 0x0000000000007941 */ /* 0x000fea0003800200 */
.L_x_1686:
        /* <DEDUP_REMOVED lines=23> */
.L_x_1689:
[----:B------:R-:W-:Y:S05]  /*94e0*/  BSYNC.RECONVERGENT B0 ;  /* 0x0000000000007941 */ /* 0x000fea0003800200 */
.L_x_1688:
        /* <DEDUP_REMOVED lines=16> */
.L_x_1653:
[----:B------:R-:W-:Y:S05]  /*95f0*/  BSYNC.RECONVERGENT B1 ;  /* 0x0000000000017941 */ /* 0x000fea0003800200 */
.L_x_1631:
        /* <DEDUP_REMOVED lines=11> */
.L_x_1691:
        /* <DEDUP_REMOVED lines=13> */
.L_x_1746:


//--------------------- .text._ZN5flash25flash_bwd_dot_do_o_kernelILb0E23Flash_bwd_kernel_traitsILi96ELi64ELi128ELi8ELi2ELi4ELi4ELb0ELb0EN7cutlass10bfloat16_tE19Flash_kernel_traitsILi96ELi64ELi128ELi8ES3_EEEEvNS_16Flash_bwd_paramsE --------------------------
	.section	.text._ZN5flash25flash_bwd_dot_do_o_kernelILb0E23Flash_bwd_kernel_traitsILi96ELi64ELi128ELi8ELi2ELi4ELi4ELb0ELb0EN7cutlass10bfloat16_tE19Flash_kernel_traitsILi96ELi64ELi128ELi8ES3_EEEEvNS_16Flash_bwd_paramsE,"ax",@progbits
	.align	128
        .global         _ZN5flash25flash_bwd_dot_do_o_kernelILb0E23Flash_bwd_kernel_traitsILi96ELi64ELi128ELi8ELi2ELi4ELi4ELb0ELb0EN7cutlass10bfloat16_tE19Flash_kernel_traitsILi96ELi64ELi128ELi8ES3_EEEEvNS_16Flash_bwd_paramsE
        .type           _ZN5flash25flash_bwd_dot_do_o_kernelILb0E23Flash_bwd_kernel_traitsILi96ELi64ELi128ELi8ELi2ELi4ELi4ELb0ELb0EN7cutlass10bfloat16_tE19Flash_kernel_traitsILi96ELi64ELi128ELi8ES3_EEEEvNS_16Flash_bwd_paramsE,@function
        .size           _ZN5flash25flash_bwd_dot_do_o_kernelILb0E23Flash_bwd_kernel_traitsILi96ELi64ELi128ELi8ELi2ELi4ELi4ELb0ELb0EN7cutlass10bfloat16_tE19Flash_kernel_traitsILi96ELi64ELi128ELi8ES3_EEEEvNS_16Flash_bwd_paramsE,(.L_x_1747 - _ZN5flash25flash_bwd_dot_do_o_kernelILb0E23Flash_bwd_kernel_traitsILi96ELi64ELi128ELi8ELi2ELi4ELi4ELb0ELb0EN7cutlass10bfloat16_tE19Flash_kernel_traitsILi96ELi64ELi128ELi8ES3_EEEEvNS_16Flash_bwd_paramsE)
        .other          _ZN5flash25flash_bwd_dot_do_o_kernelILb0E23Flash_bwd_kernel_traitsILi96ELi64ELi128ELi8ELi2ELi4ELi4ELb0ELb0EN7cutlass10bfloat16_tE19Flash_kernel_traitsILi96ELi64ELi128ELi8ES3_EEEEvNS_16Flash_bwd_paramsE,@"STO_CUDA_ENTRY STV_DEFAULT"
_ZN5flash25flash_bwd_dot_do_o_kernelILb0E23Flash_bwd_kernel_traitsILi96ELi64ELi128ELi8ELi2ELi4ELi4ELb0ELb0EN7cutlass10bfloat16_tE19Flash_kernel_traitsILi96ELi64ELi128ELi8ES3_EEEEvNS_16Flash_bwd_paramsE:
.text._ZN5flash25flash_bwd_dot_do_o_kernelILb0E23Flash_bwd_kernel_traitsILi96ELi64ELi128ELi8ELi2ELi4ELi4ELb0ELb0EN7cutlass10bfloat16_tE19Flash_kernel_traitsILi96ELi64ELi128ELi8ES3_EEEEvNS_16Flash_bwd_paramsE:
        /* <DEDUP_REMOVED lines=51> */
.L_x_1692:
[----:B------:R-:W0:Y:S08]  /*0330*/  LDC R3, c[0x0][0x3e0] ;  /* 0x0000f800ff037b82 */ /* 0x000e300000000800 */
[----:B------:R-:W1:Y:S01]  /*0340*/  LDC R5, c[0x0][0x444] ;  /* 0x00011100ff057b82 */ /* 0x000e620000000800 */
[----:B0-----:R-:W-:-:S04]  /*0350*/  IMAD R0, R0, R3, UR5 ;  /* 0x0000000500007e24 */ /* 0x001fc8000f8e0203 */
[----:B-1----:R-:W-:-:S07]  /*0360*/  IMAD R3, R0, R5, RZ ;  /* 0x0000000500037224 */ /* 0x002fce00078e02ff */
.L_x_1693:
        /* <DEDUP_REMOVED lines=38> */
.L_x_1695:
[----:B------:R-:W-:Y:S05]  /*05d0*/  BSYNC.RECONVERGENT B0 ;  /* 0x0000000000007941 */ /* 0x000fea0003800200 */
.L_x_1694:
        /* <DEDUP_REMOVED lines=29> */
.L_x_1697:
[----:B------:R-:W-:Y:S05]  /*07b0*/  BSYNC.RECONVERGENT B0 ;  /* 0x0000000000007941 */ /* 0x000fea0003800200 */
.L_x_1696:
        /* <DEDUP_REMOVED lines=87> */
.L_x_1698:
        /* <DEDUP_REMOVED lines=13> */
.L_x_1747:


//--------------------- .text._ZN5flash25flash_bwd_dot_do_o_kernelILb1E23Flash_bwd_kernel_traitsILi96ELi64ELi128ELi8ELi2ELi4ELi4ELb0ELb0EN7cutlass10bfloat16_tE19Flash_kernel_traitsILi96ELi64ELi128ELi8ES3_EEEEvNS_16Flash_bwd_paramsE --------------------------
	.section	.text._ZN5flash25flash_bwd_dot_do_o_kernelILb1E23Flash_bwd_kernel_traitsILi96ELi64ELi128ELi8ELi2ELi4ELi4ELb0ELb0EN7cutlass10bfloat16_tE19Flash_kernel_traitsILi96ELi64ELi128ELi8ES3_EEEEvNS_16Flash_bwd_paramsE,"ax",@progbits
	.align	128
        .global         _ZN5flash25flash_bwd_dot_do_o_kernelILb1E23Flash_bwd_kernel_traitsILi96ELi64ELi128ELi8ELi2ELi4ELi4ELb0ELb0EN7cutlass10bfloat16_tE19Flash_kernel_traitsILi96ELi64ELi128ELi8ES3_EEEEvNS_16Flash_bwd_paramsE
        .type           _ZN5flash25flash_bwd_dot_do_o_kernelILb1E23Flash_bwd_kernel_traitsILi96ELi64ELi128ELi8ELi2ELi4ELi4ELb0ELb0EN7cutlass10bfloat16_tE19Flash_kernel_traitsILi96ELi64ELi128ELi8ES3_EEEEvNS_16Flash_bwd_paramsE,@function
        .size           _ZN5flash25flash_bwd_dot_do_o_kernelILb1E23Flash_bwd_kernel_traitsILi96ELi64ELi128ELi8ELi2ELi4ELi4ELb0ELb0EN7cutlass10bfloat16_tE19Flash_kernel_traitsILi96ELi64ELi128ELi8ES3_EEEEvNS_16Flash_bwd_paramsE,(.L_x_1748 - _ZN5flash25flash_bwd_dot_do_o_kernelILb1E23Flash_bwd_kernel_traitsILi96ELi64ELi128ELi8ELi2ELi4ELi4ELb0ELb0EN7cutlass10bfloat16_tE19Flash_kernel_traitsILi96ELi64ELi128ELi8ES3_EEEEvNS_16Flash_bwd_paramsE)
        .other          _ZN5flash25flash_bwd_dot_do_o_kernelILb1E23Flash_bwd_kernel_traitsILi96ELi64ELi128ELi8ELi2ELi4ELi4ELb0ELb0EN7cutlass10bfloat16_tE19Flash_kernel_traitsILi96ELi64ELi128ELi8ES3_EEEEvNS_16Flash_bwd_paramsE,@"STO_CUDA_ENTRY STV_DEFAULT"
_ZN5flash25flash_bwd_dot_do_o_kernelILb1E23Flash_bwd_kernel_traitsILi96ELi64ELi128ELi8ELi2ELi4ELi4ELb0ELb0EN7cutlass10bfloat16_tE19Flash_kernel_traitsILi96ELi64ELi128ELi8ES3_EEEEvNS_16Flash_bwd_paramsE:
.text._ZN5flash25flash_bwd_dot_do_o_kernelILb1E23Flash_bwd_kernel_traitsILi96ELi64ELi128ELi8ELi2ELi4ELi4ELb0ELb0EN7cutlass10bfloat16_tE19Flash_kernel_traitsILi96ELi64ELi128ELi8ES3_EEEEvNS_16Flash_bwd_paramsE:
        /* <DEDUP_REMOVED lines=58> */
.L_x_1699:
[-C--:B------:R-:W-:Y:S02]  /*03a0*/  IMAD R11, R7, R4.reuse, RZ ;  /* 0x00000004070b7224 */ /* 0x080fe400078e02ff */
[----:B------:R-:W-:-:S04]  /*03b0*/  IMAD.WIDE.U32 R12, R6, R4, RZ ;  /* 0x00000004060c7225 */ /* 0x000fc800078e00ff */
[----:B------:R-:W-:-:S07]  /*03c0*/  IMAD.IADD R8, R13, 0x1, R11 ;  /* 0x000000010d087824 */ /* 0x000fce00078e020b */
.L_x_1700:
        /* <DEDUP_REMOVED lines=20> */
.L_x_1701:
[----:B------:R-:W0:Y:S01]  /*0510*/  LDC R4, c[0x0][0x444] ;  /* 0x00011100ff047b82 */ /* 0x000e220000000800 */
[----:B------:R-:W-:-:S04]  /*0520*/  IMAD R5, R5, R32, UR5 ;  /* 0x0000000505057e24 */ /* 0x000fc8000f8e0220 */
[----:B0-----:R-:W-:-:S07]  /*0530*/  IMAD R29, R5, R4, RZ ;  /* 0x00000004051d7224 */ /* 0x001fce00078e02ff */
.L_x_1702:
        /* <DEDUP_REMOVED lines=51> */
.L_x_1704:
[----:B------:R-:W-:Y:S05]  /*0870*/  BSYNC.RECONVERGENT B0 ;  /* 0x0000000000007941 */ /* 0x000fea0003800200 */
.L_x_1703:
        /* <DEDUP_REMOVED lines=29> */
.L_x_1706:
[----:B------:R-:W-:Y:S05]  /*0a50*/  BSYNC.RECONVERGENT B0 ;  /* 0x0000000000007941 */ /* 0x000fea0003800200 */
.L_x_1705:
        /* <DEDUP_REMOVED lines=96> */
.L_x_1707:
        /* <DEDUP_REMOVED lines=10> */
.L_x_1748:


//--------------------- .nv.shared._ZN5flash44flash_bwd_dq_dk_dv_loop_seqk_parallel_kernelI23Flash_bwd_kernel_traitsILi96ELi64ELi128ELi8ELi2ELi4ELi4ELb1ELb0EN7cutlass10bfloat16_tE19Flash_kernel_traitsILi96ELi64ELi128ELi8ES3_EELb0ELb0ELb0ELb0ELb0ELb1ELb0EEEvNS_16Flash_bwd_paramsE --------------------------
	.section	.nv.shared._ZN5flash44flash_bwd_dq_dk_dv_loop_seqk_parallel_kernelI23Flash_bwd_kernel_traitsILi96ELi64ELi128ELi8ELi2ELi4ELi4ELb1ELb0EN7cutlass10bfloat16_tE19Flash_kernel_traitsILi96ELi64ELi128ELi8ES3_EELb0ELb0ELb0ELb0ELb0ELb1ELb0EEEvNS_16Flash_bwd_paramsE,"aw",@nobits
	.sectionflags	@""
	.align	16
	.zero		1024


//--------------------- .nv.shared.reserved.0     --------------------------
	.section	.nv.shared.reserved.0,"aw",@nobits
	.weak		__nv_reservedSMEM_offset_0_alias
	.size		__nv_reservedSMEM_offset_0_alias, 0, 64
	.other		__nv_reservedSMEM_offset_0_alias,@"STO_CUDA_RESERVED_SHARED STV_DEFAULT"
__nv_reservedSMEM_offset_0_alias:
	.zero		0
	.zero		64


//--------------------- .nv.global                --------------------------
	.section	.nv.global,"aw",@nobits
.nv.global:
	.type		_ZN65_INTERNAL_960262eb_29_flash_bwd_hdim96_bf16_sm80_cu_21e1f8cb_28454cute1_E,@object
	.size		_ZN65_INTERNAL_960262eb_29_flash_bwd_hdim96_bf16_sm80_cu_21e1f8cb_28454cute1_E,(_ZN65_INTERNAL_960262eb_29_flash_bwd_hdim96_bf16_sm80_cu_21e1f8cb_28454cuda3std3__45__cpo6cbeginE - _ZN65_INTERNAL_960262eb_29_flash_bwd_hdim96_bf16_sm80_cu_21e1f8cb_28454cute1_E)
_ZN65_INTERNAL_960262eb_29_flash_bwd_hdim96_bf16_sm80_cu_21e1f8cb_28454cute1_E:
	.zero		1
	.type		_ZN65_INTERNAL_960262eb_29_flash_bwd_hdim96_bf16_sm80_cu_21e1f8cb_28454cuda3std3__45__cpo6cbeginE,@object
	.size		_ZN65_INTERNAL_960262eb_29_flash_bwd_hdim96_bf16_sm80_cu_21e1f8cb_28454cuda3std3__45__cpo6cbeginE,(_ZN65_INTERNAL_960262eb_29_flash_bwd_hdim96_bf16_sm80_cu_21e1f8cb_28454cuda3std3__48in_placeE - _ZN65_INTERNAL_960262eb_29_flash_bwd_hdim96_bf16_sm80_cu_21e1f8cb_28454cuda3std3__45__cpo6cbeginE)
_ZN65_INTERNAL_960262eb_29_flash_bwd_hdim96_bf16_sm80_cu_21e1f8cb_28454cuda3std3__45__cpo6cbeginE:
	.zero		1
	.type		_ZN65_INTERNAL_960262eb_29_flash_bwd_hdim96_bf16_sm80_cu_21e1f8cb_28454cuda3std3__48in_placeE,@object
	.size		_ZN65_INTERNAL_960262eb_29_flash_bwd_hdim96_bf16_sm80_cu_21e1f8cb_28454cuda3std3__48in_placeE,(_ZN65_INTERNAL_960262eb_29_flash_bwd_hdim96_bf16_sm80_cu_21e1f8cb_28454cuda3std6ranges3__45__cpo9iter_moveE - _ZN65_INTERNAL_960262eb_29_flash_bwd_hdim96_bf16_sm80_cu_21e1f8cb_28454cuda3std3__48in_placeE)
_ZN65_INTERNAL_960262eb_29_flash_bwd_hdim96_bf16_sm80_cu_21e1f8cb_28454cuda3std3__48in_placeE:
	.zero		1
	.type		_ZN65_INTERNAL_960262eb_29_flash_bwd_hdim96_bf16_sm80_cu_21e1f8cb_28454cuda3std6ranges3__45__cpo9iter_moveE,@object
	.size		_ZN65_INTERNAL_960262eb_29_flash_bwd_hdim96_bf16_sm80_cu_21e1f8cb_28454cuda3std6ranges3__45__cpo9iter_moveE,(_ZN65_INTERNAL_960262eb_29_flash_bwd_hdim96_bf16_sm80_cu_21e1f8cb_28454cuda3std3__45__cpo5beginE - _ZN65_INTERNAL_960262eb_29_flash_bwd_hdim96_bf16_sm80_cu_21e1f8cb_28454cuda3std6ranges3__45__cpo9iter_moveE)
_ZN65_INTERNAL_960262eb_29_flash_bwd_hdim96_bf16_sm80_cu_21e1f8cb_28454cuda3std6ranges3__45__cpo9iter_moveE:
	.zero		1
	.type		_ZN65_INTERNAL_960262eb_29_flash_bwd_hdim96_bf16_sm80_cu_21e1f8cb_28454cuda3std3__45__cpo5beginE,@object
	.size		_ZN65_INTERNAL_960262eb_29_flash_bwd_hdim96_bf16_sm80_cu_21e1f8cb_28454cuda3std3__45__cpo5beginE,(_ZN65_INTERNAL_960262eb_29_flash_bwd_hdim96_bf16_sm80_cu_21e1f8cb_28454cuda3std3__467_GLOBAL__N__960262eb_29_flash_bwd_hdim96_bf16_sm80_cu_21e1f8cb_28456ignoreE - _ZN65_INTERNAL_960262eb_29_flash_bwd_hdim96_bf16_sm80_cu_21e1f8cb_28454cuda3std3__45__cpo5beginE)
_ZN65_INTERNAL_960262eb_29_flash_bwd_hdim96_bf16_sm80_cu_21e1f8cb_28454cuda3std3__45__cpo5beginE:
	.zero		1
	.type		_ZN65_INTERNAL_960262eb_29_flash_bwd_hdim96_bf16_sm80_cu_21e1f8cb_28454cuda3std3__467_GLOBAL__N__960262eb_29_flash_bwd_hdim96_bf16_sm80_cu_21e1f8cb_28456ignoreE,@object
	.size		_ZN65_INTERNAL_960262eb_29_flash_bwd_hdim96_bf16_sm80_cu_21e1f8cb_28454cuda3std3__467_GLOBAL__N__960262eb_29_flash_bwd_hdim96_bf16_sm80_cu_21e1f8cb_28456ignoreE,(_ZN65_INTERNAL_960262eb_29_flash_bwd_hdim96_bf16_sm80_cu_21e1f8cb_28454cute7productE - _ZN65_INTERNAL_960262eb_29_flash_bwd_hdim96_bf16_sm80_cu_21e1f8cb_28454cuda3std3__467_GLOBAL__N__960262eb_29_flash_bwd_hdim96_bf16_sm80_cu_21e1f8cb_28456ignoreE)
_ZN65_INTERNAL_960262eb_29_flash_bwd_hdim96_bf16_sm80_cu_21e1f8cb_28454cuda3std3__467_GLOBAL__N__960262eb_29_flash_bwd_hdim96_bf16_sm80_cu_21e1f8cb_28456ignoreE:
	.zero		1
	.type		_ZN65_INTERNAL_960262eb_29_flash_bwd_hdim96_bf16_sm80_cu_21e1f8cb_28454cute7productE,@object
	.size		_ZN65_INTERNAL_960262eb_29_flash_bwd_hdim96_bf16_sm80_cu_21e1f8cb_28454cute7productE,(_ZN65_INTERNAL_960262eb_29_flash_bwd_hdim96_bf16_sm80_cu_21e1f8cb_28454cuda3std3__45__cpo3endE - _ZN65_INTERNAL_960262eb_29_flash_bwd_hdim96_bf16_sm80_cu_21e1f8cb_28454cute7productE)
_ZN65_INTERNAL_960262eb_29_flash_bwd_hdim96_bf16_sm80_cu_21e1f8cb_28454cute7productE:
	.zero		1
	.type		_ZN65_INTERNAL_960262eb_29_flash_bwd_hdim96_bf16_sm80_cu_21e1f8cb_28454cuda3std3__45__cpo3endE,@object
	.size		_ZN65_INTERNAL_960262eb_29_flash_bwd_hdim96_bf16_sm80_cu_21e1f8cb_28454cuda3std3__45__cpo3endE,(_ZN65_INTERNAL_960262eb_29_flash_bwd_hdim96_bf16_sm80_cu_21e1f8cb_28454cuda3std3__419piecewise_constructE - _ZN65_INTERNAL_960262eb_29_flash_bwd_hdim96_bf16_sm80_cu_21e1f8cb_28454cuda3std3__45__cpo3endE)
_ZN65_INTERNAL_960262eb_29_flash_bwd_hdim96_bf16_sm80_cu_21e1f8cb_28454cuda3std3__45__cpo3endE:
	.zero		1
	.type		_ZN65_INTERNAL_960262eb_29_flash_bwd_hdim96_bf16_sm80_cu_21e1f8cb_28454cuda3std3__419piecewise_constructE,@object
	.size		_ZN65_INTERNAL_960262eb_29_flash_bwd_hdim96_bf16_sm80_cu_21e1f8cb_28454cuda3std3__419piecewise_constructE,(_ZN65_INTERNAL_960262eb_29_flash_bwd_hdim96_bf16_sm80_cu_21e1f8cb_28454cuda3std3__45__cpo4cendE - _ZN65_INTERNAL_960262eb_29_flash_bwd_hdim96_bf16_sm80_cu_21e1f8cb_28454cuda3std3__419piecewise_constructE)
_ZN65_INTERNAL_960262eb_29_flash_bwd_hdim96_bf16_sm80_cu_21e1f8cb_28454cuda3std3__419piecewise_constructE:
	.zero		1
	.type		_ZN65_INTERNAL_960262eb_29_flash_bwd_hdim96_bf16_sm80_cu_21e1f8cb_28454cuda3std3__45__cpo4cendE,@object
	.size		_ZN65_INTERNAL_960262eb_29_flash_bwd_hdim96_bf16_sm80_cu_21e1f8cb_28454cuda3std3__45__cpo4cendE,(_ZN65_INTERNAL_960262eb_29_flash_bwd_hdim96_bf16_sm80_cu_21e1f8cb_28454cuda3std6ranges3__45__cpo4swapE - _ZN65_INTERNAL_960262eb_29_flash_bwd_hdim96_bf16_sm80_cu_21e1f8cb_28454cuda3std3__45__cpo4cendE)
_ZN65_INTERNAL_960262eb_29_flash_bwd_hdim96_bf16_sm80_cu_21e1f8cb_28454cuda3std3__45__cpo4cendE:
	.zero		1
	.type		_ZN65_INTERNAL_960262eb_29_flash_bwd_hdim96_bf16_sm80_cu_21e1f8cb_28454cuda3std6ranges3__45__cpo4swapE,@object
	.size		_ZN65_INTERNAL_960262eb_29_flash_bwd_hdim96_bf16_sm80_cu_21e1f8cb_28454cuda3std6ranges3__45__cpo4swapE,(.L_7 - _ZN65_INTERNAL_960262eb_29_flash_bwd_hdim96_bf16_sm80_cu_21e1f8cb_28454cuda3std6ranges3__45__cpo4swapE)
_ZN65_INTERNAL_960262eb_29_flash_bwd_hdim96_bf16_sm80_cu_21e1f8cb_28454cuda3std6ranges3__45__cpo4swapE:
	.zero		1
.L_7:


//--------------------- .nv.shared._ZN5flash44flash_bwd_dq_dk_dv_loop_seqk_parallel_kernelI23Flash_bwd_kernel_traitsILi96ELi64ELi128ELi8ELi2ELi4ELi4ELb1ELb0EN7cutlass10bfloat16_tE19Flash_kernel_traitsILi96ELi64ELi128ELi8ES3_EELb0ELb0ELb0ELb0ELb0ELb0ELb0EEEvNS_16Flash_bwd_paramsE --------------------------
	.section	.nv.shared._ZN5flash44flash_bwd_dq_dk_dv_loop_seqk_parallel_kernelI23Flash_bwd_kernel_traitsILi96ELi64ELi128ELi8ELi2ELi4ELi4ELb1ELb0EN7cutlass10bfloat16_tE19Flash_kernel_traitsILi96ELi64ELi128ELi8ES3_EELb0ELb0ELb0ELb0ELb0ELb0ELb0EEEvNS_16Flash_bwd_paramsE,"aw",@nobits
	.sectionflags	@""
	.align	16
	.zero		1024


//--------------------- .nv.shared._ZN5flash44flash_bwd_dq_dk_dv_loop_seqk_parallel_kernelI23Flash_bwd_kernel_traitsILi96ELi64ELi128ELi8ELi2ELi4ELi4ELb1ELb0EN7cutlass10bfloat16_tE19Flash_kernel_traitsILi96ELi64ELi128ELi8ES3_EELb0ELb0ELb1ELb0ELb0ELb0ELb0EEEvNS_16Flash_bwd_paramsE --------------------------
	.section	.nv.shared._ZN5flash44flash_bwd_dq_dk_dv_loop_seqk_parallel_kernelI23Flash_bwd_kernel_traitsILi96ELi64ELi128ELi8ELi2ELi4ELi4ELb1ELb0EN7cutlass10bfloat16_tE19Flash_kernel_traitsILi96ELi64ELi128ELi8ES3_EELb0ELb0ELb1ELb0ELb0ELb0ELb0EEEvNS_16Flash_bwd_paramsE,"aw",@nobits
	.sectionflags	@""
	.align	16
	.zero		1024


//--------------------- .nv.shared._ZN5flash44flash_bwd_dq_dk_dv_loop_seqk_parallel_kernelI23Flash_bwd_kernel_traitsILi96ELi64ELi128ELi8ELi2ELi4ELi4ELb1ELb0EN7cutlass10bfloat16_tE19Flash_kernel_traitsILi96ELi64ELi128ELi8ES3_EELb0ELb0ELb0ELb0ELb1ELb1ELb0EEEvNS_16Flash_bwd_paramsE --------------------------
	.section	.nv.shared._ZN5flash44flash_bwd_dq_dk_dv_loop_seqk_parallel_kernelI23Flash_bwd_kernel_traitsILi96ELi64ELi128ELi8ELi2ELi4ELi4ELb1ELb0EN7cutlass10bfloat16_tE19Flash_kernel_traitsILi96ELi64ELi128ELi8ES3_EELb0ELb0ELb0ELb0ELb1ELb1ELb0EEEvNS_16Flash_bwd_paramsE,"aw",@nobits
	.sectionflags	@""
	.align	16
	.zero		1024


//--------------------- .nv.shared._ZN5flash44flash_bwd_dq_dk_dv_loop_seqk_parallel_kernelI23Flash_bwd_kernel_traitsILi96ELi64ELi128ELi8ELi2ELi4ELi4ELb1ELb0EN7cutlass10bfloat16_tE19Flash_kernel_traitsILi96ELi64ELi128ELi8ES3_EELb0ELb0ELb0ELb1ELb0ELb0ELb0EEEvNS_16Flash_bwd_paramsE --------------------------
	.section	.nv.shared._ZN5flash44flash_bwd_dq_dk_dv_loop_seqk_parallel_kernelI23Flash_bwd_kernel_traitsILi96ELi64ELi128ELi8ELi2ELi4ELi4ELb1ELb0EN7cutlass10bfloat16_tE19Flash_kernel_traitsILi96ELi64ELi128ELi8ES3_EELb0ELb0ELb0ELb1ELb0ELb0ELb0EEEvNS_16Flash_bwd_paramsE,"aw",@nobits
	.sectionflags	@""
	.align	16
	.zero		1024


//--------------------- .nv.shared._ZN5flash44flash_bwd_dq_dk_dv_loop_seqk_parallel_kernelI23Flash_bwd_kernel_traitsILi96ELi64ELi128ELi8ELi2ELi4ELi4ELb1ELb0EN7cutlass10bfloat16_tE19Flash_kernel_traitsILi96ELi64ELi128ELi8ES3_EELb0ELb0ELb1ELb0ELb0ELb1ELb0EEEvNS_16Flash_bwd_paramsE --------------------------
	.section	.nv.shared._ZN5flash44flash_bwd_dq_dk_dv_loop_seqk_parallel_kernelI23Flash_bwd_kernel_traitsILi96ELi64ELi128ELi8ELi2ELi4ELi4ELb1ELb0EN7cutlass10bfloat16_tE19Flash_kernel_traitsILi96ELi64ELi128ELi8ES3_EELb0ELb0ELb1ELb0ELb0ELb1ELb0EEEvNS_16Flash_bwd_paramsE,"aw",@nobits
	.sectionflags	@""
	.align	16
	.zero		1024


//--------------------- .nv.shared._ZN5flash44flash_bwd_dq_dk_dv_loop_seqk_parallel_kernelI23Flash_bwd_kernel_traitsILi96ELi64ELi128ELi8ELi2ELi4ELi4ELb1ELb0EN7cutlass10bfloat16_tE19Flash_kernel_traitsILi96ELi64ELi128ELi8ES3_EELb0ELb0ELb1ELb1ELb0ELb0ELb0EEEvNS_16Flash_bwd_paramsE --------------------------
	.section	.nv.shared._ZN5flash44flash_bwd_dq_dk_dv_loop_seqk_parallel_kernelI23Flash_bwd_kernel_traitsILi96ELi64ELi128ELi8ELi2ELi4ELi4ELb1ELb0EN7cutlass10bfloat16_tE19Flash_kernel_traitsILi96ELi64ELi128ELi8ES3_EELb0ELb0ELb1ELb1ELb0ELb0ELb0EEEvNS_16Flash_bwd_paramsE,"aw",@nobits
	.sectionflags	@""
	.align	16
	.zero		1024


//--------------------- .nv.shared._ZN5flash27flash_bwd_convert_dq_kernelI23Flash_bwd_kernel_traitsILi96ELi64ELi128ELi8ELi2ELi4ELi4ELb1ELb0EN7cutlass10bfloat16_tE19Flash_kernel_traitsILi96ELi64ELi128ELi8ES3_EEEEvNS_16Flash_bwd_paramsEi --------------------------
	.section	.nv.shared._ZN5flash27flash_bwd_convert_dq_kernelI23Flash_bwd_kernel_traitsILi96ELi64ELi128ELi8ELi2ELi4ELi4ELb1ELb0EN7cutlass10bfloat16_tE19Flash_kernel_traitsILi96ELi64ELi128ELi8ES3_EEEEvNS_16Flash_bwd_paramsEi,"aw",@nobits
	.sectionflags	@""
	.align	16
	.zero		1024


//--------------------- .nv.shared._ZN5flash44flash_bwd_dq_dk_dv_loop_seqk_parallel_kernelI23Flash_bwd_kernel_traitsILi96ELi64ELi128ELi8ELi2ELi4ELi4ELb1ELb0EN7cutlass10bfloat16_tE19Flash_kernel_traitsILi96ELi64ELi128ELi8ES3_EELb1ELb0ELb0ELb0ELb0ELb1ELb0EEEvNS_16Flash_bwd_paramsE --------------------------
	.section	.nv.shared._ZN5flash44flash_bwd_dq_dk_dv_loop_seqk_parallel_kernelI23Flash_bwd_kernel_traitsILi96ELi64ELi128ELi8ELi2ELi4ELi4ELb1ELb0EN7cutlass10bfloat16_tE19Flash_kernel_traitsILi96ELi64ELi128ELi8ES3_EELb1ELb0ELb0ELb0ELb0ELb1ELb0EEEvNS_16Flash_bwd_paramsE,"aw",@nobits
	.sectionflags	@""
	.align	16
	.zero		1024


//--------------------- .nv.shared._ZN5flash44flash_bwd_dq_dk_dv_loop_seqk_parallel_kernelI23Flash_bwd_kernel_traitsILi96ELi64ELi128ELi8ELi2ELi4ELi4ELb1ELb0EN7cutlass10bfloat16_tE19Flash_kernel_traitsILi96ELi64ELi128ELi8ES3_EELb0ELb0ELb0ELb0ELb0ELb1ELb1EEEvNS_16Flash_bwd_paramsE --------------------------
	.section	.nv.shared._ZN5flash44flash_bwd_dq_dk_dv_loop_seqk_parallel_kernelI23Flash_bwd_kernel_traitsILi96ELi64ELi128ELi8ELi2ELi4ELi4ELb1ELb0EN7cutlass10bfloat16_tE19Flash_kernel_traitsILi96ELi64ELi128ELi8ES3_EELb0ELb0ELb0ELb0ELb0ELb1ELb1EEEvNS_16Flash_bwd_paramsE,"aw",@nobits
	.sectionflags	@""
	.align	16
	.zero		1024


//--------------------- .nv.shared._ZN5flash44flash_bwd_dq_dk_dv_loop_seqk_parallel_kernelI23Flash_bwd_kernel_traitsILi96ELi64ELi128ELi8ELi2ELi4ELi4ELb1ELb0EN7cutlass10bfloat16_tE19Flash_kernel_traitsILi96ELi64ELi128ELi8ES3_EELb1ELb0ELb0ELb0ELb0ELb0ELb0EEEvNS_16Flash_bwd_paramsE --------------------------
	.section	.nv.shared._ZN5flash44flash_bwd_dq_dk_dv_loop_seqk_parallel_kernelI23Flash_bwd_kernel_traitsILi96ELi64ELi128ELi8ELi2ELi4ELi4ELb1ELb0EN7cutlass10bfloat16_tE19Flash_kernel_traitsILi96ELi64ELi128ELi8ES3_EELb1ELb0ELb0ELb0ELb0ELb0ELb0EEEvNS_16Flash_bwd_paramsE,"aw",@nobits
	.sectionflags	@""
	.align	16
	.zero		1024


//--------------------- .nv.shared._ZN5flash44flash_bwd_dq_dk_dv_loop_seqk_parallel_kernelI23Flash_bwd_kernel_traitsILi96ELi64ELi128ELi8ELi2ELi4ELi4ELb1ELb0EN7cutlass10bfloat16_tE19Flash_kernel_traitsILi96ELi64ELi128ELi8ES3_EELb0ELb0ELb0ELb0ELb0ELb0ELb1EEEvNS_16Flash_bwd_paramsE --------------------------
	.section	.nv.shared._ZN5flash44flash_bwd_dq_dk_dv_loop_seqk_parallel_kernelI23Flash_bwd_kernel_traitsILi96ELi64ELi128ELi8ELi2ELi4ELi4ELb1ELb0EN7cutlass10bfloat16_tE19Flash_kernel_traitsILi96ELi64ELi128ELi8ES3_EELb0ELb0ELb0ELb0ELb0ELb0ELb1EEEvNS_16Flash_bwd_paramsE,"aw",@nobits
	.sectionflags	@""
	.align	16
	.zero		1024


//--------------------- .nv.shared._ZN5flash44flash_bwd_dq_dk_dv_loop_seqk_parallel_kernelI23Flash_bwd_kernel_traitsILi96ELi64ELi128ELi8ELi2ELi4ELi4ELb1ELb0EN7cutlass10bfloat16_tE19Flash_kernel_traitsILi96ELi64ELi128ELi8ES3_EELb1ELb0ELb1ELb0ELb0ELb0ELb0EEEvNS_16Flash_bwd_paramsE --------------------------
	.section	.nv.shared._ZN5flash44flash_bwd_dq_dk_dv_loop_seqk_parallel_kernelI23Flash_bwd_kernel_traitsILi96ELi64ELi128ELi8ELi2ELi4ELi4ELb1ELb0EN7cutlass10bfloat16_tE19Flash_kernel_traitsILi96ELi64ELi128ELi8ES3_EELb1ELb0ELb1ELb0ELb0ELb0ELb0EEEvNS_16Flash_bwd_paramsE,"aw",@nobits
	.sectionflags	@""
	.align	16
	.zero		1024


//--------------------- .nv.shared._ZN5flash44flash_bwd_dq_dk_dv_loop_seqk_parallel_kernelI23Flash_bwd_kernel_traitsILi96ELi64ELi128ELi8ELi2ELi4ELi4ELb1ELb0EN7cutlass10bfloat16_tE19Flash_kernel_traitsILi96ELi64ELi128ELi8ES3_EELb0ELb0ELb1ELb0ELb0ELb0ELb1EEEvNS_16Flash_bwd_paramsE --------------------------
	.section	.nv.shared._ZN5flash44flash_bwd_dq_dk_dv_loop_seqk_parallel_kernelI23Flash_bwd_kernel_traitsILi96ELi64ELi128ELi8ELi2ELi4ELi4ELb1ELb0EN7cutlass10bfloat16_tE19Flash_kernel_traitsILi96ELi64ELi128ELi8ES3_EELb0ELb0ELb1ELb0ELb0ELb0ELb1EEEvNS_16Flash_bwd_paramsE,"aw",@nobits
	.sectionflags	@""
	.align	16
	.zero		1024


//--------------------- .nv.shared._ZN5flash44flash_bwd_dq_dk_dv_loop_seqk_parallel_kernelI23Flash_bwd_kernel_traitsILi96ELi64ELi128ELi8ELi2ELi4ELi4ELb1ELb0EN7cutlass10bfloat16_tE19Flash_kernel_traitsILi96ELi64ELi128ELi8ES3_EELb1ELb0ELb0ELb0ELb1ELb1ELb0EEEvNS_16Flash_bwd_paramsE --------------------------
	.section	.nv.shared._ZN5flash44flash_bwd_dq_dk_dv_loop_seqk_parallel_kernelI23Flash_bwd_kernel_traitsILi96ELi64ELi128ELi8ELi2ELi4ELi4ELb1ELb0EN7cutlass10bfloat16_tE19Flash_kernel_traitsILi96ELi64ELi128ELi8ES3_EELb1ELb0ELb0ELb0ELb1ELb1ELb0EEEvNS_16Flash_bwd_paramsE,"aw",@nobits
	.sectionflags	@""
	.align	16
	.zero		1024


//--------------------- .nv.shared._ZN5flash44flash_bwd_dq_dk_dv_loop_seqk_parallel_kernelI23Flash_bwd_kernel_traitsILi96ELi64ELi128ELi8ELi2ELi4ELi4ELb1ELb0EN7cutlass10bfloat16_tE19Flash_kernel_traitsILi96ELi64ELi128ELi8ES3_EELb0ELb0ELb0ELb0ELb1ELb1ELb1EEEvNS_16Flash_bwd_paramsE --------------------------
	.section	.nv.shared._ZN5flash44flash_bwd_dq_dk_dv_loop_seqk_parallel_kernelI23Flash_bwd_kernel_traitsILi96ELi64ELi128ELi8ELi2ELi4ELi4ELb1ELb0EN7cutlass10bfloat16_tE19Flash_kernel_traitsILi96ELi64ELi128ELi8ES3_EELb0ELb0ELb0ELb0ELb1ELb1ELb1EEEvNS_16Flash_bwd_paramsE,"aw",@nobits
	.sectionflags	@""
	.align	16
	.zero		1024


//--------------------- .nv.shared._ZN5flash44flash_bwd_dq_dk_dv_loop_seqk_parallel_kernelI23Flash_bwd_kernel_traitsILi96ELi64ELi128ELi8ELi2ELi4ELi4ELb1ELb0EN7cutlass10bfloat16_tE19Flash_kernel_traitsILi96ELi64ELi128ELi8ES3_EELb1ELb0ELb0ELb1ELb0ELb0ELb0EEEvNS_16Flash_bwd_paramsE --------------------------
	.section	.nv.shared._ZN5flash44flash_bwd_dq_dk_dv_loop_seqk_parallel_kernelI23Flash_bwd_kernel_traitsILi96ELi64ELi128ELi8ELi2ELi4ELi4ELb1ELb0EN7cutlass10bfloat16_tE19Flash_kernel_traitsILi96ELi64ELi128ELi8ES3_EELb1ELb0ELb0ELb1ELb0ELb0ELb0EEEvNS_16Flash_bwd_paramsE,"aw",@nobits
	.sectionflags	@""
	.align	16
	.zero		1024


//--------------------- .nv.shared._ZN5flash44flash_bwd_dq_dk_dv_loop_seqk_parallel_kernelI23Flash_bwd_kernel_traitsILi96ELi64ELi128ELi8ELi2ELi4ELi4ELb1ELb0EN7cutlass10bfloat16_tE19Flash_kernel_traitsILi96ELi64ELi128ELi8ES3_EELb0ELb0ELb0ELb1ELb0ELb0ELb1EEEvNS_16Flash_bwd_paramsE --------------------------
	.section	.nv.shared._ZN5flash44flash_bwd_dq_dk_dv_loop_seqk_parallel_kernelI23Flash_bwd_kernel_traitsILi96ELi64ELi128ELi8ELi2ELi4ELi4ELb1ELb0EN7cutlass10bfloat16_tE19Flash_kernel_traitsILi96ELi64ELi128ELi8ES3_EELb0ELb0ELb0ELb1ELb0ELb0ELb1EEEvNS_16Flash_bwd_paramsE,"aw",@nobits
	.sectionflags	@""
	.align	16
	.zero		1024


//--------------------- .nv.shared._ZN5flash44flash_bwd_dq_dk_dv_loop_seqk_parallel_kernelI23Flash_bwd_kernel_traitsILi96ELi64ELi128ELi8ELi2ELi4ELi4ELb1ELb0EN7cutlass10bfloat16_tE19Flash_kernel_traitsILi96ELi64ELi128ELi8ES3_EELb1ELb0ELb1ELb0ELb0ELb1ELb0EEEvNS_16Flash_bwd_paramsE --------------------------
	.section	.nv.shared._ZN5flash44flash_bwd_dq_dk_dv_loop_seqk_parallel_kernelI23Flash_bwd_kernel_traitsILi96ELi64ELi128ELi8ELi2ELi4ELi4ELb1ELb0EN7cutlass10bfloat16_tE19Flash_kernel_traitsILi96ELi64ELi128ELi8ES3_EELb1ELb0ELb1ELb0ELb0ELb1ELb0EEEvNS_16Flash_bwd_paramsE,"aw",@nobits
	.sectionflags	@""
	.align	16
	.zero		1024


//--------------------- .nv.shared._ZN5flash44flash_bwd_dq_dk_dv_loop_seqk_parallel_kernelI23Flash_bwd_kernel_traitsILi96ELi64ELi128ELi8ELi2ELi4ELi4ELb1ELb0EN7cutlass10bfloat16_tE19Flash_kernel_traitsILi96ELi64ELi128ELi8ES3_EELb0ELb0ELb1ELb0ELb0ELb1ELb1EEEvNS_16Flash_bwd_paramsE --------------------------
	.section	.nv.shared._ZN5flash44flash_bwd_dq_dk_dv_loop_seqk_parallel_kernelI23Flash_bwd_kernel_traitsILi96ELi64ELi128ELi8ELi2ELi4ELi4ELb1ELb0EN7cutlass10bfloat16_tE19Flash_kernel_traitsILi96ELi64ELi128ELi8ES3_EELb0ELb0ELb1ELb0ELb0ELb1ELb1EEEvNS_16Flash_bwd_paramsE,"aw",@nobits
	.sectionflags	@""
	.align	16
	.zero		1024


//--------------------- .nv.shared._ZN5flash44flash_bwd_dq_dk_dv_loop_seqk_parallel_kernelI23Flash_bwd_kernel_traitsILi96ELi64ELi128ELi8ELi2ELi4ELi4ELb1ELb0EN7cutlass10bfloat16_tE19Flash_kernel_traitsILi96ELi64ELi128ELi8ES3_EELb1ELb0ELb1ELb1ELb0ELb0ELb0EEEvNS_16Flash_bwd_paramsE --------------------------
	.section	.nv.shared._ZN5flash44flash_bwd_dq_dk_dv_loop_seqk_parallel_kernelI23Flash_bwd_kernel_traitsILi96ELi64ELi128ELi8ELi2ELi4ELi4ELb1ELb0EN7cutlass10bfloat16_tE19Flash_kernel_traitsILi96ELi64ELi128ELi8ES3_EELb1ELb0ELb1ELb1ELb0ELb0ELb0EEEvNS_16Flash_bwd_paramsE,"aw",@nobits
	.sectionflags	@""
	.align	16
	.zero		1024


//--------------------- .nv.shared._ZN5flash44flash_bwd_dq_dk_dv_loop_seqk_parallel_kernelI23Flash_bwd_kernel_traitsILi96ELi64ELi128ELi8ELi2ELi4ELi4ELb1ELb0EN7cutlass10bfloat16_tE19Flash_kernel_traitsILi96ELi64ELi128ELi8ES3_EELb0ELb0ELb1ELb1ELb0ELb0ELb1EEEvNS_16Flash_bwd_paramsE --------------------------
	.section	.nv.shared._ZN5flash44flash_bwd_dq_dk_dv_loop_seqk_parallel_kernelI23Flash_bwd_kernel_traitsILi96ELi64ELi128ELi8ELi2ELi4ELi4ELb1ELb0EN7cutlass10bfloat16_tE19Flash_kernel_traitsILi96ELi64ELi128ELi8ES3_EELb0ELb0ELb1ELb1ELb0ELb0ELb1EEEvNS_16Flash_bwd_paramsE,"aw",@nobits
	.sectionflags	@""
	.align	16
	.zero		1024


//--------------------- .nv.shared._ZN5flash25flash_bwd_dot_do_o_kernelILb0E23Flash_bwd_kernel_traitsILi96ELi64ELi128ELi8ELi2ELi4ELi4ELb1ELb0EN7cutlass10bfloat16_tE19Flash_kernel_traitsILi96ELi64ELi128ELi8ES3_EEEEvNS_16Flash_bwd_paramsE --------------------------
	.section	.nv.shared._ZN5flash25flash_bwd_dot_do_o_kernelILb0E23Flash_bwd_kernel_traitsILi96ELi64ELi128ELi8ELi2ELi4ELi4ELb1ELb0EN7cutlass10bfloat16_tE19Flash_kernel_traitsILi96ELi64ELi128ELi8ES3_EEEEvNS_16Flash_bwd_paramsE,"aw",@nobits
	.sectionflags	@""
	.align	16
	.zero		1024


//--------------------- .nv.shared._ZN5flash25flash_bwd_dot_do_o_kernelILb1E23Flash_bwd_kernel_traitsILi96ELi64ELi128ELi8ELi2ELi4ELi4ELb1ELb0EN7cutlass10bfloat16_tE19Flash_kernel_traitsILi96ELi64ELi128ELi8ES3_EEEEvNS_16Flash_bwd_paramsE --------------------------
	.section	.nv.shared._ZN5flash25flash_bwd_dot_do_o_kernelILb1E23Flash_bwd_kernel_traitsILi96ELi64ELi128ELi8ELi2ELi4ELi4ELb1ELb0EN7cutlass10bfloat16_tE19Flash_kernel_traitsILi96ELi64ELi128ELi8ES3_EEEEvNS_16Flash_bwd_paramsE,"aw",@nobits
	.sectionflags	@""
	.align	16
	.zero		1024


//--------------------- .nv.shared._ZN5flash27flash_bwd_convert_dq_kernelI23Flash_bwd_kernel_traitsILi96ELi64ELi128ELi8ELi2ELi4ELi4ELb0ELb0EN7cutlass10bfloat16_tE19Flash_kernel_traitsILi96ELi64ELi128ELi8ES3_EEEEvNS_16Flash_bwd_paramsEi --------------------------
	.section	.nv.shared._ZN5flash27flash_bwd_convert_dq_kernelI23Flash_bwd_kernel_traitsILi96ELi64ELi128ELi8ELi2ELi4ELi4ELb0ELb0EN7cutlass10bfloat16_tE19Flash_kernel_traitsILi96ELi64ELi128ELi8ES3_EEEEvNS_16Flash_bwd_paramsEi,"aw",@nobits
	.sectionflags	@""
	.align	16
	.zero		1024


//--------------------- .nv.shared._ZN5flash44flash_bwd_dq_dk_dv_loop_seqk_parallel_kernelI23Flash_bwd_kernel_traitsILi96ELi64ELi128ELi8ELi2ELi4ELi4ELb0ELb0EN7cutlass10bfloat16_tE19Flash_kernel_traitsILi96ELi64ELi128ELi8ES3_EELb1ELb0ELb0ELb0ELb0ELb1ELb0EEEvNS_16Flash_bwd_paramsE --------------------------
	.section	.nv.shared._ZN5flash44flash_bwd_dq_dk_dv_loop_seqk_parallel_kernelI23Flash_bwd_kernel_traitsILi96ELi64ELi128ELi8ELi2ELi4ELi4ELb0ELb0EN7cutlass10bfloat16_tE19Flash_kernel_traitsILi96ELi64ELi128ELi8ES3_EELb1ELb0ELb0ELb0ELb0ELb1ELb0EEEvNS_16Flash_bwd_paramsE,"aw",@nobits
	.sectionflags	@""
	.align	16
	.zero		1024


//--------------------- .nv.shared._ZN5flash44flash_bwd_dq_dk_dv_loop_seqk_parallel_kernelI23Flash_bwd_kernel_traitsILi96ELi64ELi128ELi8ELi2ELi4ELi4ELb0ELb0EN7cutlass10bfloat16_tE19Flash_kernel_traitsILi96ELi64ELi128ELi8ES3_EELb0ELb0ELb0ELb0ELb0ELb1ELb1EEEvNS_16Flash_bwd_paramsE --------------------------
	.section	.nv.shared._ZN5flash44flash_bwd_dq_dk_dv_loop_seqk_parallel_kernelI23Flash_bwd_kernel_traitsILi96ELi64ELi128ELi8ELi2ELi4ELi4ELb0ELb0EN7cutlass10bfloat16_tE19Flash_kernel_traitsILi96ELi64ELi128ELi8ES3_EELb0ELb0ELb0ELb0ELb0ELb1ELb1EEEvNS_16Flash_bwd_paramsE,"aw",@nobits
	.sectionflags	@""
	.align	16
	.zero		1024


//--------------------- .nv.shared._ZN5flash44flash_bwd_dq_dk_dv_loop_seqk_parallel_kernelI23Flash_bwd_kernel_traitsILi96ELi64ELi128ELi8ELi2ELi4ELi4ELb0ELb0EN7cutlass10bfloat16_tE19Flash_kernel_traitsILi96ELi64ELi128ELi8ES3_EELb1ELb0ELb0ELb0ELb0ELb0ELb0EEEvNS_16Flash_bwd_paramsE --------------------------
	.section	.nv.shared._ZN5flash44flash_bwd_dq_dk_dv_loop_seqk_parallel_kernelI23Flash_bwd_kernel_traitsILi96ELi64ELi128ELi8ELi2ELi4ELi4ELb0ELb0EN7cutlass10bfloat16_tE19Flash_kernel_traitsILi96ELi64ELi128ELi8ES3_EELb1ELb0ELb0ELb0ELb0ELb0ELb0EEEvNS_16Flash_bwd_paramsE,"aw",@nobits
	.sectionflags	@""
	.align	16
	.zero		1024


//--------------------- .nv.shared._ZN5flash44flash_bwd_dq_dk_dv_loop_seqk_parallel_kernelI23Flash_bwd_kernel_traitsILi96ELi64ELi128ELi8ELi2ELi4ELi4ELb0ELb0EN7cutlass10bfloat16_tE19Flash_kernel_traitsILi96ELi64ELi128ELi8ES3_EELb0ELb0ELb0ELb0ELb0ELb0ELb1EEEvNS_16Flash_bwd_paramsE --------------------------
	.section	.nv.shared._ZN5flash44flash_bwd_dq_dk_dv_loop_seqk_parallel_kernelI23Flash_bwd_kernel_traitsILi96ELi64ELi128ELi8ELi2ELi4ELi4ELb0ELb0EN7cutlass10bfloat16_tE19Flash_kernel_traitsILi96ELi64ELi128ELi8ES3_EELb0ELb0ELb0ELb0ELb0ELb0ELb1EEEvNS_16Flash_bwd_paramsE,"aw",@nobits
	.sectionflags	@""
	.align	16
	.zero		1024


//--------------------- .nv.shared._ZN5flash44flash_bwd_dq_dk_dv_loop_seqk_parallel_kernelI23Flash_bwd_kernel_traitsILi96ELi64ELi128ELi8ELi2ELi4ELi4ELb0ELb0EN7cutlass10bfloat16_tE19Flash_kernel_traitsILi96ELi64ELi128ELi8ES3_EELb1ELb0ELb1ELb0ELb0ELb0ELb0EEEvNS_16Flash_bwd_paramsE --------------------------
	.section	.nv.shared._ZN5flash44flash_bwd_dq_dk_dv_loop_seqk_parallel_kernelI23Flash_bwd_kernel_traitsILi96ELi64ELi128ELi8ELi2ELi4ELi4ELb0ELb0EN7cutlass10bfloat16_tE19Flash_kernel_traitsILi96ELi64ELi128ELi8ES3_EELb1ELb0ELb1ELb0ELb0ELb0ELb0EEEvNS_16Flash_bwd_paramsE,"aw",@nobits
	.sectionflags	@""
	.align	16
	.zero		1024


//--------------------- .nv.shared._ZN5flash44flash_bwd_dq_dk_dv_loop_seqk_parallel_kernelI23Flash_bwd_kernel_traitsILi96ELi64ELi128ELi8ELi2ELi4ELi4ELb0ELb0EN7cutlass10bfloat16_tE19Flash_kernel_traitsILi96ELi64ELi128ELi8ES3_EELb0ELb0ELb1ELb0ELb0ELb0ELb1EEEvNS_16Flash_bwd_paramsE --------------------------
	.section	.nv.shared._ZN5flash44flash_bwd_dq_dk_dv_loop_seqk_parallel_kernelI23Flash_bwd_kernel_traitsILi96ELi64ELi128ELi8ELi2ELi4ELi4ELb0ELb0EN7cutlass10bfloat16_tE19Flash_kernel_traitsILi96ELi64ELi128ELi8ES3_EELb0ELb0ELb1ELb0ELb0ELb0ELb1EEEvNS_16Flash_bwd_paramsE,"aw",@nobits
	.sectionflags	@""
	.align	16
	.zero		1024


//--------------------- .nv.shared._ZN5flash44flash_bwd_dq_dk_dv_loop_seqk_parallel_kernelI23Flash_bwd_kernel_traitsILi96ELi64ELi128ELi8ELi2ELi4ELi4ELb0ELb0EN7cutlass10bfloat16_tE19Flash_kernel_traitsILi96ELi64ELi128ELi8ES3_EELb1ELb0ELb0ELb0ELb1ELb1ELb0EEEvNS_16Flash_bwd_paramsE --------------------------
	.section	.nv.shared._ZN5flash44flash_bwd_dq_dk_dv_loop_seqk_parallel_kernelI23Flash_bwd_kernel_traitsILi96ELi64ELi128ELi8ELi2ELi4ELi4ELb0ELb0EN7cutlass10bfloat16_tE19Flash_kernel_traitsILi96ELi64ELi128ELi8ES3_EELb1ELb0ELb0ELb0ELb1ELb1ELb0EEEvNS_16Flash_bwd_paramsE,"aw",@nobits
	.sectionflags	@""
	.align	16
	.zero		1024


//--------------------- .nv.shared._ZN5flash44flash_bwd_dq_dk_dv_loop_seqk_parallel_kernelI23Flash_bwd_kernel_traitsILi96ELi64ELi128ELi8ELi2ELi4ELi4ELb0ELb0EN7cutlass10bfloat16_tE19Flash_kernel_traitsILi96ELi64ELi128ELi8ES3_EELb0ELb0ELb0ELb0ELb1ELb1ELb1EEEvNS_16Flash_bwd_paramsE --------------------------
	.section	.nv.shared._ZN5flash44flash_bwd_dq_dk_dv_loop_seqk_parallel_kernelI23Flash_bwd_kernel_traitsILi96ELi64ELi128ELi8ELi2ELi4ELi4ELb0ELb0EN7cutlass10bfloat16_tE19Flash_kernel_traitsILi96ELi64ELi128ELi8ES3_EELb0ELb0ELb0ELb0ELb1ELb1ELb1EEEvNS_16Flash_bwd_paramsE,"aw",@nobits
	.sectionflags	@""
	.align	16
	.zero		1024


//--------------------- .nv.shared._ZN5flash44flash_bwd_dq_dk_dv_loop_seqk_parallel_kernelI23Flash_bwd_kernel_traitsILi96ELi64ELi128ELi8ELi2ELi4ELi4ELb0ELb0EN7cutlass10bfloat16_tE19Flash_kernel_traitsILi96ELi64ELi128ELi8ES3_EELb1ELb0ELb0ELb1ELb0ELb0ELb0EEEvNS_16Flash_bwd_paramsE --------------------------
	.section	.nv.shared._ZN5flash44flash_bwd_dq_dk_dv_loop_seqk_parallel_kernelI23Flash_bwd_kernel_traitsILi96ELi64ELi128ELi8ELi2ELi4ELi4ELb0ELb0EN7cutlass10bfloat16_tE19Flash_kernel_traitsILi96ELi64ELi128ELi8ES3_EELb1ELb0ELb0ELb1ELb0ELb0ELb0EEEvNS_16Flash_bwd_paramsE,"aw",@nobits
	.sectionflags	@""
	.align	16
	.zero		1024


//--------------------- .nv.shared._ZN5flash44flash_bwd_dq_dk_dv_loop_seqk_parallel_kernelI23Flash_bwd_kernel_traitsILi96ELi64ELi128ELi8ELi2ELi4ELi4ELb0ELb0EN7cutlass10bfloat16_tE19Flash_kernel_traitsILi96ELi64ELi128ELi8ES3_EELb0ELb0ELb0ELb1ELb0ELb0ELb1EEEvNS_16Flash_bwd_paramsE --------------------------
	.section	.nv.shared._ZN5flash44flash_bwd_dq_dk_dv_loop_seqk_parallel_kernelI23Flash_bwd_kernel_traitsILi96ELi64ELi128ELi8ELi2ELi4ELi4ELb0ELb0EN7cutlass10bfloat16_tE19Flash_kernel_traitsILi96ELi64ELi128ELi8ES3_EELb0ELb0ELb0ELb1ELb0ELb0ELb1EEEvNS_16Flash_bwd_paramsE,"aw",@nobits
	.sectionflags	@""
	.align	16
	.zero		1024


//--------------------- .nv.shared._ZN5flash44flash_bwd_dq_dk_dv_loop_seqk_parallel_kernelI23Flash_bwd_kernel_traitsILi96ELi64ELi128ELi8ELi2ELi4ELi4ELb0ELb0EN7cutlass10bfloat16_tE19Flash_kernel_traitsILi96ELi64ELi128ELi8ES3_EELb1ELb0ELb1ELb0ELb0ELb1ELb0EEEvNS_16Flash_bwd_paramsE --------------------------
	.section	.nv.shared._ZN5flash44flash_bwd_dq_dk_dv_loop_seqk_parallel_kernelI23Flash_bwd_kernel_traitsILi96ELi64ELi128ELi8ELi2ELi4ELi4ELb0ELb0EN7cutlass10bfloat16_tE19Flash_kernel_traitsILi96ELi64ELi128ELi8ES3_EELb1ELb0ELb1ELb0ELb0ELb1ELb0EEEvNS_16Flash_bwd_paramsE,"aw",@nobits
	.sectionflags	@""
	.align	16
	.zero		1024


//--------------------- .nv.shared._ZN5flash44flash_bwd_dq_dk_dv_loop_seqk_parallel_kernelI23Flash_bwd_kernel_traitsILi96ELi64ELi128ELi8ELi2ELi4ELi4ELb0ELb0EN7cutlass10bfloat16_tE19Flash_kernel_traitsILi96ELi64ELi128ELi8ES3_EELb0ELb0ELb1ELb0ELb0ELb1ELb1EEEvNS_16Flash_bwd_paramsE --------------------------
	.section	.nv.shared._ZN5flash44flash_bwd_dq_dk_dv_loop_seqk_parallel_kernelI23Flash_bwd_kernel_traitsILi96ELi64ELi128ELi8ELi2ELi4ELi4ELb0ELb0EN7cutlass10bfloat16_tE19Flash_kernel_traitsILi96ELi64ELi128ELi8ES3_EELb0ELb0ELb1ELb0ELb0ELb1ELb1EEEvNS_16Flash_bwd_paramsE,"aw",@nobits
	.sectionflags	@""
	.align	16
	.zero		1024


//--------------------- .nv.shared._ZN5flash44flash_bwd_dq_dk_dv_loop_seqk_parallel_kernelI23Flash_bwd_kernel_traitsILi96ELi64ELi128ELi8ELi2ELi4ELi4ELb0ELb0EN7cutlass10bfloat16_tE19Flash_kernel_traitsILi96ELi64ELi128ELi8ES3_EELb1ELb0ELb1ELb1ELb0ELb0ELb0EEEvNS_16Flash_bwd_paramsE --------------------------
	.section	.nv.shared._ZN5flash44flash_bwd_dq_dk_dv_loop_seqk_parallel_kernelI23Flash_bwd_kernel_traitsILi96ELi64ELi128ELi8ELi2ELi4ELi4ELb0ELb0EN7cutlass10bfloat16_tE19Flash_kernel_traitsILi96ELi64ELi128ELi8ES3_EELb1ELb0ELb1ELb1ELb0ELb0ELb0EEEvNS_16Flash_bwd_paramsE,"aw",@nobits
	.sectionflags	@""
	.align	16
	.zero		1024


//--------------------- .nv.shared._ZN5flash44flash_bwd_dq_dk_dv_loop_seqk_parallel_kernelI23Flash_bwd_kernel_traitsILi96ELi64ELi128ELi8ELi2ELi4ELi4ELb0ELb0EN7cutlass10bfloat16_tE19Flash_kernel_traitsILi96ELi64ELi128ELi8ES3_EELb0ELb0ELb1ELb1ELb0ELb0ELb1EEEvNS_16Flash_bwd_paramsE --------------------------
	.section	.nv.shared._ZN5flash44flash_bwd_dq_dk_dv_loop_seqk_parallel_kernelI23Flash_bwd_kernel_traitsILi96ELi64ELi128ELi8ELi2ELi4ELi4ELb0ELb0EN7cutlass10bfloat16_tE19Flash_kernel_traitsILi96ELi64ELi128ELi8ES3_EELb0ELb0ELb1ELb1ELb0ELb0ELb1EEEvNS_16Flash_bwd_paramsE,"aw",@nobits
	.sectionflags	@""
	.align	16
	.zero		1024


//--------------------- .nv.shared._ZN5flash25flash_bwd_dot_do_o_kernelILb0E23Flash_bwd_kernel_traitsILi96ELi64ELi128ELi8ELi2ELi4ELi4ELb0ELb0EN7cutlass10bfloat16_tE19Flash_kernel_traitsILi96ELi64ELi128ELi8ES3_EEEEvNS_16Flash_bwd_paramsE --------------------------
	.section	.nv.shared._ZN5flash25flash_bwd_dot_do_o_kernelILb0E23Flash_bwd_kernel_traitsILi96ELi64ELi128ELi8ELi2ELi4ELi4ELb0ELb0EN7cutlass10bfloat16_tE19Flash_kernel_traitsILi96ELi64ELi128ELi8ES3_EEEEvNS_16Flash_bwd_paramsE,"aw",@nobits
	.sectionflags	@""
	.align	16
	.zero		1024


//--------------------- .nv.shared._ZN5flash25flash_bwd_dot_do_o_kernelILb1E23Flash_bwd_kernel_traitsILi96ELi64ELi128ELi8ELi2ELi4ELi4ELb0ELb0EN7cutlass10bfloat16_tE19Flash_kernel_traitsILi96ELi64ELi128ELi8ES3_EEEEvNS_16Flash_bwd_paramsE --------------------------
	.section	.nv.shared._ZN5flash25flash_bwd_dot_do_o_kernelILb1E23Flash_bwd_kernel_traitsILi96ELi64ELi128ELi8ELi2ELi4ELi4ELb0ELb0EN7cutlass10bfloat16_tE19Flash_kernel_traitsILi96ELi64ELi128ELi8ES3_EEEEvNS_16Flash_bwd_paramsE,"aw",@nobits
	.sectionflags	@""
	.align	16
	.zero		1024


//--------------------- .nv.constant0._ZN5flash44flash_bwd_dq_dk_dv_loop_seqk_parallel_kernelI23Flash_bwd_kernel_traitsILi96ELi64ELi128ELi8ELi2ELi4ELi4ELb1ELb0EN7cutlass10bfloat16_tE19Flash_kernel_traitsILi96ELi64ELi128ELi8ES3_EELb0ELb0ELb0ELb0ELb0ELb1ELb0EEEvNS_16Flash_bwd_paramsE --------------------------
	.section	.nv.constant0._ZN5flash44flash_bwd_dq_dk_dv_loop_seqk_parallel_kernelI23Flash_bwd_kernel_traitsILi96ELi64ELi128ELi8ELi2ELi4ELi4ELb1ELb0EN7cutlass10bfloat16_tE19Flash_kernel_traitsILi96ELi64ELi128ELi8ES3_EELb0ELb0ELb0ELb0ELb0ELb1ELb0EEEvNS_16Flash_bwd_paramsE,"a",@progbits
	.sectionflags	@""
	.align	4
.nv.constant0._ZN5flash44flash_bwd_dq_dk_dv_loop_seqk_parallel_kernelI23Flash_bwd_kernel_traitsILi96ELi64ELi128ELi8ELi2ELi4ELi4ELb1ELb0EN7cutlass10bfloat16_tE19Flash_kernel_traitsILi96ELi64ELi128ELi8ES3_EELb0ELb0ELb0ELb0ELb0ELb1ELb0EEEvNS_16Flash_bwd_paramsE:
	.zero		1536


//--------------------- .nv.constant0._ZN5flash44flash_bwd_dq_dk_dv_loop_seqk_parallel_kernelI23Flash_bwd_kernel_traitsILi96ELi64ELi128ELi8ELi2ELi4ELi4ELb1ELb0EN7cutlass10bfloat16_tE19Flash_kernel_traitsILi96ELi64ELi128ELi8ES3_EELb0ELb0ELb0ELb0ELb0ELb0ELb0EEEvNS_16Flash_bwd_paramsE --------------------------
	.section	.nv.constant0._ZN5flash44flash_bwd_dq_dk_dv_loop_seqk_parallel_kernelI23Flash_bwd_kernel_traitsILi96ELi64ELi128ELi8ELi2ELi4ELi4ELb1ELb0EN7cutlass10bfloat16_tE19Flash_kernel_traitsILi96ELi64ELi128ELi8ES3_EELb0ELb0ELb0ELb0ELb0ELb0ELb0EEEvNS_16Flash_bwd_paramsE,"a",@progbits
	.sectionflags	@""
	.align	4
.nv.constant0._ZN5flash44flash_bwd_dq_dk_dv_loop_seqk_parallel_kernelI23Flash_bwd_kernel_traitsILi96ELi64ELi128ELi8ELi2ELi4ELi4ELb1ELb0EN7cutlass10bfloat16_tE19Flash_kernel_traitsILi96ELi64ELi128ELi8ES3_EELb0ELb0ELb0ELb0ELb0ELb0ELb0EEEvNS_16Flash_bwd_paramsE:
	.zero		1536


//--------------------- .nv.constant0._ZN5flash44flash_bwd_dq_dk_dv_loop_seqk_parallel_kernelI23Flash_bwd_kernel_traitsILi96ELi64ELi128ELi8ELi2ELi4ELi4ELb1ELb0EN7cutlass10bfloat16_tE19Flash_kernel_traitsILi96ELi64ELi128ELi8ES3_EELb0ELb0ELb1ELb0ELb0ELb0ELb0EEEvNS_16Flash_bwd_paramsE --------------------------
	.section	.nv.constant0._ZN5flash44flash_bwd_dq_dk_dv_loop_seqk_parallel_kernelI23Flash_bwd_kernel_traitsILi96ELi64ELi128ELi8ELi2ELi4ELi4ELb1ELb0EN7cutlass10bfloat16_tE19Flash_kernel_traitsILi96ELi64ELi128ELi8ES3_EELb0ELb0ELb1ELb0ELb0ELb0ELb0EEEvNS_16Flash_bwd_paramsE,"a",@progbits
	.sectionflags	@""
	.align	4
.nv.constant0._ZN5flash44flash_bwd_dq_dk_dv_loop_seqk_parallel_kernelI23Flash_bwd_kernel_traitsILi96ELi64ELi128ELi8ELi2ELi4ELi4ELb1ELb0EN7cutlass10bfloat16_tE19Flash_kernel_traitsILi96ELi64ELi128ELi8ES3_EELb0ELb0ELb1ELb0ELb0ELb0ELb0EEEvNS_16Flash_bwd_paramsE:
	.zero		1536


//--------------------- .nv.constant0._ZN5flash44flash_bwd_dq_dk_dv_loop_seqk_parallel_kernelI23Flash_bwd_kernel_traitsILi96ELi64ELi128ELi8ELi2ELi4ELi4ELb1ELb0EN7cutlass10bfloat16_tE19Flash_kernel_traitsILi96ELi64ELi128ELi8ES3_EELb0ELb0ELb0ELb0ELb1ELb1ELb0EEEvNS_16Flash_bwd_paramsE --------------------------
	.section	.nv.constant0._ZN5flash44flash_bwd_dq_dk_dv_loop_seqk_parallel_kernelI23Flash_bwd_kernel_traitsILi96ELi64ELi128ELi8ELi2ELi4ELi4ELb1ELb0EN7cutlass10bfloat16_tE19Flash_kernel_traitsILi96ELi64ELi128ELi8ES3_EELb0ELb0ELb0ELb0ELb1ELb1ELb0EEEvNS_16Flash_bwd_paramsE,"a",@progbits
	.sectionflags	@""
	.align	4
.nv.constant0._ZN5flash44flash_bwd_dq_dk_dv_loop_seqk_parallel_kernelI23Flash_bwd_kernel_traitsILi96ELi64ELi128ELi8ELi2ELi4ELi4ELb1ELb0EN7cutlass10bfloat16_tE19Flash_kernel_traitsILi96ELi64ELi128ELi8ES3_EELb0ELb0ELb0ELb0ELb1ELb1ELb0EEEvNS_16Flash_bwd_paramsE:
	.zero		1536


//--------------------- .nv.constant0._ZN5flash44flash_bwd_dq_dk_dv_loop_seqk_parallel_kernelI23Flash_bwd_kernel_traitsILi96ELi64ELi128ELi8ELi2ELi4ELi4ELb1ELb0EN7cutlass10bfloat16_tE19Flash_kernel_traitsILi96ELi64ELi128ELi8ES3_EELb0ELb0ELb0ELb1ELb0ELb0ELb0EEEvNS_16Flash_bwd_paramsE --------------------------
	.section	.nv.constant0._ZN5flash44flash_bwd_dq_dk_dv_loop_seqk_parallel_kernelI23Flash_bwd_kernel_traitsILi96ELi64ELi128ELi8ELi2ELi4ELi4ELb1ELb0EN7cutlass10bfloat16_tE19Flash_kernel_traitsILi96ELi64ELi128ELi8ES3_EELb0ELb0ELb0ELb1ELb0ELb0ELb0EEEvNS_16Flash_bwd_paramsE,"a",@progbits
	.sectionflags	@""
	.align	4
.nv.constant0._ZN5flash44flash_bwd_dq_dk_dv_loop_seqk_parallel_kernelI23Flash_bwd_kernel_traitsILi96ELi64ELi128ELi8ELi2ELi4ELi4ELb1ELb0EN7cutlass10bfloat16_tE19Flash_kernel_traitsILi96ELi64ELi128ELi8ES3_EELb0ELb0ELb0ELb1ELb0ELb0ELb0EEEvNS_16Flash_bwd_paramsE:
	.zero		1536


//--------------------- .nv.constant0._ZN5flash44flash_bwd_dq_dk_dv_loop_seqk_parallel_kernelI23Flash_bwd_kernel_traitsILi96ELi64ELi128ELi8ELi2ELi4ELi4ELb1ELb0EN7cutlass10bfloat16_tE19Flash_kernel_traitsILi96ELi64ELi128ELi8ES3_EELb0ELb0ELb1ELb0ELb0ELb1ELb0EEEvNS_16Flash_bwd_paramsE --------------------------
	.section	.nv.constant0._ZN5flash44flash_bwd_dq_dk_dv_loop_seqk_parallel_kernelI23Flash_bwd_kernel_traitsILi96ELi64ELi128ELi8ELi2ELi4ELi4ELb1ELb0EN7cutlass10bfloat16_tE19Flash_kernel_traitsILi96ELi64ELi128ELi8ES3_EELb0ELb0ELb1ELb0ELb0ELb1ELb0EEEvNS_16Flash_bwd_paramsE,"a",@progbits
	.sectionflags	@""
	.align	4
.nv.constant0._ZN5flash44flash_bwd_dq_dk_dv_loop_seqk_parallel_kernelI23Flash_bwd_kernel_traitsILi96ELi64ELi128ELi8ELi2ELi4ELi4ELb1ELb0EN7cutlass10bfloat16_tE19Flash_kernel_traitsILi96ELi64ELi128ELi8ES3_EELb0ELb0ELb1ELb0ELb0ELb1ELb0EEEvNS_16Flash_bwd_paramsE:
	.zero		1536


//--------------------- .nv.constant0._ZN5flash44flash_bwd_dq_dk_dv_loop_seqk_parallel_kernelI23Flash_bwd_kernel_traitsILi96ELi64ELi128ELi8ELi2ELi4ELi4ELb1ELb0EN7cutlass10bfloat16_tE19Flash_kernel_traitsILi96ELi64ELi128ELi8ES3_EELb0ELb0ELb1ELb1ELb0ELb0ELb0EEEvNS_16Flash_bwd_paramsE --------------------------
	.section	.nv.constant0._ZN5flash44flash_bwd_dq_dk_dv_loop_seqk_parallel_kernelI23Flash_bwd_kernel_traitsILi96ELi64ELi128ELi8ELi2ELi4ELi4ELb1ELb0EN7cutlass10bfloat16_tE19Flash_kernel_traitsILi96ELi64ELi128ELi8ES3_EELb0ELb0ELb1ELb1ELb0ELb0ELb0EEEvNS_16Flash_bwd_paramsE,"a",@progbits
	.sectionflags	@""
	.align	4
.nv.constant0._ZN5flash44flash_bwd_dq_dk_dv_loop_seqk_parallel_kernelI23Flash_bwd_kernel_traitsILi96ELi64ELi128ELi8ELi2ELi4ELi4ELb1ELb0EN7cutlass10bfloat16_tE19Flash_kernel_traitsILi96ELi64ELi128ELi8ES3_EELb0ELb0ELb1ELb1ELb0ELb0ELb0EEEvNS_16Flash_bwd_paramsE:
	.zero		1536


//--------------------- .nv.constant0._ZN5flash27flash_bwd_convert_dq_kernelI23Flash_bwd_kernel_traitsILi96ELi64ELi128ELi8ELi2ELi4ELi4ELb1ELb0EN7cutlass10bfloat16_tE19Flash_kernel_traitsILi96ELi64ELi128ELi8ES3_EEEEvNS_16Flash_bwd_paramsEi --------------------------
	.section	.nv.constant0._ZN5flash27flash_bwd_convert_dq_kernelI23Flash_bwd_kernel_traitsILi96ELi64ELi128ELi8ELi2ELi4ELi4ELb1ELb0EN7cutlass10bfloat16_tE19Flash_kernel_traitsILi96ELi64ELi128ELi8ES3_EEEEvNS_16Flash_bwd_paramsEi,"a",@progbits
	.sectionflags	@""
	.align	4
.nv.constant0._ZN5flash27flash_bwd_convert_dq_kernelI23Flash_bwd_kernel_traitsILi96ELi64ELi128ELi8ELi2ELi4ELi4ELb1ELb0EN7cutlass10bfloat16_tE19Flash_kernel_traitsILi96ELi64ELi128ELi8ES3_EEEEvNS_16Flash_bwd_paramsEi:
	.zero		1540


//--------------------- .nv.constant0._ZN5flash44flash_bwd_dq_dk_dv_loop_seqk_parallel_kernelI23Flash_bwd_kernel_traitsILi96ELi64ELi128ELi8ELi2ELi4ELi4ELb1ELb0EN7cutlass10bfloat16_tE19Flash_kernel_traitsILi96ELi64ELi128ELi8ES3_EELb1ELb0ELb0ELb0ELb0ELb1ELb0EEEvNS_16Flash_bwd_paramsE --------------------------
	.section	.nv.constant0._ZN5flash44flash_bwd_dq_dk_dv_loop_seqk_parallel_kernelI23Flash_bwd_kernel_traitsILi96ELi64ELi128ELi8ELi2ELi4ELi4ELb1ELb0EN7cutlass10bfloat16_tE19Flash_kernel_traitsILi96ELi64ELi128ELi8ES3_EELb1ELb0ELb0ELb0ELb0ELb1ELb0EEEvNS_16Flash_bwd_paramsE,"a",@progbits
	.sectionflags	@""
	.align	4
.nv.constant0._ZN5flash44flash_bwd_dq_dk_dv_loop_seqk_parallel_kernelI23Flash_bwd_kernel_traitsILi96ELi64ELi128ELi8ELi2ELi4ELi4ELb1ELb0EN7cutlass10bfloat16_tE19Flash_kernel_traitsILi96ELi64ELi128ELi8ES3_EELb1ELb0ELb0ELb0ELb0ELb1ELb0EEEvNS_16Flash_bwd_paramsE:
	.zero		1536


//--------------------- .nv.constant0._ZN5flash44flash_bwd_dq_dk_dv_loop_seqk_parallel_kernelI23Flash_bwd_kernel_traitsILi96ELi64ELi128ELi8ELi2ELi4ELi4ELb1ELb0EN7cutlass10bfloat16_tE19Flash_kernel_traitsILi96ELi64ELi128ELi8ES3_EELb0ELb0ELb0ELb0ELb0ELb1ELb1EEEvNS_16Flash_bwd_paramsE --------------------------
	.section	.nv.constant0._ZN5flash44flash_bwd_dq_dk_dv_loop_seqk_parallel_kernelI23Flash_bwd_kernel_traitsILi96ELi64ELi128ELi8ELi2ELi4ELi4ELb1ELb0EN7cutlass10bfloat16_tE19Flash_kernel_traitsILi96ELi64ELi128ELi8ES3_EELb0ELb0ELb0ELb0ELb0ELb1ELb1EEEvNS_16Flash_bwd_paramsE,"a",@progbits
	.sectionflags	@""
	.align	4
.nv.constant0._ZN5flash44flash_bwd_dq_dk_dv_loop_seqk_parallel_kernelI23Flash_bwd_kernel_traitsILi96ELi64ELi128ELi8ELi2ELi4ELi4ELb1ELb0EN7cutlass10bfloat16_tE19Flash_kernel_traitsILi96ELi64ELi128ELi8ES3_EELb0ELb0ELb0ELb0ELb0ELb1ELb1EEEvNS_16Flash_bwd_paramsE:
	.zero		1536


//--------------------- .nv.constant0._ZN5flash44flash_bwd_dq_dk_dv_loop_seqk_parallel_kernelI23Flash_bwd_kernel_traitsILi96ELi64ELi128ELi8ELi2ELi4ELi4ELb1ELb0EN7cutlass10bfloat16_tE19Flash_kernel_traitsILi96ELi64ELi128ELi8ES3_EELb1ELb0ELb0ELb0ELb0ELb0ELb0EEEvNS_16Flash_bwd_paramsE --------------------------
	.section	.nv.constant0._ZN5flash44flash_bwd_dq_dk_dv_loop_seqk_parallel_kernelI23Flash_bwd_kernel_traitsILi96ELi64ELi128ELi8ELi2ELi4ELi4ELb1ELb0EN7cutlass10bfloat16_tE19Flash_kernel_traitsILi96ELi64ELi128ELi8ES3_EELb1ELb0ELb0ELb0ELb0ELb0ELb0EEEvNS_16Flash_bwd_paramsE,"a",@progbits
	.sectionflags	@""
	.align	4
.nv.constant0._ZN5flash44flash_bwd_dq_dk_dv_loop_seqk_parallel_kernelI23Flash_bwd_kernel_traitsILi96ELi64ELi128ELi8ELi2ELi4ELi4ELb1ELb0EN7cutlass10bfloat16_tE19Flash_kernel_traitsILi96ELi64ELi128ELi8ES3_EELb1ELb0ELb0ELb0ELb0ELb0ELb0EEEvNS_16Flash_bwd_paramsE:
	.zero		1536


//--------------------- .nv.constant0._ZN5flash44flash_bwd_dq_dk_dv_loop_seqk_parallel_kernelI23Flash_bwd_kernel_traitsILi96ELi64ELi128ELi8ELi2ELi4ELi4ELb1ELb0EN7cutlass10bfloat16_tE19Flash_kernel_traitsILi96ELi64ELi128ELi8ES3_EELb0ELb0ELb0ELb0ELb0ELb0ELb1EEEvNS_16Flash_bwd_paramsE --------------------------
	.section	.nv.constant0._ZN5flash44flash_bwd_dq_dk_dv_loop_seqk_parallel_kernelI23Flash_bwd_kernel_traitsILi96ELi64ELi128ELi8ELi2ELi4ELi4ELb1ELb0EN7cutlass10bfloat16_tE19Flash_kernel_traitsILi96ELi64ELi128ELi8ES3_EELb0ELb0ELb0ELb0ELb0ELb0ELb1EEEvNS_16Flash_bwd_paramsE,"a",@progbits
	.sectionflags	@""
	.align	4
.nv.constant0._ZN5flash44flash_bwd_dq_dk_dv_loop_seqk_parallel_kernelI23Flash_bwd_kernel_traitsILi96ELi64ELi128ELi8ELi2ELi4ELi4ELb1ELb0EN7cutlass10bfloat16_tE19Flash_kernel_traitsILi96ELi64ELi128ELi8ES3_EELb0ELb0ELb0ELb0ELb0ELb0ELb1EEEvNS_16Flash_bwd_paramsE:
	.zero		1536


//--------------------- .nv.constant0._ZN5flash44flash_bwd_dq_dk_dv_loop_seqk_parallel_kernelI23Flash_bwd_kernel_traitsILi96ELi64ELi128ELi8ELi2ELi4ELi4ELb1ELb0EN7cutlass10bfloat16_tE19Flash_kernel_traitsILi96ELi64ELi128ELi8ES3_EELb1ELb0ELb1ELb0ELb0ELb0ELb0EEEvNS_16Flash_bwd_paramsE --------------------------
	.section	.nv.constant0._ZN5flash44flash_bwd_dq_dk_dv_loop_seqk_parallel_kernelI23Flash_bwd_kernel_traitsILi96ELi64ELi128ELi8ELi2ELi4ELi4ELb1ELb0EN7cutlass10bfloat16_tE19Flash_kernel_traitsILi96ELi64ELi128ELi8ES3_EELb1ELb0ELb1ELb0ELb0ELb0ELb0EEEvNS_16Flash_bwd_paramsE,"a",@progbits
	.sectionflags	@""
	.align	4
.nv.constant0._ZN5flash44flash_bwd_dq_dk_dv_loop_seqk_parallel_kernelI23Flash_bwd_kernel_traitsILi96ELi64ELi128ELi8ELi2ELi4ELi4ELb1ELb0EN7cutlass10bfloat16_tE19Flash_kernel_traitsILi96ELi64ELi128ELi8ES3_EELb1ELb0ELb1ELb0ELb0ELb0ELb0EEEvNS_16Flash_bwd_paramsE:
	.zero		1536


//--------------------- .nv.constant0._ZN5flash44flash_bwd_dq_dk_dv_loop_seqk_parallel_kernelI23Flash_bwd_kernel_traitsILi96ELi64ELi128ELi8ELi2ELi4ELi4ELb1ELb0EN7cutlass10bfloat16_tE19Flash_kernel_traitsILi96ELi64ELi128ELi8ES3_EELb0ELb0ELb1ELb0ELb0ELb0ELb1EEEvNS_16Flash_bwd_paramsE --------------------------
	.section	.nv.constant0._ZN5flash44flash_bwd_dq_dk_dv_loop_seqk_parallel_kernelI23Flash_bwd_kernel_traitsILi96ELi64ELi128ELi8ELi2ELi4ELi4ELb1ELb0EN7cutlass10bfloat16_tE19Flash_kernel_traitsILi96ELi64ELi128ELi8ES3_EELb0ELb0ELb1ELb0ELb0ELb0ELb1EEEvNS_16Flash_bwd_paramsE,"a",@progbits
	.sectionflags	@""
	.align	4
.nv.constant0._ZN5flash44flash_bwd_dq_dk_dv_loop_seqk_parallel_kernelI23Flash_bwd_kernel_traitsILi96ELi64ELi128ELi8ELi2ELi4ELi4ELb1ELb0EN7cutlass10bfloat16_tE19Flash_kernel_traitsILi96ELi64ELi128ELi8ES3_EELb0ELb0ELb1ELb0ELb0ELb0ELb1EEEvNS_16Flash_bwd_paramsE:
	.zero		1536


//--------------------- .nv.constant0._ZN5flash44flash_bwd_dq_dk_dv_loop_seqk_parallel_kernelI23Flash_bwd_kernel_traitsILi96ELi64ELi128ELi8ELi2ELi4ELi4ELb1ELb0EN7cutlass10bfloat16_tE19Flash_kernel_traitsILi96ELi64ELi128ELi8ES3_EELb1ELb0ELb0ELb0ELb1ELb1ELb0EEEvNS_16Flash_bwd_paramsE --------------------------
	.section	.nv.constant0._ZN5flash44flash_bwd_dq_dk_dv_loop_seqk_parallel_kernelI23Flash_bwd_kernel_traitsILi96ELi64ELi128ELi8ELi2ELi4ELi4ELb1ELb0EN7cutlass10bfloat16_tE19Flash_kernel_traitsILi96ELi64ELi128ELi8ES3_EELb1ELb0ELb0ELb0ELb1ELb1ELb0EEEvNS_16Flash_bwd_paramsE,"a",@progbits
	.sectionflags	@""
	.align	4
.nv.constant0._ZN5flash44flash_bwd_dq_dk_dv_loop_seqk_parallel_kernelI23Flash_bwd_kernel_traitsILi96ELi64ELi128ELi8ELi2ELi4ELi4ELb1ELb0EN7cutlass10bfloat16_tE19Flash_kernel_traitsILi96ELi64ELi128ELi8ES3_EELb1ELb0ELb0ELb0ELb1ELb1ELb0EEEvNS_16Flash_bwd_paramsE:
	.zero		1536


//--------------------- .nv.constant0._ZN5flash44flash_bwd_dq_dk_dv_loop_seqk_parallel_kernelI23Flash_bwd_kernel_traitsILi96ELi64ELi128ELi8ELi2ELi4ELi4ELb1ELb0EN7cutlass10bfloat16_tE19Flash_kernel_traitsILi96ELi64ELi128ELi8ES3_EELb0ELb0ELb0ELb0ELb1ELb1ELb1EEEvNS_16Flash_bwd_paramsE --------------------------
	.section	.nv.constant0._ZN5flash44flash_bwd_dq_dk_dv_loop_seqk_parallel_kernelI23Flash_bwd_kernel_traitsILi96ELi64ELi128ELi8ELi2ELi4ELi4ELb1ELb0EN7cutlass10bfloat16_tE19Flash_kernel_traitsILi96ELi64ELi128ELi8ES3_EELb0ELb0ELb0ELb0ELb1ELb1ELb1EEEvNS_16Flash_bwd_paramsE,"a",@progbits
	.sectionflags	@""
	.align	4
.nv.constant0._ZN5flash44flash_bwd_dq_dk_dv_loop_seqk_parallel_kernelI23Flash_bwd_kernel_traitsILi96ELi64ELi128ELi8ELi2ELi4ELi4ELb1ELb0EN7cutlass10bfloat16_tE19Flash_kernel_traitsILi96ELi64ELi128ELi8ES3_EELb0ELb0ELb0ELb0ELb1ELb1ELb1EEEvNS_16Flash_bwd_paramsE:
	.zero		1536


//--------------------- .nv.constant0._ZN5flash44flash_bwd_dq_dk_dv_loop_seqk_parallel_kernelI23Flash_bwd_kernel_traitsILi96ELi64ELi128ELi8ELi2ELi4ELi4ELb1ELb0EN7cutlass10bfloat16_tE19Flash_kernel_traitsILi96ELi64ELi128ELi8ES3_EELb1ELb0ELb0ELb1ELb0ELb0ELb0EEEvNS_16Flash_bwd_paramsE --------------------------
	.section	.nv.constant0._ZN5flash44flash_bwd_dq_dk_dv_loop_seqk_parallel_kernelI23Flash_bwd_kernel_traitsILi96ELi64ELi128ELi8ELi2ELi4ELi4ELb1ELb0EN7cutlass10bfloat16_tE19Flash_kernel_traitsILi96ELi64ELi128ELi8ES3_EELb1ELb0ELb0ELb1ELb0ELb0ELb0EEEvNS_16Flash_bwd_paramsE,"a",@progbits
	.sectionflags	@""
	.align	4
.nv.constant0._ZN5flash44flash_bwd_dq_dk_dv_loop_seqk_parallel_kernelI23Flash_bwd_kernel_traitsILi96ELi64ELi128ELi8ELi2ELi4ELi4ELb1ELb0EN7cutlass10bfloat16_tE19Flash_kernel_traitsILi96ELi64ELi128ELi8ES3_EELb1ELb0ELb0ELb1ELb0ELb0ELb0EEEvNS_16Flash_bwd_paramsE:
	.zero		1536


//--------------------- .nv.constant0._ZN5flash44flash_bwd_dq_dk_dv_loop_seqk_parallel_kernelI23Flash_bwd_kernel_traitsILi96ELi64ELi128ELi8ELi2ELi4ELi4ELb1ELb0EN7cutlass10bfloat16_tE19Flash_kernel_traitsILi96ELi64ELi128ELi8ES3_EELb0ELb0ELb0ELb1ELb0ELb0ELb1EEEvNS_16Flash_bwd_paramsE --------------------------
	.section	.nv.constant0._ZN5flash44flash_bwd_dq_dk_dv_loop_seqk_parallel_kernelI23Flash_bwd_kernel_traitsILi96ELi64ELi128ELi8ELi2ELi4ELi4ELb1ELb0EN7cutlass10bfloat16_tE19Flash_kernel_traitsILi96ELi64ELi128ELi8ES3_EELb0ELb0ELb0ELb1ELb0ELb0ELb1EEEvNS_16Flash_bwd_paramsE,"a",@progbits
	.sectionflags	@""
	.align	4
.nv.constant0._ZN5flash44flash_bwd_dq_dk_dv_loop_seqk_parallel_kernelI23Flash_bwd_kernel_traitsILi96ELi64ELi128ELi8ELi2ELi4ELi4ELb1ELb0EN7cutlass10bfloat16_tE19Flash_kernel_traitsILi96ELi64ELi128ELi8ES3_EELb0ELb0ELb0ELb1ELb0ELb0ELb1EEEvNS_16Flash_bwd_paramsE:
	.zero		1536


//--------------------- .nv.constant0._ZN5flash44flash_bwd_dq_dk_dv_loop_seqk_parallel_kernelI23Flash_bwd_kernel_traitsILi96ELi64ELi128ELi8ELi2ELi4ELi4ELb1ELb0EN7cutlass10bfloat16_tE19Flash_kernel_traitsILi96ELi64ELi128ELi8ES3_EELb1ELb0ELb1ELb0ELb0ELb1ELb0EEEvNS_16Flash_bwd_paramsE --------------------------
	.section	.nv.constant0._ZN5flash44flash_bwd_dq_dk_dv_loop_seqk_parallel_kernelI23Flash_bwd_kernel_traitsILi96ELi64ELi128ELi8ELi2ELi4ELi4ELb1ELb0EN7cutlass10bfloat16_tE19Flash_kernel_traitsILi96ELi64ELi128ELi8ES3_EELb1ELb0ELb1ELb0ELb0ELb1ELb0EEEvNS_16Flash_bwd_paramsE,"a",@progbits
	.sectionflags	@""
	.align	4
.nv.constant0._ZN5flash44flash_bwd_dq_dk_dv_loop_seqk_parallel_kernelI23Flash_bwd_kernel_traitsILi96ELi64ELi128ELi8ELi2ELi4ELi4ELb1ELb0EN7cutlass10bfloat16_tE19Flash_kernel_traitsILi96ELi64ELi128ELi8ES3_EELb1ELb0ELb1ELb0ELb0ELb1ELb0EEEvNS_16Flash_bwd_paramsE:
	.zero		1536


//--------------------- .nv.constant0._ZN5flash44flash_bwd_dq_dk_dv_loop_seqk_parallel_kernelI23Flash_bwd_kernel_traitsILi96ELi64ELi128ELi8ELi2ELi4ELi4ELb1ELb0EN7cutlass10bfloat16_tE19Flash_kernel_traitsILi96ELi64ELi128ELi8ES3_EELb0ELb0ELb1ELb0ELb0ELb1ELb1EEEvNS_16Flash_bwd_paramsE --------------------------
	.section	.nv.constant0._ZN5flash44flash_bwd_dq_dk_dv_loop_seqk_parallel_kernelI23Flash_bwd_kernel_traitsILi96ELi64ELi128ELi8ELi2ELi4ELi4ELb1ELb0EN7cutlass10bfloat16_tE19Flash_kernel_traitsILi96ELi64ELi128ELi8ES3_EELb0ELb0ELb1ELb0ELb0ELb1ELb1EEEvNS_16Flash_bwd_paramsE,"a",@progbits
	.sectionflags	@""
	.align	4
.nv.constant0._ZN5flash44flash_bwd_dq_dk_dv_loop_seqk_parallel_kernelI23Flash_bwd_kernel_traitsILi96ELi64ELi128ELi8ELi2ELi4ELi4ELb1ELb0EN7cutlass10bfloat16_tE19Flash_kernel_traitsILi96ELi64ELi128ELi8ES3_EELb0ELb0ELb1ELb0ELb0ELb1ELb1EEEvNS_16Flash_bwd_paramsE:
	.zero		1536


//--------------------- .nv.constant0._ZN5flash44flash_bwd_dq_dk_dv_loop_seqk_parallel_kernelI23Flash_bwd_kernel_traitsILi96ELi64ELi128ELi8ELi2ELi4ELi4ELb1ELb0EN7cutlass10bfloat16_tE19Flash_kernel_traitsILi96ELi64ELi128ELi8ES3_EELb1ELb0ELb1ELb1ELb0ELb0ELb0EEEvNS_16Flash_bwd_paramsE --------------------------
	.section	.nv.constant0._ZN5flash44flash_bwd_dq_dk_dv_loop_seqk_parallel_kernelI23Flash_bwd_kernel_traitsILi96ELi64ELi128ELi8ELi2ELi4ELi4ELb1ELb0EN7cutlass10bfloat16_tE19Flash_kernel_traitsILi96ELi64ELi128ELi8ES3_EELb1ELb0ELb1ELb1ELb0ELb0ELb0EEEvNS_16Flash_bwd_paramsE,"a",@progbits
	.sectionflags	@""
	.align	4
.nv.constant0._ZN5flash44flash_bwd_dq_dk_dv_loop_seqk_parallel_kernelI23Flash_bwd_kernel_traitsILi96ELi64ELi128ELi8ELi2ELi4ELi4ELb1ELb0EN7cutlass10bfloat16_tE19Flash_kernel_traitsILi96ELi64ELi128ELi8ES3_EELb1ELb0ELb1ELb1ELb0ELb0ELb0EEEvNS_16Flash_bwd_paramsE:
	.zero		1536


//--------------------- .nv.constant0._ZN5flash44flash_bwd_dq_dk_dv_loop_seqk_parallel_kernelI23Flash_bwd_kernel_traitsILi96ELi64ELi128ELi8ELi2ELi4ELi4ELb1ELb0EN7cutlass10bfloat16_tE19Flash_kernel_traitsILi96ELi64ELi128ELi8ES3_EELb0ELb0ELb1ELb1ELb0ELb0ELb1EEEvNS_16Flash_bwd_paramsE --------------------------
	.section	.nv.constant0._ZN5flash44flash_bwd_dq_dk_dv_loop_seqk_parallel_kernelI23Flash_bwd_kernel_traitsILi96ELi64ELi128ELi8ELi2ELi4ELi4ELb1ELb0EN7cutlass10bfloat16_tE19Flash_kernel_traitsILi96ELi64ELi128ELi8ES3_EELb0ELb0ELb1ELb1ELb0ELb0ELb1EEEvNS_16Flash_bwd_paramsE,"a",@progbits
	.sectionflags	@""
	.align	4
.nv.constant0._ZN5flash44flash_bwd_dq_dk_dv_loop_seqk_parallel_kernelI23Flash_bwd_kernel_traitsILi96ELi64ELi128ELi8ELi2ELi4ELi4ELb1ELb0EN7cutlass10bfloat16_tE19Flash_kernel_traitsILi96ELi64ELi128ELi8ES3_EELb0ELb0ELb1ELb1ELb0ELb0ELb1EEEvNS_16Flash_bwd_paramsE:
	.zero		1536


//--------------------- .nv.constant0._ZN5flash25flash_bwd_dot_do_o_kernelILb0E23Flash_bwd_kernel_traitsILi96ELi64ELi128ELi8ELi2ELi4ELi4ELb1ELb0EN7cutlass10bfloat16_tE19Flash_kernel_traitsILi96ELi64ELi128ELi8ES3_EEEEvNS_16Flash_bwd_paramsE --------------------------
	.section	.nv.constant0._ZN5flash25flash_bwd_dot_do_o_kernelILb0E23Flash_bwd_kernel_traitsILi96ELi64ELi128ELi8ELi2ELi4ELi4ELb1ELb0EN7cutlass10bfloat16_tE19Flash_kernel_traitsILi96ELi64ELi128ELi8ES3_EEEEvNS_16Flash_bwd_paramsE,"a",@progbits
	.sectionflags	@""
	.align	4
.nv.constant0._ZN5flash25flash_bwd_dot_do_o_kernelILb0E23Flash_bwd_kernel_traitsILi96ELi64ELi128ELi8ELi2ELi4ELi4ELb1ELb0EN7cutlass10bfloat16_tE19Flash_kernel_traitsILi96ELi64ELi128ELi8ES3_EEEEvNS_16Flash_bwd_paramsE:
	.zero		1536


//--------------------- .nv.constant0._ZN5flash25flash_bwd_dot_do_o_kernelILb1E23Flash_bwd_kernel_traitsILi96ELi64ELi128ELi8ELi2ELi4ELi4ELb1ELb0EN7cutlass10bfloat16_tE19Flash_kernel_traitsILi96ELi64ELi128ELi8ES3_EEEEvNS_16Flash_bwd_paramsE --------------------------
	.section	.nv.constant0._ZN5flash25flash_bwd_dot_do_o_kernelILb1E23Flash_bwd_kernel_traitsILi96ELi64ELi128ELi8ELi2ELi4ELi4ELb1ELb0EN7cutlass10bfloat16_tE19Flash_kernel_traitsILi96ELi64ELi128ELi8ES3_EEEEvNS_16Flash_bwd_paramsE,"a",@progbits
	.sectionflags	@""
	.align	4
.nv.constant0._ZN5flash25flash_bwd_dot_do_o_kernelILb1E23Flash_bwd_kernel_traitsILi96ELi64ELi128ELi8ELi2ELi4ELi4ELb1ELb0EN7cutlass10bfloat16_tE19Flash_kernel_traitsILi96ELi64ELi128ELi8ES3_EEEEvNS_16Flash_bwd_paramsE:
	.zero		1536


//--------------------- .nv.constant0._ZN5flash27flash_bwd_convert_dq_kernelI23Flash_bwd_kernel_traitsILi96ELi64ELi128ELi8ELi2ELi4ELi4ELb0ELb0EN7cutlass10bfloat16_tE19Flash_kernel_traitsILi96ELi64ELi128ELi8ES3_EEEEvNS_16Flash_bwd_paramsEi --------------------------
	.section	.nv.constant0._ZN5flash27flash_bwd_convert_dq_kernelI23Flash_bwd_kernel_traitsILi96ELi64ELi128ELi8ELi2ELi4ELi4ELb0ELb0EN7cutlass10bfloat16_tE19Flash_kernel_traitsILi96ELi64ELi128ELi8ES3_EEEEvNS_16Flash_bwd_paramsEi,"a",@progbits
	.sectionflags	@""
	.align	4
.nv.constant0._ZN5flash27flash_bwd_convert_dq_kernelI23Flash_bwd_kernel_traitsILi96ELi64ELi128ELi8ELi2ELi4ELi4ELb0ELb0EN7cutlass10bfloat16_tE19Flash_kernel_traitsILi96ELi64ELi128ELi8ES3_EEEEvNS_16Flash_bwd_paramsEi:
	.zero		1540


//--------------------- .nv.constant0._ZN5flash44flash_bwd_dq_dk_dv_loop_seqk_parallel_kernelI23Flash_bwd_kernel_traitsILi96ELi64ELi128ELi8ELi2ELi4ELi4ELb0ELb0EN7cutlass10bfloat16_tE19Flash_kernel_traitsILi96ELi64ELi128ELi8ES3_EELb1ELb0ELb0ELb0ELb0ELb1ELb0EEEvNS_16Flash_bwd_paramsE --------------------------
	.section	.nv.constant0._ZN5flash44flash_bwd_dq_dk_dv_loop_seqk_parallel_kernelI23Flash_bwd_kernel_traitsILi96ELi64ELi128ELi8ELi2ELi4ELi4ELb0ELb0EN7cutlass10bfloat16_tE19Flash_kernel_traitsILi96ELi64ELi128ELi8ES3_EELb1ELb0ELb0ELb0ELb0ELb1ELb0EEEvNS_16Flash_bwd_paramsE,"a",@progbits
	.sectionflags	@""
	.align	4
.nv.constant0._ZN5flash44flash_bwd_dq_dk_dv_loop_seqk_parallel_kernelI23Flash_bwd_kernel_traitsILi96ELi64ELi128ELi8ELi2ELi4ELi4ELb0ELb0EN7cutlass10bfloat16_tE19Flash_kernel_traitsILi96ELi64ELi128ELi8ES3_EELb1ELb0ELb0ELb0ELb0ELb1ELb0EEEvNS_16Flash_bwd_paramsE:
	.zero		1536


//--------------------- .nv.constant0._ZN5flash44flash_bwd_dq_dk_dv_loop_seqk_parallel_kernelI23Flash_bwd_kernel_traitsILi96ELi64ELi128ELi8ELi2ELi4ELi4ELb0ELb0EN7cutlass10bfloat16_tE19Flash_kernel_traitsILi96ELi64ELi128ELi8ES3_EELb0ELb0ELb0ELb0ELb0ELb1ELb1EEEvNS_16Flash_bwd_paramsE --------------------------
	.section	.nv.constant0._ZN5flash44flash_bwd_dq_dk_dv_loop_seqk_parallel_kernelI23Flash_bwd_kernel_traitsILi96ELi64ELi128ELi8ELi2ELi4ELi4ELb0ELb0EN7cutlass10bfloat16_tE19Flash_kernel_traitsILi96ELi64ELi128ELi8ES3_EELb0ELb0ELb0ELb0ELb0ELb1ELb1EEEvNS_16Flash_bwd_paramsE,"a",@progbits
	.sectionflags	@""
	.align	4
.nv.constant0._ZN5flash44flash_bwd_dq_dk_dv_loop_seqk_parallel_kernelI23Flash_bwd_kernel_traitsILi96ELi64ELi128ELi8ELi2ELi4ELi4ELb0ELb0EN7cutlass10bfloat16_tE19Flash_kernel_traitsILi96ELi64ELi128ELi8ES3_EELb0ELb0ELb0ELb0ELb0ELb1ELb1EEEvNS_16Flash_bwd_paramsE:
	.zero		1536


//--------------------- .nv.constant0._ZN5flash44flash_bwd_dq_dk_dv_loop_seqk_parallel_kernelI23Flash_bwd_kernel_traitsILi96ELi64ELi128ELi8ELi2ELi4ELi4ELb0ELb0EN7cutlass10bfloat16_tE19Flash_kernel_traitsILi96ELi64ELi128ELi8ES3_EELb1ELb0ELb0ELb0ELb0ELb0ELb0EEEvNS_16Flash_bwd_paramsE --------------------------
	.section	.nv.constant0._ZN5flash44flash_bwd_dq_dk_dv_loop_seqk_parallel_kernelI23Flash_bwd_kernel_traitsILi96ELi64ELi128ELi8ELi2ELi4ELi4ELb0ELb0EN7cutlass10bfloat16_tE19Flash_kernel_traitsILi96ELi64ELi128ELi8ES3_EELb1ELb0ELb0ELb0ELb0ELb0ELb0EEEvNS_16Flash_bwd_paramsE,"a",@progbits
	.sectionflags	@""
	.align	4
.nv.constant0._ZN5flash44flash_bwd_dq_dk_dv_loop_seqk_parallel_kernelI23Flash_bwd_kernel_traitsILi96ELi64ELi128ELi8ELi2ELi4ELi4ELb0ELb0EN7cutlass10bfloat16_tE19Flash_kernel_traitsILi96ELi64ELi128ELi8ES3_EELb1ELb0ELb0ELb0ELb0ELb0ELb0EEEvNS_16Flash_bwd_paramsE:
	.zero		1536


//--------------------- .nv.constant0._ZN5flash44flash_bwd_dq_dk_dv_loop_seqk_parallel_kernelI23Flash_bwd_kernel_traitsILi96ELi64ELi128ELi8ELi2ELi4ELi4ELb0ELb0EN7cutlass10bfloat16_tE19Flash_kernel_traitsILi96ELi64ELi128ELi8ES3_EELb0ELb0ELb0ELb0ELb0ELb0ELb1EEEvNS_16Flash_bwd_paramsE --------------------------
	.section	.nv.constant0._ZN5flash44flash_bwd_dq_dk_dv_loop_seqk_parallel_kernelI23Flash_bwd_kernel_traitsILi96ELi64ELi128ELi8ELi2ELi4ELi4ELb0ELb0EN7cutlass10bfloat16_tE19Flash_kernel_traitsILi96ELi64ELi128ELi8ES3_EELb0ELb0ELb0ELb0ELb0ELb0ELb1EEEvNS_16Flash_bwd_paramsE,"a",@progbits
	.sectionflags	@""
	.align	4
.nv.constant0._ZN5flash44flash_bwd_dq_dk_dv_loop_seqk_parallel_kernelI23Flash_bwd_kernel_traitsILi96ELi64ELi128ELi8ELi2ELi4ELi4ELb0ELb0EN7cutlass10bfloat16_tE19Flash_kernel_traitsILi96ELi64ELi128ELi8ES3_EELb0ELb0ELb0ELb0ELb0ELb0ELb1EEEvNS_16Flash_bwd_paramsE:
	.zero		1536


//--------------------- .nv.constant0._ZN5flash44flash_bwd_dq_dk_dv_loop_seqk_parallel_kernelI23Flash_bwd_kernel_traitsILi96ELi64ELi128ELi8ELi2ELi4ELi4ELb0ELb0EN7cutlass10bfloat16_tE19Flash_kernel_traitsILi96ELi64ELi128ELi8ES3_EELb1ELb0ELb1ELb0ELb0ELb0ELb0EEEvNS_16Flash_bwd_paramsE --------------------------
	.section	.nv.constant0._ZN5flash44flash_bwd_dq_dk_dv_loop_seqk_parallel_kernelI23Flash_bwd_kernel_traitsILi96ELi64ELi128ELi8ELi2ELi4ELi4ELb0ELb0EN7cutlass10bfloat16_tE19Flash_kernel_traitsILi96ELi64ELi128ELi8ES3_EELb1ELb0ELb1ELb0ELb0ELb0ELb0EEEvNS_16Flash_bwd_paramsE,"a",@progbits
	.sectionflags	@""
	.align	4
.nv.constant0._ZN5flash44flash_bwd_dq_dk_dv_loop_seqk_parallel_kernelI23Flash_bwd_kernel_traitsILi96ELi64ELi128ELi8ELi2ELi4ELi4ELb0ELb0EN7cutlass10bfloat16_tE19Flash_kernel_traitsILi96ELi64ELi128ELi8ES3_EELb1ELb0ELb1ELb0ELb0ELb0ELb0EEEvNS_16Flash_bwd_paramsE:
	.zero		1536


//--------------------- .nv.constant0._ZN5flash44flash_bwd_dq_dk_dv_loop_seqk_parallel_kernelI23Flash_bwd_kernel_traitsILi96ELi64ELi128ELi8ELi2ELi4ELi4ELb0ELb0EN7cutlass10bfloat16_tE19Flash_kernel_traitsILi96ELi64ELi128ELi8ES3_EELb0ELb0ELb1ELb0ELb0ELb0ELb1EEEvNS_16Flash_bwd_paramsE --------------------------
	.section	.nv.constant0._ZN5flash44flash_bwd_dq_dk_dv_loop_seqk_parallel_kernelI23Flash_bwd_kernel_traitsILi96ELi64ELi128ELi8ELi2ELi4ELi4ELb0ELb0EN7cutlass10bfloat16_tE19Flash_kernel_traitsILi96ELi64ELi128ELi8ES3_EELb0ELb0ELb1ELb0ELb0ELb0ELb1EEEvNS_16Flash_bwd_paramsE,"a",@progbits
	.sectionflags	@""
	.align	4
.nv.constant0._ZN5flash44flash_bwd_dq_dk_dv_loop_seqk_parallel_kernelI23Flash_bwd_kernel_traitsILi96ELi64ELi128ELi8ELi2ELi4ELi4ELb0ELb0EN7cutlass10bfloat16_tE19Flash_kernel_traitsILi96ELi64ELi128ELi8ES3_EELb0ELb0ELb1ELb0ELb0ELb0ELb1EEEvNS_16Flash_bwd_paramsE:
	.zero		1536


//--------------------- .nv.constant0._ZN5flash44flash_bwd_dq_dk_dv_loop_seqk_parallel_kernelI23Flash_bwd_kernel_traitsILi96ELi64ELi128ELi8ELi2ELi4ELi4ELb0ELb0EN7cutlass10bfloat16_tE19Flash_kernel_traitsILi96ELi64ELi128ELi8ES3_EELb1ELb0ELb0ELb0ELb1ELb1ELb0EEEvNS_16Flash_bwd_paramsE --------------------------
	.section	.nv.constant0._ZN5flash44flash_bwd_dq_dk_dv_loop_seqk_parallel_kernelI23Flash_bwd_kernel_traitsILi96ELi64ELi128ELi8ELi2ELi4ELi4ELb0ELb0EN7cutlass10bfloat16_tE19Flash_kernel_traitsILi96ELi64ELi128ELi8ES3_EELb1ELb0ELb0ELb0ELb1ELb1ELb0EEEvNS_16Flash_bwd_paramsE,"a",@progbits
	.sectionflags	@""
	.align	4
.nv.constant0._ZN5flash44flash_bwd_dq_dk_dv_loop_seqk_parallel_kernelI23Flash_bwd_kernel_traitsILi96ELi64ELi128ELi8ELi2ELi4ELi4ELb0ELb0EN7cutlass10bfloat16_tE19Flash_kernel_traitsILi96ELi64ELi128ELi8ES3_EELb1ELb0ELb0ELb0ELb1ELb1ELb0EEEvNS_16Flash_bwd_paramsE:
	.zero		1536


//--------------------- .nv.constant0._ZN5flash44flash_bwd_dq_dk_dv_loop_seqk_parallel_kernelI23Flash_bwd_kernel_traitsILi96ELi64ELi128ELi8ELi2ELi4ELi4ELb0ELb0EN7cutlass10bfloat16_tE19Flash_kernel_traitsILi96ELi64ELi128ELi8ES3_EELb0ELb0ELb0ELb0ELb1ELb1ELb1EEEvNS_16Flash_bwd_paramsE --------------------------
	.section	.nv.constant0._ZN5flash44flash_bwd_dq_dk_dv_loop_seqk_parallel_kernelI23Flash_bwd_kernel_traitsILi96ELi64ELi128ELi8ELi2ELi4ELi4ELb0ELb0EN7cutlass10bfloat16_tE19Flash_kernel_traitsILi96ELi64ELi128ELi8ES3_EELb0ELb0ELb0ELb0ELb1ELb1ELb1EEEvNS_16Flash_bwd_paramsE,"a",@progbits
	.sectionflags	@""
	.align	4
.nv.constant0._ZN5flash44flash_bwd_dq_dk_dv_loop_seqk_parallel_kernelI23Flash_bwd_kernel_traitsILi96ELi64ELi128ELi8ELi2ELi4ELi4ELb0ELb0EN7cutlass10bfloat16_tE19Flash_kernel_traitsILi96ELi64ELi128ELi8ES3_EELb0ELb0ELb0ELb0ELb1ELb1ELb1EEEvNS_16Flash_bwd_paramsE:
	.zero		1536


//--------------------- .nv.constant0._ZN5flash44flash_bwd_dq_dk_dv_loop_seqk_parallel_kernelI23Flash_bwd_kernel_traitsILi96ELi64ELi128ELi8ELi2ELi4ELi4ELb0ELb0EN7cutlass10bfloat16_tE19Flash_kernel_traitsILi96ELi64ELi128ELi8ES3_EELb1ELb0ELb0ELb1ELb0ELb0ELb0EEEvNS_16Flash_bwd_paramsE --------------------------
	.section	.nv.constant0._ZN5flash44flash_bwd_dq_dk_dv_loop_seqk_parallel_kernelI23Flash_bwd_kernel_traitsILi96ELi64ELi128ELi8ELi2ELi4ELi4ELb0ELb0EN7cutlass10bfloat16_tE19Flash_kernel_traitsILi96ELi64ELi128ELi8ES3_EELb1ELb0ELb0ELb1ELb0ELb0ELb0EEEvNS_16Flash_bwd_paramsE,"a",@progbits
	.sectionflags	@""
	.align	4
.nv.constant0._ZN5flash44flash_bwd_dq_dk_dv_loop_seqk_parallel_kernelI23Flash_bwd_kernel_traitsILi96ELi64ELi128ELi8ELi2ELi4ELi4ELb0ELb0EN7cutlass10bfloat16_tE19Flash_kernel_traitsILi96ELi64ELi128ELi8ES3_EELb1ELb0ELb0ELb1ELb0ELb0ELb0EEEvNS_16Flash_bwd_paramsE:
	.zero		1536


//--------------------- .nv.constant0._ZN5flash44flash_bwd_dq_dk_dv_loop_seqk_parallel_kernelI23Flash_bwd_kernel_traitsILi96ELi64ELi128ELi8ELi2ELi4ELi4ELb0ELb0EN7cutlass10bfloat16_tE19Flash_kernel_traitsILi96ELi64ELi128ELi8ES3_EELb0ELb0ELb0ELb1ELb0ELb0ELb1EEEvNS_16Flash_bwd_paramsE --------------------------
	.section	.nv.constant0._ZN5flash44flash_bwd_dq_dk_dv_loop_seqk_parallel_kernelI23Flash_bwd_kernel_traitsILi96ELi64ELi128ELi8ELi2ELi4ELi4ELb0ELb0EN7cutlass10bfloat16_tE19Flash_kernel_traitsILi96ELi64ELi128ELi8ES3_EELb0ELb0ELb0ELb1ELb0ELb0ELb1EEEvNS_16Flash_bwd_paramsE,"a",@progbits
	.sectionflags	@""
	.align	4
.nv.constant0._ZN5flash44flash_bwd_dq_dk_dv_loop_seqk_parallel_kernelI23Flash_bwd_kernel_traitsILi96ELi64ELi128ELi8ELi2ELi4ELi4ELb0ELb0EN7cutlass10bfloat16_tE19Flash_kernel_traitsILi96ELi64ELi128ELi8ES3_EELb0ELb0ELb0ELb1ELb0ELb0ELb1EEEvNS_16Flash_bwd_paramsE:
	.zero		1536


//--------------------- .nv.constant0._ZN5flash44flash_bwd_dq_dk_dv_loop_seqk_parallel_kernelI23Flash_bwd_kernel_traitsILi96ELi64ELi128ELi8ELi2ELi4ELi4ELb0ELb0EN7cutlass10bfloat16_tE19Flash_kernel_traitsILi96ELi64ELi128ELi8ES3_EELb1ELb0ELb1ELb0ELb0ELb1ELb0EEEvNS_16Flash_bwd_paramsE --------------------------
	.section	.nv.constant0._ZN5flash44flash_bwd_dq_dk_dv_loop_seqk_parallel_kernelI23Flash_bwd_kernel_traitsILi96ELi64ELi128ELi8ELi2ELi4ELi4ELb0ELb0EN7cutlass10bfloat16_tE19Flash_kernel_traitsILi96ELi64ELi128ELi8ES3_EELb1ELb0ELb1ELb0ELb0ELb1ELb0EEEvNS_16Flash_bwd_paramsE,"a",@progbits
	.sectionflags	@""
	.align	4
.nv.constant0._ZN5flash44flash_bwd_dq_dk_dv_loop_seqk_parallel_kernelI23Flash_bwd_kernel_traitsILi96ELi64ELi128ELi8ELi2ELi4ELi4ELb0ELb0EN7cutlass10bfloat16_tE19Flash_kernel_traitsILi96ELi64ELi128ELi8ES3_EELb1ELb0ELb1ELb0ELb0ELb1ELb0EEEvNS_16Flash_bwd_paramsE:
	.zero		1536


//--------------------- .nv.constant0._ZN5flash44flash_bwd_dq_dk_dv_loop_seqk_parallel_kernelI23Flash_bwd_kernel_traitsILi96ELi64ELi128ELi8ELi2ELi4ELi4ELb0ELb0EN7cutlass10bfloat16_tE19Flash_kernel_traitsILi96ELi64ELi128ELi8ES3_EELb0ELb0ELb1ELb0ELb0ELb1ELb1EEEvNS_16Flash_bwd_paramsE --------------------------
	.section	.nv.constant0._ZN5flash44flash_bwd_dq_dk_dv_loop_seqk_parallel_kernelI23Flash_bwd_kernel_traitsILi96ELi64ELi128ELi8ELi2ELi4ELi4ELb0ELb0EN7cutlass10bfloat16_tE19Flash_kernel_traitsILi96ELi64ELi128ELi8ES3_EELb0ELb0ELb1ELb0ELb0ELb1ELb1EEEvNS_16Flash_bwd_paramsE,"a",@progbits
	.sectionflags	@""
	.align	4
.nv.constant0._ZN5flash44flash_bwd_dq_dk_dv_loop_seqk_parallel_kernelI23Flash_bwd_kernel_traitsILi96ELi64ELi128ELi8ELi2ELi4ELi4ELb0ELb0EN7cutlass10bfloat16_tE19Flash_kernel_traitsILi96ELi64ELi128ELi8ES3_EELb0ELb0ELb1ELb0ELb0ELb1ELb1EEEvNS_16Flash_bwd_paramsE:
	.zero		1536


//--------------------- .nv.constant0._ZN5flash44flash_bwd_dq_dk_dv_loop_seqk_parallel_kernelI23Flash_bwd_kernel_traitsILi96ELi64ELi128ELi8ELi2ELi4ELi4ELb0ELb0EN7cutlass10bfloat16_tE19Flash_kernel_traitsILi96ELi64ELi128ELi8ES3_EELb1ELb0ELb1ELb1ELb0ELb0ELb0EEEvNS_16Flash_bwd_paramsE --------------------------
	.section	.nv.constant0._ZN5flash44flash_bwd_dq_dk_dv_loop_seqk_parallel_kernelI23Flash_bwd_kernel_traitsILi96ELi64ELi128ELi8ELi2ELi4ELi4ELb0ELb0EN7cutlass10bfloat16_tE19Flash_kernel_traitsILi96ELi64ELi128ELi8ES3_EELb1ELb0ELb1ELb1ELb0ELb0ELb0EEEvNS_16Flash_bwd_paramsE,"a",@progbits
	.sectionflags	@""
	.align	4
.nv.constant0._ZN5flash44flash_bwd_dq_dk_dv_loop_seqk_parallel_kernelI23Flash_bwd_kernel_traitsILi96ELi64ELi128ELi8ELi2ELi4ELi4ELb0ELb0EN7cutlass10bfloat16_tE19Flash_kernel_traitsILi96ELi64ELi128ELi8ES3_EELb1ELb0ELb1ELb1ELb0ELb0ELb0EEEvNS_16Flash_bwd_paramsE:
	.zero		1536


//--------------------- .nv.constant0._ZN5flash44flash_bwd_dq_dk_dv_loop_seqk_parallel_kernelI23Flash_bwd_kernel_traitsILi96ELi64ELi128ELi8ELi2ELi4ELi4ELb0ELb0EN7cutlass10bfloat16_tE19Flash_kernel_traitsILi96ELi64ELi128ELi8ES3_EELb0ELb0ELb1ELb1ELb0ELb0ELb1EEEvNS_16Flash_bwd_paramsE --------------------------
	.section	.nv.constant0._ZN5flash44flash_bwd_dq_dk_dv_loop_seqk_parallel_kernelI23Flash_bwd_kernel_traitsILi96ELi64ELi128ELi8ELi2ELi4ELi4ELb0ELb0EN7cutlass10bfloat16_tE19Flash_kernel_traitsILi96ELi64ELi128ELi8ES3_EELb0ELb0ELb1ELb1ELb0ELb0ELb1EEEvNS_16Flash_bwd_paramsE,"a",@progbits
	.sectionflags	@""
	.align	4
.nv.constant0._ZN5flash44flash_bwd_dq_dk_dv_loop_seqk_parallel_kernelI23Flash_bwd_kernel_traitsILi96ELi64ELi128ELi8ELi2ELi4ELi4ELb0ELb0EN7cutlass10bfloat16_tE19Flash_kernel_traitsILi96ELi64ELi128ELi8ES3_EELb0ELb0ELb1ELb1ELb0ELb0ELb1EEEvNS_16Flash_bwd_paramsE:
	.zero		1536


//--------------------- .nv.constant0._ZN5flash25flash_bwd_dot_do_o_kernelILb0E23Flash_bwd_kernel_traitsILi96ELi64ELi128ELi8ELi2ELi4ELi4ELb0ELb0EN7cutlass10bfloat16_tE19Flash_kernel_traitsILi96ELi64ELi128ELi8ES3_EEEEvNS_16Flash_bwd_paramsE --------------------------
	.section	.nv.constant0._ZN5flash25flash_bwd_dot_do_o_kernelILb0E23Flash_bwd_kernel_traitsILi96ELi64ELi128ELi8ELi2ELi4ELi4ELb0ELb0EN7cutlass10bfloat16_tE19Flash_kernel_traitsILi96ELi64ELi128ELi8ES3_EEEEvNS_16Flash_bwd_paramsE,"a",@progbits
	.sectionflags	@""
	.align	4
.nv.constant0._ZN5flash25flash_bwd_dot_do_o_kernelILb0E23Flash_bwd_kernel_traitsILi96ELi64ELi128ELi8ELi2ELi4ELi4ELb0ELb0EN7cutlass10bfloat16_tE19Flash_kernel_traitsILi96ELi64ELi128ELi8ES3_EEEEvNS_16Flash_bwd_paramsE:
	.zero		1536


//--------------------- .nv.constant0._ZN5flash25flash_bwd_dot_do_o_kernelILb1E23Flash_bwd_kernel_traitsILi96ELi64ELi128ELi8ELi2ELi4ELi4ELb0ELb0EN7cutlass10bfloat16_tE19Flash_kernel_traitsILi96ELi64ELi128ELi8ES3_EEEEvNS_16Flash_bwd_paramsE --------------------------
	.section	.nv.constant0._ZN5flash25flash_bwd_dot_do_o_kernelILb1E23Flash_bwd_kernel_traitsILi96ELi64ELi128ELi8ELi2ELi4ELi4ELb0ELb0EN7cutlass10bfloat16_tE19Flash_kernel_traitsILi96ELi64ELi128ELi8ES3_EEEEvNS_16Flash_bwd_paramsE,"a",@progbits
	.sectionflags	@""
	.align	4
.nv.constant0._ZN5flash25flash_bwd_dot_do_o_kernelILb1E23Flash_bwd_kernel_traitsILi96ELi64ELi128ELi8ELi2ELi4ELi4ELb0ELb0EN7cutlass10bfloat16_tE19Flash_kernel_traitsILi96ELi64ELi128ELi8ES3_EEEEvNS_16Flash_bwd_paramsE:
	.zero		1536


//--------------------- SYMBOLS --------------------------

	.type		.nv.reservedSmem.offset0,@object
	.size		.nv.reservedSmem.offset0,0x4
	.type		.nv.reservedSmem.cap,@object
	.size		.nv.reservedSmem.cap,0x4
